def matmul_kernel(
    a_ptr,
    b_ptr,
    c_ptr,
    M,
    N,
    K,
    stride_am,
    stride_ak,
    stride_bk,
    stride_bn,
    stride_cm,
    stride_cn,
    BLOCK_M: tl.constexpr,
    BLOCK_N: tl.constexpr,
    BLOCK_K: tl.constexpr,
    GROUP_M: tl.constexpr,
):
    pid = tl.program_id(axis=0)
    num_pid_m = tl.cdiv(M, BLOCK_M)
    num_pid_n = tl.cdiv(N, BLOCK_N)
    num_pid_in_group = GROUP_M * num_pid_n
    group_id = pid // num_pid_in_group
    first_pid_m = group_id * GROUP_M
    group_size_m = min(num_pid_m - first_pid_m, GROUP_M)
    pid_m = first_pid_m + ((pid % num_pid_in_group) % group_size_m)
    pid_n = (pid % num_pid_in_group) // group_size_m

    offs_am = (pid_m * BLOCK_M + tl.arange(0, BLOCK_M)) % M
    offs_bn = (pid_n * BLOCK_N + tl.arange(0, BLOCK_N)) % N
    offs_k = tl.arange(0, BLOCK_K)
    a_ptrs = a_ptr + offs_am[:, None] * stride_am + offs_k[None, :] * stride_ak
    b_ptrs = b_ptr + offs_k[:, None] * stride_bk + offs_bn[None, :] * stride_bn

    acc = tl.zeros((BLOCK_M, BLOCK_N), dtype=tl.float32)
    for kk in range(0, tl.cdiv(K, BLOCK_K)):
        a = tl.load(a_ptrs, mask=offs_k[None, :] < K - kk * BLOCK_K, other=0.0)
        b = tl.load(b_ptrs, mask=offs_k[:, None] < K - kk * BLOCK_K, other=0.0)
        acc = tl.dot(a, b, acc)
        a_ptrs += BLOCK_K * stride_ak
        b_ptrs += BLOCK_K * stride_bk

    c = acc.to(c_ptr.dtype.element_ty)
    offs_cm = pid_m * BLOCK_M + tl.arange(0, BLOCK_M)
    offs_cn = pid_n * BLOCK_N + tl.arange(0, BLOCK_N)
    c_ptrs = c_ptr + offs_cm[:, None] * stride_cm + offs_cn[None, :] * stride_cn
    mask = (offs_cm[:, None] < M) & (offs_cn[None, :] < N)
    tl.store(c_ptrs, c, mask=mask)

# config = {"BLOCK_K": 128, "BLOCK_M": 256, "BLOCK_N": 512, "GROUP_M": 8, "arch": "sm_100", "dtype": "fp8e4m3", "num_ctas": 1, "num_stages": 3, "num_warps": 2}
# arch = sm_100


// ===== COMPILED SASS (sm_100a) =====

	.target	sm_100a

	.elftype	@"ET_EXEC"


//--------------------- .note.nv.tkinfo           --------------------------
	.section	.note.nv.tkinfo,"",@"SHT_NOTE"
	.sectionflags	@"SHF_NOTE_NV_TKINFO"
	.tkinfo
        /*0018*/ 	.word	0x00000081
        /*0030*/ 	.string	""
        /*0030*/ 	.string	"ptxas-blackwell"
        /*0030*/ 	.string	"Cuda compilation tools, release 12.9, V12.9.86"
        /*0030*/ 	.string	"Build cuda_12.9.r12.9/compiler.36037853_0"
        /*0030*/ 	.string	"-v  -suppress-debug-info  -lineinfo  -arch sm_100a "



//--------------------- .note.nv.cuver            --------------------------
	.section	.note.nv.cuver,"",@"SHT_NOTE"
	.sectionflags	@"SHF_NOTE_NV_CUVER"
        /*0018*/ 	.short	0x0001
        /*001a*/ 	.short	0x0064
        /*001c*/ 	.short	0x0001
        /*001e*/ 	.short	0x0000
        /*0020*/ 	.short	0x0001
        /*0022*/ 	.short	0x0000


//--------------------- .nv.info                  --------------------------
	.section	.nv.info,"",@"SHT_CUDA_INFO"
	.align	4


	//----- nvinfo : EIATTR_REGCOUNT
	.align		4
        /*0000*/ 	.byte	0x04, 0x2f
        /*0002*/ 	.short	(.L_1 - .L_0)
	.align		4
.L_0:
        /*0004*/ 	.word	index@(matmul_kernel)
        /*0008*/ 	.word	0x00000020


	//----- nvinfo : EIATTR_FRAME_SIZE
	.align		4
.L_1:
        /*000c*/ 	.byte	0x04, 0x11
        /*000e*/ 	.short	(.L_3 - .L_2)
	.align		4
.L_2:
        /*0010*/ 	.word	index@(matmul_kernel)
        /*0014*/ 	.word	0x00012838


	//----- nvinfo : EIATTR_MIN_STACK_SIZE
	.align		4
.L_3:
        /*0018*/ 	.byte	0x04, 0x12
        /*001a*/ 	.short	(.L_5 - .L_4)
	.align		4
.L_4:
        /*001c*/ 	.word	index@(matmul_kernel)
        /*0020*/ 	.word	0x00012838
.L_5:


//--------------------- .nv.info.matmul_kernel    --------------------------
	.section	.nv.info.matmul_kernel,"",@"SHT_CUDA_INFO"
	.sectionflags	@""
	.align	4


	//----- nvinfo : EIATTR_CUDA_API_VERSION
	.align		4
        /*0000*/ 	.byte	0x04, 0x37
        /*0002*/ 	.short	(.L_7 - .L_6)
.L_6:
        /*0004*/ 	.word	0x00000081


	//----- nvinfo : EIATTR_KPARAM_INFO
	.align		4
.L_7:
        /*0008*/ 	.byte	0x04, 0x17
        /*000a*/ 	.short	(.L_9 - .L_8)
.L_8:
        /*000c*/ 	.word	0x00000000
        /*0010*/ 	.short	0x000d
        /*0012*/ 	.short	0x0048
        /*0014*/ 	.byte	0x00, 0xf4, 0x21, 0x00


	//----- nvinfo : EIATTR_KPARAM_INFO
	.align		4
.L_9:
        /*0018*/ 	.byte	0x04, 0x17
        /*001a*/ 	.short	(.L_11 - .L_10)
.L_10:
        /*001c*/ 	.word	0x00000000
        /*0020*/ 	.short	0x000c
        /*0022*/ 	.short	0x0040
        /*0024*/ 	.byte	0x00, 0xf4, 0x21, 0x00


	//----- nvinfo : EIATTR_KPARAM_INFO
	.align		4
.L_11:
        /*0028*/ 	.byte	0x04, 0x17
        /*002a*/ 	.short	(.L_13 - .L_12)
.L_12:
        /*002c*/ 	.word	0x00000000
        /*0030*/ 	.short	0x000b
        /*0032*/ 	.short	0x0038
        /*0034*/ 	.byte	0x00, 0xf0, 0x11, 0x00


	//----- nvinfo : EIATTR_KPARAM_INFO
	.align		4
.L_13:
        /*0038*/ 	.byte	0x04, 0x17
        /*003a*/ 	.short	(.L_15 - .L_14)
.L_14:
        /*003c*/ 	.word	0x00000000
        /*0040*/ 	.short	0x000a
        /*0042*/ 	.short	0x0034
        /*0044*/ 	.byte	0x00, 0xf0, 0x11, 0x00


	//----- nvinfo : EIATTR_KPARAM_INFO
	.align		4
.L_15:
        /*0048*/ 	.byte	0x04, 0x17
        /*004a*/ 	.short	(.L_17 - .L_16)
.L_16:
        /*004c*/ 	.word	0x00000000
        /*0050*/ 	.short	0x0009
        /*0052*/ 	.short	0x0030
        /*0054*/ 	.byte	0x00, 0xf0, 0x11, 0x00


	//----- nvinfo : EIATTR_KPARAM_INFO
	.align		4
.L_17:
        /*0058*/ 	.byte	0x04, 0x17
        /*005a*/ 	.short	(.L_19 - .L_18)
.L_18:
        /*005c*/ 	.word	0x00000000
        /*0060*/ 	.short	0x0008
        /*0062*/ 	.short	0x002c
        /*0064*/ 	.byte	0x00, 0xf0, 0x11, 0x00


	//----- nvinfo : EIATTR_KPARAM_INFO
	.align		4
.L_19:
        /*0068*/ 	.byte	0x04, 0x17
        /*006a*/ 	.short	(.L_21 - .L_20)
.L_20:
        /*006c*/ 	.word	0x00000000
        /*0070*/ 	.short	0x0007
        /*0072*/ 	.short	0x0028
        /*0074*/ 	.byte	0x00, 0xf0, 0x11, 0x00


	//----- nvinfo : EIATTR_KPARAM_INFO
	.align		4
.L_21:
        /*0078*/ 	.byte	0x04, 0x17
        /*007a*/ 	.short	(.L_23 - .L_22)
.L_22:
        /*007c*/ 	.word	0x00000000
        /*0080*/ 	.short	0x0006
        /*0082*/ 	.short	0x0024
        /*0084*/ 	.byte	0x00, 0xf0, 0x11, 0x00


	//----- nvinfo : EIATTR_KPARAM_INFO
	.align		4
.L_23:
        /*0088*/ 	.byte	0x04, 0x17
        /*008a*/ 	.short	(.L_25 - .L_24)
.L_24:
        /*008c*/ 	.word	0x00000000
        /*0090*/ 	.short	0x0005
        /*0092*/ 	.short	0x0020
        /*0094*/ 	.byte	0x00, 0xf0, 0x11, 0x00


	//----- nvinfo : EIATTR_KPARAM_INFO
	.align		4
.L_25:
        /*0098*/ 	.byte	0x04, 0x17
        /*009a*/ 	.short	(.L_27 - .L_26)
.L_26:
        /*009c*/ 	.word	0x00000000
        /*00a0*/ 	.short	0x0004
        /*00a2*/ 	.short	0x001c
        /*00a4*/ 	.byte	0x00, 0xf0, 0x11, 0x00


	//----- nvinfo : EIATTR_KPARAM_INFO
	.align		4
.L_27:
        /*00a8*/ 	.byte	0x04, 0x17
        /*00aa*/ 	.short	(.L_29 - .L_28)
.L_28:
        /*00ac*/ 	.word	0x00000000
        /*00b0*/ 	.short	0x0003
        /*00b2*/ 	.short	0x0018
        /*00b4*/ 	.byte	0x00, 0xf0, 0x11, 0x00


	//----- nvinfo : EIATTR_KPARAM_INFO
	.align		4
.L_29:
        /*00b8*/ 	.byte	0x04, 0x17
        /*00ba*/ 	.short	(.L_31 - .L_30)
.L_30:
        /*00bc*/ 	.word	0x00000000
        /*00c0*/ 	.short	0x0002
        /*00c2*/ 	.short	0x0010
        /*00c4*/ 	.byte	0x00, 0xf4, 0x21, 0x00


	//----- nvinfo : EIATTR_KPARAM_INFO
	.align		4
.L_31:
        /*00c8*/ 	.byte	0x04, 0x17
        /*00ca*/ 	.short	(.L_33 - .L_32)
.L_32:
        /*00cc*/ 	.word	0x00000000
        /*00d0*/ 	.short	0x0001
        /*00d2*/ 	.short	0x0008
        /*00d4*/ 	.byte	0x00, 0xf4, 0x21, 0x00


	//----- nvinfo : EIATTR_KPARAM_INFO
	.align		4
.L_33:
        /*00d8*/ 	.byte	0x04, 0x17
        /*00da*/ 	.short	(.L_35 - .L_34)
.L_34:
        /*00dc*/ 	.word	0x00000000
        /*00e0*/ 	.short	0x0000
        /*00e2*/ 	.short	0x0000
        /*00e4*/ 	.byte	0x00, 0xf4, 0x21, 0x00


	//----- nvinfo : EIATTR_SPARSE_MMA_MASK
	.align		4
.L_35:
        /*00e8*/ 	.byte	0x03, 0x50
        /*00ea*/ 	.short	0x0000


	//----- nvinfo : EIATTR_MAXREG_COUNT
	.align		4
        /*00ec*/ 	.byte	0x03, 0x1b
        /*00ee*/ 	.short	0x00ff


	//----- nvinfo : EIATTR_NUM_BARRIERS
	.align		4
        /*00f0*/ 	.byte	0x02, 0x4c
        /*00f2*/ 	.byte	0x01
	.zero		1


	//----- nvinfo : EIATTR_ANNOTATIONS
	.align		4
        /*00f4*/ 	.byte	0x04, 0x55
        /*00f6*/ 	.short	(.L_37 - .L_36)


	//   ....[0]....
.L_36:
        /*00f8*/ 	.word	0x00000001
        /*00fc*/ 	.byte	0x10, 0x05, 0x00, 0x00, 0x01, 0x00, 0x00, 0x00, 0x40, 0x05, 0x00, 0x00, 0x01, 0x00, 0x00, 0x00
        /* <DEDUP_REMOVED lines=1069> */
        /*43dc*/ 	.byte	0x40, 0xab, 0x00, 0x00, 0x01, 0x00, 0x00, 0x00, 0x50, 0xab, 0x00, 0x00


	//----- nvinfo : EIATTR_VRC_CTA_INIT_COUNT
	.align		4
.L_37:
        /*43e8*/ 	.byte	0x02, 0x4a
	.zero		1
	.zero		1


	//----- nvinfo : EIATTR_EXIT_INSTR_OFFSETS
	.align		4
        /*43ec*/ 	.byte	0x04, 0x1c
        /*43ee*/ 	.short	(.L_39 - .L_38)


	//   ....[0]....
.L_38:
        /*43f0*/ 	.word	0x0026a0d0


	//   ....[1]....
        /*43f4*/ 	.word	0x0026a100


	//----- nvinfo : EIATTR_REQNTID
	.align		4
.L_39:
        /*43f8*/ 	.byte	0x04, 0x10
        /*43fa*/ 	.short	(.L_41 - .L_40)
.L_40:
        /*43fc*/ 	.word	0x00000040
        /*4400*/ 	.word	0x00000001
        /*4404*/ 	.word	0x00000001


	//----- nvinfo : EIATTR_CBANK_PARAM_SIZE
	.align		4
.L_41:
        /*4408*/ 	.byte	0x03, 0x19
        /*440a*/ 	.short	0x0050


	//----- nvinfo : EIATTR_PARAM_CBANK
	.align		4
        /*440c*/ 	.byte	0x04, 0x0a
        /*440e*/ 	.short	(.L_43 - .L_42)
	.align		4
.L_42:
        /*4410*/ 	.word	index@(.nv.constant0.matmul_kernel)
        /*4414*/ 	.short	0x0380
        /*4416*/ 	.short	0x0050


	//----- nvinfo : EIATTR_SW_WAR
	.align		4
.L_43:
        /*4418*/ 	.byte	0x04, 0x36
        /*441a*/ 	.short	(.L_45 - .L_44)
.L_44:
        /*441c*/ 	.word	0x00000008
.L_45:


//--------------------- .nv.compat                --------------------------
	.section	.nv.compat,"",@"SHT_CUDA_COMPAT_INFO"
	.align	4
        /*0000*/ 	.byte	0x02, 0x02, 0x02, 0x00, 0x02, 0x05, 0x05, 0x00, 0x02, 0x03, 0x00, 0x00, 0x02, 0x06, 0x01, 0x00


//--------------------- .nv.callgraph             --------------------------
	.section	.nv.callgraph,"",@"SHT_CUDA_CALLGRAPH"
	.align	4
	.sectionentsize	8
	.align		4
        /*0000*/ 	.word	0x00000000
	.align		4
        /*0004*/ 	.word	0xffffffff
	.align		4
        /*0008*/ 	.word	0x00000000
	.align		4
        /*000c*/ 	.word	0xfffffffe
	.align		4
        /*0010*/ 	.word	0x00000000
	.align		4
        /*0014*/ 	.word	0xfffffffd
	.align		4
        /*0018*/ 	.word	0x00000000
	.align		4
        /*001c*/ 	.word	0xfffffffc


//--------------------- .text.matmul_kernel       --------------------------
	.section	.text.matmul_kernel,"ax",@progbits
	.align	128
        .global         matmul_kernel
        .type           matmul_kernel,@function
        .size           matmul_kernel,(.L_x_4 - matmul_kernel)
        .other          matmul_kernel,@"STO_CUDA_ENTRY STV_DEFAULT"
matmul_kernel:
.text.matmul_kernel:
[----:B------:R-:W0:Y:S08]  /*0000*/  LDC R1, c[0x0][0x37c] ;  /* 0x0000df00ff017b82 */ /* 0x000e300000000800 */
[----:B------:R-:W1:Y:S01]  /*0010*/  LDC.64 R2, c[0x0][0x398] ;  /* 0x0000e600ff027b82 */ /* 0x000e620000000a00 */
[----:B0-----:R-:W-:Y:S01]  /*0020*/  VIADD R1, R1, 0xfffed7c8 ;  /* 0xfffed7c801017836 */ /* 0x001fe20000000000 */
[----:B------:R-:W0:Y:S01]  /*0030*/  S2R R14, SR_TID.X ;  /* 0x00000000000e7919 */ /* 0x000e220000002100 */
[----:B------:R-:W2:Y:S01]  /*0040*/  LDCU UR6, c[0x0][0x3a0] ;  /* 0x00007400ff0677ac */ /* 0x000ea20008000800 */
[----:B------:R-:W-:-:S04]  /*0050*/  UMOV UR7, 0x400 ;  /* 0x0000040000077882 */ /* 0x000fc80000000000 */
[----:B------:R-:W3:Y:S01]  /*0060*/  S2UR UR8, SR_CgaCtaId ;  /* 0x00000000000879c3 */ /* 0x000ee20000008800 */
[----:B------:R-:W4:Y:S01]  /*0070*/  LDCU.64 UR4, c[0x0][0x358] ;  /* 0x00006b00ff0477ac */ /* 0x000f220008000a00 */
[----:B--2---:R-:W-:Y:S01]  /*0080*/  UIADD3 UR6, UPT, UPT, UR6, 0x7f, URZ ;  /* 0x0000007f06067890 */ /* 0x004fe2000fffe0ff */
[----:B-1----:R-:W-:-:S03]  /*0090*/  VIADD R0, R3, 0x1ff ;  /* 0x000001ff03007836 */ /* 0x002fc60000000000 */
[----:B------:R-:W-:Y:S02]  /*00a0*/  UISETP.GT.AND UP0, UPT, UR6, 0x7f, UPT ;  /* 0x0000007f0600788c */ /* 0x000fe4000bf04270 */
[----:B------:R-:W-:Y:S01]  /*00b0*/  SHF.R.S32.HI R5, RZ, 0x1f, R0 ;  /* 0x0000001fff057819 */ /* 0x000fe20000011400 */
[----:B---3--:R-:W-:-:S03]  /*00c0*/  ULEA UR7, UR8, UR7, 0x18 ;  /* 0x0000000708077291 */ /* 0x008fc6000f8ec0ff */
[----:B------:R-:W-:Y:S02]  /*00d0*/  LEA.HI R5, R5, R0, RZ, 0x9 ;  /* 0x0000000005057211 */ /* 0x000fe400078f48ff */
[----:B0-----:R-:W-:Y:S02]  /*00e0*/  LOP3.LUT R17, R14, 0x3f, RZ, 0xc0, !PT ;  /* 0x0000003f0e117812 */ /* 0x001fe400078ec0ff */
[----:B------:R-:W-:Y:S02]  /*00f0*/  SHF.R.S32.HI R0, RZ, 0x9, R5 ;  /* 0x00000009ff007819 */ /* 0x000fe40000011405 */
[----:B------:R-:W0:Y:S03]  /*0100*/  S2R R5, SR_CTAID.X ;  /* 0x0000000000057919 */ /* 0x000e260000002500 */
[----:B------:R-:W-:-:S05]  /*0110*/  IMAD.SHL.U32 R0, R0, 0x8, RZ ;  /* 0x0000000800007824 */ /* 0x000fca00078e00ff */
[-C--:B------:R-:W-:Y:S02]  /*0120*/  IABS R9, R0.reuse ;  /* 0x0000000000097213 */ /* 0x080fe40000000000 */
[----:B------:R-:W-:Y:S02]  /*0130*/  IABS R12, R0 ;  /* 0x00000000000c7213 */ /* 0x000fe40000000000 */
[----:B------:R-:W1:Y:S08]  /*0140*/  I2F.RP R4, R9 ;  /* 0x0000000900047306 */ /* 0x000e700000209400 */
[----:B-1----:R-:W1:Y:S01]  /*0150*/  MUFU.RCP R4, R4 ;  /* 0x0000000400047308 */ /* 0x002e620000001000 */
[----:B0-----:R-:W-:Y:S01]  /*0160*/  IABS R10, R5 ;  /* 0x00000005000a7213 */ /* 0x001fe20000000000 */
[----:B-1----:R-:W-:-:S02]  /*0170*/  VIADD R6, R4, 0xffffffe ;  /* 0x0ffffffe04067836 */ /* 0x002fc40000000000 */
[----:B------:R-:W-:-:S04]  /*0180*/  IMAD.MOV R4, RZ, RZ, -R12 ;  /* 0x000000ffff047224 */ /* 0x000fc800078e0a0c */
[----:B------:R0:W1:Y:S02]  /*0190*/  F2I.FTZ.U32.TRUNC.NTZ R7, R6 ;  /* 0x0000000600077305 */ /* 0x000064000021f000 */
[----:B0-----:R-:W-:Y:S02]  /*01a0*/  IMAD.MOV.U32 R6, RZ, RZ, RZ ;  /* 0x000000ffff067224 */ /* 0x001fe400078e00ff */
[----:B-1----:R-:W-:-:S04]  /*01b0*/  IMAD.MOV R8, RZ, RZ, -R7 ;  /* 0x000000ffff087224 */ /* 0x002fc800078e0a07 */
[----:B------:R-:W-:Y:S02]  /*01c0*/  IMAD R11, R8, R9, RZ ;  /* 0x00000009080b7224 */ /* 0x000fe400078e02ff */
[----:B------:R-:W-:Y:S02]  /*01d0*/  IMAD.MOV.U32 R8, RZ, RZ, R10 ;  /* 0x000000ffff087224 */ /* 0x000fe400078e000a */
[----:B------:R-:W-:-:S06]  /*01e0*/  IMAD.HI.U32 R7, R7, R11, R6 ;  /* 0x0000000b07077227 */ /* 0x000fcc00078e0006 */
[----:B------:R-:W-:-:S04]  /*01f0*/  IMAD.HI.U32 R7, R7, R8, RZ ;  /* 0x0000000807077227 */ /* 0x000fc800078e00ff */
[----:B------:R-:W-:-:S05]  /*0200*/  IMAD R4, R7, R4, R8 ;  /* 0x0000000407047224 */ /* 0x000fca00078e0208 */
[----:B------:R-:W-:-:S13]  /*0210*/  ISETP.GT.U32.AND P1, PT, R9, R4, PT ;  /* 0x000000040900720c */ /* 0x000fda0003f24070 */
[----:B------:R-:W-:Y:S02]  /*0220*/  @!P1 IMAD.IADD R4, R4, 0x1, -R9 ;  /* 0x0000000104049824 */ /* 0x000fe400078e0a09 */
[----:B------:R-:W-:Y:S01]  /*0230*/  @!P1 VIADD R7, R7, 0x1 ;  /* 0x0000000107079836 */ /* 0x000fe20000000000 */
[----:B------:R-:W-:Y:S02]  /*0240*/  ISETP.NE.AND P1, PT, R0, RZ, PT ;  /* 0x000000ff0000720c */ /* 0x000fe40003f25270 */
[----:B------:R-:W-:Y:S02]  /*0250*/  ISETP.GE.U32.AND P0, PT, R4, R9, PT ;  /* 0x000000090400720c */ /* 0x000fe40003f06070 */
[----:B------:R-:W-:-:S04]  /*0260*/  LOP3.LUT R4, R5, R0, RZ, 0x3c, !PT ;  /* 0x0000000005047212 */ /* 0x000fc800078e3cff */
[----:B------:R-:W-:Y:S01]  /*0270*/  ISETP.GE.AND P2, PT, R4, RZ, PT ;  /* 0x000000ff0400720c */ /* 0x000fe20003f46270 */
[----:B------:R-:W-:-:S06]  /*0280*/  VIADD R4, R2, 0xff ;  /* 0x000000ff02047836 */ /* 0x000fcc0000000000 */
[----:B------:R-:W-:-:S04]  /*0290*/  @P0 VIADD R7, R7, 0x1 ;  /* 0x0000000107070836 */ /* 0x000fc80000000000 */
[----:B------:R-:W-:Y:S01]  /*02a0*/  IMAD.MOV.U32 R6, RZ, RZ, R7 ;  /* 0x000000ffff067224 */ /* 0x000fe200078e0007 */
[----:B------:R-:W-:-:S03]  /*02b0*/  SHF.R.S32.HI R7, RZ, 0x1f, R4 ;  /* 0x0000001fff077819 */ /* 0x000fc60000011404 */
[----:B------:R-:W-:Y:S01]  /*02c0*/  @!P2 IMAD.MOV R6, RZ, RZ, -R6 ;  /* 0x000000ffff06a224 */ /* 0x000fe200078e0a06 */
[----:B------:R-:W-:Y:S02]  /*02d0*/  @!P1 LOP3.LUT R6, RZ, R0, RZ, 0x33, !PT ;  /* 0x00000000ff069212 */ /* 0x000fe400078e33ff */
[----:B------:R-:W-:-:S03]  /*02e0*/  LEA.HI R7, R7, R4, RZ, 0x8 ;  /* 0x0000000407077211 */ /* 0x000fc600078f40ff */
[----:B------:R-:W-:Y:S02]  /*02f0*/  IMAD.SHL.U32 R4, R6, 0x8, RZ ;  /* 0x0000000806047824 */ /* 0x000fe400078e00ff */
[----:B------:R-:W-:-:S03]  /*0300*/  IMAD.MOV R6, RZ, RZ, -R6 ;  /* 0x000000ffff067224 */ /* 0x000fc600078e0a06 */
[----:B------:R-:W-:Y:S01]  /*0310*/  LEA.HI.SX32 R7, R7, -R4, 0x18 ;  /* 0x8000000407077211 */ /* 0x000fe200078fc2ff */
[----:B------:R-:W-:Y:S02]  /*0320*/  IMAD R15, R0, R6, R5 ;  /* 0x00000006000f7224 */ /* 0x000fe400078e0205 */
[----:B------:R-:W-:Y:S01]  /*0330*/  IMAD.MOV.U32 R6, RZ, RZ, RZ ;  /* 0x000000ffff067224 */ /* 0x000fe200078e00ff */
[----:B------:R-:W-:Y:S02]  /*0340*/  VIMNMX R8, PT, PT, R7, 0x8, PT ;  /* 0x0000000807087848 */ /* 0x000fe40003fe0100 */
[----:B------:R-:W-:Y:S02]  /*0350*/  IABS R13, R15 ;  /* 0x0000000f000d7213 */ /* 0x000fe40000000000 */
[----:B------:R-:W-:-:S04]  /*0360*/  IABS R11, R8 ;  /* 0x00000008000b7213 */ /* 0x000fc80000000000 */
[----:B------:R-:W0:Y:S08]  /*0370*/  I2F.RP R9, R11 ;  /* 0x0000000b00097306 */ /* 0x000e300000209400 */
[----:B0-----:R-:W0:Y:S02]  /*0380*/  MUFU.RCP R9, R9 ;  /* 0x0000000900097308 */ /* 0x001e240000001000 */
[----:B0-----:R-:W-:-:S06]  /*0390*/  VIADD R7, R9, 0xffffffe ;  /* 0x0ffffffe09077836 */ /* 0x001fcc0000000000 */
[----:B------:R-:W0:Y:S02]  /*03a0*/  F2I.FTZ.U32.TRUNC.NTZ R7, R7 ;  /* 0x0000000700077305 */ /* 0x000e24000021f000 */
[----:B0-----:R-:W-:-:S04]  /*03b0*/  IMAD.MOV R10, RZ, RZ, -R7 ;  /* 0x000000ffff0a7224 */ /* 0x001fc800078e0a07 */
[----:B------:R-:W-:-:S04]  /*03c0*/  IMAD.MOV.U32 R0, RZ, RZ, R10 ;  /* 0x000000ffff007224 */ /* 0x000fc800078e000a */
[----:B------:R-:W-:Y:S01]  /*03d0*/  IMAD R5, R0, R11, RZ ;  /* 0x0000000b00057224 */ /* 0x000fe200078e02ff */
[----:B------:R-:W-:-:S03]  /*03e0*/  IABS R0, R8 ;  /* 0x0000000800007213 */ /* 0x000fc60000000000 */
[----:B------:R-:W-:-:S04]  /*03f0*/  IMAD.HI.U32 R6, R7, R5, R6 ;  /* 0x0000000507067227 */ /* 0x000fc800078e0006 */
[----:B------:R-:W-:Y:S02]  /*0400*/  IMAD.MOV R0, RZ, RZ, -R0 ;  /* 0x000000ffff007224 */ /* 0x000fe400078e0a00 */
        /* <DEDUP_REMOVED lines=8> */
[----:B------:R-:W-:-:S07]  /*0490*/  ISETP.GE.AND P2, PT, R0, RZ, PT ;  /* 0x000000ff0000720c */ /* 0x000fce0003f46270 */
[----:B------:R-:W-:-:S06]  /*04a0*/  @P0 VIADD R6, R6, 0x1 ;  /* 0x0000000106060836 */ /* 0x000fcc0000000000 */
[----:B------:R-:W-:Y:S01]  /*04b0*/  @!P2 IMAD.MOV R6, RZ, RZ, -R6 ;  /* 0x000000ffff06a224 */ /* 0x000fe200078e0a06 */
[----:B------:R-:W-:-:S05]  /*04c0*/  @!P1 LOP3.LUT R6, RZ, R8, RZ, 0x33, !PT ;  /* 0x00000008ff069212 */ /* 0x000fca00078e33ff */
[----:B------:R-:W-:Y:S02]  /*04d0*/  IMAD.MOV R5, RZ, RZ, -R6 ;  /* 0x000000ffff057224 */ /* 0x000fe400078e0a06 */
[----:B------:R-:W-:Y:S02]  /*04e0*/  IMAD.SHL.U32 R16, R6, 0x200, RZ ;  /* 0x0000020006107824 */ /* 0x000fe400078e00ff */
[----:B------:R-:W-:Y:S02]  /*04f0*/  IMAD R5, R8, R5, R15 ;  /* 0x0000000508057224 */ /* 0x000fe400078e020f */
[----:B------:R-:W-:Y:S01]  /*0500*/  VIADD R0, R16, 0x1 ;  /* 0x0000000110007836 */ /* 0x000fe20000000000 */
[----:B------:R-:W-:Y:S01]  /*0510*/  STL [R1+0xa8], R16 ;  /* 0x0000a81001007387 */ /* 0x000fe20000100800 */
[----:B------:R-:W-:Y:S02]  /*0520*/  IMAD.IADD R4, R4, 0x1, R5 ;  /* 0x0000000104047824 */ /* 0x000fe400078e0205 */
[C---:B------:R-:W-:Y:S01]  /*0530*/  VIADD R6, R16.reuse, 0x2 ;  /* 0x0000000210067836 */ /* 0x040fe20000000000 */
[----:B------:R0:W-:Y:S01]  /*0540*/  STL [R1+0xbe4], R0 ;  /* 0x000be40001007387 */ /* 0x0001e20000100800 */
[C---:B------:R-:W-:Y:S01]  /*0550*/  VIADD R5, R16.reuse, 0x3 ;  /* 0x0000000310057836 */ /* 0x040fe20000000000 */
[----:B------:R-:W-:Y:S01]  /*0560*/  PRMT R15, R17, 0x6540, R4 ;  /* 0x00006540110f7816 */ /* 0x000fe20000000004 */
[C---:B------:R-:W-:Y:S01]  /*0570*/  VIADD R9, R16.reuse, 0x38 ;  /* 0x0000003810097836 */ /* 0x040fe20000000000 */
[----:B------:R1:W-:Y:S01]  /*0580*/  STL [R1+0xbe0], R6 ;  /* 0x000be00601007387 */ /* 0x0003e20000100800 */
[----:B------:R-:W-:-:S02]  /*0590*/  VIADD R19, R16, 0x1f1 ;  /* 0x000001f110137836 */ /* 0x000fc40000000000 */
[C---:B------:R-:W-:Y:S01]  /*05a0*/  VIADD R18, R16.reuse, 0x1f4 ;  /* 0x000001f410127836 */ /* 0x040fe20000000000 */
[----:B------:R2:W-:Y:S01]  /*05b0*/  STL [R1+0xbdc], R5 ;  /* 0x000bdc0501007387 */ /* 0x0005e20000100800 */
[C---:B------:R-:W-:Y:S02]  /*05c0*/  VIADD R13, R16.reuse, 0x1f5 ;  /* 0x000001f5100d7836 */ /* 0x040fe40000000000 */
[C---:B0-----:R-:W-:Y:S02]  /*05d0*/  VIADD R0, R16.reuse, 0x4 ;  /* 0x0000000410007836 */ /* 0x041fe40000000000 */
[C---:B------:R-:W-:Y:S02]  /*05e0*/  VIADD R12, R16.reuse, 0x1f6 ;  /* 0x000001f6100c7836 */ /* 0x040fe40000000000 */
[C---:B-1----:R-:W-:Y:S01]  /*05f0*/  VIADD R6, R16.reuse, 0x5 ;  /* 0x0000000510067836 */ /* 0x042fe20000000000 */
[----:B------:R0:W-:Y:S01]  /*0600*/  STL [R1+0xbd8], R0 ;  /* 0x000bd80001007387 */ /* 0x0001e20000100800 */
[----:B------:R-:W-:-:S02]  /*0610*/  VIADD R11, R16, 0x1f7 ;  /* 0x000001f7100b7836 */ /* 0x000fc40000000000 */
[C---:B--2---:R-:W-:Y:S01]  /*0620*/  VIADD R5, R16.reuse, 0x6 ;  /* 0x0000000610057836 */ /* 0x044fe20000000000 */
[----:B------:R1:W-:Y:S01]  /*0630*/  STL [R1+0xbd4], R6 ;  /* 0x000bd40601007387 */ /* 0x0003e20000100800 */
[C---:B------:R-:W-:Y:S02]  /*0640*/  VIADD R10, R16.reuse, 0x1f8 ;  /* 0x000001f8100a7836 */ /* 0x040fe40000000000 */
[C---:B------:R-:W-:Y:S01]  /*0650*/  VIADD R8, R16.reuse, 0x1f9 ;  /* 0x000001f910087836 */ /* 0x040fe20000000000 */
[----:B------:R2:W-:Y:S01]  /*0660*/  STL [R1+0xbd0], R5 ;  /* 0x000bd00501007387 */ /* 0x0005e20000100800 */
[C---:B------:R-:W-:Y:S02]  /*0670*/  VIADD R7, R16.reuse, 0x1fa ;  /* 0x000001fa10077836 */ /* 0x040fe40000000000 */
[C---:B0-----:R-:W-:Y:S02]  /*0680*/  VIADD R0, R16.reuse, 0x7 ;  /* 0x0000000710007836 */ /* 0x041fe40000000000 */
[----:B------:R-:W-:-:S02]  /*0690*/  VIADD R21, R16, 0x1fe ;  /* 0x000001fe10157836 */ /* 0x000fc40000000000 */
[C---:B-1----:R-:W-:Y:S01]  /*06a0*/  VIADD R6, R16.reuse, 0x8 ;  /* 0x0000000810067836 */ /* 0x042fe20000000000 */
[----:B------:R0:W-:Y:S01]  /*06b0*/  STL [R1+0xbf0], R0 ;  /* 0x000bf00001007387 */ /* 0x0001e20000100800 */
[C---:B------:R-:W-:Y:S02]  /*06c0*/  VIADD R22, R16.reuse, 0x1ff ;  /* 0x000001ff10167836 */ /* 0x040fe40000000000 */
[C---:B--2---:R-:W-:Y:S01]  /*06d0*/  VIADD R5, R16.reuse, 0x9 ;  /* 0x0000000910057836 */ /* 0x044fe20000000000 */
[----:B------:R1:W-:Y:S04]  /*06e0*/  STL [R1+0xbc8], R6 ;  /* 0x000bc80601007387 */ /* 0x0003e80000100800 */
[----:B------:R2:W-:Y:S01]  /*06f0*/  STL [R1+0xbec], R5 ;  /* 0x000bec0501007387 */ /* 0x0005e20000100800 */
[----:B0-----:R-:W-:-:S02]  /*0700*/  VIADD R0, R16, 0xa ;  /* 0x0000000a10007836 */ /* 0x001fc40000000000 */
[----:B-1----:R-:W-:-:S03]  /*0710*/  VIADD R6, R16, 0xb ;  /* 0x0000000b10067836 */ /* 0x002fc60000000000 */
[----:B------:R0:W-:Y:S01]  /*0720*/  STL [R1+0xbe8], R0 ;  /* 0x000be80001007387 */ /* 0x0001e20000100800 */
[----:B--2---:R-:W-:-:S03]  /*0730*/  VIADD R5, R16, 0xc ;  /* 0x0000000c10057836 */ /* 0x004fc60000000000 */
[----:B------:R1:W-:Y:S04]  /*0740*/  STL [R1+0xbc0], R6 ;  /* 0x000bc00601007387 */ /* 0x0003e80000100800 */
[----:B------:R2:W-:Y:S01]  /*0750*/  STL [R1+0xa98], R5 ;  /* 0x000a980501007387 */ /* 0x0005e20000100800 */
[C---:B0-----:R-:W-:Y:S02]  /*0760*/  VIADD R0, R16.reuse, 0xd ;  /* 0x0000000d10007836 */ /* 0x041fe40000000000 */
        /* <DEDUP_REMOVED lines=87> */
[----:B------:R1:W-:Y:S01]  /*0ce0*/  STL [R1+0xb14], R6 ;  /* 0x000b140601007387 */ /* 0x0003e20000100800 */
[C---:B0-----:R-:W-:Y:S02]  /*0cf0*/  VIADD R0, R16.reuse, 0x3a ;  /* 0x0000003a10007836 */ /* 0x041fe40000000000 */
[----:B-1----:R-:W-:-:S03]  /*0d00*/  VIADD R6, R16, 0x3e ;  /* 0x0000003e10067836 */ /* 0x002fc60000000000 */
[----:B------:R0:W-:Y:S04]  /*0d10*/  STL [R1+0xb10], R0 ;  /* 0x000b100001007387 */ /* 0x0001e80000100800 */
[----:B------:R1:W-:Y:S01]  /*0d20*/  STL [R1+0xb0c], R5 ;  /* 0x000b0c0501007387 */ /* 0x0003e20000100800 */
[C---:B0-----:R-:W-:Y:S02]  /*0d30*/  VIADD R0, R16.reuse, 0x3c ;  /* 0x0000003c10007836 */ /* 0x041fe40000000000 */
[----:B-1----:R-:W-:-:S03]  /*0d40*/  VIADD R5, R16, 0x3d ;  /* 0x0000003d10057836 */ /* 0x002fc60000000000 */
[----:B------:R0:W-:Y:S04]  /*0d50*/  STL [R1+0xb08], R0 ;  /* 0x000b080001007387 */ /* 0x0001e80000100800 */
        /* <DEDUP_REMOVED lines=836> */
[----:B0-----:R-:W-:Y:S02]  /*41a0*/  IMAD.SHL.U32 R0, R4, 0x100, RZ ;  /* 0x0000010004007824 */ /* 0x001fe400078e00ff */
[C---:B------:R-:W-:Y:S02]  /*41b0*/  VIADD R4, R16.reuse, 0x1e3 ;  /* 0x000001e310047836 */ /* 0x040fe40000000000 */
[C---:B-1----:R-:W-:Y:S02]  /*41c0*/  VIADD R5, R16.reuse, 0x1e0 ;  /* 0x000001e010057836 */ /* 0x042fe40000000000 */
[----:B--2---:R-:W-:-:S03]  /*41d0*/  VIADD R6, R16, 0x1e1 ;  /* 0x000001e110067836 */ /* 0x004fc60000000000 */
[----:B------:R0:W-:Y:S04]  /*41e0*/  STL [R1+0x40], R5 ;  /* 0x0000400501007387 */ /* 0x0001e80000100800 */
[----:B------:R1:W-:Y:S01]  /*41f0*/  STL [R1+0x3c], R6 ;  /* 0x00003c0601007387 */ /* 0x0003e20000100800 */
[----:B0-----:R-:W-:Y:S01]  /*4200*/  LOP3.LUT R5, R0, 0x40, R17, 0xfe, !PT ;  /* 0x0000004000057812 */ /* 0x001fe200078efe11 */
[C---:B------:R-:W-:Y:S02]  /*4210*/  VIADD R0, R16.reuse, 0x1e2 ;  /* 0x000001e210007836 */ /* 0x040fe40000000000 */
[C---:B-1----:R-:W-:Y:S02]  /*4220*/  VIADD R6, R16.reuse, 0x1fb ;  /* 0x000001fb10067836 */ /* 0x042fe40000000000 */
[----:B------:R0:W-:Y:S04]  /*4230*/  STL [R1+0x37bc], R5 ;  /* 0x0037bc0501007387 */ /* 0x0001e80000100800 */
[----:B------:R-:W-:Y:S04]  /*4240*/  STL [R1+0x37b8], R15 ;  /* 0x0037b80f01007387 */ /* 0x000fe80000100800 */
[----:B------:R1:W-:Y:S01]  /*4250*/  STL [R1+0x38], R0 ;  /* 0x0000380001007387 */ /* 0x0003e20000100800 */
[----:B0-----:R-:W-:-:S03]  /*4260*/  VIADD R5, R16, 0x1e5 ;  /* 0x000001e510057836 */ /* 0x001fc60000000000 */
[----:B------:R0:W-:Y:S01]  /*4270*/  STL [R1+0x34], R4 ;  /* 0x0000340401007387 */ /* 0x0001e20000100800 */
[C---:B-1----:R-:W-:Y:S02]  /*4280*/  VIADD R0, R16.reuse, 0x1e4 ;  /* 0x000001e410007836 */ /* 0x042fe40000000000 */
[----:B0-----:R-:W-:-:S03]  /*4290*/  VIADD R4, R16, 0x1e6 ;  /* 0x000001e610047836 */ /* 0x001fc60000000000 */
        /* <DEDUP_REMOVED lines=23> */
[----:B------:R0:W-:Y:S01]  /*4410*/  STL [R1], R0 ;  /* 0x0000000001007387 */ /* 0x0001e20000100800 */
[----:B--2---:R-:W-:-:S05]  /*4420*/  VIADD R4, R16, 0x1f2 ;  /* 0x000001f210047836 */ /* 0x004fca0000000000 */
[----:B------:R1:W-:Y:S01]  /*4430*/  STL [R1+0x1c], R4 ;  /* 0x00001c0401007387 */ /* 0x0003e20000100800 */
[----:B0-----:R-:W-:-:S05]  /*4440*/  VIADD R0, R16, 0x1f3 ;  /* 0x000001f310007836 */ /* 0x001fca0000000000 */
[----:B------:R0:W-:Y:S01]  /*4450*/  STL [R1+0x18], R0 ;  /* 0x0000180001007387 */ /* 0x0001e20000100800 */
[----:B-1----:R-:W-:Y:S01]  /*4460*/  VIADD R4, R16, 0x1fd ;  /* 0x000001fd10047836 */ /* 0x002fe20000000000 */
[C---:B------:R-:W-:Y:S02]  /*4470*/  LOP3.LUT R16, R15.reuse, 0x80, RZ, 0xfc, !PT ;  /* 0x000000800f107812 */ /* 0x040fe400078efcff */
[----:B0-----:R-:W-:-:S05]  /*4480*/  LOP3.LUT R0, R15, 0xc0, RZ, 0xfc, !PT ;  /* 0x000000c00f007812 */ /* 0x001fca00078efcff */
[----:B------:R0:W-:Y:S04]  /*4490*/  STL [R1+0x37c0], R0 ;  /* 0x0037c00001007387 */ /* 0x0001e80000100800 */
[----:B------:R0:W-:Y:S01]  /*44a0*/  STL [R1+0x37c4], R16 ;  /* 0x0037c41001007387 */ /* 0x0001e20000100800 */
[----:B----4-:R-:W-:Y:S05]  /*44b0*/  BRA.U UP0, `(.L_x_0) ;  /* 0x0000008100107547 */ /* 0x010fea000b800000 */
[----:B------:R1:W-:Y:S01]  /*44c0*/  STL [R1+0x180], RZ ;  /* 0x000180ff01007387 */ /* 0x0003e20000100800 */
[----:B0-----:R-:W-:-:S03]  /*44d0*/  IMAD.SHL.U32 R0, R14, 0x20, RZ ;  /* 0x000000200e007824 */ /* 0x001fc600078e00ff */
[----:B------:R1:W-:Y:S02]  /*44e0*/  STL [R1+0x184], RZ ;  /* 0x000184ff01007387 */ /* 0x0003e40000100800 */
[----:B------:R-:W-:Y:S02]  /*44f0*/  LOP3.LUT R0, R0, 0x400, RZ, 0xc0, !PT ;  /* 0x0000040000007812 */ /* 0x000fe400078ec0ff */
[----:B------:R1:W-:Y:S04]  /*4500*/  STL [R1+0x188], RZ ;  /* 0x000188ff01007387 */ /* 0x0003e80000100800 */
        /* <DEDUP_REMOVED lines=1923> */
[----:B------:R1:W-:Y:S04]  /*bd40*/  STL [R1+0x73d8], R0 ;  /* 0x0073d80001007387 */ /* 0x0003e80000100800 */
        /* <DEDUP_REMOVED lines=121> */
[----:B------:R1:W-:Y:S01]  /*c4e0*/  STL [R1+0x7dc], RZ ;  /* 0x0007dcff01007387 */ /* 0x0003e20000100800 */
[----:B------:R-:W-:Y:S05]  /*c4f0*/  BRA `(.L_x_1) ;  /* 0x00001a9c00a47947 */ /* 0x000fea0003800000 */
.L_x_0:
[----:B------:R1:W-:Y:S01]  /*c500*/  STL [R1+0x75a4], R12 ;  /* 0x0075a40c01007387 */ /* 0x0003e20000100800 */
[----:B------:R-:W-:Y:S02]  /*c510*/  IABS R20, R2 ;  /* 0x0000000200147213 */ /* 0x000fe40000000000 */
[----:B0-----:R-:W-:Y:S01]  /*c520*/  IABS R0, R3 ;  /* 0x0000000300007213 */ /* 0x001fe20000000000 */
[----:B------:R-:W-:Y:S01]  /*c530*/  IMAD.MOV.U32 R16, RZ, RZ, RZ ;  /* 0x000000ffff107224 */ /* 0x000fe200078e00ff */
[----:B------:R-:W-:Y:S01]  /*c540*/  ISETP.GE.AND P1, PT, R21, RZ, PT ;  /* 0x000000ff1500720c */ /* 0x000fe20003f26270 */
[----:B------:R-:W0:Y:S01]  /*c550*/  LDCU UR49, c[0x0][0x3a4] ;  /* 0x00007480ff3177ac */ /* 0x000e220008000800 */
[----:B-1----:R-:W2:Y:S01]  /*c560*/  LDL R12, [R1+0x37b8] ;  /* 0x0037b800010c7983 */ /* 0x002ea20000100800 */
[----:B------:R-:W-:Y:S01]  /*c570*/  ISETP.GE.AND P5, PT, R22, RZ, PT ;  /* 0x000000ff1600720c */ /* 0x000fe20003fa6270 */
[----:B------:R-:W1:Y:S02]  /*c580*/  LDCU.128 UR24, c[0x0][0x380] ;  /* 0x00007000ff1877ac */ /* 0x000e640008000c00 */
[----:B------:R3:W-:Y:S01]  /*c590*/  STL [R1+0x75a0], R13 ;  /* 0x0075a00d01007387 */ /* 0x0007e20000100800 */
[----:B------:R-:W-:Y:S01]  /*c5a0*/  IABS R28, R6 ;  /* 0x00000006001c7213 */ /* 0x000fe20000000000 */
[----:B------:R-:W4:Y:S01]  /*c5b0*/  LDCU UR77, c[0x0][0x3b0] ;  /* 0x00007600ff4d77ac */ /* 0x000f220008000800 */
[----:B------:R-:W5:Y:S01]  /*c5c0*/  LDCU UR50, c[0x0][0x3a8] ;  /* 0x00007500ff3277ac */ /* 0x000f620008000800 */
[----:B---3--:R-:W3:Y:S01]  /*c5d0*/  LDL R13, [R1+0x37bc] ;  /* 0x0037bc00010d7983 */ /* 0x008ee20000100800 */
[----:B------:R-:W0:Y:S03]  /*c5e0*/  LDCU UR51, c[0x0][0x3a8] ;  /* 0x00007500ff3377ac */ /* 0x000e260008000800 */
[----:B------:R1:W-:Y:S01]  /*c5f0*/  STL [R1+0x759c], R18 ;  /* 0x00759c1201007387 */ /* 0x0003e20000100800 */
[----:B------:R-:W0:Y:S01]  /*c600*/  LDCU UR52, c[0x0][0x3a8] ;  /* 0x00007500ff3477ac */ /* 0x000e220008000800 */
[----:B------:R-:W0:Y:S01]  /*c610*/  LDCU UR53, c[0x0][0x3a8] ;  /* 0x00007500ff3577ac */ /* 0x000e220008000800 */
[----:B------:R-:W0:Y:S01]  /*c620*/  LDCU UR54, c[0x0][0x3a8] ;  /* 0x00007500ff3677ac */ /* 0x000e220008000800 */
[----:B-1----:R-:W4:Y:S01]  /*c630*/  LDL R18, [R1+0x37c4] ;  /* 0x0037c40001127983 */ /* 0x002f220000100800 */
[----:B------:R-:W1:Y:S03]  /*c640*/  LDCU UR55, c[0x0][0x3a8] ;  /* 0x00007500ff3777ac */ /* 0x000e660008000800 */
[----:B------:R0:W-:Y:S01]  /*c650*/  STL [R1+0x7598], R19 ;  /* 0x0075981301007387 */ /* 0x0001e20000100800 */
[----:B------:R-:W1:Y:S01]  /*c660*/  LDCU UR56, c[0x0][0x3a8] ;  /* 0x00007500ff3877ac */ /* 0x000e620008000800 */
[----:B------:R-:W1:Y:S02]  /*c670*/  LDCU UR57, c[0x0][0x3a8] ;  /* 0x00007500ff3977ac */ /* 0x000e640008000800 */
[----:B0-----:R-:W5:Y:S01]  /*c680*/  LDL R19, [R1+0x37c0] ;  /* 0x0037c00001137983 */ /* 0x001f620000100800 */
[----:B------:R-:W0:Y:S01]  /*c690*/  I2F.RP R14, R20 ;  /* 0x00000014000e7306 */ /* 0x000e220000209400 */
[----:B------:R-:W-:Y:S01]  /*c6a0*/  IABS R21, R21 ;  /* 0x0000001500157213 */ /* 0x000fe20000000000 */
[----:B------:R-:W0:Y:S01]  /*c6b0*/  LDCU UR58, c[0x0][0x3a8] ;  /* 0x00007500ff3a77ac */ /* 0x000e220008000800 */
[----:B------:R1:W-:Y:S01]  /*c6c0*/  STL [R1+0x7594], R3 ;  /* 0x0075940301007387 */ /* 0x0003e20000100800 */
[----:B------:R-:W-:-:S02]  /*c6d0*/  IABS R22, R22 ;  /* 0x0000001600167213 */ /* 0x000fc40000000000 */
[----:B------:R-:W-:Y:S01]  /*c6e0*/  IMAD.MOV.U32 R29, RZ, RZ, R21 ;  /* 0x000000ffff1d7224 */ /* 0x000fe200078e0015 */
[----:B------:R-:W2:Y:S01]  /*c6f0*/  LDCU UR59, c[0x0][0x3a8] ;  /* 0x00007500ff3b77ac */ /* 0x000ea20008000800 */
[----:B------:R-:W2:Y:S01]  /*c700*/  LDCU UR60, c[0x0][0x3a8] ;  /* 0x00007500ff3c77ac */ /* 0x000ea20008000800 */
[----:B-1----:R-:W-:Y:S02]  /*c710*/  IMAD.MOV.U32 R3, RZ, RZ, R9 ;  /* 0x000000ffff037224 */ /* 0x002fe400078e0009 */
[----:B------:R-:W1:Y:S01]  /*c720*/  I2F.RP R9, R0 ;  /* 0x0000000000097306 */ /* 0x000e620000209400 */
[----:B------:R-:W2:Y:S01]  /*c730*/  LDCU UR61, c[0x0][0x3a8] ;  /* 0x00007500ff3d77ac */ /* 0x000ea20008000800 */
[----:B------:R-:W2:Y:S06]  /*c740*/  LDCU UR62, c[0x0][0x3a8] ;  /* 0x00007500ff3e77ac */ /* 0x000eac0008000800 */
[----:B0-----:R-:W0:Y:S01]  /*c750*/  MUFU.RCP R14, R14 ;  /* 0x0000000e000e7308 */ /* 0x001e220000001000 */
[----:B------:R-:W2:Y:S01]  /*c760*/  LDCU UR63, c[0x0][0x3a8] ;  /* 0x00007500ff3f77ac */ /* 0x000ea20008000800 */
[----:B------:R-:W2:Y:S06]  /*c770*/  LDCU UR64, c[0x0][0x3a8] ;  /* 0x00007500ff4077ac */ /* 0x000eac0008000800 */
[----:B-1----:R-:W1:Y:S01]  /*c780*/  MUFU.RCP R9, R9 ;  /* 0x0000000900097308 */ /* 0x002e620000001000 */
[----:B------:R-:W2:Y:S01]  /*c790*/  LDCU UR65, c[0x0][0x3a8] ;  /* 0x00007500ff4177ac */ /* 0x000ea20008000800 */
[----:B------:R-:W2:Y:S01]  /*c7a0*/  LDCU UR66, c[0x0][0x3a8] ;  /* 0x00007500ff4277ac */ /* 0x000ea20008000800 */
[----:B0-----:R-:W-:Y:S01]  /*c7b0*/  VIADD R14, R14, 0xffffffe ;  /* 0x0ffffffe0e0e7836 */ /* 0x001fe20000000000 */
[----:B------:R-:W0:Y:S04]  /*c7c0*/  LDCU UR67, c[0x0][0x3a8] ;  /* 0x00007500ff4377ac */ /* 0x000e280008000800 */
[----:B------:R0:W0:Y:S01]  /*c7d0*/  F2I.FTZ.U32.TRUNC.NTZ R15, R14 ;  /* 0x0000000e000f7305 */ /* 0x000022000021f000 */
[----:B------:R-:W2:Y:S01]  /*c7e0*/  LDCU UR68, c[0x0][0x3a8] ;  /* 0x00007500ff4477ac */ /* 0x000ea20008000800 */
[----:B-1----:R-:W-:Y:S01]  /*c7f0*/  VIADD R9, R9, 0xffffffe ;  /* 0x0ffffffe09097836 */ /* 0x002fe20000000000 */
[----:B------:R-:W1:Y:S05]  /*c800*/  LDCU UR69, c[0x0][0x3a8] ;  /* 0x00007500ff4577ac */ /* 0x000e6a0008000800 */
[----:B------:R0:W1:Y:S02]  /*c810*/  F2I.FTZ.U32.TRUNC.NTZ R17, R9 ;  /* 0x0000000900117305 */ /* 0x000064000021f000 */
[----:B0-----:R-:W-:Y:S01]  /*c820*/  IMAD.MOV.U32 R14, RZ, RZ, RZ ;  /* 0x000000ffff0e7224 */ /* 0x001fe200078e00ff */
[----:B------:R-:W0:Y:S01]  /*c830*/  LDCU UR70, c[0x0][0x3a8] ;  /* 0x00007500ff4677ac */ /* 0x000e220008000800 */
[----:B------:R-:W0:Y:S01]  /*c840*/  LDCU UR71, c[0x0][0x3a8] ;  /* 0x00007500ff4777ac */ /* 0x000e220008000800 */
[--C-:B------:R-:W-:Y:S01]  /*c850*/  IMAD.MOV R9, RZ, RZ, -R15.reuse ;  /* 0x000000ffff097224 */ /* 0x100fe200078e0a0f */
[----:B------:R-:W0:Y:S03]  /*c860*/  LDCU UR72, c[0x0][0x3a8] ;  /* 0x00007500ff4877ac */ /* 0x000e260008000800 */
[----:B------:R-:W-:Y:S01]  /*c870*/  IMAD R9, R9, R20, RZ ;  /* 0x0000001409097224 */ /* 0x000fe200078e02ff */
[----:B------:R-:W0:Y:S03]  /*c880*/  LDCU UR76, c[0x0][0x3a8] ;  /* 0x00007500ff4c77ac */ /* 0x000e260008000800 */
[----:B------:R-:W-:Y:S01]  /*c890*/  IMAD.HI.U32 R14, R15, R9, R14 ;  /* 0x000000090f0e7227 */ /* 0x000fe200078e000e */
[----:B------:R-:W0:Y:S03]  /*c8a0*/  LDCU UR73, c[0x0][0x3a8] ;  /* 0x00007500ff4977ac */ /* 0x000e260008000800 */
[--C-:B-1----:R-:W-:Y:S01]  /*c8b0*/  IMAD.MOV R9, RZ, RZ, -R17.reuse ;  /* 0x000000ffff097224 */ /* 0x102fe200078e0a11 */
[----:B------:R-:W1:Y:S03]  /*c8c0*/  LDCU UR74, c[0x0][0x3a8] ;  /* 0x00007500ff4a77ac */ /* 0x000e660008000800 */
[----:B------:R-:W-:Y:S01]  /*c8d0*/  IMAD R9, R9, R0, RZ ;  /* 0x0000000009097224 */ /* 0x000fe200078e02ff */
[----:B------:R-:W0:Y:S03]  /*c8e0*/  LDCU UR8, c[0x0][0x3a8] ;  /* 0x00007500ff0877ac */ /* 0x000e260008000800 */
[----:B------:R-:W-:Y:S01]  /*c8f0*/  IMAD.HI.U32 R9, R17, R9, R16 ;  /* 0x0000000911097227 */ /* 0x000fe200078e0010 */
[----:B------:R-:W-:Y:S01]  /*c900*/  IABS R17, R5 ;  /* 0x0000000500117213 */ /* 0x000fe20000000000 */
[----:B------:R-:W0:Y:S01]  /*c910*/  LDCU UR9, c[0x0][0x3a8] ;  /* 0x00007500ff0977ac */ /* 0x000e220008000800 */
        /* <DEDUP_REMOVED lines=36> */
[----:B--2---:R-:W-:-:S02]  /*cb60*/  IABS R27, R12 ;  /* 0x0000000c001b7213 */ /* 0x004fc40000000000 */
[----:B------:R-:W-:Y:S02]  /*cb70*/  ISETP.GE.AND P6, PT, R12, RZ, PT ;  /* 0x000000ff0c00720c */ /* 0x000fe40003fc6270 */
[----:B------:R-:W2:Y:S01]  /*cb80*/  LDL.LU R12, [R1+0x75a4] ;  /* 0x0075a400010c7983 */ /* 0x000ea20000300800 */
[----:B------:R-:W-:-:S04]  /*cb90*/  IMAD.HI.U32 R24, R14, R27, RZ ;  /* 0x0000001b0e187227 */ /* 0x000fc800078e00ff */
[----:B------:R-:W-:-:S04]  /*cba0*/  IMAD.MOV R24, RZ, RZ, -R24 ;  /* 0x000000ffff187224 */ /* 0x000fc800078e0a18 */
[----:B------:R-:W-:Y:S01]  /*cbb0*/  IMAD R27, R20, R24, R27 ;  /* 0x00000018141b7224 */ /* 0x000fe200078e021b */
[----:B---3--:R-:W-:-:S04]  /*cbc0*/  IABS R26, R13 ;  /* 0x0000000d001a7213 */ /* 0x008fc80000000000 */
[----:B------:R-:W-:Y:S01]  /*cbd0*/  ISETP.GT.U32.AND P0, PT, R20, R27, PT ;  /* 0x0000001b1400720c */ /* 0x000fe20003f04070 */
[----:B------:R-:W-:-:S04]  /*cbe0*/  IMAD.HI.U32 R15, R14, R26, RZ ;  /* 0x0000001a0e0f7227 */ /* 0x000fc800078e00ff */
[----:B------:R-:W-:-:S04]  /*cbf0*/  IMAD.MOV R16, RZ, RZ, -R15 ;  /* 0x000000ffff107224 */ /* 0x000fc800078e0a0f */
[----:B------:R-:W-:Y:S01]  /*cc00*/  IMAD R26, R20, R16, R26 ;  /* 0x00000010141a7224 */ /* 0x000fe200078e021a */
[----:B----4-:R-:W-:Y:S01]  /*cc10*/  IABS R25, R18 ;  /* 0x0000001200197213 */ /* 0x010fe20000000000 */
[----:B------:R-:W-:-:S03]  /*cc20*/  IMAD.HI.U32 R16, R9, R29, RZ ;  /* 0x0000001d09107227 */ /* 0x000fc600078e00ff */
[----:B------:R-:W-:Y:S01]  /*cc30*/  ISETP.GT.U32.AND P2, PT, R20, R26, PT ;  /* 0x0000001a1400720c */ /* 0x000fe20003f44070 */
[----:B------:R-:W-:-:S04]  /*cc40*/  IMAD.HI.U32 R23, R14, R25, RZ ;  /* 0x000000190e177227 */ /* 0x000fc800078e00ff */
[----:B------:R-:W-:Y:S02]  /*cc50*/  IMAD.MOV R23, RZ, RZ, -R23 ;  /* 0x000000ffff177224 */ /* 0x000fe400078e0a17 */
[----:B------:R-:W-:Y:S02]  /*cc60*/  @!P0 IMAD.IADD R27, R27, 0x1, -R20 ;  /* 0x000000011b1b8824 */ /* 0x000fe400078e0a14 */
[----:B------:R-:W-:Y:S01]  /*cc70*/  IMAD R25, R20, R23, R25 ;  /* 0x0000001714197224 */ /* 0x000fe200078e0219 */
[----:B-----5:R-:W-:Y:S01]  /*cc80*/  IABS R15, R19 ;  /* 0x00000013000f7213 */ /* 0x020fe20000000000 */
[----:B------:R-:W-:-:S03]  /*cc90*/  IMAD.HI.U32 R23, R9, R22, RZ ;  /* 0x0000001609177227 */ /* 0x000fc600078e00ff */
[----:B------:R-:W-:Y:S01]  /*cca0*/  ISETP.GT.U32.AND P4, PT, R20, R25, PT ;  /* 0x000000191400720c */ /* 0x000fe20003f84070 */
[----:B------:R-:W-:Y:S01]  /*ccb0*/  IMAD.HI.U32 R24, R14, R15, RZ ;  /* 0x0000000f0e187227 */ /* 0x000fe200078e00ff */
[----:B------:R-:W-:-:S03]  /*ccc0*/  IABS R14, R4 ;  /* 0x00000004000e7213 */ /* 0x000fc60000000000 */
[----:B------:R-:W-:Y:S02]  /*ccd0*/  IMAD.MOV R24, RZ, RZ, -R24 ;  /* 0x000000ffff187224 */ /* 0x000fe400078e0a18 */
[----:B------:R-:W-:Y:S02]  /*cce0*/  IMAD.MOV.U32 R21, RZ, RZ, R14 ;  /* 0x000000ffff157224 */ /* 0x000fe400078e000e */
[----:B------:R-:W-:Y:S02]  /*ccf0*/  IMAD R24, R20, R24, R15 ;  /* 0x0000001814187224 */ /* 0x000fe400078e020f */
[----:B------:R-:W-:-:S03]  /*cd00*/  IMAD.HI.U32 R15, R9, R21, RZ ;  /* 0x00000015090f7227 */ /* 0x000fc600078e00ff */
[----:B------:R-:W-:Y:S01]  /*cd10*/  ISETP.GT.U32.AND P3, PT, R20, R24, PT ;  /* 0x000000181400720c */ /* 0x000fe20003f64070 */
[----:B------:R-:W-:Y:S02]  /*cd20*/  IMAD.MOV R15, RZ, RZ, -R15 ;  /* 0x000000ffff0f7224 */ /* 0x000fe400078e0a0f */
[--C-:B------:R-:W-:Y:S02]  /*cd30*/  @!P2 IMAD.IADD R26, R26, 0x1, -R20.reuse ;  /* 0x000000011a1aa824 */ /* 0x100fe400078e0a14 */
[----:B------:R-:W-:Y:S01]  /*cd40*/  @!P4 IMAD.IADD R25, R25, 0x1, -R20 ;  /* 0x000000011919c824 */ /* 0x000fe200078e0a14 */
[C---:B------:R-:W-:Y:S01]  /*cd50*/  ISETP.GT.U32.AND P4, PT, R20.reuse, R27, PT ;  /* 0x0000001b1400720c */ /* 0x040fe20003f84070 */
[----:B------:R-:W-:Y:S01]  /*cd60*/  IMAD.MOV R23, RZ, RZ, -R23 ;  /* 0x000000ffff177224 */ /* 0x000fe200078e0a17 */
[----:B------:R-:W-:Y:S01]  /*cd70*/  ISETP.GT.U32.AND P2, PT, R20, R26, PT ;  /* 0x0000001a1400720c */ /* 0x000fe20003f44070 */
[----:B------:R-:W-:Y:S01]  /*cd80*/  IMAD R21, R0, R15, R21 ;  /* 0x0000000f00157224 */ /* 0x000fe200078e0215 */
[----:B------:R-:W-:Y:S01]  /*cd90*/  IABS R15, R7 ;  /* 0x00000007000f7213 */ /* 0x000fe20000000000 */
[----:B------:R-:W-:Y:S01]  /*cda0*/  IMAD.MOV R16, RZ, RZ, -R16 ;  /* 0x000000ffff107224 */ /* 0x000fe200078e0a10 */
[----:B------:R-:W-:Y:S01]  /*cdb0*/  ISETP.GT.U32.AND P0, PT, R20, R25, PT ;  /* 0x000000191400720c */ /* 0x000fe20003f04070 */
[----:B------:R-:W-:-:S02]  /*cdc0*/  @!P3 IMAD.IADD R24, R24, 0x1, -R20 ;  /* 0x000000011818b824 */ /* 0x000fc400078e0a14 */
[C---:B------:R-:W-:Y:S02]  /*cdd0*/  IMAD R23, R0.reuse, R23, R22 ;  /* 0x0000001700177224 */ /* 0x040fe400078e0216 */
[----:B------:R-:W-:Y:S01]  /*cde0*/  IMAD R22, R0, R16, R29 ;  /* 0x0000001000167224 */ /* 0x000fe200078e021d */
[----:B------:R-:W-:Y:S01]  /*cdf0*/  ISETP.GT.U32.AND P3, PT, R20, R24, PT ;  /* 0x000000181400720c */ /* 0x000fe20003f64070 */
[----:B------:R-:W-:-:S04]  /*ce00*/  IMAD.HI.U32 R29, R9, R15, RZ ;  /* 0x0000000f091d7227 */ /* 0x000fc800078e00ff */
[----:B------:R-:W-:Y:S02]  /*ce10*/  IMAD.MOV R29, RZ, RZ, -R29 ;  /* 0x000000ffff1d7224 */ /* 0x000fe400078e0a1d */
[--C-:B------:R-:W-:Y:S02]  /*ce20*/  @!P4 IMAD.IADD R27, R27, 0x1, -R20.reuse ;  /* 0x000000011b1bc824 */ /* 0x100fe400078e0a14 */
[----:B------:R-:W-:Y:S02]  /*ce30*/  IMAD R15, R0, R29, R15 ;  /* 0x0000001d000f7224 */ /* 0x000fe400078e020f */
[--C-:B------:R-:W-:Y:S01]  /*ce40*/  @!P2 IMAD.IADD R26, R26, 0x1, -R20.reuse ;  /* 0x000000011a1aa824 */ /* 0x100fe200078e0a14 */
[----:B------:R-:W3:Y:S01]  /*ce50*/  LDL.LU R29, [R1+0xb14] ;  /* 0x000b1400011d7983 */ /* 0x000ee20000300800 */
[--C-:B------:R-:W-:Y:S02]  /*ce60*/  @!P0 IMAD.IADD R25, R25, 0x1, -R20.reuse ;  /* 0x0000000119198824 */ /* 0x100fe400078e0a14 */
[----:B------:R-:W-:-:S02]  /*ce70*/  @!P3 IMAD.IADD R24, R24, 0x1, -R20 ;  /* 0x000000011818b824 */ /* 0x000fc400078e0a14 */
[----:B------:R-:W4:Y:S01]  /*ce80*/  LDL.LU R20, [R1+0xb1c] ;  /* 0x000b1c0001147983 */ /* 0x000f220000300800 */
[----:B------:R-:W-:Y:S01]  /*ce90*/  IMAD.HI.U32 R14, R9, R17, RZ ;  /* 0x00000011090e7227 */ /* 0x000fe200078e00ff */
[----:B------:R-:W-:-:S03]  /*cea0*/  ISETP.GT.U32.AND P4, PT, R0, R23, PT ;  /* 0x000000170000720c */ /* 0x000fc60003f84070 */
[----:B------:R-:W-:Y:S01]  /*ceb0*/  IMAD.MOV R14, RZ, RZ, -R14 ;  /* 0x000000ffff0e7224 */ /* 0x000fe200078e0a0e */
[----:B------:R-:W-:Y:S01]  /*cec0*/  ISETP.GT.U32.AND P2, PT, R0, R22, PT ;  /* 0x000000160000720c */ /* 0x000fe20003f44070 */
[----:B------:R-:W-:-:S04]  /*ced0*/  IMAD.HI.U32 R16, R9, R28, RZ ;  /* 0x0000001c09107227 */ /* 0x000fc800078e00ff */
[----:B------:R-:W-:Y:S01]  /*cee0*/  IMAD R17, R0, R14, R17 ;  /* 0x0000000e00117224 */ /* 0x000fe200078e0211 */
[----:B------:R-:W-:Y:S01]  /*cef0*/  IABS R14, R8 ;  /* 0x00000008000e7213 */ /* 0x000fe20000000000 */
[----:B------:R-:W-:-:S03]  /*cf00*/  IMAD.MOV R16, RZ, RZ, -R16 ;  /* 0x000000ffff107224 */ /* 0x000fc600078e0a10 */
[----:B------:R-:W-:Y:S01]  /*cf10*/  ISETP.GT.U32.AND P3, PT, R0, R17, PT ;  /* 0x000000110000720c */ /* 0x000fe20003f64070 */
[--C-:B------:R-:W-:Y:S01]  /*cf20*/  @!P4 IMAD.IADD R23, R23, 0x1, -R0.reuse ;  /* 0x000000011717c824 */ /* 0x100fe200078e0a00 */
[----:B------:R-:W-:Y:S01]  /*cf30*/  ISETP.GE.AND P4, PT, R18, RZ, PT ;  /* 0x000000ff1200720c */ /* 0x000fe20003f86270 */
[----:B------:R-:W-:Y:S01]  /*cf40*/  @!P2 IMAD.IADD R22, R22, 0x1, -R0 ;  /* 0x000000011616a824 */ /* 0x000fe200078e0a00 */
[----:B------:R-:W-:Y:S01]  /*cf50*/  ISETP.GE.AND P2, PT, R19, RZ, PT ;  /* 0x000000ff1300720c */ /* 0x000fe20003f46270 */
[----:B------:R-:W-:Y:S01]  /*cf60*/  @!P6 IMAD.MOV R27, RZ, RZ, -R27 ;  /* 0x000000ffff1be224 */ /* 0x000fe200078e0a1b */
[C---:B------:R-:W-:Y:S01]  /*cf70*/  ISETP.GT.U32.AND P0, PT, R0.reuse, R21, PT ;  /* 0x000000150000720c */ /* 0x040fe20003f04070 */
[C---:B------:R-:W-:Y:S01]  /*cf80*/  IMAD R16, R0.reuse, R16, R28 ;  /* 0x0000001000107224 */ /* 0x040fe200078e021c */
[----:B------:R-:W-:Y:S01]  /*cf90*/  ISETP.GE.AND P6, PT, R13, RZ, PT ;  /* 0x000000ff0d00720c */ /* 0x000fe20003fc6270 */
[----:B------:R-:W-:Y:S01]  /*cfa0*/  IMAD.HI.U32 R28, R9, R14, RZ ;  /* 0x0000000e091c7227 */ /* 0x000fe200078e00ff */
[----:B------:R-:W5:Y:S03]  /*cfb0*/  LDL.LU R13, [R1+0x75a0] ;  /* 0x0075a000010d7983 */ /* 0x000f660000300800 */
[----:B------:R-:W-:Y:S01]  /*cfc0*/  @!P3 IMAD.IADD R17, R17, 0x1, -R0 ;  /* 0x000000011111b824 */ /* 0x000fe200078e0a00 */
[C---:B------:R-:W-:Y:S01]  /*cfd0*/  ISETP.GT.U32.AND P3, PT, R0.reuse, R23, PT ;  /* 0x000000170000720c */ /* 0x040fe20003f64070 */
[----:B------:R-:W-:Y:S01]  /*cfe0*/  IMAD.MOV R28, RZ, RZ, -R28 ;  /* 0x000000ffff1c7224 */ /* 0x000fe200078e0a1c */
[----:B------:R-:W2:Y:S01]  /*cff0*/  LDL.LU R18, [R1+0x759c] ;  /* 0x00759c0001127983 */ /* 0x000ea20000300800 */
[----:B------:R-:W-:Y:S01]  /*d000*/  @!P4 IMAD.MOV R25, RZ, RZ, -R25 ;  /* 0x000000ffff19c224 */ /* 0x000fe200078e0a19 */
[C---:B------:R-:W-:Y:S01]  /*d010*/  ISETP.GT.U32.AND P4, PT, R0.reuse, R22, PT ;  /* 0x000000160000720c */ /* 0x040fe20003f84070 */
[----:B------:R-:W-:Y:S01]  /*d020*/  @!P2 IMAD.MOV R24, RZ, RZ, -R24 ;  /* 0x000000ffff18a224 */ /* 0x000fe200078e0a18 */
[C---:B------:R-:W-:Y:S01]  /*d030*/  ISETP.GT.U32.AND P2, PT, R0.reuse, R17, PT ;  /* 0x000000110000720c */ /* 0x040fe20003f44070 */
[----:B------:R-:W-:Y:S01]  /*d040*/  IMAD R14, R0, R28, R14 ;  /* 0x0000001c000e7224 */ /* 0x000fe200078e020e */
[----:B------:R-:W2:Y:S01]  /*d050*/  LDL.LU R19, [R1+0x7598] ;  /* 0x0075980001137983 */ /* 0x000ea20000300800 */
[----:B------:R-:W-:Y:S01]  /*d060*/  @!P0 IMAD.IADD R21, R21, 0x1, -R0 ;  /* 0x0000000115158824 */ /* 0x000fe200078e0a00 */
[----:B------:R-:W-:Y:S01]  /*d070*/  ISETP.NE.AND P0, PT, R2, RZ, PT ;  /* 0x000000ff0200720c */ /* 0x000fe20003f05270 */
[----:B------:R-:W-:-:S02]  /*d080*/  @!P6 IMAD.MOV R26, RZ, RZ, -R26 ;  /* 0x000000ffff1ae224 */ /* 0x000fc400078e0a1a */
[--C-:B------:R-:W-:Y:S01]  /*d090*/  @!P3 IMAD.IADD R23, R23, 0x1, -R0.reuse ;  /* 0x000000011717b824 */ /* 0x100fe200078e0a00 */
[C---:B------:R-:W-:Y:S02]  /*d0a0*/  ISETP.GT.U32.AND P6, PT, R0.reuse, R21, PT ;  /* 0x000000150000720c */ /* 0x040fe40003fc4070 */
[----:B------:R-:W-:Y:S01]  /*d0b0*/  ISETP.GT.U32.AND P3, PT, R0, R15, PT ;  /* 0x0000000f0000720c */ /* 0x000fe20003f64070 */
[--C-:B------:R-:W-:Y:S01]  /*d0c0*/  @!P4 IMAD.IADD R22, R22, 0x1, -R0.reuse ;  /* 0x000000011616c824 */ /* 0x100fe200078e0a00 */
[----:B------:R-:W-:Y:S01]  /*d0d0*/  ISETP.GE.AND P4, PT, R4, RZ, PT ;  /* 0x000000ff0400720c */ /* 0x000fe20003f86270 */
[----:B------:R-:W-:Y:S01]  /*d0e0*/  @!P2 IMAD.IADD R17, R17, 0x1, -R0 ;  /* 0x000000011111a824 */ /* 0x000fe200078e0a00 */
[----:B------:R-:W-:-:S07]  /*d0f0*/  ISETP.GE.AND P2, PT, R5, RZ, PT ;  /* 0x000000ff0500720c */ /* 0x000fce0003f46270 */
[--C-:B------:R-:W-:Y:S02]  /*d100*/  @!P6 IMAD.IADD R21, R21, 0x1, -R0.reuse ;  /* 0x000000011515e824 */ /* 0x100fe400078e0a00 */
[----:B------:R-:W-:Y:S01]  /*d110*/  @!P3 IMAD.IADD R15, R15, 0x1, -R0 ;  /* 0x000000010f0fb824 */ /* 0x000fe200078e0a00 */
[----:B------:R-:W-:Y:S01]  /*d120*/  ISETP.GE.AND P3, PT, R7, RZ, PT ;  /* 0x000000ff0700720c */ /* 0x000fe20003f66270 */
[----:B------:R-:W-:-:S04]  /*d130*/  IMAD.MOV.U32 R7, RZ, RZ, R21 ;  /* 0x000000ffff077224 */ /* 0x000fc800078e0015 */
[----:B------:R-:W-:Y:S01]  /*d140*/  @!P4 IMAD.MOV R7, RZ, RZ, -R7 ;  /* 0x000000ffff07c224 */ /* 0x000fe200078e0a07 */
[----:B------:R-:W-:-:S13]  /*d150*/  ISETP.GT.U32.AND P6, PT, R0, R14, PT ;  /* 0x0000000e0000720c */ /* 0x000fda0003fc4070 */
[----:B------:R-:W-:-:S05]  /*d160*/  @!P6 IMAD.IADD R14, R14, 0x1, -R0 ;  /* 0x000000010e0ee824 */ /* 0x000fca00078e0a00 */
[----:B------:R-:W-:-:S13]  /*d170*/  ISETP.GT.U32.AND P6, PT, R0, R14, PT ;  /* 0x0000000e0000720c */ /* 0x000fda0003fc4070 */
[----:B------:R-:W-:Y:S01]  /*d180*/  @!P6 IMAD.IADD R14, R14, 0x1, -R0 ;  /* 0x000000010e0ee824 */ /* 0x000fe200078e0a00 */
[----:B------:R-:W-:Y:S01]  /*d190*/  ISETP.GE.AND P6, PT, R11, RZ, PT ;  /* 0x000000ff0b00720c */ /* 0x000fe20003fc6270 */
[----:B----4-:R-:W-:Y:S01]  /*d1a0*/  IMAD.MOV.U32 R28, RZ, RZ, R20 ;  /* 0x000000ffff1c7224 */ /* 0x010fe200078e0014 */
[----:B------:R-:W-:-:S04]  /*d1b0*/  LOP3.LUT R20, RZ, R2, RZ, 0x33, !PT ;  /* 0x00000002ff147212 */ /* 0x000fc800078e33ff */
[C---:B------:R-:W-:Y:S02]  /*d1c0*/  SEL R27, R20.reuse, R27, !P0 ;  /* 0x0000001b141b7207 */ /* 0x040fe40004000000 */
[C---:B------:R-:W-:Y:S02]  /*d1d0*/  SEL R26, R20.reuse, R26, !P0 ;  /* 0x0000001a141a7207 */ /* 0x040fe40004000000 */
[C---:B------:R-:W-:Y:S02]  /*d1e0*/  SEL R25, R20.reuse, R25, !P0 ;  /* 0x0000001914197207 */ /* 0x040fe40004000000 */
[----:B------:R-:W-:Y:S02]  /*d1f0*/  SEL R20, R20, R24, !P0 ;  /* 0x0000001814147207 */ /* 0x000fe40004000000 */
[----:B------:R-:W-:Y:S01]  /*d200*/  ISETP.GT.U32.AND P0, PT, R0, R16, PT ;  /* 0x000000100000720c */ /* 0x000fe20003f04070 */
[----:B------:R4:W-:Y:S01]  /*d210*/  STL [R1+0xc00], R27 ;  /* 0x000c001b01007387 */ /* 0x0009e20000100800 */
[----:B------:R-:W-:Y:S01]  /*d220*/  IABS R2, R10 ;  /* 0x0000000a00027213 */ /* 0x000fe20000000000 */
[----:B------:R-:W-:-:S02]  /*d230*/  IMAD.MOV.U32 R24, RZ, RZ, R22 ;  /* 0x000000ffff187224 */ /* 0x000fc400078e0016 */
[----:B----4-:R-:W4:Y:S04]  /*d240*/  LDL.LU R27, [R1+0xa9c] ;  /* 0x000a9c00011b7983 */ /* 0x010f280000300800 */
[----:B------:R-:W-:Y:S04]  /*d250*/  STL [R1+0xbfc], R26 ;  /* 0x000bfc1a01007387 */ /* 0x000fe80000100800 */
[----:B------:R-:W-:Y:S01]  /*d260*/  @!P0 IMAD.IADD R16, R16, 0x1, -R0 ;  /* 0x0000000110108824 */ /* 0x000fe200078e0a00 */
[----:B------:R0:W-:Y:S01]  /*d270*/  STL [R1+0xbf8], R25 ;  /* 0x000bf81901007387 */ /* 0x0001e20000100800 */
[----:B------:R-:W-:Y:S01]  /*d280*/  ISETP.GE.AND P0, PT, R6, RZ, PT ;  /* 0x000000ff0600720c */ /* 0x000fe20003f06270 */
[----:B------:R-:W-:-:S02]  /*d290*/  IMAD.MOV.U32 R6, RZ, RZ, R17 ;  /* 0x000000ffff067224 */ /* 0x000fc400078e0011 */
[----:B------:R1:W-:Y:S01]  /*d2a0*/  STL [R1+0xbf4], R20 ;  /* 0x000bf41401007387 */ /* 0x0003e20000100800 */
[----:B------:R-:W-:Y:S02]  /*d2b0*/  @!P1 IMAD.MOV R24, RZ, RZ, -R24 ;  /* 0x000000ffff189224 */ /* 0x000fe400078e0a18 */
[----:B0-----:R-:W-:Y:S02]  /*d2c0*/  IMAD.MOV.U32 R25, RZ, RZ, R23 ;  /* 0x000000ffff197224 */ /* 0x001fe400078e0017 */
[----:B------:R-:W-:Y:S01]  /*d2d0*/  IMAD.HI.U32 R4, R9, R2, RZ ;  /* 0x0000000209047227 */ /* 0x000fe200078e00ff */
[----:B-1----:R-:W-:-:S03]  /*d2e0*/  IABS R20, R11 ;  /* 0x0000000b00147213 */ /* 0x002fc60000000000 */
[----:B------:R-:W-:Y:S02]  /*d2f0*/  @!P5 IMAD.MOV R25, RZ, RZ, -R25 ;  /* 0x000000ffff19d224 */ /* 0x000fe400078e0a19 */
[----:B------:R-:W-:Y:S01]  /*d300*/  @!P2 IMAD.MOV R6, RZ, RZ, -R6 ;  /* 0x000000ffff06a224 */ /* 0x000fe200078e0a06 */
[----:B------:R-:W-:Y:S01]  /*d310*/  ISETP.GT.U32.AND P5, PT, R0, R16, PT ;  /* 0x000000100000720c */ /* 0x000fe20003fa4070 */
[----:B------:R-:W-:Y:S01]  /*d320*/  IMAD.MOV R4, RZ, RZ, -R4 ;  /* 0x000000ffff047224 */ /* 0x000fe200078e0a04 */
[----:B------:R0:W-:Y:S01]  /*d330*/  STL [R1+0x9a0], R25 ;  /* 0x0009a01901007387 */ /* 0x0001e20000100800 */
[----:B------:R-:W-:-:S03]  /*d340*/  IMAD.HI.U32 R5, R9, R20, RZ ;  /* 0x0000001409057227 */ /* 0x000fc600078e00ff */
[----:B------:R-:W-:Y:S01]  /*d350*/  STL [R1+0x99c], R24 ;  /* 0x00099c1801007387 */ /* 0x000fe20000100800 */
[----:B------:R-:W-:-:S03]  /*d360*/  IMAD R2, R0, R4, R2 ;  /* 0x0000000400027224 */ /* 0x000fc600078e0202 */
[----:B------:R-:W-:Y:S01]  /*d370*/  STL [R1+0x998], R7 ;  /* 0x0009980701007387 */ /* 0x000fe20000100800 */
[----:B------:R-:W-:-:S03]  /*d380*/  IMAD.MOV R5, RZ, RZ, -R5 ;  /* 0x000000ffff057224 */ /* 0x000fc600078e0a05 */
[----:B------:R-:W-:Y:S04]  /*d390*/  STL [R1+0x994], R6 ;  /* 0x0009940601007387 */ /* 0x000fe80000100800 */
[----:B0-----:R-:W3:Y:S01]  /*d3a0*/  LDL.LU R25, [R1+0x18] ;  /* 0x0000180001197983 */ /* 0x001ee20000300800 */
[C---:B------:R-:W-:Y:S01]  /*d3b0*/  IMAD R5, R0.reuse, R5, R20 ;  /* 0x0000000500057224 */ /* 0x040fe200078e0214 */
[----:B------:R-:W-:Y:S01]  /*d3c0*/  ISETP.GT.U32.AND P4, PT, R0, R2, PT ;  /* 0x000000020000720c */ /* 0x000fe20003f84070 */
[----:B------:R-:W-:Y:S01]  /*d3d0*/  @!P5 IMAD.IADD R16, R16, 0x1, -R0 ;  /* 0x000000011010d824 */ /* 0x000fe200078e0a00 */
[C---:B------:R-:W-:Y:S01]  /*d3e0*/  ISETP.GT.U32.AND P1, PT, R0.reuse, R15, PT ;  /* 0x0000000f0000720c */ /* 0x040fe20003f24070 */
[----:B------:R-:W4:Y:S01]  /*d3f0*/  LDL.LU R26, [R1+0x1c] ;  /* 0x00001c00011a7983 */ /* 0x000f220000300800 */
[----:B------:R-:W-:-:S09]  /*d400*/  ISETP.GT.U32.AND P5, PT, R0, R5, PT ;  /* 0x000000050000720c */ /* 0x000fd20003fa4070 */
[--C-:B------:R-:W-:Y:S01]  /*d410*/  @!P4 IMAD.IADD R2, R2, 0x1, -R0.reuse ;  /* 0x000000010202c824 */ /* 0x100fe200078e0a00 */
[----:B--2---:R-:W-:Y:S01]  /*d420*/  IABS R4, R12 ;  /* 0x0000000c00047213 */ /* 0x004fe20000000000 */
[--C-:B------:R-:W-:Y:S01]  /*d430*/  @!P1 IMAD.IADD R15, R15, 0x1, -R0.reuse ;  /* 0x000000010f0f9824 */ /* 0x100fe200078e0a00 */
[----:B------:R-:W-:Y:S01]  /*d440*/  ISETP.GE.AND P2, PT, R8, RZ, PT ;  /* 0x000000ff0800720c */ /* 0x000fe20003f46270 */
[----:B------:R-:W-:Y:S01]  /*d450*/  @!P5 IMAD.IADD R5, R5, 0x1, -R0 ;  /* 0x000000010505d824 */ /* 0x000fe200078e0a00 */
[----:B------:R-:W-:Y:S01]  /*d460*/  ISETP.GT.U32.AND P5, PT, R0, R2, PT ;  /* 0x000000020000720c */ /* 0x000fe20003fa4070 */
[----:B------:R-:W-:Y:S01]  /*d470*/  IMAD.MOV.U32 R17, RZ, RZ, R16 ;  /* 0x000000ffff117224 */ /* 0x000fe200078e0010 */
[----:B------:R-:W-:Y:S01]  /*d480*/  ISETP.GE.AND P4, PT, R12, RZ, PT ;  /* 0x000000ff0c00720c */ /* 0x000fe20003f86270 */
[----:B------:R-:W2:Y:S01]  /*d490*/  LDL.LU R20, [R1] ;  /* 0x0000000001147983 */ /* 0x000ea20000300800 */
[----:B------:R-:W-:Y:S01]  /*d4a0*/  IMAD.MOV.U32 R12, RZ, RZ, R15 ;  /* 0x000000ffff0c7224 */ /* 0x000fe200078e000f */
[----:B------:R-:W-:-:S02]  /*d4b0*/  ISETP.GE.AND P1, PT, R10, RZ, PT ;  /* 0x000000ff0a00720c */ /* 0x000fc40003f26270 */
[----:B------:R-:W2:Y:S01]  /*d4c0*/  LDL.LU R21, [R1+0x4] ;  /* 0x0000040001157983 */ /* 0x000ea20000300800 */
[----:B------:R-:W-:Y:S02]  /*d4d0*/  @!P0 IMAD.MOV R17, RZ, RZ, -R17 ;  /* 0x000000ffff118224 */ /* 0x000fe400078e0a11 */
[----:B------:R-:W-:-:S03]  /*d4e0*/  @!P3 IMAD.MOV R12, RZ, RZ, -R12 ;  /* 0x000000ffff0cb224 */ /* 0x000fc600078e0a0c */
[----:B------:R-:W-:Y:S01]  /*d4f0*/  @!P5 IMAD.IADD R2, R2, 0x1, -R0 ;  /* 0x000000010202d824 */ /* 0x000fe200078e0a00 */
[----:B------:R-:W-:Y:S01]  /*d500*/  STL [R1+0x990], R17 ;  /* 0x0009901101007387 */ /* 0x000fe20000100800 */
[----:B------:R-:W-:-:S03]  /*d510*/  IMAD.MOV.U32 R11, RZ, RZ, R14 ;  /* 0x000000ffff0b7224 */ /* 0x000fc600078e000e */
[----:B------:R0:W-:Y:S01]  /*d520*/  STL [R1+0x98c], R12 ;  /* 0x00098c0c01007387 */ /* 0x0001e20000100800 */
[----:B------:R-:W-:Y:S02]  /*d530*/  @!P2 IMAD.MOV R11, RZ, RZ, -R11 ;  /* 0x000000ffff0ba224 */ /* 0x000fe400078e0a0b */
[----:B0-----:R-:W-:-:S03]  /*d540*/  IMAD.MOV.U32 R12, RZ, RZ, R2 ;  /* 0x000000ffff0c7224 */ /* 0x001fc600078e0002 */
[----:B------:R-:W-:Y:S01]  /*d550*/  STL [R1+0x988], R11 ;  /* 0x0009880b01007387 */ /* 0x000fe20000100800 */
[----:B------:R-:W-:-:S03]  /*d560*/  @!P1 IMAD.MOV R12, RZ, RZ, -R12 ;  /* 0x000000ffff0c9224 */ /* 0x000fc600078e0a0c */
[----:B------:R-:W2:Y:S04]  /*d570*/  LDL.LU R17, [R1+0x8] ;  /* 0x0000080001117983 */ /* 0x000ea80000300800 */
[----:B------:R-:W-:Y:S04]  /*d580*/  STL [R1+0x984], R12 ;  /* 0x0009840c01007387 */ /* 0x000fe80000100800 */
[----:B------:R-:W2:Y:S01]  /*d590*/  LDL.LU R23, [R1+0xc] ;  /* 0x00000c0001177983 */ /* 0x000ea20000300800 */
[----:B------:R-:W-:Y:S01]  /*d5a0*/  IMAD.HI.U32 R6, R9, R4, RZ ;  /* 0x0000000409067227 */ /* 0x000fe200078e00ff */
[----:B-----5:R-:W-:-:S02]  /*d5b0*/  IABS R7, R13 ;  /* 0x0000000d00077213 */ /* 0x020fc40000000000 */
[C---:B------:R-:W-:Y:S01]  /*d5c0*/  ISETP.GT.U32.AND P0, PT, R0.reuse, R5, PT ;  /* 0x000000050000720c */ /* 0x040fe20003f04070 */
[----:B------:R-:W-:Y:S01]  /*d5d0*/  IMAD.MOV R6, RZ, RZ, -R6 ;  /* 0x000000ffff067224 */ /* 0x000fe200078e0a06 */
[----:B------:R-:W-:Y:S01]  /*d5e0*/  IABS R8, R18 ;  /* 0x0000001200087213 */ /* 0x000fe20000000000 */
[----:B------:R-:W5:Y:S02]  /*d5f0*/  LDL.LU R22, [R1+0x10] ;  /* 0x0000100001167983 */ /* 0x000f640000300800 */
[----:B------:R-:W-:-:S05]  /*d600*/  IMAD R6, R0, R6, R4 ;  /* 0x0000000600067224 */ /* 0x000fca00078e0204 */
[----:B------:R-:W-:Y:S01]  /*d610*/  ISETP.GT.U32.AND P3, PT, R0, R6, PT ;  /* 0x000000060000720c */ /* 0x000fe20003f64070 */
[----:B------:R-:W-:-:S04]  /*d620*/  IMAD.HI.U32 R4, R9, R7, RZ ;  /* 0x0000000709047227 */ /* 0x000fc800078e00ff */
[----:B------:R-:W-:-:S08]  /*d630*/  IMAD.HI.U32 R10, R9, R8, RZ ;  /* 0x00000008090a7227 */ /* 0x000fd000078e00ff */
[----:B------:R-:W-:Y:S02]  /*d640*/  @!P3 IMAD.IADD R6, R6, 0x1, -R0 ;  /* 0x000000010606b824 */ /* 0x000fe400078e0a00 */
[----:B------:R-:W-:-:S03]  /*d650*/  IMAD.MOV R4, RZ, RZ, -R4 ;  /* 0x000000ffff047224 */ /* 0x000fc600078e0a04 */
[C---:B------:R-:W-:Y:S01]  /*d660*/  ISETP.GT.U32.AND P1, PT, R0.reuse, R6, PT ;  /* 0x000000060000720c */ /* 0x040fe20003f24070 */
[----:B------:R-:W-:Y:S02]  /*d670*/  IMAD.MOV R10, RZ, RZ, -R10 ;  /* 0x000000ffff0a7224 */ /* 0x000fe400078e0a0a */
[C---:B------:R-:W-:Y:S02]  /*d680*/  IMAD R7, R0.reuse, R4, R7 ;  /* 0x0000000400077224 */ /* 0x040fe400078e0207 */
[----:B------:R-:W-:Y:S02]  /*d690*/  @!P0 IMAD.IADD R5, R5, 0x1, -R0 ;  /* 0x0000000105058824 */ /* 0x000fe400078e0a00 */
[C---:B------:R-:W-:Y:S02]  /*d6a0*/  IMAD R8, R0.reuse, R10, R8 ;  /* 0x0000000a00087224 */ /* 0x040fe400078e0208 */
[----:B------:R-:W-:Y:S01]  /*d6b0*/  @!P6 IMAD.MOV R5, RZ, RZ, -R5 ;  /* 0x000000ffff05e224 */ /* 0x000fe200078e0a05 */
[----:B------:R-:W-:-:S02]  /*d6c0*/  ISETP.GT.U32.AND P6, PT, R0, R7, PT ;  /* 0x000000070000720c */ /* 0x000fc40003fc4070 */
[----:B------:R-:W-:Y:S01]  /*d6d0*/  ISETP.GE.AND P2, PT, R13, RZ, PT ;  /* 0x000000ff0d00720c */ /* 0x000fe20003f46270 */
[--C-:B------:R-:W-:Y:S01]  /*d6e0*/  @!P1 IMAD.IADD R6, R6, 0x1, -R0.reuse ;  /* 0x0000000106069824 */ /* 0x100fe200078e0a00 */
[----:B------:R-:W-:Y:S02]  /*d6f0*/  IABS R13, R19 ;  /* 0x00000013000d7213 */ /* 0x000fe40000000000 */
[----:B------:R-:W-:Y:S01]  /*d700*/  ISETP.GT.U32.AND P1, PT, R0, R8, PT ;  /* 0x000000080000720c */ /* 0x000fe20003f24070 */
[----:B------:R0:W-:Y:S06]  /*d710*/  STL [R1+0x980], R5 ;  /* 0x0009800501007387 */ /* 0x0001ec0000100800 */
[----:B------:R-:W-:Y:S01]  /*d720*/  @!P6 IMAD.IADD R7, R7, 0x1, -R0 ;  /* 0x000000010707e824 */ /* 0x000fe200078e0a00 */
[----:B------:R-:W5:Y:S01]  /*d730*/  LDL.LU R24, [R1+0x14] ;  /* 0x0000140001187983 */ /* 0x000f620000300800 */
[----:B0-----:R-:W-:-:S04]  /*d740*/  IMAD.MOV.U32 R5, RZ, RZ, R13 ;  /* 0x000000ffff057224 */ /* 0x001fc800078e000d */
[----:B------:R-:W-:Y:S01]  /*d750*/  @!P1 IMAD.IADD R8, R8, 0x1, -R0 ;  /* 0x0000000108089824 */ /* 0x000fe200078e0a00 */
[----:B------:R-:W-:Y:S01]  /*d760*/  ISETP.GT.U32.AND P1, PT, R0, R7, PT ;  /* 0x000000070000720c */ /* 0x000fe20003f24070 */
[----:B------:R-:W-:-:S04]  /*d770*/  IMAD.MOV.U32 R15, RZ, RZ, R6 ;  /* 0x000000ffff0f7224 */ /* 0x000fc800078e0006 */
[----:B------:R-:W-:Y:S01]  /*d780*/  @!P4 IMAD.MOV R15, RZ, RZ, -R15 ;  /* 0x000000ffff0fc224 */ /* 0x000fe200078e0a0f */
[----:B------:R-:W-:Y:S02]  /*d790*/  ISETP.GT.U32.AND P4, PT, R0, R8, PT ;  /* 0x000000080000720c */ /* 0x000fe40003f84070 */
[----:B------:R-:W-:-:S05]  /*d7a0*/  ISETP.GE.AND P5, PT, R18, RZ, PT ;  /* 0x000000ff1200720c */ /* 0x000fca0003fa6270 */
[----:B------:R-:W-:-:S04]  /*d7b0*/  @!P1 IMAD.IADD R7, R7, 0x1, -R0 ;  /* 0x0000000107079824 */ /* 0x000fc800078e0a00 */
[----:B------:R-:W-:Y:S02]  /*d7c0*/  IMAD.MOV.U32 R16, RZ, RZ, R7 ;  /* 0x000000ffff107224 */ /* 0x000fe400078e0007 */
[----:B------:R-:W-:Y:S02]  /*d7d0*/  @!P4 IMAD.IADD R8, R8, 0x1, -R0 ;  /* 0x000000010808c824 */ /* 0x000fe400078e0a00 */
[----:B------:R-:W-:Y:S01]  /*d7e0*/  @!P2 IMAD.MOV R16, RZ, RZ, -R16 ;  /* 0x000000ffff10a224 */ /* 0x000fe200078e0a10 */
[----:B---3--:R-:W-:-:S05]  /*d7f0*/  IABS R11, R25 ;  /* 0x00000019000b7213 */ /* 0x008fca0000000000 */
[----:B------:R-:W-:-:S04]  /*d800*/  IMAD.HI.U32 R14, R9, R11, RZ ;  /* 0x0000000b090e7227 */ /* 0x000fc800078e00ff */
[----:B------:R-:W-:-:S04]  /*d810*/  IMAD.MOV R13, RZ, RZ, -R14 ;  /* 0x000000ffff0d7224 */ /* 0x000fc800078e0a0e */
[----:B------:R-:W-:Y:S01]  /*d820*/  IMAD R11, R0, R13, R11 ;  /* 0x0000000d000b7224 */ /* 0x000fe200078e020b */
[----:B----4-:R-:W-:-:S04]  /*d830*/  IABS R10, R26 ;  /* 0x0000001a000a7213 */ /* 0x010fc80000000000 */
[----:B------:R-:W-:Y:S01]  /*d840*/  ISETP.GT.U32.AND P6, PT, R0, R11, PT ;  /* 0x0000000b0000720c */ /* 0x000fe20003fc4070 */
[----:B------:R-:W-:Y:S01]  /*d850*/  IMAD.HI.U32 R12, R9, R10, RZ ;  /* 0x0000000a090c7227 */ /* 0x000fe200078e00ff */
[----:B------:R-:W-:Y:S02]  /*d860*/  ISETP.GE.AND P0, PT, R25, RZ, PT ;  /* 0x000000ff1900720c */ /* 0x000fe40003f06270 */
[----:B------:R-:W3:Y:S01]  /*d870*/  LDL.LU R25, [R1+0x20] ;  /* 0x0000200001197983 */ /* 0x000ee20000300800 */
[----:B------:R-:W-:Y:S02]  /*d880*/  IMAD.MOV R12, RZ, RZ, -R12 ;  /* 0x000000ffff0c7224 */ /* 0x000fe400078e0a0c */
[----:B------:R-:W-:Y:S01]  /*d890*/  IMAD.HI.U32 R14, R9, R5, RZ ;  /* 0x00000005090e7227 */ /* 0x000fe200078e00ff */
[----:B--2---:R-:W-:-:S03]  /*d8a0*/  IABS R2, R21 ;  /* 0x0000001500027213 */ /* 0x004fc60000000000 */
[C---:B------:R-:W-:Y:S02]  /*d8b0*/  IMAD R10, R0.reuse, R12, R10 ;  /* 0x0000000c000a7224 */ /* 0x040fe400078e020a */
[----:B------:R-:W-:Y:S02]  /*d8c0*/  @!P6 IMAD.IADD R11, R11, 0x1, -R0 ;  /* 0x000000010b0be824 */ /* 0x000fe400078e0a00 */
[----:B------:R-:W-:Y:S01]  /*d8d0*/  IMAD.MOV R14, RZ, RZ, -R14 ;  /* 0x000000ffff0e7224 */ /* 0x000fe200078e0a0e */
[C---:B------:R-:W-:Y:S01]  /*d8e0*/  ISETP.GT.U32.AND P1, PT, R0.reuse, R10, PT ;  /* 0x0000000a0000720c */ /* 0x040fe20003f24070 */
[----:B------:R-:W-:Y:S01]  /*d8f0*/  IMAD.HI.U32 R12, R9, R2, RZ ;  /* 0x00000002090c7227 */ /* 0x000fe200078e00ff */
[----:B------:R-:W-:-:S03]  /*d900*/  ISETP.GT.U32.AND P6, PT, R0, R11, PT ;  /* 0x0000000b0000720c */ /* 0x000fc60003fc4070 */
[----:B------:R-:W-:Y:S02]  /*d910*/  IMAD R5, R0, R14, R5 ;  /* 0x0000000e00057224 */ /* 0x000fe400078e0205 */
[----:B------:R-:W-:-:S03]  /*d920*/  IMAD.MOV R12, RZ, RZ, -R12 ;  /* 0x000000ffff0c7224 */ /* 0x000fc600078e0a0c */
[C---:B------:R-:W-:Y:S01]  /*d930*/  ISETP.GT.U32.AND P2, PT, R0.reuse, R5, PT ;  /* 0x000000050000720c */ /* 0x040fe20003f44070 */
[----:B------:R-:W-:Y:S01]  /*d940*/  STL [R1+0x974], R15 ;  /* 0x0009740f01007387 */ /* 0x000fe20000100800 */
[----:B------:R-:W-:Y:S01]  /*d950*/  IABS R4, R20 ;  /* 0x0000001400047213 */ /* 0x000fe20000000000 */
[C---:B------:R-:W-:Y:S02]  /*d960*/  IMAD R2, R0.reuse, R12, R2 ;  /* 0x0000000c00027224 */ /* 0x040fe400078e0202 */
[----:B------:R0:W-:Y:S01]  /*d970*/  STL [R1+0x970], R16 ;  /* 0x0009701001007387 */ /* 0x0001e20000100800 */
[----:B------:R-:W-:Y:S02]  /*d980*/  @!P6 IMAD.IADD R11, R11, 0x1, -R0 ;  /* 0x000000010b0be824 */ /* 0x000fe400078e0a00 */
[----:B------:R-:W-:Y:S01]  /*d990*/  IMAD.HI.U32 R13, R9, R4, RZ ;  /* 0x00000004090d7227 */ /* 0x000fe200078e00ff */
[----:B------:R-:W-:-:S03]  /*d9a0*/  ISETP.GT.U32.AND P6, PT, R0, R2, PT ;  /* 0x000000020000720c */ /* 0x000fc60003fc4070 */
[----:B0-----:R-:W-:Y:S02]  /*d9b0*/  IMAD.MOV.U32 R16, RZ, RZ, R8 ;  /* 0x000000ffff107224 */ /* 0x001fe400078e0008 */
[----:B------:R-:W-:Y:S01]  /*d9c0*/  @!P1 IMAD.IADD R10, R10, 0x1, -R0 ;  /* 0x000000010a0a9824 */ /* 0x000fe200078e0a00 */
[----:B------:R-:W-:Y:S01]  /*d9d0*/  IABS R12, R23 ;  /* 0x00000017000c7213 */ /* 0x000fe20000000000 */
[----:B------:R-:W-:Y:S01]  /*d9e0*/  @!P5 IMAD.MOV R16, RZ, RZ, -R16 ;  /* 0x000000ffff10d224 */ /* 0x000fe200078e0a10 */
[----:B------:R-:W-:Y:S01]  /*d9f0*/  ISETP.GE.AND P3, PT, R26, RZ, PT ;  /* 0x000000ff1a00720c */ /* 0x000fe20003f66270 */
[----:B------:R-:W-:Y:S02]  /*da00*/  IMAD.MOV R13, RZ, RZ, -R13 ;  /* 0x000000ffff0d7224 */ /* 0x000fe400078e0a0d */
[----:B------:R-:W-:Y:S01]  /*da10*/  @!P2 IMAD.IADD R5, R5, 0x1, -R0 ;  /* 0x000000010505a824 */ /* 0x000fe200078e0a00 */
[----:B------:R-:W-:Y:S01]  /*da20*/  ISETP.GT.U32.AND P2, PT, R0, R10, PT ;  /* 0x0000000a0000720c */ /* 0x000fe20003f44070 */
[----:B------:R-:W-:Y:S01]  /*da30*/  STL [R1+0x964], R16 ;  /* 0x0009641001007387 */ /* 0x000fe20000100800 */
[----:B------:R-:W-:-:S03]  /*da40*/  IMAD.HI.U32 R15, R9, R12, RZ ;  /* 0x0000000c090f7227 */ /* 0x000fc600078e00ff */
[----:B------:R-:W2:Y:S01]  /*da50*/  LDL.LU R26, [R1+0x24] ;  /* 0x00002400011a7983 */ /* 0x000ea20000300800 */
[----:B------:R-:W-:Y:S01]  /*da60*/  IMAD R4, R0, R13, R4 ;  /* 0x0000000d00047224 */ /* 0x000fe200078e0204 */
[----:B------:R-:W-:Y:S01]  /*da70*/  IABS R13, R17 ;  /* 0x00000011000d7213 */ /* 0x000fe20000000000 */
[----:B------:R-:W-:Y:S02]  /*da80*/  IMAD.MOV R15, RZ, RZ, -R15 ;  /* 0x000000ffff0f7224 */ /* 0x000fe400078e0a0f */
[----:B------:R-:W-:Y:S02]  /*da90*/  @!P6 IMAD.IADD R2, R2, 0x1, -R0 ;  /* 0x000000010202e824 */ /* 0x000fe400078e0a00 */
[----:B------:R-:W-:-:S04]  /*daa0*/  IMAD.HI.U32 R7, R9, R13, RZ ;  /* 0x0000000d09077227 */ /* 0x000fc800078e00ff */
[C---:B------:R-:W-:Y:S01]  /*dab0*/  IMAD R12, R0.reuse, R15, R12 ;  /* 0x0000000f000c7224 */ /* 0x040fe200078e020c */
[----:B------:R-:W-:Y:S01]  /*dac0*/  ISETP.GT.U32.AND P5, PT, R0, R2, PT ;  /* 0x000000020000720c */ /* 0x000fe20003fa4070 */
[----:B------:R-:W-:Y:S02]  /*dad0*/  IMAD.MOV R7, RZ, RZ, -R7 ;  /* 0x000000ffff077224 */ /* 0x000fe400078e0a07 */
[----:B------:R-:W-:Y:S01]  /*dae0*/  @!P2 IMAD.IADD R10, R10, 0x1, -R0 ;  /* 0x000000010a0aa824 */ /* 0x000fe200078e0a00 */
[C---:B------:R-:W-:Y:S01]  /*daf0*/  ISETP.GT.U32.AND P2, PT, R0.reuse, R12, PT ;  /* 0x0000000c0000720c */ /* 0x040fe20003f44070 */
[----:B------:R-:W-:Y:S02]  /*db00*/  IMAD R7, R0, R7, R13 ;  /* 0x0000000700077224 */ /* 0x000fe400078e020d */
[----:B------:R-:W-:-:S04]  /*db10*/  IMAD.MOV.U32 R13, RZ, RZ, R11 ;  /* 0x000000ffff0d7224 */ /* 0x000fc800078e000b */
[----:B------:R-:W-:Y:S02]  /*db20*/  @!P0 IMAD.MOV R13, RZ, RZ, -R13 ;  /* 0x000000ffff0d8224 */ /* 0x000fe400078e0a0d */
[--C-:B------:R-:W-:Y:S01]  /*db30*/  @!P5 IMAD.IADD R2, R2, 0x1, -R0.reuse ;  /* 0x000000010202d824 */ /* 0x100fe200078e0a00 */
[----:B------:R-:W-:Y:S02]  /*db40*/  ISETP.GE.AND P5, PT, R21, RZ, PT ;  /* 0x000000ff1500720c */ /* 0x000fe40003fa6270 */
[----:B------:R0:W-:Y:S01]  /*db50*/  STL [R1+0x960], R13 ;  /* 0x0009600d01007387 */ /* 0x0001e20000100800 */
[----:B------:R-:W-:Y:S01]  /*db60*/  @!P2 IMAD.IADD R12, R12, 0x1, -R0 ;  /* 0x000000010c0ca824 */ /* 0x000fe200078e0a00 */
[----:B------:R-:W-:Y:S02]  /*db70*/  ISETP.GE.AND P2, PT, R23, RZ, PT ;  /* 0x000000ff1700720c */ /* 0x000fe40003f46270 */
[----:B------:R-:W4:Y:S04]  /*db80*/  LDL.LU R21, [R1+0x28] ;  /* 0x0000280001157983 */ /* 0x000f280000300800 */
[----:B------:R-:W4:Y:S01]  /*db90*/  LDL.LU R23, [R1+0x2c] ;  /* 0x00002c0001177983 */ /* 0x000f220000300800 */
[----:B------:R-:W-:-:S02]  /*dba0*/  ISETP.GT.U32.AND P4, PT, R0, R4, PT ;  /* 0x000000040000720c */ /* 0x000fc40003f84070 */
[----:B-----5:R-:W-:Y:S02]  /*dbb0*/  IABS R6, R22 ;  /* 0x0000001600067213 */ /* 0x020fe40000000000 */
[----:B------:R-:W-:-:S09]  /*dbc0*/  ISETP.GE.AND P1, PT, R19, RZ, PT ;  /* 0x000000ff1300720c */ /* 0x000fd20003f26270 */
[----:B------:R-:W-:Y:S01]  /*dbd0*/  @!P4 IMAD.IADD R4, R4, 0x1, -R0 ;  /* 0x000000010404c824 */ /* 0x000fe200078e0a00 */
[----:B------:R-:W-:Y:S01]  /*dbe0*/  ISETP.GT.U32.AND P4, PT, R0, R5, PT ;  /* 0x000000050000720c */ /* 0x000fe20003f84070 */
[----:B------:R-:W-:-:S03]  /*dbf0*/  IMAD.HI.U32 R14, R9, R6, RZ ;  /* 0x00000006090e7227 */ /* 0x000fc600078e00ff */
[C---:B------:R-:W-:Y:S01]  /*dc00*/  ISETP.GT.U32.AND P6, PT, R0.reuse, R4, PT ;  /* 0x000000040000720c */ /* 0x040fe20003fc4070 */
[----:B------:R-:W-:Y:S01]  /*dc10*/  IMAD.MOV R14, RZ, RZ, -R14 ;  /* 0x000000ffff0e7224 */ /* 0x000fe200078e0a0e */
[C---:B------:R-:W-:Y:S01]  /*dc20*/  ISETP.GT.U32.AND P0, PT, R0.reuse, R7, PT ;  /* 0x000000070000720c */ /* 0x040fe20003f04070 */
[----:B------:R-:W-:Y:S02]  /*dc30*/  @!P3 IMAD.MOV R10, RZ, RZ, -R10 ;  /* 0x000000ffff0ab224 */ /* 0x000fe400078e0a0a */
[----:B------:R-:W-:-:S04]  /*dc40*/  IMAD R6, R0, R14, R6 ;  /* 0x0000000e00067224 */ /* 0x000fc800078e0206 */
[----:B------:R-:W-:Y:S01]  /*dc50*/  @!P4 IMAD.IADD R5, R5, 0x1, -R0 ;  /* 0x000000010505c824 */ /* 0x000fe200078e0a00 */
[----:B------:R-:W-:-:S03]  /*dc60*/  ISETP.GE.AND P4, PT, R20, RZ, PT ;  /* 0x000000ff1400720c */ /* 0x000fc60003f86270 */
[----:B------:R-:W-:Y:S01]  /*dc70*/  @!P1 IMAD.MOV R5, RZ, RZ, -R5 ;  /* 0x000000ffff059224 */ /* 0x000fe200078e0a05 */
[----:B------:R-:W-:Y:S01]  /*dc80*/  ISETP.GT.U32.AND P1, PT, R0, R12, PT ;  /* 0x0000000c0000720c */ /* 0x000fe20003f24070 */
[----:B------:R-:W-:Y:S01]  /*dc90*/  @!P6 IMAD.IADD R4, R4, 0x1, -R0 ;  /* 0x000000010404e824 */ /* 0x000fe200078e0a00 */
[----:B------:R-:W-:Y:S01]  /*dca0*/  ISETP.GT.U32.AND P6, PT, R0, R6, PT ;  /* 0x000000060000720c */ /* 0x000fe20003fc4070 */
[----:B------:R-:W-:Y:S01]  /*dcb0*/  STL [R1+0x94c], R10 ;  /* 0x00094c0a01007387 */ /* 0x000fe20000100800 */
[----:B------:R-:W-:-:S03]  /*dcc0*/  IABS R11, R24 ;  /* 0x00000018000b7213 */ /* 0x000fc60000000000 */
[----:B------:R1:W-:Y:S01]  /*dcd0*/  STL [R1+0x948], R5 ;  /* 0x0009480501007387 */ /* 0x0003e20000100800 */
[----:B------:R-:W-:Y:S02]  /*dce0*/  @!P0 IMAD.IADD R7, R7, 0x1, -R0 ;  /* 0x0000000107078824 */ /* 0x000fe400078e0a00 */
[----:B0-----:R-:W-:-:S04]  /*dcf0*/  IMAD.HI.U32 R13, R9, R11, RZ ;  /* 0x0000000b090d7227 */ /* 0x001fc800078e00ff */
[----:B-1----:R-:W-:Y:S02]  /*dd00*/  IMAD.MOV.U32 R5, RZ, RZ, R4 ;  /* 0x000000ffff057224 */ /* 0x002fe400078e0004 */
[----:B------:R-:W-:Y:S02]  /*dd10*/  @!P5 IMAD.MOV R2, RZ, RZ, -R2 ;  /* 0x000000ffff02d224 */ /* 0x000fe400078e0a02 */
[----:B------:R-:W-:Y:S01]  /*dd20*/  @!P4 IMAD.MOV R5, RZ, RZ, -R5 ;  /* 0x000000ffff05c224 */ /* 0x000fe200078e0a05 */
[----:B------:R-:W-:Y:S01]  /*dd30*/  ISETP.GT.U32.AND P3, PT, R0, R7, PT ;  /* 0x000000070000720c */ /* 0x000fe20003f64070 */
[----:B------:R-:W-:Y:S02]  /*dd40*/  IMAD.MOV R13, RZ, RZ, -R13 ;  /* 0x000000ffff0d7224 */ /* 0x000fe400078e0a0d */
[--C-:B------:R-:W-:Y:S01]  /*dd50*/  @!P1 IMAD.IADD R12, R12, 0x1, -R0.reuse ;  /* 0x000000010c0c9824 */ /* 0x100fe200078e0a00 */
[----:B------:R-:W-:Y:S01]  /*dd60*/  STL [R1+0x944], R5 ;  /* 0x0009440501007387 */ /* 0x000fe20000100800 */
[----:B------:R-:W-:Y:S01]  /*dd70*/  @!P6 IMAD.IADD R6, R6, 0x1, -R0 ;  /* 0x000000010606e824 */ /* 0x000fe200078e0a00 */
[----:B------:R-:W-:-:S02]  /*dd80*/  ISETP.GE.AND P1, PT, R24, RZ, PT ;  /* 0x000000ff1800720c */ /* 0x000fc40003f26270 */
[----:B------:R-:W-:Y:S01]  /*dd90*/  STL [R1+0x940], R2 ;  /* 0x0009400201007387 */ /* 0x000fe20000100800 */
[----:B------:R-:W-:-:S03]  /*dda0*/  IMAD R11, R0, R13, R11 ;  /* 0x0000000d000b7224 */ /* 0x000fc600078e020b */
[----:B------:R-:W5:Y:S01]  /*ddb0*/  LDL.LU R24, [R1+0x4c] ;  /* 0x00004c0001187983 */ /* 0x000f620000300800 */
[C---:B------:R-:W-:Y:S02]  /*ddc0*/  ISETP.GT.U32.AND P6, PT, R0.reuse, R6, PT ;  /* 0x000000060000720c */ /* 0x040fe40003fc4070 */
[----:B------:R-:W-:Y:S01]  /*ddd0*/  ISETP.GT.U32.AND P4, PT, R0, R11, PT ;  /* 0x0000000b0000720c */ /* 0x000fe20003f84070 */
[----:B------:R-:W-:Y:S01]  /*dde0*/  @!P3 IMAD.IADD R7, R7, 0x1, -R0 ;  /* 0x000000010707b824 */ /* 0x000fe200078e0a00 */
[----:B------:R-:W-:Y:S02]  /*ddf0*/  ISETP.GE.AND P0, PT, R17, RZ, PT ;  /* 0x000000ff1100720c */ /* 0x000fe40003f06270 */
[----:B------:R-:W-:-:S07]  /*de00*/  ISETP.GE.AND P5, PT, R22, RZ, PT ;  /* 0x000000ff1600720c */ /* 0x000fce0003fa6270 */
[--C-:B------:R-:W-:Y:S02]  /*de10*/  @!P6 IMAD.IADD R6, R6, 0x1, -R0.reuse ;  /* 0x000000010606e824 */ /* 0x100fe400078e0a00 */
[----:B------:R-:W-:Y:S02]  /*de20*/  @!P4 IMAD.IADD R11, R11, 0x1, -R0 ;  /* 0x000000010b0bc824 */ /* 0x000fe400078e0a00 */
[----:B------:R-:W-:Y:S02]  /*de30*/  @!P0 IMAD.MOV R7, RZ, RZ, -R7 ;  /* 0x000000ffff078224 */ /* 0x000fe400078e0a07 */
[----:B------:R-:W-:Y:S02]  /*de40*/  @!P2 IMAD.MOV R12, RZ, RZ, -R12 ;  /* 0x000000ffff0ca224 */ /* 0x000fe400078e0a0c */
[----:B------:R-:W-:Y:S01]  /*de50*/  @!P5 IMAD.MOV R6, RZ, RZ, -R6 ;  /* 0x000000ffff06d224 */ /* 0x000fe200078e0a06 */
[----:B---3--:R-:W-:-:S05]  /*de60*/  IABS R8, R25 ;  /* 0x0000001900087213 */ /* 0x008fca0000000000 */
[----:B------:R-:W-:-:S04]  /*de70*/  IMAD.HI.U32 R14, R9, R8, RZ ;  /* 0x00000008090e7227 */ /* 0x000fc800078e00ff */
[----:B------:R-:W-:-:S04]  /*de80*/  IMAD.MOV R14, RZ, RZ, -R14 ;  /* 0x000000ffff0e7224 */ /* 0x000fc800078e0a0e */
[----:B------:R-:W-:-:S05]  /*de90*/  IMAD R8, R0, R14, R8 ;  /* 0x0000000e00087224 */ /* 0x000fca00078e0208 */
[----:B------:R-:W-:Y:S02]  /*dea0*/  ISETP.GT.U32.AND P3, PT, R0, R8, PT ;  /* 0x000000080000720c */ /* 0x000fe40003f64070 */
[----:B------:R-:W-:Y:S02]  /*deb0*/  ISETP.GE.AND P6, PT, R25, RZ, PT ;  /* 0x000000ff1900720c */ /* 0x000fe40003fc6270 */
[----:B------:R-:W3:Y:S09]  /*dec0*/  LDL.LU R25, [R1+0x50] ;  /* 0x0000500001197983 */ /* 0x000ef20000300800 */
[----:B------:R-:W-:Y:S01]  /*ded0*/  @!P3 IMAD.IADD R8, R8, 0x1, -R0 ;  /* 0x000000010808b824 */ /* 0x000fe200078e0a00 */
[----:B------:R-:W-:-:S02]  /*dee0*/  ISETP.GT.U32.AND P3, PT, R0, R11, PT ;  /* 0x0000000b0000720c */ /* 0x000fc40003f64070 */
[----:B--2---:R-:W-:Y:S02]  /*def0*/  IABS R4, R26 ;  /* 0x0000001a00047213 */ /* 0x004fe40000000000 */
[----:B------:R-:W-:Y:S02]  /*df00*/  ISETP.GE.AND P4, PT, R26, RZ, PT ;  /* 0x000000ff1a00720c */ /* 0x000fe40003f86270 */
[----:B------:R-:W2:Y:S04]  /*df10*/  LDL.LU R26, [R1+0x30] ;  /* 0x00003000011a7983 */ /* 0x000ea80000300800 */
[----:B------:R-:W2:Y:S04]  /*df20*/  LDL.LU R20, [R1+0x34] ;  /* 0x0000340001147983 */ /* 0x000ea80000300800 */
[----:B------:R-:W-:Y:S04]  /*df30*/  STL [R1+0x930], R7 ;  /* 0x0009300701007387 */ /* 0x000fe80000100800 */
[----:B------:R-:W2:Y:S01]  /*df40*/  LDL.LU R22, [R1+0x38] ;  /* 0x0000380001167983 */ /* 0x000ea20000300800 */
[----:B------:R-:W-:-:S03]  /*df50*/  @!P3 IMAD.IADD R11, R11, 0x1, -R0 ;  /* 0x000000010b0bb824 */ /* 0x000fc600078e0a00 */
[----:B------:R-:W-:Y:S04]  /*df60*/  STL [R1+0x928], R12 ;  /* 0x0009280c01007387 */ /* 0x000fe80000100800 */
[----:B------:R0:W-:Y:S04]  /*df70*/  STL [R1+0x924], R6 ;  /* 0x0009240601007387 */ /* 0x0001e80000100800 */
[----:B------:R-:W2:Y:S01]  /*df80*/  LDL.LU R17, [R1+0x3c] ;  /* 0x00003c0001117983 */ /* 0x000ea20000300800 */
[----:B0-----:R-:W-:-:S04]  /*df90*/  IMAD.MOV.U32 R6, RZ, RZ, R11 ;  /* 0x000000ffff067224 */ /* 0x001fc800078e000b */
[----:B------:R-:W-:Y:S01]  /*dfa0*/  @!P1 IMAD.MOV R6, RZ, RZ, -R6 ;  /* 0x000000ffff069224 */ /* 0x000fe200078e0a06 */
[----:B----4-:R-:W-:Y:S02]  /*dfb0*/  IABS R10, R23 ;  /* 0x00000017000a7213 */ /* 0x010fe40000000000 */
[----:B------:R-:W-:Y:S02]  /*dfc0*/  ISETP.GE.AND P3, PT, R23, RZ, PT ;  /* 0x000000ff1700720c */ /* 0x000fe40003f66270 */
[----:B------:R-:W-:Y:S04]  /*dfd0*/  STL [R1+0x920], R6 ;  /* 0x0009200601007387 */ /* 0x000fe80000100800 */
[----:B------:R-:W4:Y:S01]  /*dfe0*/  LDL.LU R23, [R1+0x40] ;  /* 0x0000400001177983 */ /* 0x000f220000300800 */
[----:B------:R-:W-:-:S04]  /*dff0*/  IMAD.HI.U32 R2, R9, R4, RZ ;  /* 0x0000000409027227 */ /* 0x000fc800078e00ff */
[----:B------:R-:W-:-:S04]  /*e000*/  IMAD.MOV R2, RZ, RZ, -R2 ;  /* 0x000000ffff027224 */ /* 0x000fc800078e0a02 */
[----:B------:R-:W-:-:S05]  /*e010*/  IMAD R4, R0, R2, R4 ;  /* 0x0000000200047224 */ /* 0x000fca00078e0204 */
[C---:B------:R-:W-:Y:S02]  /*e020*/  ISETP.GT.U32.AND P2, PT, R0.reuse, R4, PT ;  /* 0x000000040000720c */ /* 0x040fe40003f44070 */
[----:B------:R-:W-:Y:S02]  /*e030*/  ISETP.GT.U32.AND P0, PT, R0, R8, PT ;  /* 0x000000080000720c */ /* 0x000fe40003f04070 */
[----:B------:R-:W-:Y:S01]  /*e040*/  IABS R5, R21 ;  /* 0x0000001500057213 */ /* 0x000fe20000000000 */
[----:B------:R-:W-:-:S04]  /*e050*/  IMAD.HI.U32 R7, R9, R10, RZ ;  /* 0x0000000a09077227 */ /* 0x000fc800078e00ff */
[----:B------:R-:W-:-:S04]  /*e060*/  IMAD.HI.U32 R2, R9, R5, RZ ;  /* 0x0000000509027227 */ /* 0x000fc800078e00ff */
[----:B------:R-:W-:Y:S02]  /*e070*/  @!P2 IMAD.IADD R4, R4, 0x1, -R0 ;  /* 0x000000010404a824 */ /* 0x000fe400078e0a00 */
[----:B------:R-:W-:Y:S02]  /*e080*/  IMAD.MOV R2, RZ, RZ, -R2 ;  /* 0x000000ffff027224 */ /* 0x000fe400078e0a02 */
[----:B------:R-:W-:Y:S01]  /*e090*/  @!P0 IMAD.IADD R8, R8, 0x1, -R0 ;  /* 0x0000000108088824 */ /* 0x000fe200078e0a00 */
[C---:B------:R-:W-:Y:S01]  /*e0a0*/  ISETP.GT.U32.AND P1, PT, R0.reuse, R4, PT ;  /* 0x000000040000720c */ /* 0x040fe20003f24070 */
[----:B------:R-:W-:Y:S02]  /*e0b0*/  IMAD.MOV R7, RZ, RZ, -R7 ;  /* 0x000000ffff077224 */ /* 0x000fe400078e0a07 */
[C---:B------:R-:W-:Y:S02]  /*e0c0*/  IMAD R5, R0.reuse, R2, R5 ;  /* 0x0000000200057224 */ /* 0x040fe400078e0205 */
[----:B------:R-:W-:Y:S01]  /*e0d0*/  IMAD.MOV.U32 R14, RZ, RZ, R8 ;  /* 0x000000ffff0e7224 */ /* 0x000fe200078e0008 */
[----:B------:R-:W-:Y:S01]  /*e0e0*/  ISETP.GE.AND P5, PT, R21, RZ, PT ;  /* 0x000000ff1500720c */ /* 0x000fe20003fa6270 */
[C---:B------:R-:W-:Y:S01]  /*e0f0*/  IMAD R10, R0.reuse, R7, R10 ;  /* 0x00000007000a7224 */ /* 0x040fe200078e020a */
[----:B------:R-:W4:Y:S01]  /*e100*/  LDL.LU R21, [R1+0x44] ;  /* 0x0000440001157983 */ /* 0x000f220000300800 */
[----:B------:R-:W-:Y:S01]  /*e110*/  @!P6 IMAD.MOV R14, RZ, RZ, -R14 ;  /* 0x000000ffff0ee224 */ /* 0x000fe200078e0a0e */
[----:B------:R-:W-:-:S03]  /*e120*/  ISETP.GT.U32.AND P6, PT, R0, R5, PT ;  /* 0x000000050000720c */ /* 0x000fc60003fc4070 */
[----:B------:R-:W-:Y:S01]  /*e130*/  @!P1 IMAD.IADD R4, R4, 0x1, -R0 ;  /* 0x0000000104049824 */ /* 0x000fe200078e0a00 */
[----:B------:R-:W-:Y:S02]  /*e140*/  ISETP.GT.U32.AND P1, PT, R0, R10, PT ;  /* 0x0000000a0000720c */ /* 0x000fe40003f24070 */
[----:B-----5:R-:W-:-:S05]  /*e150*/  IABS R11, R24 ;  /* 0x00000018000b7213 */ /* 0x020fca0000000000 */
[----:B------:R-:W-:-:S04]  /*e160*/  IMAD.HI.U32 R13, R9, R11, RZ ;  /* 0x0000000b090d7227 */ /* 0x000fc800078e00ff */
[----:B------:R-:W-:Y:S02]  /*e170*/  IMAD.MOV R13, RZ, RZ, -R13 ;  /* 0x000000ffff0d7224 */ /* 0x000fe400078e0a0d */
[--C-:B------:R-:W-:Y:S02]  /*e180*/  @!P6 IMAD.IADD R5, R5, 0x1, -R0.reuse ;  /* 0x000000010505e824 */ /* 0x100fe400078e0a00 */
[----:B------:R-:W-:Y:S02]  /*e190*/  IMAD R11, R0, R13, R11 ;  /* 0x0000000d000b7224 */ /* 0x000fe400078e020b */
[----:B------:R-:W-:Y:S01]  /*e1a0*/  @!P1 IMAD.IADD R10, R10, 0x1, -R0 ;  /* 0x000000010a0a9824 */ /* 0x000fe200078e0a00 */
[C---:B------:R-:W-:Y:S02]  /*e1b0*/  ISETP.GT.U32.AND P1, PT, R0.reuse, R5, PT ;  /* 0x000000050000720c */ /* 0x040fe40003f24070 */
[----:B------:R-:W-:Y:S01]  /*e1c0*/  ISETP.GT.U32.AND P6, PT, R0, R11, PT ;  /* 0x0000000b0000720c */ /* 0x000fe20003fc4070 */
[----:B------:R0:W-:Y:S01]  /*e1d0*/  STL [R1+0x918], R14 ;  /* 0x0009180e01007387 */ /* 0x0001e20000100800 */
[----:B------:R-:W-:-:S03]  /*e1e0*/  ISETP.GE.AND P0, PT, R24, RZ, PT ;  /* 0x000000ff1800720c */ /* 0x000fc60003f06270 */
[----:B------:R-:W5:Y:S01]  /*e1f0*/  LDL.LU R24, [R1+0x48] ;  /* 0x0000480001187983 */ /* 0x000f620000300800 */
[----:B------:R-:W-:-:S04]  /*e200*/  IMAD.MOV.U32 R15, RZ, RZ, R4 ;  /* 0x000000ffff0f7224 */ /* 0x000fc800078e0004 */
[----:B------:R-:W-:Y:S01]  /*e210*/  @!P4 IMAD.MOV R15, RZ, RZ, -R15 ;  /* 0x000000ffff0fc224 */ /* 0x000fe200078e0a0f */
[----:B------:R-:W-:Y:S01]  /*e220*/  ISETP.GT.U32.AND P4, PT, R0, R10, PT ;  /* 0x0000000a0000720c */ /* 0x000fe20003f84070 */
[--C-:B------:R-:W-:Y:S02]  /*e230*/  @!P1 IMAD.IADD R5, R5, 0x1, -R0.reuse ;  /* 0x0000000105059824 */ /* 0x100fe400078e0a00 */
[----:B------:R-:W-:Y:S02]  /*e240*/  @!P6 IMAD.IADD R11, R11, 0x1, -R0 ;  /* 0x000000010b0be824 */ /* 0x000fe400078e0a00 */
[----:B------:R-:W-:-:S03]  /*e250*/  IMAD.MOV.U32 R16, RZ, RZ, R5 ;  /* 0x000000ffff107224 */ /* 0x000fc600078e0005 */
[----:B------:R-:W-:Y:S01]  /*e260*/  ISETP.GT.U32.AND P6, PT, R0, R11, PT ;  /* 0x0000000b0000720c */ /* 0x000fe20003fc4070 */
[----:B------:R-:W-:-:S04]  /*e270*/  @!P5 IMAD.MOV R16, RZ, RZ, -R16 ;  /* 0x000000ffff10d224 */ /* 0x000fc800078e0a10 */
[----:B------:R-:W-:-:S04]  /*e280*/  @!P4 IMAD.IADD R10, R10, 0x1, -R0 ;  /* 0x000000010a0ac824 */ /* 0x000fc800078e0a00 */
[----:B------:R-:W-:-:S04]  /*e290*/  @!P3 IMAD.MOV R10, RZ, RZ, -R10 ;  /* 0x000000ffff0ab224 */ /* 0x000fc800078e0a0a */
[----:B------:R-:W-:Y:S01]  /*e2a0*/  @!P6 IMAD.IADD R11, R11, 0x1, -R0 ;  /* 0x000000010b0be824 */ /* 0x000fe200078e0a00 */
[----:B---3--:R-:W-:Y:S02]  /*e2b0*/  IABS R12, R25 ;  /* 0x00000019000c7213 */ /* 0x008fe40000000000 */
[----:B------:R-:W-:Y:S02]  /*e2c0*/  ISETP.GE.AND P2, PT, R25, RZ, PT ;  /* 0x000000ff1900720c */ /* 0x000fe40003f46270 */
[----:B------:R-:W3:Y:S01]  /*e2d0*/  LDL.LU R25, [R1+0x54] ;  /* 0x0000540001197983 */ /* 0x000ee20000300800 */
[----:B------:R-:W-:-:S04]  /*e2e0*/  IMAD.HI.U32 R8, R9, R12, RZ ;  /* 0x0000000c09087227 */ /* 0x000fc800078e00ff */
[----:B------:R-:W-:-:S04]  /*e2f0*/  IMAD.MOV R8, RZ, RZ, -R8 ;  /* 0x000000ffff087224 */ /* 0x000fc800078e0a08 */
[----:B------:R-:W-:-:S05]  /*e300*/  IMAD R8, R0, R8, R12 ;  /* 0x0000000800087224 */ /* 0x000fca00078e020c */
[----:B------:R-:W-:Y:S02]  /*e310*/  ISETP.GT.U32.AND P1, PT, R0, R8, PT ;  /* 0x000000080000720c */ /* 0x000fe40003f24070 */
[----:B--2---:R-:W-:-:S05]  /*e320*/  IABS R7, R26 ;  /* 0x0000001a00077213 */ /* 0x004fca0000000000 */
[----:B0-----:R-:W-:-:S04]  /*e330*/  IMAD.HI.U32 R14, R9, R7, RZ ;  /* 0x00000007090e7227 */ /* 0x001fc800078e00ff */
[----:B------:R-:W-:Y:S01]  /*e340*/  IMAD.MOV R14, RZ, RZ, -R14 ;  /* 0x000000ffff0e7224 */ /* 0x000fe200078e0a0e */
[----:B------:R-:W-:-:S03]  /*e350*/  IABS R2, R22 ;  /* 0x0000001600027213 */ /* 0x000fc60000000000 */
[----:B------:R-:W-:Y:S02]  /*e360*/  IMAD R7, R0, R14, R7 ;  /* 0x0000000e00077224 */ /* 0x000fe400078e0207 */
[----:B------:R-:W-:-:S03]  /*e370*/  IMAD.HI.U32 R12, R9, R2, RZ ;  /* 0x00000002090c7227 */ /* 0x000fc600078e00ff */
[----:B------:R-:W-:Y:S01]  /*e380*/  ISETP.GT.U32.AND P5, PT, R0, R7, PT ;  /* 0x000000070000720c */ /* 0x000fe20003fa4070 */
[----:B------:R-:W-:Y:S01]  /*e390*/  IMAD.MOV R12, RZ, RZ, -R12 ;  /* 0x000000ffff0c7224 */ /* 0x000fe200078e0a0c */
[----:B------:R-:W-:-:S03]  /*e3a0*/  IABS R6, R20 ;  /* 0x0000001400067213 */ /* 0x000fc60000000000 */
[----:B------:R-:W-:Y:S02]  /*e3b0*/  IMAD R2, R0, R12, R2 ;  /* 0x0000000c00027224 */ /* 0x000fe400078e0202 */
[----:B------:R-:W-:-:S03]  /*e3c0*/  IMAD.HI.U32 R13, R9, R6, RZ ;  /* 0x00000006090d7227 */ /* 0x000fc600078e00ff */
[----:B------:R-:W-:Y:S01]  /*e3d0*/  ISETP.GT.U32.AND P6, PT, R0, R2, PT ;  /* 0x000000020000720c */ /* 0x000fe20003fc4070 */
[--C-:B------:R-:W-:Y:S01]  /*e3e0*/  @!P1 IMAD.IADD R8, R8, 0x1, -R0.reuse ;  /* 0x0000000108089824 */ /* 0x100fe200078e0a00 */
[----:B------:R0:W-:Y:S01]  /*e3f0*/  STL [R1+0x914], R15 ;  /* 0x0009140f01007387 */ /* 0x0001e20000100800 */
[----:B------:R-:W-:Y:S01]  /*e400*/  IMAD.MOV R13, RZ, RZ, -R13 ;  /* 0x000000ffff0d7224 */ /* 0x000fe200078e0a0d */
[----:B------:R-:W-:Y:S01]  /*e410*/  ISETP.GE.AND P1, PT, R26, RZ, PT ;  /* 0x000000ff1a00720c */ /* 0x000fe20003f26270 */
[----:B------:R-:W-:Y:S01]  /*e420*/  @!P5 IMAD.IADD R7, R7, 0x1, -R0 ;  /* 0x000000010707d824 */ /* 0x000fe200078e0a00 */
[----:B------:R-:W-:Y:S01]  /*e430*/  STL [R1+0x910], R16 ;  /* 0x0009101001007387 */ /* 0x000fe20000100800 */
[C---:B------:R-:W-:Y:S02]  /*e440*/  ISETP.GT.U32.AND P5, PT, R0.reuse, R8, PT ;  /* 0x000000080000720c */ /* 0x040fe40003fa4070 */
[----:B----4-:R-:W-:Y:S01]  /*e450*/  IABS R12, R23 ;  /* 0x00000017000c7213 */ /* 0x010fe20000000000 */
[----:B------:R-:W-:Y:S01]  /*e460*/  STL [R1+0x90c], R10 ;  /* 0x00090c0a01007387 */ /* 0x000fe20000100800 */
[----:B------:R-:W-:-:S03]  /*e470*/  IMAD R6, R0, R13, R6 ;  /* 0x0000000d00067224 */ /* 0x000fc600078e0206 */
[C---:B0-----:R-:W-:Y:S01]  /*e480*/  IMAD.HI.U32 R15, R9.reuse, R12, RZ ;  /* 0x0000000c090f7227 */ /* 0x041fe200078e00ff */
[----:B------:R-:W2:Y:S01]  /*e490*/  LDL.LU R26, [R1+0x58] ;  /* 0x00005800011a7983 */ /* 0x000ea20000300800 */
[----:B------:R-:W-:Y:S02]  /*e4a0*/  IABS R13, R17 ;  /* 0x00000011000d7213 */ /* 0x000fe40000000000 */
        /* <DEDUP_REMOVED lines=19> */
[----:B------:R-:W-:-:S11]  /*e5e0*/  IABS R4, R21 ;  /* 0x0000001500047213 */ /* 0x000fd60000000000 */
        /* <DEDUP_REMOVED lines=15> */
[----:B-----5:R-:W-:-:S03]  /*e6e0*/  IABS R11, R24 ;  /* 0x00000018000b7213 */ /* 0x020fc60000000000 */
        /* <DEDUP_REMOVED lines=33> */
[----:B------:R-:W-:-:S13]  /*e900*/  ISETP.GT.U32.AND P2, PT, R0, R11, PT ;  /* 0x0000000b0000720c */ /* 0x000fda0003f44070 */
[----:B------:R-:W-:Y:S01]  /*e910*/  @!P2 IMAD.IADD R11, R11, 0x1, -R0 ;  /* 0x000000010b0ba824 */ /* 0x000fe200078e0a00 */
[----:B--2---:R-:W-:Y:S02]  /*e920*/  IABS R6, R26 ;  /* 0x0000001a00067213 */ /* 0x004fe40000000000 */
[----:B------:R-:W-:Y:S02]  /*e930*/  ISETP.GE.AND P4, PT, R26, RZ, PT ;  /* 0x000000ff1a00720c */ /* 0x000fe40003f86270 */
[----:B------:R-:W2:Y:S04]  /*e940*/  LDL.LU R26, [R1+0x64] ;  /* 0x00006400011a7983 */ /* 0x000ea80000300800 */
[----:B------:R-:W2:Y:S04]  /*e950*/  LDL.LU R20, [R1+0x68] ;  /* 0x0000680001147983 */ /* 0x000ea80000300800 */
[----:B------:R-:W-:Y:S04]  /*e960*/  STL [R1+0x8f4], R5 ;  /* 0x0008f40501007387 */ /* 0x000fe80000100800 */
[----:B------:R-:W2:Y:S04]  /*e970*/  LDL.LU R21, [R1+0x6c] ;  /* 0x00006c0001157983 */ /* 0x000ea80000300800 */
        /* <DEDUP_REMOVED lines=22> */
[----:B------:R-:W-:Y:S02]  /*eae0*/  IMAD R7, R0, R2, R7 ;  /* 0x0000000200077224 */ /* 0x000fe400078e0207 */
        /* <DEDUP_REMOVED lines=36> */
[----:B------:R-:W-:Y:S01]  /*ed30*/  ISETP.GT.U32.AND P1, PT, R0, R10, PT ;  /* 0x0000000a0000720c */ /* 0x000fe20003f24070 */
[----:B------:R1:W-:Y:S04]  /*ed40*/  STL [R1+0x8c8], R15 ;  /* 0x0008c80f01007387 */ /* 0x0003e80000100800 */
[----:B------:R-:W-:Y:S08]  /*ed50*/  STL [R1+0x8c4], R16 ;  /* 0x0008c41001007387 */ /* 0x000ff00000100800 */
[----:B------:R-:W-:Y:S01]  /*ed60*/  @!P1 IMAD.IADD R10, R10, 0x1, -R0 ;  /* 0x000000010a0a9824 */ /* 0x000fe200078e0a00 */
        /* <DEDUP_REMOVED lines=12> */
[----:B------:R-:W-:Y:S01]  /*ee30*/  IMAD.MOV R13, RZ, RZ, -R13 ;  /* 0x000000ffff0d7224 */ /* 0x000fe200078e0a0d */
[----:B------:R-:W-:Y:S01]  /*ee40*/  ISETP.GE.AND P1, PT, R26, RZ, PT ;  /* 0x000000ff1a00720c */ /* 0x000fe20003f26270 */
[----:B------:R-:W-:Y:S01]  /*ee50*/  @!P3 IMAD.IADD R5, R5, 0x1, -R0 ;  /* 0x000000010505b824 */ /* 0x000fe200078e0a00 */
[C---:B------:R-:W-:Y:S01]  /*ee60*/  ISETP.GT.U32.AND P3, PT, R0.reuse, R10, PT ;  /* 0x0000000a0000720c */ /* 0x040fe20003f64070 */
[----:B------:R-:W-:Y:S01]  /*ee70*/  STL [R1+0x8b0], R8 ;  /* 0x0008b00801007387 */ /* 0x000fe20000100800 */
[----:B------:R-:W-:-:S03]  /*ee80*/  IMAD R4, R0, R13, R4 ;  /* 0x0000000d00047224 */ /* 0x000fc600078e0204 */
[----:B------:R-:W2:Y:S01]  /*ee90*/  LDL.LU R26, [R1+0x8c] ;  /* 0x00008c00011a7983 */ /* 0x000ea20000300800 */
[----:B----4-:R-:W-:Y:S02]  /*eea0*/  IABS R12, R23 ;  /* 0x00000017000c7213 */ /* 0x010fe40000000000 */
[----:B------:R-:W-:-:S03]  /*eeb0*/  IABS R13, R17 ;  /* 0x00000011000d7213 */ /* 0x000fc60000000000 */
[----:B-1----:R-:W-:-:S04]  /*eec0*/  IMAD.HI.U32 R15, R9, R12, RZ ;  /* 0x0000000c090f7227 */ /* 0x002fc800078e00ff */
        /* <DEDUP_REMOVED lines=81> */
[----:B------:R-:W-:-:S05]  /*f3e0*/  @!P1 IMAD.MOV R6, RZ, RZ, -R6 ;  /* 0x000000ffff069224 */ /* 0x000fca00078e0a06 */
[----:B------:R-:W-:Y:S01]  /*f3f0*/  STL [R1+0x868], R6 ;  /* 0x0008680601007387 */ /* 0x000fe20000100800 */
[----:B----4-:R-:W-:Y:S02]  /*f400*/  IABS R10, R23 ;  /* 0x00000017000a7213 */ /* 0x010fe40000000000 */
[----:B------:R-:W-:Y:S02]  /*f410*/  ISETP.GE.AND P5, PT, R23, RZ, PT ;  /* 0x000000ff1700720c */ /* 0x000fe40003fa6270 */
        /* <DEDUP_REMOVED lines=55> */
[----:B------:R-:W-:Y:S01]  /*f790*/  STL [R1+0x858], R10 ;  /* 0x0008580a01007387 */ /* 0x000fe20000100800 */
        /* <DEDUP_REMOVED lines=16> */
[----:B------:R-:W2:Y:S01]  /*f8a0*/  LDL.LU R26, [R1+0xc8] ;  /* 0x0000c800011a7983 */ /* 0x000ea20000300800 */
[----:B------:R-:W-:Y:S01]  /*f8b0*/  IMAD R6, R0, R13, R6 ;  /* 0x0000000d00067224 */ /* 0x000fe200078e0206 */
[----:B------:R-:W-:Y:S02]  /*f8c0*/  IABS R13, R17 ;  /* 0x00000011000d7213 */ /* 0x000fe40000000000 */
[----:B----4-:R-:W-:-:S05]  /*f8d0*/  IABS R12, R23 ;  /* 0x00000017000c7213 */ /* 0x010fca0000000000 */
        /* <DEDUP_REMOVED lines=14> */
[----:B------:R-:W-:Y:S01]  /*f9c0*/  STL [R1+0x854], R13 ;  /* 0x0008540d01007387 */ /* 0x000fe20000100800 */
        /* <DEDUP_REMOVED lines=18> */
[--C-:B------:R-:W-:Y:S01]  /*faf0*/  @!P6 IMAD.IADD R6, R6, 0x1, -R0.reuse ;  /* 0x000000010606e824 */ /* 0x100fe200078e0a00 */
[----:B------:R-:W-:Y:S01]  /*fb00*/  ISETP.GT.U32.AND P6, PT, R0, R4, PT ;  /* 0x000000040000720c */ /* 0x000fe20003fc4070 */
[----:B------:R-:W-:Y:S01]  /*fb10*/  STL [R1+0x850], R8 ;  /* 0x0008500801007387 */ /* 0x000fe20000100800 */
[----:B------:R-:W-:-:S03]  /*fb20*/  @!P0 IMAD.IADD R5, R5, 0x1, -R0 ;  /* 0x0000000105058824 */ /* 0x000fc600078e0a00 */
[----:B------:R0:W-:Y:S01]  /*fb30*/  STL [R1+0x8a0], R7 ;  /* 0x0008a00701007387 */ /* 0x0001e20000100800 */
[----:B-----5:R-:W-:Y:S01]  /*fb40*/  IABS R11, R24 ;  /* 0x00000018000b7213 */ /* 0x020fe20000000000 */
[----:B------:R-:W-:Y:S02]  /*fb50*/  @!P5 IMAD.MOV R2, RZ, RZ, -R2 ;  /* 0x000000ffff02d224 */ /* 0x000fe400078e0a02 */
[----:B0-----:R-:W-:Y:S02]  /*fb60*/  IMAD.MOV.U32 R7, RZ, RZ, R6 ;  /* 0x000000ffff077224 */ /* 0x001fe400078e0006 */
[----:B------:R-:W-:Y:S01]  /*fb70*/  IMAD.HI.U32 R13, R9, R11, RZ ;  /* 0x0000000b090d7227 */ /* 0x000fe200078e00ff */
[----:B------:R-:W-:-:S03]  /*fb80*/  ISETP.GT.U32.AND P3, PT, R0, R5, PT ;  /* 0x000000050000720c */ /* 0x000fc60003f64070 */
[----:B------:R-:W-:Y:S02]  /*fb90*/  @!P4 IMAD.MOV R7, RZ, RZ, -R7 ;  /* 0x000000ffff07c224 */ /* 0x000fe400078e0a07 */
[----:B------:R-:W-:Y:S02]  /*fba0*/  IMAD.MOV R13, RZ, RZ, -R13 ;  /* 0x000000ffff0d7224 */ /* 0x000fe400078e0a0d */
[--C-:B------:R-:W-:Y:S01]  /*fbb0*/  @!P1 IMAD.IADD R12, R12, 0x1, -R0.reuse ;  /* 0x000000010c0c9824 */ /* 0x100fe200078e0a00 */
[----:B------:R-:W-:Y:S01]  /*fbc0*/  STL [R1+0x848], R7 ;  /* 0x0008480701007387 */ /* 0x000fe20000100800 */
[----:B------:R-:W-:Y:S01]  /*fbd0*/  @!P6 IMAD.IADD R4, R4, 0x1, -R0 ;  /* 0x000000010404e824 */ /* 0x000fe200078e0a00 */
[----:B------:R-:W-:Y:S02]  /*fbe0*/  ISETP.GE.AND P1, PT, R24, RZ, PT ;  /* 0x000000ff1800720c */ /* 0x000fe40003f26270 */
        /* <DEDUP_REMOVED lines=152> */
[----:B0-----:R-:W-:-:S04]  /*10570*/  IMAD.MOV.U32 R5, RZ, RZ, R4 ;  /* 0x000000ffff057224 */ /* 0x001fc800078e0004 */
[----:B------:R-:W-:Y:S01]  /*10580*/  IMAD.HI.U32 R13, R9, R11, RZ ;  /* 0x0000000b090d7227 */ /* 0x000fe200078e00ff */
[----:B------:R-:W-:-:S03]  /*10590*/  ISETP.GT.U32.AND P2, PT, R0, R7, PT ;  /* 0x000000070000720c */ /* 0x000fc60003f44070 */
[----:B------:R-:W-:Y:S02]  /*105a0*/  @!P4 IMAD.MOV R5, RZ, RZ, -R5 ;  /* 0x000000ffff05c224 */ /* 0x000fe400078e0a05 */
[----:B------:R-:W-:Y:S02]  /*105b0*/  @!P3 IMAD.MOV R2, RZ, RZ, -R2 ;  /* 0x000000ffff02b224 */ /* 0x000fe400078e0a02 */
[----:B------:R-:W-:Y:S01]  /*105c0*/  IMAD.MOV R13, RZ, RZ, -R13 ;  /* 0x000000ffff0d7224 */ /* 0x000fe200078e0a0d */
[----:B------:R-:W-:Y:S01]  /*105d0*/  STL [R1+0x7f8], R5 ;  /* 0x0007f80501007387 */ /* 0x000fe20000100800 */
[--C-:B------:R-:W-:Y:S01]  /*105e0*/  @!P1 IMAD.IADD R12, R12, 0x1, -R0.reuse ;  /* 0x000000010c0c9824 */ /* 0x100fe200078e0a00 */
[----:B------:R-:W-:Y:S01]  /*105f0*/  ISETP.GE.AND P1, PT, R24, RZ, PT ;  /* 0x000000ff1800720c */ /* 0x000fe20003f26270 */
[----:B------:R-:W-:Y:S01]  /*10600*/  @!P6 IMAD.IADD R6, R6, 0x1, -R0 ;  /* 0x000000010606e824 */ /* 0x000fe200078e0a00 */
        /* <DEDUP_REMOVED lines=9> */
[----:B------:R-:W-:Y:S01]  /*106a0*/  @!P4 IMAD.IADD R11, R11, 0x1, -R0 ;  /* 0x000000010b0bc824 */ /* 0x000fe200078e0a00 */
[----:B---3--:R-:W-:-:S05]  /*106b0*/  IABS R8, R25 ;  /* 0x0000001900087213 */ /* 0x008fca0000000000 */
[----:B------:R-:W-:-:S04]  /*106c0*/  IMAD.HI.U32 R14, R9, R8, RZ ;  /* 0x00000008090e7227 */ /* 0x000fc800078e00ff */
[----:B------:R-:W-:-:S04]  /*106d0*/  IMAD.MOV R14, RZ, RZ, -R14 ;  /* 0x000000ffff0e7224 */ /* 0x000fc800078e0a0e */
[----:B------:R-:W-:-:S05]  /*106e0*/  IMAD R8, R0, R14, R8 ;  /* 0x0000000e00087224 */ /* 0x000fca00078e0208 */
[----:B------:R-:W-:Y:S02]  /*106f0*/  ISETP.GT.U32.AND P2, PT, R0, R8, PT ;  /* 0x000000080000720c */ /* 0x000fe40003f44070 */
[----:B------:R-:W-:Y:S02]  /*10700*/  ISETP.GE.AND P6, PT, R25, RZ, PT ;  /* 0x000000ff1900720c */ /* 0x000fe40003fc6270 */
[----:B------:R-:W3:Y:S01]  /*10710*/  LDL.LU R25, [R1+0x128] ;  /* 0x0001280001197983 */ /* 0x000ee20000300800 */
[----:B------:R-:W-:-:S08]  /*10720*/  @!P0 IMAD.MOV R7, RZ, RZ, -R7 ;  /* 0x000000ffff078224 */ /* 0x000fd000078e0a07 */
[----:B------:R-:W-:Y:S01]  /*10730*/  @!P2 IMAD.IADD R8, R8, 0x1, -R0 ;  /* 0x000000010808a824 */ /* 0x000fe200078e0a00 */
[----:B------:R-:W-:Y:S01]  /*10740*/  ISETP.GT.U32.AND P2, PT, R0, R11, PT ;  /* 0x0000000b0000720c */ /* 0x000fe20003f44070 */
[----:B------:R-:W-:Y:S02]  /*10750*/  @!P5 IMAD.MOV R12, RZ, RZ, -R12 ;  /* 0x000000ffff0cd224 */ /* 0x000fe400078e0a0c */
[----:B------:R-:W-:-:S10]  /*10760*/  @!P3 IMAD.MOV R6, RZ, RZ, -R6 ;  /* 0x000000ffff06b224 */ /* 0x000fd400078e0a06 */
        /* <DEDUP_REMOVED lines=21> */
[----:B------:R-:W-:Y:S02]  /*108c0*/  IABS R5, R21 ;  /* 0x0000001500057213 */ /* 0x000fe40000000000 */
[----:B------:R-:W-:Y:S02]  /*108d0*/  ISETP.GE.AND P3, PT, R21, RZ, PT ;  /* 0x000000ff1500720c */ /* 0x000fe40003f66270 */
[----:B------:R-:W4:Y:S01]  /*108e0*/  LDL.LU R21, [R1+0x11c] ;  /* 0x00011c0001157983 */ /* 0x000f220000300800 */
[----:B------:R-:W-:-:S04]  /*108f0*/  IMAD.HI.U32 R2, R9, R5, RZ ;  /* 0x0000000509027227 */ /* 0x000fc800078e00ff */
[----:B------:R-:W-:Y:S02]  /*10900*/  @!P5 IMAD.IADD R4, R4, 0x1, -R0 ;  /* 0x000000010404d824 */ /* 0x000fe400078e0a00 */
[----:B------:R-:W-:-:S03]  /*10910*/  IMAD.HI.U32 R7, R9, R10, RZ ;  /* 0x0000000a09077227 */ /* 0x000fc600078e00ff */
[----:B------:R-:W-:Y:S01]  /*10920*/  ISETP.GT.U32.AND P1, PT, R0, R4, PT ;  /* 0x000000040000720c */ /* 0x000fe20003f24070 */
[----:B------:R-:W-:Y:S02]  /*10930*/  IMAD.MOV R2, RZ, RZ, -R2 ;  /* 0x000000ffff027224 */ /* 0x000fe400078e0a02 */
[----:B------:R-:W-:Y:S02]  /*10940*/  @!P0 IMAD.IADD R8, R8, 0x1, -R0 ;  /* 0x0000000108088824 */ /* 0x000fe400078e0a00 */
[----:B------:R-:W-:Y:S02]  /*10950*/  IMAD.MOV R7, RZ, RZ, -R7 ;  /* 0x000000ffff077224 */ /* 0x000fe400078e0a07 */
[C---:B------:R-:W-:Y:S02]  /*10960*/  IMAD R5, R0.reuse, R2, R5 ;  /* 0x0000000200057224 */ /* 0x040fe400078e0205 */
[----:B------:R-:W-:Y:S02]  /*10970*/  IMAD.MOV.U32 R14, RZ, RZ, R8 ;  /* 0x000000ffff0e7224 */ /* 0x000fe400078e0008 */
[----:B------:R-:W-:-:S02]  /*10980*/  IMAD R10, R0, R7, R10 ;  /* 0x00000007000a7224 */ /* 0x000fc400078e020a */
[----:B------:R-:W-:Y:S01]  /*10990*/  @!P6 IMAD.MOV R14, RZ, RZ, -R14 ;  /* 0x000000ffff0ee224 */ /* 0x000fe200078e0a0e */
[----:B------:R-:W-:Y:S01]  /*109a0*/  ISETP.GT.U32.AND P6, PT, R0, R5, PT ;  /* 0x000000050000720c */ /* 0x000fe20003fc4070 */
        /* <DEDUP_REMOVED lines=29> */
[----:B------:R-:W-:Y:S02]  /*10b80*/  @!P6 IMAD.IADD R11, R11, 0x1, -R0 ;  /* 0x000000010b0be824 */ /* 0x000fe400078e0a00 */
[----:B------:R-:W-:Y:S01]  /*10b90*/  @!P2 IMAD.MOV R10, RZ, RZ, -R10 ;  /* 0x000000ffff0aa224 */ /* 0x000fe200078e0a0a */
[----:B------:R1:W-:Y:S04]  /*10ba0*/  STL [R1+0x7dc], R15 ;  /* 0x0007dc0f01007387 */ /* 0x0003e80000100800 */
[----:B------:R-:W-:Y:S05]  /*10bb0*/  STL [R1+0x7d8], R16 ;  /* 0x0007d81001007387 */ /* 0x000fea0000100800 */
        /* <DEDUP_REMOVED lines=20> */
[----:B------:R-:W-:-:S05]  /*10d00*/  IABS R13, R17 ;  /* 0x00000011000d7213 */ /* 0x000fca0000000000 */
[----:B------:R-:W-:-:S04]  /*10d10*/  IMAD.HI.U32 R5, R9, R13, RZ ;  /* 0x0000000d09057227 */ /* 0x000fc800078e00ff */
[----:B------:R-:W-:Y:S01]  /*10d20*/  @!P6 IMAD.IADD R2, R2, 0x1, -R0 ;  /* 0x000000010202e824 */ /* 0x000fe200078e0a00 */
[----:B----4-:R-:W-:-:S05]  /*10d30*/  IABS R12, R23 ;  /* 0x00000017000c7213 */ /* 0x010fca0000000000 */
[----:B-1----:R-:W-:-:S04]  /*10d40*/  IMAD.HI.U32 R15, R9, R12, RZ ;  /* 0x0000000c090f7227 */ /* 0x002fc800078e00ff */
[----:B------:R-:W-:-:S04]  /*10d50*/  IMAD.MOV R15, RZ, RZ, -R15 ;  /* 0x000000ffff0f7224 */ /* 0x000fc800078e0a0f */
        /* <DEDUP_REMOVED lines=16> */
[----:B------:R-:W-:-:S05]  /*10e60*/  IABS R4, R21 ;  /* 0x0000001500047213 */ /* 0x000fca0000000000 */
[----:B------:R-:W-:-:S06]  /*10e70*/  IMAD.HI.U32 R14, R9, R4, RZ ;  /* 0x00000004090e7227 */ /* 0x000fcc00078e00ff */
[----:B------:R-:W-:-:S05]  /*10e80*/  @!P4 IMAD.IADD R6, R6, 0x1, -R0 ;  /* 0x000000010606c824 */ /* 0x000fca00078e0a00 */
[C---:B------:R-:W-:Y:S01]  /*10e90*/  ISETP.GT.U32.AND P6, PT, R0.reuse, R6, PT ;  /* 0x000000060000720c */ /* 0x040fe20003fc4070 */
[----:B------:R-:W-:Y:S01]  /*10ea0*/  IMAD.MOV R14, RZ, RZ, -R14 ;  /* 0x000000ffff0e7224 */ /* 0x000fe200078e0a0e */
[----:B------:R-:W-:-:S03]  /*10eb0*/  ISETP.GT.U32.AND P4, PT, R0, R7, PT ;  /* 0x000000070000720c */ /* 0x000fc60003f84070 */
[----:B------:R-:W-:-:S08]  /*10ec0*/  IMAD R4, R0, R14, R4 ;  /* 0x0000000e00047224 */ /* 0x000fd000078e0204 */
[--C-:B------:R-:W-:Y:S01]  /*10ed0*/  @!P6 IMAD.IADD R6, R6, 0x1, -R0.reuse ;  /* 0x000000010606e824 */ /* 0x100fe200078e0a00 */
[C---:B------:R-:W-:Y:S01]  /*10ee0*/  ISETP.GT.U32.AND P6, PT, R0.reuse, R4, PT ;  /* 0x000000040000720c */ /* 0x040fe20003fc4070 */
[----:B------:R-:W-:Y:S01]  /*10ef0*/  @!P4 IMAD.IADD R7, R7, 0x1, -R0 ;  /* 0x000000010707c824 */ /* 0x000fe200078e0a00 */
[----:B------:R-:W-:Y:S02]  /*10f00*/  ISETP.GT.U32.AND P0, PT, R0, R5, PT ;  /* 0x000000050000720c */ /* 0x000fe40003f04070 */
[----:B------:R-:W-:Y:S01]  /*10f10*/  ISETP.GE.AND P4, PT, R20, RZ, PT ;  /* 0x000000ff1400720c */ /* 0x000fe20003f86270 */
[----:B------:R-:W-:Y:S02]  /*10f20*/  @!P5 IMAD.MOV R8, RZ, RZ, -R8 ;  /* 0x000000ffff08d224 */ /* 0x000fe400078e0a08 */
[----:B------:R-:W-:Y:S01]  /*10f30*/  @!P1 IMAD.MOV R7, RZ, RZ, -R7 ;  /* 0x000000ffff079224 */ /* 0x000fe200078e0a07 */
[----:B------:R-:W-:-:S05]  /*10f40*/  ISETP.GT.U32.AND P1, PT, R0, R12, PT ;  /* 0x0000000c0000720c */ /* 0x000fca0003f24070 */
[----:B------:R-:W-:Y:S01]  /*10f50*/  @!P6 IMAD.IADD R4, R4, 0x1, -R0 ;  /* 0x000000010404e824 */ /* 0x000fe200078e0a00 */
[----:B------:R-:W-:Y:S01]  /*10f60*/  STL [R1+0x7c4], R8 ;  /* 0x0007c40801007387 */ /* 0x000fe20000100800 */
[----:B-----5:R-:W-:-:S03]  /*10f70*/  IABS R11, R24 ;  /* 0x00000018000b7213 */ /* 0x020fc60000000000 */
[----:B------:R1:W-:Y:S01]  /*10f80*/  STL [R1+0x7bc], R7 ;  /* 0x0007bc0701007387 */ /* 0x0003e20000100800 */
[----:B------:R-:W-:Y:S01]  /*10f90*/  ISETP.GT.U32.AND P6, PT, R0, R4, PT ;  /* 0x000000040000720c */ /* 0x000fe20003fc4070 */
[----:B------:R-:W-:Y:S02]  /*10fa0*/  @!P0 IMAD.IADD R5, R5, 0x1, -R0 ;  /* 0x0000000105058824 */ /* 0x000fe400078e0a00 */
[----:B0-----:R-:W-:-:S04]  /*10fb0*/  IMAD.HI.U32 R13, R9, R11, RZ ;  /* 0x0000000b090d7227 */ /* 0x001fc800078e00ff */
[----:B-1----:R-:W-:Y:S02]  /*10fc0*/  IMAD.MOV.U32 R7, RZ, RZ, R6 ;  /* 0x000000ffff077224 */ /* 0x002fe400078e0006 */
[----:B------:R-:W-:Y:S02]  /*10fd0*/  @!P2 IMAD.MOV R2, RZ, RZ, -R2 ;  /* 0x000000ffff02a224 */ /* 0x000fe400078e0a02 */
[----:B------:R-:W-:Y:S01]  /*10fe0*/  @!P4 IMAD.MOV R7, RZ, RZ, -R7 ;  /* 0x000000ffff07c224 */ /* 0x000fe200078e0a07 */
[----:B------:R-:W-:Y:S01]  /*10ff0*/  ISETP.GT.U32.AND P5, PT, R0, R5, PT ;  /* 0x000000050000720c */ /* 0x000fe20003fa4070 */
[----:B------:R-:W-:Y:S02]  /*11000*/  IMAD.MOV R13, RZ, RZ, -R13 ;  /* 0x000000ffff0d7224 */ /* 0x000fe400078e0a0d */
[----:B------:R-:W-:Y:S01]  /*11010*/  @!P1 IMAD.IADD R12, R12, 0x1, -R0 ;  /* 0x000000010c0c9824 */ /* 0x000fe200078e0a00 */
[----:B------:R-:W-:Y:S01]  /*11020*/  STL [R1+0x7b8], R7 ;  /* 0x0007b80701007387 */ /* 0x000fe20000100800 */
[----:B------:R-:W-:Y:S01]  /*11030*/  ISETP.GE.AND P1, PT, R24, RZ, PT ;  /* 0x000000ff1800720c */ /* 0x000fe20003f26270 */
[----:B------:R-:W-:-:S02]  /*11040*/  IMAD R11, R0, R13, R11 ;  /* 0x0000000d000b7224 */ /* 0x000fc400078e020b */
[----:B------:R-:W-:Y:S01]  /*11050*/  STL [R1+0x7b4], R2 ;  /* 0x0007b40201007387 */ /* 0x000fe20000100800 */
[----:B------:R-:W-:-:S03]  /*11060*/  @!P6 IMAD.IADD R4, R4, 0x1, -R0 ;  /* 0x000000010404e824 */ /* 0x000fc600078e0a00 */
[----:B------:R-:W5:Y:S01]  /*11070*/  LDL.LU R24, [R1+0x158] ;  /* 0x0001580001187983 */ /* 0x000f620000300800 */
[----:B------:R-:W-:Y:S01]  /*11080*/  ISETP.GT.U32.AND P4, PT, R0, R11, PT ;  /* 0x0000000b0000720c */ /* 0x000fe20003f84070 */
[----:B------:R-:W-:Y:S01]  /*11090*/  @!P5 IMAD.IADD R5, R5, 0x1, -R0 ;  /* 0x000000010505d824 */ /* 0x000fe200078e0a00 */
[----:B------:R-:W-:Y:S02]  /*110a0*/  ISETP.GE.AND P0, PT, R17, RZ, PT ;  /* 0x000000ff1100720c */ /* 0x000fe40003f06270 */
[----:B---3--:R-:W-:-:S05]  /*110b0*/  IABS R10, R25 ;  /* 0x00000019000a7213 */ /* 0x008fca0000000000 */
[----:B------:R-:W-:Y:S01]  /*110c0*/  IMAD.HI.U32 R14, R9, R10, RZ ;  /* 0x0000000a090e7227 */ /* 0x000fe200078e00ff */
[----:B------:R-:W-:Y:S02]  /*110d0*/  ISETP.GE.AND P6, PT, R25, RZ, PT ;  /* 0x000000ff1900720c */ /* 0x000fe40003fc6270 */
[----:B------:R-:W3:Y:S01]  /*110e0*/  LDL.LU R25, [R1+0x15c] ;  /* 0x00015c0001197983 */ /* 0x000ee20000300800 */
[----:B------:R-:W-:-:S04]  /*110f0*/  IMAD.MOV R14, RZ, RZ, -R14 ;  /* 0x000000ffff0e7224 */ /* 0x000fc800078e0a0e */
[----:B------:R-:W-:-:S05]  /*11100*/  IMAD R10, R0, R14, R10 ;  /* 0x0000000e000a7224 */ /* 0x000fca00078e020a */
[----:B------:R-:W-:Y:S01]  /*11110*/  ISETP.GT.U32.AND P5, PT, R0, R10, PT ;  /* 0x0000000a0000720c */ /* 0x000fe20003fa4070 */
[----:B------:R-:W-:Y:S01]  /*11120*/  @!P4 IMAD.IADD R11, R11, 0x1, -R0 ;  /* 0x000000010b0bc824 */ /* 0x000fe200078e0a00 */
[----:B------:R-:W-:Y:S01]  /*11130*/  ISETP.GE.AND P2, PT, R21, RZ, PT ;  /* 0x000000ff1500720c */ /* 0x000fe20003f46270 */
[----:B------:R-:W-:-:S10]  /*11140*/  @!P0 IMAD.MOV R5, RZ, RZ, -R5 ;  /* 0x000000ffff058224 */ /* 0x000fd400078e0a05 */
        /* <DEDUP_REMOVED lines=31> */
[----:B------:R-:W-:Y:S01]  /*11340*/  ISETP.GT.U32.AND P1, PT, R0, R6, PT ;  /* 0x000000060000720c */ /* 0x000fe20003f24070 */
[----:B------:R-:W-:Y:S01]  /*11350*/  IMAD.MOV R5, RZ, RZ, -R5 ;  /* 0x000000ffff057224 */ /* 0x000fe200078e0a05 */
[----:B------:R-:W-:Y:S01]  /*11360*/  ISETP.GE.AND P2, PT, R22, RZ, PT ;  /* 0x000000ff1600720c */ /* 0x000fe20003f46270 */
[----:B------:R-:W-:Y:S01]  /*11370*/  IMAD R7, R0, R2, R7 ;  /* 0x0000000200077224 */ /* 0x000fe200078e0207 */
[----:B------:R-:W4:Y:S01]  /*11380*/  LDL.LU R22, [R1+0x150] ;  /* 0x0001500001167983 */ /* 0x000f220000300800 */
[----:B------:R-:W-:-:S02]  /*11390*/  IMAD.MOV.U32 R14, RZ, RZ, R10 ;  /* 0x000000ffff0e7224 */ /* 0x000fc400078e000a */
[C---:B------:R-:W-:Y:S02]  /*113a0*/  IMAD R8, R0.reuse, R5, R8 ;  /* 0x0000000500087224 */ /* 0x040fe400078e0208 */
[----:B------:R-:W-:Y:S01]  /*113b0*/  @!P6 IMAD.MOV R14, RZ, RZ, -R14 ;  /* 0x000000ffff0ee224 */ /* 0x000fe200078e0a0e */
[----:B------:R-:W-:-:S03]  /*113c0*/  ISETP.GT.U32.AND P6, PT, R0, R7, PT ;  /* 0x000000070000720c */ /* 0x000fc60003fc4070 */
[----:B------:R-:W-:Y:S01]  /*113d0*/  @!P1 IMAD.IADD R6, R6, 0x1, -R0 ;  /* 0x0000000106069824 */ /* 0x000fe200078e0a00 */
[----:B------:R-:W-:Y:S01]  /*113e0*/  ISETP.GT.U32.AND P1, PT, R0, R8, PT ;  /* 0x000000080000720c */ /* 0x000fe20003f24070 */
[----:B------:R0:W-:Y:S02]  /*113f0*/  STL [R1+0x780], R14 ;  /* 0x0007800e01007387 */ /* 0x0001e40000100800 */
[----:B------:R-:W-:-:S06]  /*11400*/  IMAD.MOV.U32 R15, RZ, RZ, R6 ;  /* 0x000000ffff0f7224 */ /* 0x000fcc00078e0006 */
[----:B------:R-:W-:-:S04]  /*11410*/  @!P6 IMAD.IADD R7, R7, 0x1, -R0 ;  /* 0x000000010707e824 */ /* 0x000fc800078e0a00 */
[----:B------:R-:W-:Y:S01]  /*11420*/  @!P1 IMAD.IADD R8, R8, 0x1, -R0 ;  /* 0x0000000108089824 */ /* 0x000fe200078e0a00 */
[----:B------:R-:W-:Y:S01]  /*11430*/  ISETP.GT.U32.AND P1, PT, R0, R7, PT ;  /* 0x000000070000720c */ /* 0x000fe20003f24070 */
[----:B------:R-:W-:Y:S01]  /*11440*/  @!P4 IMAD.MOV R15, RZ, RZ, -R15 ;  /* 0x000000ffff0fc224 */ /* 0x000fe200078e0a0f */
[----:B-----5:R-:W-:Y:S02]  /*11450*/  IABS R11, R24 ;  /* 0x00000018000b7213 */ /* 0x020fe40000000000 */
[----:B------:R-:W-:Y:S02]  /*11460*/  ISETP.GE.AND P0, PT, R24, RZ, PT ;  /* 0x000000ff1800720c */ /* 0x000fe40003f06270 */
[----:B------:R-:W5:Y:S01]  /*11470*/  LDL.LU R24, [R1+0x154] ;  /* 0x0001540001187983 */ /* 0x000f620000300800 */
[----:B------:R-:W-:-:S04]  /*11480*/  IMAD.HI.U32 R13, R9, R11, RZ ;  /* 0x0000000b090d7227 */ /* 0x000fc800078e00ff */
[----:B------:R-:W-:Y:S01]  /*11490*/  IMAD.MOV R13, RZ, RZ, -R13 ;  /* 0x000000ffff0d7224 */ /* 0x000fe200078e0a0d */
[----:B------:R-:W-:-:S03]  /*114a0*/  ISETP.GT.U32.AND P4, PT, R0, R8, PT ;  /* 0x000000080000720c */ /* 0x000fc60003f84070 */
[----:B------:R-:W-:Y:S02]  /*114b0*/  IMAD R11, R0, R13, R11 ;  /* 0x0000000d000b7224 */ /* 0x000fe400078e020b */
[----:B------:R-:W-:-:S03]  /*114c0*/  @!P1 IMAD.IADD R7, R7, 0x1, -R0 ;  /* 0x0000000107079824 */ /* 0x000fc600078e0a00 */
[----:B------:R-:W-:Y:S02]  /*114d0*/  ISETP.GT.U32.AND P6, PT, R0, R11, PT ;  /* 0x0000000b0000720c */ /* 0x000fe40003fc4070 */
[----:B---3--:R-:W-:-:S05]  /*114e0*/  IABS R12, R25 ;  /* 0x00000019000c7213 */ /* 0x008fca0000000000 */
[----:B------:R-:W-:-:S04]  /*114f0*/  IMAD.HI.U32 R10, R9, R12, RZ ;  /* 0x0000000c090a7227 */ /* 0x000fc800078e00ff */
[----:B------:R-:W-:-:S04]  /*11500*/  IMAD.MOV R10, RZ, RZ, -R10 ;  /* 0x000000ffff0a7224 */ /* 0x000fc800078e0a0a */
[C---:B------:R-:W-:Y:S01]  /*11510*/  IMAD R10, R0.reuse, R10, R12 ;  /* 0x0000000a000a7224 */ /* 0x040fe200078e020c */
[----:B------:R-:W-:Y:S01]  /*11520*/  ISETP.GE.AND P3, PT, R25, RZ, PT ;  /* 0x000000ff1900720c */ /* 0x000fe20003f66270 */
[----:B------:R-:W-:Y:S01]  /*11530*/  IMAD.MOV.U32 R16, RZ, RZ, R7 ;  /* 0x000000ffff107224 */ /* 0x000fe200078e0007 */
[----:B------:R-:W3:Y:S02]  /*11540*/  LDL.LU R25, [R1+0x160] ;  /* 0x0001600001197983 */ /* 0x000ee40000300800 */
[----:B------:R-:W-:Y:S01]  /*11550*/  ISETP.GT.U32.AND P1, PT, R0, R10, PT ;  /* 0x0000000a0000720c */ /* 0x000fe20003f24070 */
[----:B------:R-:W-:Y:S02]  /*11560*/  @!P4 IMAD.IADD R8, R8, 0x1, -R0 ;  /* 0x000000010808c824 */ /* 0x000fe400078e0a00 */
[----:B------:R-:W-:Y:S02]  /*11570*/  @!P2 IMAD.MOV R16, RZ, RZ, -R16 ;  /* 0x000000ffff10a224 */ /* 0x000fe400078e0a10 */
[----:B------:R-:W-:-:S02]  /*11580*/  @!P5 IMAD.MOV R8, RZ, RZ, -R8 ;  /* 0x000000ffff08d224 */ /* 0x000fc400078e0a08 */
[--C-:B------:R-:W-:Y:S01]  /*11590*/  @!P6 IMAD.IADD R11, R11, 0x1, -R0.reuse ;  /* 0x000000010b0be824 */ /* 0x100fe200078e0a00 */
[----:B------:R1:W-:Y:S04]  /*115a0*/  STL [R1+0x774], R15 ;  /* 0x0007740f01007387 */ /* 0x0003e80000100800 */
[----:B------:R-:W-:Y:S01]  /*115b0*/  STL [R1+0x770], R16 ;  /* 0x0007701001007387 */ /* 0x000fe20000100800 */
[--C-:B------:R-:W-:Y:S01]  /*115c0*/  @!P1 IMAD.IADD R10, R10, 0x1, -R0.reuse ;  /* 0x000000010a0a9824 */ /* 0x100fe200078e0a00 */
[----:B------:R-:W-:Y:S02]  /*115d0*/  ISETP.GT.U32.AND P6, PT, R0, R11, PT ;  /* 0x0000000b0000720c */ /* 0x000fe40003fc4070 */
[----:B------:R-:W-:Y:S11]  /*115e0*/  STL [R1+0x76c], R8 ;  /* 0x00076c0801007387 */ /* 0x000ff60000100800 */
[----:B------:R-:W-:Y:S01]  /*115f0*/  @!P6 IMAD.IADD R11, R11, 0x1, -R0 ;  /* 0x000000010b0be824 */ /* 0x000fe200078e0a00 */
[----:B--2---:R-:W-:-:S05]  /*11600*/  IABS R5, R26 ;  /* 0x0000001a00057213 */ /* 0x004fca0000000000 */
[----:B0-----:R-:W-:Y:S01]  /*11610*/  IMAD.HI.U32 R14, R9, R5, RZ ;  /* 0x00000005090e7227 */ /* 0x001fe200078e00ff */
[----:B------:R-:W-:Y:S02]  /*11620*/  ISETP.GE.AND P1, PT, R26, RZ, PT ;  /* 0x000000ff1a00720c */ /* 0x000fe40003f26270 */
[----:B------:R-:W2:Y:S01]  /*11630*/  LDL.LU R26, [R1+0x164] ;  /* 0x00016400011a7983 */ /* 0x000ea20000300800 */
        /* <DEDUP_REMOVED lines=9> */
[C---:B------:R-:W-:Y:S01]  /*116d0*/  ISETP.GT.U32.AND P6, PT, R0.reuse, R2, PT ;  /* 0x000000020000720c */ /* 0x040fe20003fc4070 */
[----:B------:R-:W-:Y:S02]  /*116e0*/  IMAD.MOV R13, RZ, RZ, -R13 ;  /* 0x000000ffff0d7224 */ /* 0x000fe400078e0a0d */
[----:B------:R-:W-:Y:S01]  /*116f0*/  @!P2 IMAD.IADD R5, R5, 0x1, -R0 ;  /* 0x000000010505a824 */ /* 0x000fe200078e0a00 */
[C---:B------:R-:W-:Y:S01]  /*11700*/  ISETP.GT.U32.AND P2, PT, R0.reuse, R10, PT ;  /* 0x0000000a0000720c */ /* 0x040fe20003f44070 */
        /* <DEDUP_REMOVED lines=31> */
[----:B------:R-:W-:Y:S01]  /*11900*/  ISETP.GT.U32.AND P6, PT, R0, R6, PT ;  /* 0x000000060000720c */ /* 0x000fe20003fc4070 */
[----:B------:R-:W-:Y:S01]  /*11910*/  @!P4 IMAD.IADD R5, R5, 0x1, -R0 ;  /* 0x000000010505c824 */ /* 0x000fe200078e0a00 */
[----:B------:R-:W-:Y:S02]  /*11920*/  ISETP.GE.AND P4, PT, R20, RZ, PT ;  /* 0x000000ff1400720c */ /* 0x000fe40003f86270 */
[----:B-----5:R-:W-:Y:S01]  /*11930*/  IABS R11, R24 ;  /* 0x00000018000b7213 */ /* 0x020fe20000000000 */
[----:B------:R-:W-:Y:S01]  /*11940*/  @!P3 IMAD.MOV R10, RZ, RZ, -R10 ;  /* 0x000000ffff0ab224 */ /* 0x000fe200078e0a0a */
[----:B------:R-:W-:Y:S01]  /*11950*/  ISETP.GT.U32.AND P0, PT, R0, R7, PT ;  /* 0x000000070000720c */ /* 0x000fe20003f04070 */
[----:B------:R-:W-:Y:S02]  /*11960*/  @!P1 IMAD.MOV R5, RZ, RZ, -R5 ;  /* 0x000000ffff059224 */ /* 0x000fe400078e0a05 */
[----:B0-----:R-:W-:Y:S01]  /*11970*/  IMAD.HI.U32 R13, R9, R11, RZ ;  /* 0x0000000b090d7227 */ /* 0x001fe200078e00ff */
[----:B------:R-:W-:Y:S03]  /*11980*/  STL [R1+0x764], R10 ;  /* 0x0007640a01007387 */ /* 0x000fe60000100800 */
[----:B------:R-:W-:Y:S01]  /*11990*/  IMAD.MOV R13, RZ, RZ, -R13 ;  /* 0x000000ffff0d7224 */ /* 0x000fe200078e0a0d */
[----:B------:R0:W-:Y:S01]  /*119a0*/  STL [R1+0x760], R5 ;  /* 0x0007600501007387 */ /* 0x0001e20000100800 */
[----:B------:R-:W-:-:S02]  /*119b0*/  @!P6 IMAD.IADD R6, R6, 0x1, -R0 ;  /* 0x000000010606e824 */ /* 0x000fc400078e0a00 */
[C---:B------:R-:W-:Y:S01]  /*119c0*/  IMAD R11, R0.reuse, R13, R11 ;  /* 0x0000000d000b7224 */ /* 0x040fe200078e020b */
[C---:B------:R-:W-:Y:S02]  /*119d0*/  ISETP.GT.U32.AND P1, PT, R0.reuse, R12, PT ;  /* 0x0000000c0000720c */ /* 0x040fe40003f24070 */
[----:B------:R-:W-:Y:S01]  /*119e0*/  ISETP.GT.U32.AND P6, PT, R0, R6, PT ;  /* 0x000000060000720c */ /* 0x000fe20003fc4070 */
[----:B0-----:R-:W-:-:S04]  /*119f0*/  IMAD.MOV.U32 R5, RZ, RZ, R4 ;  /* 0x000000ffff057224 */ /* 0x001fc800078e0004 */
[----:B------:R-:W-:Y:S01]  /*11a00*/  @!P4 IMAD.MOV R5, RZ, RZ, -R5 ;  /* 0x000000ffff05c224 */ /* 0x000fe200078e0a05 */
[C---:B------:R-:W-:Y:S01]  /*11a10*/  ISETP.GT.U32.AND P4, PT, R0.reuse, R11, PT ;  /* 0x0000000b0000720c */ /* 0x040fe20003f84070 */
[----:B------:R-:W-:Y:S02]  /*11a20*/  @!P0 IMAD.IADD R7, R7, 0x1, -R0 ;  /* 0x0000000107078824 */ /* 0x000fe400078e0a00 */
[----:B------:R-:W-:Y:S01]  /*11a30*/  @!P5 IMAD.MOV R2, RZ, RZ, -R2 ;  /* 0x000000ffff02d224 */ /* 0x000fe200078e0a02 */
[----:B------:R-:W-:Y:S02]  /*11a40*/  STL [R1+0x75c], R5 ;  /* 0x00075c0501007387 */ /* 0x000fe40000100800 */
[----:B------:R-:W-:Y:S01]  /*11a50*/  ISETP.GT.U32.AND P3, PT, R0, R7, PT ;  /* 0x000000070000720c */ /* 0x000fe20003f64070 */
[--C-:B------:R-:W-:Y:S01]  /*11a60*/  @!P1 IMAD.IADD R12, R12, 0x1, -R0.reuse ;  /* 0x000000010c0c9824 */ /* 0x100fe200078e0a00 */
[----:B------:R-:W-:Y:S01]  /*11a70*/  STL [R1+0x758], R2 ;  /* 0x0007580201007387 */ /* 0x000fe20000100800 */
[----:B------:R-:W-:Y:S01]  /*11a80*/  ISETP.GE.AND P1, PT, R24, RZ, PT ;  /* 0x000000ff1800720c */ /* 0x000fe20003f26270 */
[----:B------:R-:W-:-:S02]  /*11a90*/  @!P6 IMAD.IADD R6, R6, 0x1, -R0 ;  /* 0x000000010606e824 */ /* 0x000fc400078e0a00 */
[----:B------:R-:W5:Y:S01]  /*11aa0*/  LDL.LU R24, [R1+0x190] ;  /* 0x0001900001187983 */ /* 0x000f620000300800 */
[----:B---3--:R-:W-:Y:S01]  /*11ab0*/  IABS R8, R25 ;  /* 0x0000001900087213 */ /* 0x008fe20000000000 */
[----:B------:R-:W-:-:S04]  /*11ac0*/  @!P4 IMAD.IADD R11, R11, 0x1, -R0 ;  /* 0x000000010b0bc824 */ /* 0x000fc800078e0a00 */
[----:B------:R-:W-:Y:S01]  /*11ad0*/  IMAD.HI.U32 R14, R9, R8, RZ ;  /* 0x00000008090e7227 */ /* 0x000fe200078e00ff */
[----:B------:R-:W-:Y:S02]  /*11ae0*/  ISETP.GE.AND P6, PT, R25, RZ, PT ;  /* 0x000000ff1900720c */ /* 0x000fe40003fc6270 */
[----:B------:R-:W3:Y:S01]  /*11af0*/  LDL.LU R25, [R1+0x194] ;  /* 0x0001940001197983 */ /* 0x000ee20000300800 */
[----:B------:R-:W-:-:S04]  /*11b00*/  IMAD.MOV R14, RZ, RZ, -R14 ;  /* 0x000000ffff0e7224 */ /* 0x000fc800078e0a0e */
[----:B------:R-:W-:Y:S02]  /*11b10*/  IMAD R8, R0, R14, R8 ;  /* 0x0000000e00087224 */ /* 0x000fe400078e0208 */
[----:B------:R-:W-:-:S03]  /*11b20*/  @!P3 IMAD.IADD R7, R7, 0x1, -R0 ;  /* 0x000000010707b824 */ /* 0x000fc600078e0a00 */
[----:B------:R-:W-:Y:S02]  /*11b30*/  ISETP.GT.U32.AND P3, PT, R0, R8, PT ;  /* 0x000000080000720c */ /* 0x000fe40003f64070 */
[----:B------:R-:W-:Y:S02]  /*11b40*/  ISETP.GE.AND P0, PT, R17, RZ, PT ;  /* 0x000000ff1100720c */ /* 0x000fe40003f06270 */
[----:B------:R-:W-:-:S09]  /*11b50*/  ISETP.GE.AND P5, PT, R22, RZ, PT ;  /* 0x000000ff1600720c */ /* 0x000fd20003fa6270 */
[----:B------:R-:W-:Y:S01]  /*11b60*/  @!P3 IMAD.IADD R8, R8, 0x1, -R0 ;  /* 0x000000010808b824 */ /* 0x000fe200078e0a00 */
[----:B------:R-:W-:Y:S01]  /*11b70*/  ISETP.GT.U32.AND P3, PT, R0, R11, PT ;  /* 0x0000000b0000720c */ /* 0x000fe20003f64070 */
[----:B------:R-:W-:Y:S02]  /*11b80*/  @!P0 IMAD.MOV R7, RZ, RZ, -R7 ;  /* 0x000000ffff078224 */ /* 0x000fe400078e0a07 */
[----:B------:R-:W-:Y:S02]  /*11b90*/  @!P2 IMAD.MOV R12, RZ, RZ, -R12 ;  /* 0x000000ffff0ca224 */ /* 0x000fe400078e0a0c */
[----:B------:R-:W-:-:S08]  /*11ba0*/  @!P5 IMAD.MOV R6, RZ, RZ, -R6 ;  /* 0x000000ffff06d224 */ /* 0x000fd000078e0a06 */
        /* <DEDUP_REMOVED lines=20> */
[----:B------:R-:W-:Y:S02]  /*11cf0*/  IABS R5, R21 ;  /* 0x0000001500057213 */ /* 0x000fe40000000000 */
[----:B------:R-:W-:-:S03]  /*11d00*/  ISETP.GT.U32.AND P0, PT, R0, R8, PT ;  /* 0x000000080000720c */ /* 0x000fc60003f04070 */
[----:B------:R-:W-:-:S06]  /*11d10*/  IMAD.HI.U32 R4, R9, R5, RZ ;  /* 0x0000000509047227 */ /* 0x000fcc00078e00ff */
[----:B------:R-:W-:Y:S02]  /*11d20*/  @!P2 IMAD.IADD R2, R2, 0x1, -R0 ;  /* 0x000000010202a824 */ /* 0x000fe400078e0a00 */
[----:B------:R-:W-:-:S03]  /*11d30*/  IMAD.HI.U32 R7, R9, R10, RZ ;  /* 0x0000000a09077227 */ /* 0x000fc600078e00ff */
[C---:B------:R-:W-:Y:S01]  /*11d40*/  ISETP.GT.U32.AND P1, PT, R0.reuse, R2, PT ;  /* 0x000000020000720c */ /* 0x040fe20003f24070 */
[----:B------:R-:W-:Y:S02]  /*11d50*/  IMAD.MOV R4, RZ, RZ, -R4 ;  /* 0x000000ffff047224 */ /* 0x000fe400078e0a04 */
[----:B------:R-:W-:Y:S02]  /*11d60*/  IMAD.MOV R7, RZ, RZ, -R7 ;  /* 0x000000ffff077224 */ /* 0x000fe400078e0a07 */
[----:B------:R-:W-:Y:S02]  /*11d70*/  IMAD R5, R0, R4, R5 ;  /* 0x0000000400057224 */ /* 0x000fe400078e0205 */
[----:B------:R-:W-:Y:S01]  /*11d80*/  @!P0 IMAD.IADD R8, R8, 0x1, -R0 ;  /* 0x0000000108088824 */ /* 0x000fe200078e0a00 */
[----:B------:R-:W-:Y:S01]  /*11d90*/  ISETP.GE.AND P5, PT, R21, RZ, PT ;  /* 0x000000ff1500720c */ /* 0x000fe20003fa6270 */
[C---:B------:R-:W-:Y:S01]  /*11da0*/  IMAD R4, R0.reuse, R7, R10 ;  /* 0x0000000700047224 */ /* 0x040fe200078e020a */
[----:B------:R-:W4:Y:S01]  /*11db0*/  LDL.LU R21, [R1+0x184] ;  /* 0x0001840001157983 */ /* 0x000f220000300800 */
[----:B------:R-:W-:Y:S01]  /*11dc0*/  @!P6 IMAD.MOV R8, RZ, RZ, -R8 ;  /* 0x000000ffff08e224 */ /* 0x000fe200078e0a08 */
[----:B------:R-:W-:Y:S01]  /*11dd0*/  ISETP.GT.U32.AND P6, PT, R0, R5, PT ;  /* 0x000000050000720c */ /* 0x000fe20003fc4070 */
[----:B------:R-:W-:Y:S01]  /*11de0*/  @!P1 IMAD.IADD R2, R2, 0x1, -R0 ;  /* 0x0000000102029824 */ /* 0x000fe200078e0a00 */
[----:B------:R-:W-:-:S02]  /*11df0*/  ISETP.GT.U32.AND P1, PT, R0, R4, PT ;  /* 0x000000040000720c */ /* 0x000fc40003f24070 */
[----:B------:R0:W-:Y:S09]  /*11e00*/  STL [R1+0x744], R8 ;  /* 0x0007440801007387 */ /* 0x0001f20000100800 */
[----:B------:R-:W-:Y:S01]  /*11e10*/  @!P6 IMAD.IADD R5, R5, 0x1, -R0 ;  /* 0x000000010505e824 */ /* 0x000fe200078e0a00 */
[----:B-----5:R-:W-:-:S05]  /*11e20*/  IABS R11, R24 ;  /* 0x00000018000b7213 */ /* 0x020fca0000000000 */
[----:B------:R-:W-:Y:S01]  /*11e30*/  IMAD.HI.U32 R14, R9, R11, RZ ;  /* 0x0000000b090e7227 */ /* 0x000fe200078e00ff */
[----:B------:R-:W-:Y:S02]  /*11e40*/  ISETP.GE.AND P0, PT, R24, RZ, PT ;  /* 0x000000ff1800720c */ /* 0x000fe40003f06270 */
[----:B------:R-:W5:Y:S01]  /*11e50*/  LDL.LU R24, [R1+0x188] ;  /* 0x0001880001187983 */ /* 0x000f620000300800 */
[----:B------:R-:W-:Y:S01]  /*11e60*/  @!P1 IMAD.IADD R4, R4, 0x1, -R0 ;  /* 0x0000000104049824 */ /* 0x000fe200078e0a00 */
[----:B------:R-:W-:Y:S02]  /*11e70*/  ISETP.GT.U32.AND P1, PT, R0, R5, PT ;  /* 0x000000050000720c */ /* 0x000fe40003f24070 */
[----:B---3--:R-:W-:Y:S02]  /*11e80*/  IABS R10, R25 ;  /* 0x00000019000a7213 */ /* 0x008fe40000000000 */
[----:B------:R-:W-:Y:S02]  /*11e90*/  ISETP.GE.AND P2, PT, R25, RZ, PT ;  /* 0x000000ff1900720c */ /* 0x000fe40003f46270 */
[----:B------:R-:W3:Y:S01]  /*11ea0*/  LDL.LU R25, [R1+0x18c] ;  /* 0x00018c0001197983 */ /* 0x000ee20000300800 */
[----:B------:R-:W-:-:S04]  /*11eb0*/  IMAD.HI.U32 R12, R9, R10, RZ ;  /* 0x0000000a090c7227 */ /* 0x000fc800078e00ff */
[----:B------:R-:W-:Y:S02]  /*11ec0*/  IMAD.MOV R12, RZ, RZ, -R12 ;  /* 0x000000ffff0c7224 */ /* 0x000fe400078e0a0c */
[----:B------:R-:W-:Y:S02]  /*11ed0*/  IMAD.MOV.U32 R15, RZ, RZ, R2 ;  /* 0x000000ffff0f7224 */ /* 0x000fe400078e0002 */
[C---:B------:R-:W-:Y:S02]  /*11ee0*/  IMAD R10, R0.reuse, R12, R10 ;  /* 0x0000000c000a7224 */ /* 0x040fe400078e020a */
[----:B------:R-:W-:Y:S01]  /*11ef0*/  @!P4 IMAD.MOV R15, RZ, RZ, -R15 ;  /* 0x000000ffff0fc224 */ /* 0x000fe200078e0a0f */
[C---:B------:R-:W-:Y:S01]  /*11f00*/  ISETP.GT.U32.AND P4, PT, R0.reuse, R4, PT ;  /* 0x000000040000720c */ /* 0x040fe20003f84070 */
[----:B------:R-:W-:Y:S01]  /*11f10*/  @!P1 IMAD.IADD R5, R5, 0x1, -R0 ;  /* 0x0000000105059824 */ /* 0x000fe200078e0a00 */
[----:B------:R-:W-:-:S03]  /*11f20*/  ISETP.GT.U32.AND P1, PT, R0, R10, PT ;  /* 0x0000000a0000720c */ /* 0x000fc60003f24070 */
[----:B------:R-:W-:-:S04]  /*11f30*/  IMAD.MOV.U32 R16, RZ, RZ, R5 ;  /* 0x000000ffff107224 */ /* 0x000fc800078e0005 */
[----:B------:R-:W-:-:S04]  /*11f40*/  @!P5 IMAD.MOV R16, RZ, RZ, -R16 ;  /* 0x000000ffff10d224 */ /* 0x000fc800078e0a10 */
[--C-:B------:R-:W-:Y:S02]  /*11f50*/  @!P4 IMAD.IADD R4, R4, 0x1, -R0.reuse ;  /* 0x000000010404c824 */ /* 0x100fe400078e0a00 */
[----:B------:R-:W-:Y:S02]  /*11f60*/  @!P1 IMAD.IADD R10, R10, 0x1, -R0 ;  /* 0x000000010a0a9824 */ /* 0x000fe400078e0a00 */
[----:B------:R-:W-:Y:S01]  /*11f70*/  @!P3 IMAD.MOV R4, RZ, RZ, -R4 ;  /* 0x000000ffff04b224 */ /* 0x000fe200078e0a04 */
[----:B------:R1:W-:Y:S04]  /*11f80*/  STL [R1+0x738], R15 ;  /* 0x0007380f01007387 */ /* 0x0003e80000100800 */
[----:B------:R-:W-:Y:S04]  /*11f90*/  STL [R1+0x734], R16 ;  /* 0x0007341001007387 */ /* 0x000fe80000100800 */
[----:B------:R-:W-:Y:S01]  /*11fa0*/  STL [R1+0x720], R4 ;  /* 0x0007200401007387 */ /* 0x000fe20000100800 */
[----:B--2---:R-:W-:-:S05]  /*11fb0*/  IABS R13, R26 ;  /* 0x0000001a000d7213 */ /* 0x004fca0000000000 */
[----:B0-----:R-:W-:Y:S02]  /*11fc0*/  IMAD.MOV.U32 R8, RZ, RZ, R13 ;  /* 0x000000ffff087224 */ /* 0x001fe400078e000d */
[----:B------:R-:W-:-:S04]  /*11fd0*/  IMAD.MOV R13, RZ, RZ, -R14 ;  /* 0x000000ffff0d7224 */ /* 0x000fc800078e0a0e */
[----:B------:R-:W-:-:S05]  /*11fe0*/  IMAD R11, R0, R13, R11 ;  /* 0x0000000d000b7224 */ /* 0x000fca00078e020b */
[----:B------:R-:W-:Y:S01]  /*11ff0*/  ISETP.GT.U32.AND P6, PT, R0, R11, PT ;  /* 0x0000000b0000720c */ /* 0x000fe20003fc4070 */
[----:B------:R-:W-:Y:S01]  /*12000*/  IMAD.HI.U32 R14, R9, R8, RZ ;  /* 0x00000008090e7227 */ /* 0x000fe200078e00ff */
[----:B------:R-:W-:-:S03]  /*12010*/  IABS R6, R22 ;  /* 0x0000001600067213 */ /* 0x000fc60000000000 */
[----:B------:R-:W-:Y:S02]  /*12020*/  IMAD.MOV R14, RZ, RZ, -R14 ;  /* 0x000000ffff0e7224 */ /* 0x000fe400078e0a0e */
[----:B------:R-:W-:-:S06]  /*12030*/  IMAD.HI.U32 R12, R9, R6, RZ ;  /* 0x00000006090c7227 */ /* 0x000fcc00078e00ff */
[----:B------:R-:W-:Y:S02]  /*12040*/  @!P6 IMAD.IADD R11, R11, 0x1, -R0 ;  /* 0x000000010b0be824 */ /* 0x000fe400078e0a00 */
[----:B------:R-:W-:-:S03]  /*12050*/  IMAD R8, R0, R14, R8 ;  /* 0x0000000e00087224 */ /* 0x000fc600078e0208 */
[C---:B------:R-:W-:Y:S01]  /*12060*/  ISETP.GT.U32.AND P6, PT, R0.reuse, R11, PT ;  /* 0x0000000b0000720c */ /* 0x040fe20003fc4070 */
[----:B------:R-:W-:Y:S01]  /*12070*/  IMAD.MOV R12, RZ, RZ, -R12 ;  /* 0x000000ffff0c7224 */ /* 0x000fe200078e0a0c */
[C---:B------:R-:W-:Y:S02]  /*12080*/  ISETP.GT.U32.AND P5, PT, R0.reuse, R8, PT ;  /* 0x000000080000720c */ /* 0x040fe40003fa4070 */
[----:B------:R-:W-:Y:S01]  /*12090*/  IABS R7, R20 ;  /* 0x0000001400077213 */ /* 0x000fe20000000000 */
[----:B------:R-:W-:-:S04]  /*120a0*/  IMAD R6, R0, R12, R6 ;  /* 0x0000000c00067224 */ /* 0x000fc800078e0206 */
[----:B------:R-:W-:-:S04]  /*120b0*/  IMAD.HI.U32 R13, R9, R7, RZ ;  /* 0x00000007090d7227 */ /* 0x000fc800078e00ff */
[--C-:B------:R-:W-:Y:S01]  /*120c0*/  @!P6 IMAD.IADD R11, R11, 0x1, -R0.reuse ;  /* 0x000000010b0be824 */ /* 0x100fe200078e0a00 */
        /* <DEDUP_REMOVED lines=9> */
[--C-:B------:R-:W-:Y:S02]  /*12160*/  @!P6 IMAD.IADD R6, R6, 0x1, -R0.reuse ;  /* 0x000000010606e824 */ /* 0x100fe400078e0a00 */
[----:B------:R-:W-:Y:S02]  /*12170*/  IMAD.MOV R5, RZ, RZ, -R5 ;  /* 0x000000ffff057224 */ /* 0x000fe400078e0a05 */
[----:B------:R-:W-:Y:S01]  /*12180*/  @!P5 IMAD.IADD R10, R10, 0x1, -R0 ;  /* 0x000000010a0ad824 */ /* 0x000fe200078e0a00 */
[C---:B------:R-:W-:Y:S01]  /*12190*/  ISETP.GT.U32.AND P3, PT, R0.reuse, R6, PT ;  /* 0x000000060000720c */ /* 0x040fe20003f64070 */
[----:B------:R-:W-:Y:S01]  /*121a0*/  IMAD R5, R0, R5, R13 ;  /* 0x0000000500057224 */ /* 0x000fe200078e020d */
[----:B----4-:R-:W-:-:S05]  /*121b0*/  IABS R12, R23 ;  /* 0x00000017000c7213 */ /* 0x010fca0000000000 */
[----:B-1----:R-:W-:-:S04]  /*121c0*/  IMAD.HI.U32 R15, R9, R12, RZ ;  /* 0x0000000c090f7227 */ /* 0x002fc800078e00ff */
[----:B------:R-:W-:-:S04]  /*121d0*/  IMAD.MOV R15, RZ, RZ, -R15 ;  /* 0x000000ffff0f7224 */ /* 0x000fc800078e0a0f */
[----:B------:R-:W-:-:S05]  /*121e0*/  IMAD R12, R0, R15, R12 ;  /* 0x0000000f000c7224 */ /* 0x000fca00078e020c */
[----:B------:R-:W-:Y:S01]  /*121f0*/  ISETP.GT.U32.AND P5, PT, R0, R12, PT ;  /* 0x0000000c0000720c */ /* 0x000fe20003fa4070 */
[----:B------:R-:W-:-:S04]  /*12200*/  IMAD.MOV.U32 R13, RZ, RZ, R11 ;  /* 0x000000ffff0d7224 */ /* 0x000fc800078e000b */
[----:B------:R-:W-:Y:S02]  /*12210*/  @!P0 IMAD.MOV R13, RZ, RZ, -R13 ;  /* 0x000000ffff0d8224 */ /* 0x000fe400078e0a0d */
[--C-:B------:R-:W-:Y:S01]  /*12220*/  @!P3 IMAD.IADD R6, R6, 0x1, -R0.reuse ;  /* 0x000000010606b824 */ /* 0x100fe200078e0a00 */
[----:B------:R-:W-:Y:S02]  /*12230*/  ISETP.GE.AND P3, PT, R22, RZ, PT ;  /* 0x000000ff1600720c */ /* 0x000fe40003f66270 */
[----:B------:R-:W-:Y:S03]  /*12240*/  STL [R1+0x71c], R13 ;  /* 0x00071c0d01007387 */ /* 0x000fe60000100800 */
[----:B------:R-:W-:Y:S01]  /*12250*/  @!P5 IMAD.IADD R12, R12, 0x1, -R0 ;  /* 0x000000010c0cd824 */ /* 0x000fe200078e0a00 */
[----:B------:R-:W4:Y:S01]  /*12260*/  LDL.LU R22, [R1+0x19c] ;  /* 0x00019c0001167983 */ /* 0x000f220000300800 */
[----:B------:R-:W-:-:S03]  /*12270*/  ISETP.GE.AND P5, PT, R23, RZ, PT ;  /* 0x000000ff1700720c */ /* 0x000fc60003fa6270 */
[----:B------:R-:W4:Y:S01]  /*12280*/  LDL.LU R23, [R1+0x1a0] ;  /* 0x0001a00001177983 */ /* 0x000f220000300800 */
[----:B------:R-:W-:Y:S02]  /*12290*/  ISETP.GT.U32.AND P4, PT, R0, R7, PT ;  /* 0x000000070000720c */ /* 0x000fe40003f84070 */
        /* <DEDUP_REMOVED lines=12> */
[C---:B------:R-:W-:Y:S01]  /*12360*/  ISETP.GT.U32.AND P1, PT, R0.reuse, R12, PT ;  /* 0x0000000c0000720c */ /* 0x040fe20003f24070 */
        /* <DEDUP_REMOVED lines=9> */
[----:B------:R-:W-:Y:S01]  /*12400*/  @!P4 IMAD.MOV R8, RZ, RZ, -R8 ;  /* 0x000000ffff08c224 */ /* 0x000fe200078e0a08 */
[----:B---3--:R-:W-:Y:S01]  /*12410*/  IABS R4, R25 ;  /* 0x0000001900047213 */ /* 0x008fe20000000000 */
[----:B------:R-:W-:Y:S02]  /*12420*/  @!P3 IMAD.MOV R6, RZ, RZ, -R6 ;  /* 0x000000ffff06b224 */ /* 0x000fe400078e0a06 */
[----:B------:R-:W-:Y:S01]  /*12430*/  IMAD.MOV R13, RZ, RZ, -R13 ;  /* 0x000000ffff0d7224 */ /* 0x000fe200078e0a0d */
[----:B------:R-:W-:Y:S01]  /*12440*/  STL [R1+0x708], R8 ;  /* 0x0007080801007387 */ /* 0x000fe20000100800 */
[----:B------:R-:W-:-:S03]  /*12450*/  IMAD.HI.U32 R14, R9, R4, RZ ;  /* 0x00000004090e7227 */ /* 0x000fc600078e00ff */
[----:B------:R-:W-:Y:S01]  /*12460*/  STL [R1+0x704], R6 ;  /* 0x0007040601007387 */ /* 0x000fe20000100800 */
[--C-:B------:R-:W-:Y:S01]  /*12470*/  @!P1 IMAD.IADD R12, R12, 0x1, -R0.reuse ;  /* 0x000000010c0c9824 */ /* 0x100fe200078e0a00 */
[----:B------:R-:W-:Y:S01]  /*12480*/  ISETP.GE.AND P1, PT, R24, RZ, PT ;  /* 0x000000ff1800720c */ /* 0x000fe20003f26270 */
[----:B------:R-:W-:Y:S01]  /*12490*/  @!P6 IMAD.IADD R2, R2, 0x1, -R0 ;  /* 0x000000010202e824 */ /* 0x000fe200078e0a00 */
[----:B------:R-:W3:Y:S01]  /*124a0*/  LDL.LU R24, [R1+0x1c4] ;  /* 0x0001c40001187983 */ /* 0x000ee20000300800 */
[C---:B------:R-:W-:Y:S02]  /*124b0*/  IMAD R11, R0.reuse, R13, R11 ;  /* 0x0000000d000b7224 */ /* 0x040fe400078e020b */
[----:B------:R-:W-:Y:S01]  /*124c0*/  IMAD.MOV R14, RZ, RZ, -R14 ;  /* 0x000000ffff0e7224 */ /* 0x000fe200078e0a0e */
[C---:B------:R-:W-:Y:S02]  /*124d0*/  ISETP.GT.U32.AND P6, PT, R0.reuse, R2, PT ;  /* 0x000000020000720c */ /* 0x040fe40003fc4070 */
[C---:B------:R-:W-:Y:S01]  /*124e0*/  ISETP.GT.U32.AND P4, PT, R0.reuse, R11, PT ;  /* 0x0000000b0000720c */ /* 0x040fe20003f84070 */
[----:B------:R-:W-:-:S02]  /*124f0*/  IMAD R4, R0, R14, R4 ;  /* 0x0000000e00047224 */ /* 0x000fc400078e0204 */
[----:B------:R-:W-:-:S03]  /*12500*/  @!P2 IMAD.IADD R5, R5, 0x1, -R0 ;  /* 0x000000010505a824 */ /* 0x000fc600078e0a00 */
[----:B------:R-:W-:Y:S02]  /*12510*/  ISETP.GT.U32.AND P2, PT, R0, R4, PT ;  /* 0x000000040000720c */ /* 0x000fe40003f44070 */
[----:B------:R-:W-:-:S03]  /*12520*/  ISETP.GE.AND P0, PT, R17, RZ, PT ;  /* 0x000000ff1100720c */ /* 0x000fc60003f06270 */
[--C-:B------:R-:W-:Y:S01]  /*12530*/  @!P6 IMAD.IADD R2, R2, 0x1, -R0.reuse ;  /* 0x000000010202e824 */ /* 0x100fe200078e0a00 */
[----:B------:R-:W-:Y:S01]  /*12540*/  ISETP.GE.AND P6, PT, R25, RZ, PT ;  /* 0x000000ff1900720c */ /* 0x000fe20003fc6270 */
[--C-:B------:R-:W-:Y:S01]  /*12550*/  @!P4 IMAD.IADD R11, R11, 0x1, -R0.reuse ;  /* 0x000000010b0bc824 */ /* 0x100fe200078e0a00 */
[----:B------:R-:W5:Y:S05]  /*12560*/  LDL.LU R25, [R1+0x1c8] ;  /* 0x0001c80001197983 */ /* 0x000f6a0000300800 */
[----:B------:R-:W-:Y:S01]  /*12570*/  @!P2 IMAD.IADD R4, R4, 0x1, -R0 ;  /* 0x000000010404a824 */ /* 0x000fe200078e0a00 */
[----:B------:R-:W-:Y:S01]  /*12580*/  ISETP.GT.U32.AND P2, PT, R0, R11, PT ;  /* 0x0000000b0000720c */ /* 0x000fe20003f44070 */
[----:B------:R-:W-:Y:S01]  /*12590*/  @!P0 IMAD.MOV R5, RZ, RZ, -R5 ;  /* 0x000000ffff058224 */ /* 0x000fe200078e0a05 */
[----:B------:R-:W-:Y:S01]  /*125a0*/  ISETP.GE.AND P3, PT, R21, RZ, PT ;  /* 0x000000ff1500720c */ /* 0x000fe20003f66270 */
[----:B------:R-:W-:-:S10]  /*125b0*/  @!P5 IMAD.MOV R12, RZ, RZ, -R12 ;  /* 0x000000ffff0cd224 */ /* 0x000fd400078e0a0c */
[----:B------:R-:W-:Y:S02]  /*125c0*/  @!P2 IMAD.IADD R11, R11, 0x1, -R0 ;  /* 0x000000010b0ba824 */ /* 0x000fe400078e0a00 */
[----:B------:R-:W-:Y:S01]  /*125d0*/  @!P3 IMAD.MOV R2, RZ, RZ, -R2 ;  /* 0x000000ffff02b224 */ /* 0x000fe200078e0a02 */
[----:B--2---:R-:W-:Y:S02]  /*125e0*/  IABS R7, R26 ;  /* 0x0000001a00077213 */ /* 0x004fe40000000000 */
[----:B------:R-:W-:Y:S02]  /*125f0*/  ISETP.GE.AND P4, PT, R26, RZ, PT ;  /* 0x000000ff1a00720c */ /* 0x000fe40003f86270 */
[----:B------:R-:W2:Y:S04]  /*12600*/  LDL.LU R26, [R1+0x1a4] ;  /* 0x0001a400011a7983 */ /* 0x000ea80000300800 */
[----:B------:R-:W2:Y:S04]  /*12610*/  LDL.LU R20, [R1+0x1a8] ;  /* 0x0001a80001147983 */ /* 0x000ea80000300800 */
[----:B------:R-:W-:Y:S04]  /*12620*/  STL [R1+0x6f8], R5 ;  /* 0x0006f80501007387 */ /* 0x000fe80000100800 */
[----:B------:R-:W2:Y:S04]  /*12630*/  LDL.LU R21, [R1+0x1ac] ;  /* 0x0001ac0001157983 */ /* 0x000ea80000300800 */
[----:B------:R0:W-:Y:S02]  /*12640*/  STL [R1+0x6ec], R12 ;  /* 0x0006ec0c01007387 */ /* 0x0001e40000100800 */
[----:B0-----:R-:W-:-:S02]  /*12650*/  IMAD.MOV.U32 R12, RZ, RZ, R11 ;  /* 0x000000ffff0c7224 */ /* 0x001fc400078e000b */
[----:B------:R0:W-:Y:S02]  /*12660*/  STL [R1+0x6e8], R2 ;  /* 0x0006e80201007387 */ /* 0x0001e40000100800 */
[----:B------:R-:W-:Y:S02]  /*12670*/  @!P1 IMAD.MOV R12, RZ, RZ, -R12 ;  /* 0x000000ffff0c9224 */ /* 0x000fe400078e0a0c */
[----:B------:R-:W2:Y:S04]  /*12680*/  LDL.LU R17, [R1+0x1b0] ;  /* 0x0001b00001117983 */ /* 0x000ea80000300800 */
[----:B------:R1:W-:Y:S01]  /*12690*/  STL [R1+0x6e0], R12 ;  /* 0x0006e00c01007387 */ /* 0x0003e20000100800 */
[----:B----4-:R-:W-:Y:S02]  /*126a0*/  IABS R10, R23 ;  /* 0x00000017000a7213 */ /* 0x010fe40000000000 */
[----:B------:R-:W-:-:S02]  /*126b0*/  ISETP.GE.AND P2, PT, R23, RZ, PT ;  /* 0x000000ff1700720c */ /* 0x000fc40003f46270 */
        /* <DEDUP_REMOVED lines=17> */
[C---:B0-----:R-:W-:Y:S01]  /*127d0*/  IMAD R2, R0.reuse, R7, R10 ;  /* 0x0000000700027224 */ /* 0x041fe200078e020a */
[----:B------:R-:W4:Y:S01]  /*127e0*/  LDL.LU R22, [R1+0x1b8] ;  /* 0x0001b80001167983 */ /* 0x000f220000300800 */
[----:B------:R-:W-:Y:S01]  /*127f0*/  @!P6 IMAD.MOV R14, RZ, RZ, -R14 ;  /* 0x000000ffff0ee224 */ /* 0x000fe200078e0a0e */
[----:B------:R-:W-:-:S03]  /*12800*/  ISETP.GT.U32.AND P6, PT, R0, R6, PT ;  /* 0x000000060000720c */ /* 0x000fc60003fc4070 */
[----:B------:R-:W-:Y:S01]  /*12810*/  @!P1 IMAD.IADD R5, R5, 0x1, -R0 ;  /* 0x0000000105059824 */ /* 0x000fe200078e0a00 */
[----:B------:R-:W-:Y:S02]  /*12820*/  ISETP.GT.U32.AND P1, PT, R0, R2, PT ;  /* 0x000000020000720c */ /* 0x000fe40003f24070 */
[----:B---3--:R-:W-:-:S05]  /*12830*/  IABS R11, R24 ;  /* 0x00000018000b7213 */ /* 0x008fca0000000000 */
[----:B------:R-:W-:-:S04]  /*12840*/  IMAD.HI.U32 R13, R9, R11, RZ ;  /* 0x0000000b090d7227 */ /* 0x000fc800078e00ff */
[----:B------:R-:W-:Y:S02]  /*12850*/  IMAD.MOV R13, RZ, RZ, -R13 ;  /* 0x000000ffff0d7224 */ /* 0x000fe400078e0a0d */
[--C-:B------:R-:W-:Y:S02]  /*12860*/  @!P6 IMAD.IADD R6, R6, 0x1, -R0.reuse ;  /* 0x000000010606e824 */ /* 0x100fe400078e0a00 */
[----:B------:R-:W-:Y:S02]  /*12870*/  IMAD R11, R0, R13, R11 ;  /* 0x0000000d000b7224 */ /* 0x000fe400078e020b */
[----:B------:R-:W-:Y:S01]  /*12880*/  @!P1 IMAD.IADD R2, R2, 0x1, -R0 ;  /* 0x0000000102029824 */ /* 0x000fe200078e0a00 */
[C---:B------:R-:W-:Y:S02]  /*12890*/  ISETP.GT.U32.AND P1, PT, R0.reuse, R6, PT ;  /* 0x000000060000720c */ /* 0x040fe40003f24070 */
[----:B------:R-:W-:Y:S02]  /*128a0*/  ISETP.GT.U32.AND P6, PT, R0, R11, PT ;  /* 0x0000000b0000720c */ /* 0x000fe40003fc4070 */
[----:B-----5:R-:W-:Y:S01]  /*128b0*/  IABS R10, R25 ;  /* 0x00000019000a7213 */ /* 0x020fe20000000000 */
[----:B------:R0:W-:Y:S01]  /*128c0*/  STL [R1+0x6dc], R14 ;  /* 0x0006dc0e01007387 */ /* 0x0001e20000100800 */
[----:B------:R-:W-:-:S03]  /*128d0*/  ISETP.GE.AND P0, PT, R24, RZ, PT ;  /* 0x000000ff1800720c */ /* 0x000fc60003f06270 */
[----:B------:R-:W3:Y:S01]  /*128e0*/  LDL.LU R24, [R1+0x1bc] ;  /* 0x0001bc0001187983 */ /* 0x000ee20000300800 */
[----:B-1----:R-:W-:Y:S01]  /*128f0*/  IMAD.HI.U32 R12, R9, R10, RZ ;  /* 0x0000000a090c7227 */ /* 0x002fe200078e00ff */
[----:B------:R-:W-:Y:S02]  /*12900*/  ISETP.GE.AND P5, PT, R25, RZ, PT ;  /* 0x000000ff1900720c */ /* 0x000fe40003fa6270 */
[----:B------:R-:W5:Y:S01]  /*12910*/  LDL.LU R25, [R1+0x1c0] ;  /* 0x0001c00001197983 */ /* 0x000f620000300800 */
[----:B------:R-:W-:Y:S02]  /*12920*/  IMAD.MOV R12, RZ, RZ, -R12 ;  /* 0x000000ffff0c7224 */ /* 0x000fe400078e0a0c */
[----:B------:R-:W-:Y:S02]  /*12930*/  IMAD.MOV.U32 R15, RZ, RZ, R5 ;  /* 0x000000ffff0f7224 */ /* 0x000fe400078e0005 */
[----:B------:R-:W-:Y:S02]  /*12940*/  @!P6 IMAD.IADD R11, R11, 0x1, -R0 ;  /* 0x000000010b0be824 */ /* 0x000fe400078e0a00 */
[----:B------:R-:W-:-:S02]  /*12950*/  IMAD R10, R0, R12, R10 ;  /* 0x0000000c000a7224 */ /* 0x000fc400078e020a */
[----:B------:R-:W-:Y:S01]  /*12960*/  @!P4 IMAD.MOV R15, RZ, RZ, -R15 ;  /* 0x000000ffff0fc224 */ /* 0x000fe200078e0a0f */
[----:B------:R-:W-:Y:S01]  /*12970*/  ISETP.GT.U32.AND P4, PT, R0, R2, PT ;  /* 0x000000020000720c */ /* 0x000fe20003f84070 */
[----:B------:R-:W-:Y:S01]  /*12980*/  @!P1 IMAD.IADD R6, R6, 0x1, -R0 ;  /* 0x0000000106069824 */ /* 0x000fe200078e0a00 */
[C---:B------:R-:W-:Y:S02]  /*12990*/  ISETP.GT.U32.AND P6, PT, R0.reuse, R11, PT ;  /* 0x0000000b0000720c */ /* 0x040fe40003fc4070 */
[----:B------:R-:W-:Y:S01]  /*129a0*/  ISETP.GT.U32.AND P1, PT, R0, R10, PT ;  /* 0x0000000a0000720c */ /* 0x000fe20003f24070 */
[----:B------:R-:W-:-:S04]  /*129b0*/  IMAD.MOV.U32 R16, RZ, RZ, R6 ;  /* 0x000000ffff107224 */ /* 0x000fc800078e0006 */
[----:B------:R-:W-:-:S04]  /*129c0*/  @!P3 IMAD.MOV R16, RZ, RZ, -R16 ;  /* 0x000000ffff10b224 */ /* 0x000fc800078e0a10 */
[--C-:B------:R-:W-:Y:S02]  /*129d0*/  @!P4 IMAD.IADD R2, R2, 0x1, -R0.reuse ;  /* 0x000000010202c824 */ /* 0x100fe400078e0a00 */
[--C-:B------:R-:W-:Y:S02]  /*129e0*/  @!P6 IMAD.IADD R11, R11, 0x1, -R0.reuse ;  /* 0x000000010b0be824 */ /* 0x100fe400078e0a00 */
[----:B------:R-:W-:Y:S02]  /*129f0*/  @!P1 IMAD.IADD R10, R10, 0x1, -R0 ;  /* 0x000000010a0a9824 */ /* 0x000fe400078e0a00 */
[----:B------:R-:W-:Y:S01]  /*12a00*/  @!P2 IMAD.MOV R2, RZ, RZ, -R2 ;  /* 0x000000ffff02a224 */ /* 0x000fe200078e0a02 */
[----:B------:R1:W-:Y:S04]  /*12a10*/  STL [R1+0x6d8], R15 ;  /* 0x0006d80f01007387 */ /* 0x0003e80000100800 */
[----:B------:R-:W-:Y:S04]  /*12a20*/  STL [R1+0x6d4], R16 ;  /* 0x0006d41001007387 */ /* 0x000fe80000100800 */
        /* <DEDUP_REMOVED lines=21> */
[----:B------:R-:W-:Y:S02]  /*12b80*/  @!P6 IMAD.IADD R4, R4, 0x1, -R0 ;  /* 0x000000010404e824 */ /* 0x000fe400078e0a00 */
[----:B------:R-:W-:Y:S02]  /*12b90*/  IMAD.MOV R6, RZ, RZ, -R6 ;  /* 0x000000ffff067224 */ /* 0x000fe400078e0a06 */
[----:B------:R-:W-:Y:S01]  /*12ba0*/  @!P3 IMAD.IADD R10, R10, 0x1, -R0 ;  /* 0x000000010a0ab824 */ /* 0x000fe200078e0a00 */
[C---:B------:R-:W-:Y:S01]  /*12bb0*/  ISETP.GT.U32.AND P2, PT, R0.reuse, R4, PT ;  /* 0x000000040000720c */ /* 0x040fe20003f44070 */
[----:B------:R-:W-:Y:S02]  /*12bc0*/  IMAD R6, R0, R6, R13 ;  /* 0x0000000600067224 */ /* 0x000fe400078e020d */
[----:B------:R-:W-:Y:S01]  /*12bd0*/  IMAD.MOV.U32 R13, RZ, RZ, R11 ;  /* 0x000000ffff0d7224 */ /* 0x000fe200078e000b */
[----:B----4-:R-:W-:-:S05]  /*12be0*/  IABS R12, R23 ;  /* 0x00000017000c7213 */ /* 0x010fca0000000000 */
[----:B-1----:R-:W-:-:S04]  /*12bf0*/  IMAD.HI.U32 R15, R9, R12, RZ ;  /* 0x0000000c090f7227 */ /* 0x002fc800078e00ff */
[----:B------:R-:W-:-:S04]  /*12c00*/  IMAD.MOV R15, RZ, RZ, -R15 ;  /* 0x000000ffff0f7224 */ /* 0x000fc800078e0a0f */
[----:B------:R-:W-:-:S05]  /*12c10*/  IMAD R12, R0, R15, R12 ;  /* 0x0000000f000c7224 */ /* 0x000fca00078e020c */
[----:B------:R-:W-:Y:S01]  /*12c20*/  ISETP.GT.U32.AND P3, PT, R0, R12, PT ;  /* 0x0000000c0000720c */ /* 0x000fe20003f64070 */
[----:B------:R-:W-:Y:S02]  /*12c30*/  @!P0 IMAD.MOV R13, RZ, RZ, -R13 ;  /* 0x000000ffff0d8224 */ /* 0x000fe400078e0a0d */
[--C-:B------:R-:W-:Y:S01]  /*12c40*/  @!P2 IMAD.IADD R4, R4, 0x1, -R0.reuse ;  /* 0x000000010404a824 */ /* 0x100fe200078e0a00 */
[----:B------:R-:W-:Y:S02]  /*12c50*/  ISETP.GE.AND P2, PT, R21, RZ, PT ;  /* 0x000000ff1500720c */ /* 0x000fe40003f46270 */
[----:B------:R-:W-:Y:S04]  /*12c60*/  STL [R1+0x6cc], R13 ;  /* 0x0006cc0d01007387 */ /* 0x000fe80000100800 */
[----:B------:R-:W4:Y:S03]  /*12c70*/  LDL.LU R21, [R1+0x1d0] ;  /* 0x0001d00001157983 */ /* 0x000f260000300800 */
[----:B------:R-:W-:Y:S01]  /*12c80*/  @!P3 IMAD.IADD R12, R12, 0x1, -R0 ;  /* 0x000000010c0cb824 */ /* 0x000fe200078e0a00 */
[----:B------:R-:W-:-:S02]  /*12c90*/  ISETP.GE.AND P3, PT, R23, RZ, PT ;  /* 0x000000ff1700720c */ /* 0x000fc40003f66270 */
        /* <DEDUP_REMOVED lines=20> */
[----:B------:R-:W-:Y:S01]  /*12de0*/  @!P2 IMAD.MOV R4, RZ, RZ, -R4 ;  /* 0x000000ffff04a224 */ /* 0x000fe200078e0a04 */
[----:B------:R-:W-:Y:S01]  /*12df0*/  ISETP.GT.U32.AND P5, PT, R0, R6, PT ;  /* 0x000000060000720c */ /* 0x000fe20003fa4070 */
[----:B0-----:R-:W-:Y:S01]  /*12e00*/  IMAD.MOV.U32 R8, RZ, RZ, R7 ;  /* 0x000000ffff087224 */ /* 0x001fe200078e0007 */
[----:B---3--:R-:W-:-:S03]  /*12e10*/  IABS R11, R24 ;  /* 0x00000018000b7213 */ /* 0x008fc60000000000 */
[----:B------:R-:W-:Y:S01]  /*12e20*/  @!P4 IMAD.MOV R8, RZ, RZ, -R8 ;  /* 0x000000ffff08c224 */ /* 0x000fe200078e0a08 */
[----:B-----5:R-:W-:Y:S01]  /*12e30*/  IABS R2, R25 ;  /* 0x0000001900027213 */ /* 0x020fe20000000000 */
[----:B------:R-:W-:-:S03]  /*12e40*/  IMAD.HI.U32 R13, R9, R11, RZ ;  /* 0x0000000b090d7227 */ /* 0x000fc600078e00ff */
[----:B------:R-:W-:Y:S01]  /*12e50*/  STL [R1+0x6c0], R8 ;  /* 0x0006c00801007387 */ /* 0x000fe20000100800 */
[----:B------:R-:W-:Y:S02]  /*12e60*/  IMAD.MOV R13, RZ, RZ, -R13 ;  /* 0x000000ffff0d7224 */ /* 0x000fe400078e0a0d */
[----:B------:R-:W-:Y:S01]  /*12e70*/  IMAD.HI.U32 R14, R9, R2, RZ ;  /* 0x00000002090e7227 */ /* 0x000fe200078e00ff */
[----:B------:R-:W-:Y:S03]  /*12e80*/  STL [R1+0x6bc], R4 ;  /* 0x0006bc0401007387 */ /* 0x000fe60000100800 */
[--C-:B------:R-:W-:Y:S01]  /*12e90*/  @!P1 IMAD.IADD R12, R12, 0x1, -R0.reuse ;  /* 0x000000010c0c9824 */ /* 0x100fe200078e0a00 */
[----:B------:R-:W-:Y:S01]  /*12ea0*/  ISETP.GE.AND P1, PT, R24, RZ, PT ;  /* 0x000000ff1800720c */ /* 0x000fe20003f26270 */
[----:B------:R-:W-:Y:S01]  /*12eb0*/  @!P6 IMAD.IADD R5, R5, 0x1, -R0 ;  /* 0x000000010505e824 */ /* 0x000fe200078e0a00 */
[----:B------:R-:W3:Y:S01]  /*12ec0*/  LDL.LU R24, [R1+0x1f8] ;  /* 0x0001f80001187983 */ /* 0x000ee20000300800 */
[----:B------:R-:W-:-:S02]  /*12ed0*/  IMAD R11, R0, R13, R11 ;  /* 0x0000000d000b7224 */ /* 0x000fc400078e020b */
[----:B------:R-:W-:Y:S01]  /*12ee0*/  IMAD.MOV R14, RZ, RZ, -R14 ;  /* 0x000000ffff0e7224 */ /* 0x000fe200078e0a0e */
[C---:B------:R-:W-:Y:S02]  /*12ef0*/  ISETP.GT.U32.AND P6, PT, R0.reuse, R5, PT ;  /* 0x000000050000720c */ /* 0x040fe40003fc4070 */
[C---:B------:R-:W-:Y:S01]  /*12f00*/  ISETP.GT.U32.AND P4, PT, R0.reuse, R11, PT ;  /* 0x0000000b0000720c */ /* 0x040fe20003f84070 */
[----:B------:R-:W-:Y:S02]  /*12f10*/  IMAD R2, R0, R14, R2 ;  /* 0x0000000e00027224 */ /* 0x000fe400078e0202 */
        /* <DEDUP_REMOVED lines=45> */
[C---:B0-----:R-:W-:Y:S01]  /*131f0*/  IMAD R5, R0.reuse, R7, R10 ;  /* 0x0000000700057224 */ /* 0x041fe200078e020a */
[----:B------:R-:W4:Y:S01]  /*13200*/  LDL.LU R21, [R1+0x1ec] ;  /* 0x0001ec0001157983 */ /* 0x000f220000300800 */
[----:B------:R-:W-:Y:S01]  /*13210*/  @!P6 IMAD.MOV R14, RZ, RZ, -R14 ;  /* 0x000000ffff0ee224 */ /* 0x000fe200078e0a0e */
[----:B------:R-:W-:-:S03]  /*13220*/  ISETP.GT.U32.AND P6, PT, R0, R6, PT ;  /* 0x000000060000720c */ /* 0x000fc60003fc4070 */
[--C-:B------:R-:W-:Y:S01]  /*13230*/  @!P1 IMAD.IADD R4, R4, 0x1, -R0.reuse ;  /* 0x0000000104049824 */ /* 0x100fe200078e0a00 */
[----:B------:R-:W-:Y:S01]  /*13240*/  ISETP.GT.U32.AND P1, PT, R0, R5, PT ;  /* 0x000000050000720c */ /* 0x000fe20003f24070 */
[----:B------:R0:W-:Y:S08]  /*13250*/  STL [R1+0x6a0], R14 ;  /* 0x0006a00e01007387 */ /* 0x0001f00000100800 */
[----:B------:R-:W-:Y:S01]  /*13260*/  @!P6 IMAD.IADD R6, R6, 0x1, -R0 ;  /* 0x000000010606e824 */ /* 0x000fe200078e0a00 */
[----:B---3--:R-:W-:-:S05]  /*13270*/  IABS R11, R24 ;  /* 0x00000018000b7213 */ /* 0x008fca0000000000 */
[----:B------:R-:W-:-:S04]  /*13280*/  IMAD.HI.U32 R13, R9, R11, RZ ;  /* 0x0000000b090d7227 */ /* 0x000fc800078e00ff */
[----:B------:R-:W-:-:S04]  /*13290*/  IMAD.MOV R13, RZ, RZ, -R13 ;  /* 0x000000ffff0d7224 */ /* 0x000fc800078e0a0d */
[C---:B------:R-:W-:Y:S02]  /*132a0*/  IMAD R11, R0.reuse, R13, R11 ;  /* 0x0000000d000b7224 */ /* 0x040fe400078e020b */
[----:B------:R-:W-:Y:S01]  /*132b0*/  @!P1 IMAD.IADD R5, R5, 0x1, -R0 ;  /* 0x0000000105059824 */ /* 0x000fe200078e0a00 */
[C---:B------:R-:W-:Y:S02]  /*132c0*/  ISETP.GT.U32.AND P1, PT, R0.reuse, R6, PT ;  /* 0x000000060000720c */ /* 0x040fe40003f24070 */
[----:B------:R-:W-:Y:S02]  /*132d0*/  ISETP.GT.U32.AND P6, PT, R0, R11, PT ;  /* 0x0000000b0000720c */ /* 0x000fe40003fc4070 */
[----:B-----5:R-:W-:Y:S02]  /*132e0*/  IABS R10, R25 ;  /* 0x00000019000a7213 */ /* 0x020fe40000000000 */
[----:B------:R-:W-:Y:S02]  /*132f0*/  ISETP.GE.AND P0, PT, R24, RZ, PT ;  /* 0x000000ff1800720c */ /* 0x000fe40003f06270 */
[----:B------:R-:W3:Y:S01]  /*13300*/  LDL.LU R24, [R1+0x1f0] ;  /* 0x0001f00001187983 */ /* 0x000ee20000300800 */
[----:B-1----:R-:W-:Y:S01]  /*13310*/  IMAD.HI.U32 R12, R9, R10, RZ ;  /* 0x0000000a090c7227 */ /* 0x002fe200078e00ff */
[----:B------:R-:W-:-:S02]  /*13320*/  ISETP.GE.AND P3, PT, R25, RZ, PT ;  /* 0x000000ff1900720c */ /* 0x000fc40003f66270 */
[----:B------:R-:W5:Y:S01]  /*13330*/  LDL.LU R25, [R1+0x1f4] ;  /* 0x0001f40001197983 */ /* 0x000f620000300800 */
[----:B------:R-:W-:Y:S02]  /*13340*/  IMAD.MOV R12, RZ, RZ, -R12 ;  /* 0x000000ffff0c7224 */ /* 0x000fe400078e0a0c */
[----:B------:R-:W-:Y:S02]  /*13350*/  IMAD.MOV.U32 R15, RZ, RZ, R4 ;  /* 0x000000ffff0f7224 */ /* 0x000fe400078e0004 */
[----:B------:R-:W-:Y:S02]  /*13360*/  @!P6 IMAD.IADD R11, R11, 0x1, -R0 ;  /* 0x000000010b0be824 */ /* 0x000fe400078e0a00 */
[C---:B------:R-:W-:Y:S02]  /*13370*/  IMAD R10, R0.reuse, R12, R10 ;  /* 0x0000000c000a7224 */ /* 0x040fe400078e020a */
[----:B------:R-:W-:Y:S01]  /*13380*/  @!P4 IMAD.MOV R15, RZ, RZ, -R15 ;  /* 0x000000ffff0fc224 */ /* 0x000fe200078e0a0f */
[----:B------:R-:W-:Y:S01]  /*13390*/  ISETP.GT.U32.AND P4, PT, R0, R5, PT ;  /* 0x000000050000720c */ /* 0x000fe20003f84070 */
[----:B------:R-:W-:Y:S01]  /*133a0*/  @!P1 IMAD.IADD R6, R6, 0x1, -R0 ;  /* 0x0000000106069824 */ /* 0x000fe200078e0a00 */
[----:B------:R-:W-:-:S02]  /*133b0*/  ISETP.GT.U32.AND P6, PT, R0, R11, PT ;  /* 0x0000000b0000720c */ /* 0x000fc40003fc4070 */
        /* <DEDUP_REMOVED lines=144> */
[----:B------:R-:W-:Y:S02]  /*13cc0*/  IMAD R11, R0, R13, R11 ;  /* 0x0000000d000b7224 */ /* 0x000fe400078e020b */
        /* <DEDUP_REMOVED lines=87> */
[----:B0-----:R-:W-:-:S04]  /*14240*/  IMAD.MOV.U32 R8, RZ, RZ, R7 ;  /* 0x000000ffff087224 */ /* 0x001fc800078e0007 */
[----:B------:R-:W-:Y:S01]  /*14250*/  @!P4 IMAD.MOV R8, RZ, RZ, -R8 ;  /* 0x000000ffff08c224 */ /* 0x000fe200078e0a08 */
[----:B---3--:R-:W-:Y:S02]  /*14260*/  IABS R11, R24 ;  /* 0x00000018000b7213 */ /* 0x008fe40000000000 */
[----:B-----5:R-:W-:-:S03]  /*14270*/  IABS R4, R25 ;  /* 0x0000001900047213 */ /* 0x020fc60000000000 */
[C---:B------:R-:W-:Y:S01]  /*14280*/  IMAD.HI.U32 R13, R9.reuse, R11, RZ ;  /* 0x0000000b090d7227 */ /* 0x040fe200078e00ff */
[----:B------:R-:W-:Y:S03]  /*14290*/  STL [R1+0x61c], R8 ;  /* 0x00061c0801007387 */ /* 0x000fe60000100800 */
        /* <DEDUP_REMOVED lines=226> */
[----:B------:R-:W-:-:S04]  /*150c0*/  @!P6 IMAD.IADD R6, R6, 0x1, -R0 ;  /* 0x000000010606e824 */ /* 0x000fc800078e0a00 */
[----:B------:R-:W-:Y:S01]  /*150d0*/  @!P1 IMAD.IADD R5, R5, 0x1, -R0 ;  /* 0x0000000105059824 */ /* 0x000fe200078e0a00 */
[----:B---3--:R-:W-:-:S05]  /*150e0*/  IABS R11, R24 ;  /* 0x00000018000b7213 */ /* 0x008fca0000000000 */
[----:B------:R-:W-:-:S04]  /*150f0*/  IMAD.HI.U32 R13, R9, R11, RZ ;  /* 0x0000000b090d7227 */ /* 0x000fc800078e00ff */
[----:B------:R-:W-:-:S04]  /*15100*/  IMAD.MOV R13, RZ, RZ, -R13 ;  /* 0x000000ffff0d7224 */ /* 0x000fc800078e0a0d */
[C---:B------:R-:W-:Y:S01]  /*15110*/  IMAD R11, R0.reuse, R13, R11 ;  /* 0x0000000d000b7224 */ /* 0x040fe200078e020b */
[----:B------:R-:W-:-:S04]  /*15120*/  ISETP.GT.U32.AND P1, PT, R0, R6, PT ;  /* 0x000000060000720c */ /* 0x000fc80003f24070 */
[----:B------:R-:W-:Y:S02]  /*15130*/  ISETP.GT.U32.AND P6, PT, R0, R11, PT ;  /* 0x0000000b0000720c */ /* 0x000fe40003fc4070 */
[----:B-----5:R-:W-:Y:S02]  /*15140*/  IABS R10, R25 ;  /* 0x00000019000a7213 */ /* 0x020fe40000000000 */
[----:B------:R-:W-:Y:S02]  /*15150*/  ISETP.GE.AND P0, PT, R24, RZ, PT ;  /* 0x000000ff1800720c */ /* 0x000fe40003f06270 */
[----:B------:R-:W3:Y:S01]  /*15160*/  LDL.LU R24, [R1+0x28c] ;  /* 0x00028c0001187983 */ /* 0x000ee20000300800 */
[----:B-1----:R-:W-:Y:S01]  /*15170*/  IMAD.HI.U32 R12, R9, R10, RZ ;  /* 0x0000000a090c7227 */ /* 0x002fe200078e00ff */
[----:B------:R-:W-:Y:S02]  /*15180*/  ISETP.GE.AND P3, PT, R25, RZ, PT ;  /* 0x000000ff1900720c */ /* 0x000fe40003f66270 */
[----:B------:R-:W5:Y:S01]  /*15190*/  LDL.LU R25, [R1+0x290] ;  /* 0x0002900001197983 */ /* 0x000f620000300800 */
[----:B------:R-:W-:-:S02]  /*151a0*/  IMAD.MOV R12, RZ, RZ, -R12 ;  /* 0x000000ffff0c7224 */ /* 0x000fc400078e0a0c */
[----:B------:R-:W-:Y:S02]  /*151b0*/  IMAD.MOV.U32 R15, RZ, RZ, R4 ;  /* 0x000000ffff0f7224 */ /* 0x000fe400078e0004 */
[----:B------:R-:W-:Y:S02]  /*151c0*/  @!P6 IMAD.IADD R11, R11, 0x1, -R0 ;  /* 0x000000010b0be824 */ /* 0x000fe400078e0a00 */
[C---:B------:R-:W-:Y:S02]  /*151d0*/  IMAD R10, R0.reuse, R12, R10 ;  /* 0x0000000c000a7224 */ /* 0x040fe400078e020a */
        /* <DEDUP_REMOVED lines=75> */
[----:B------:R-:W-:Y:S02]  /*15690*/  @!P4 IMAD.MOV R8, RZ, RZ, -R8 ;  /* 0x000000ffff08c224 */ /* 0x000fe400078e0a08 */
[----:B------:R-:W-:Y:S01]  /*156a0*/  @!P1 IMAD.IADD R12, R12, 0x1, -R0 ;  /* 0x000000010c0c9824 */ /* 0x000fe200078e0a00 */
[----:B---3--:R-:W-:Y:S02]  /*156b0*/  IABS R11, R24 ;  /* 0x00000018000b7213 */ /* 0x008fe40000000000 */
[----:B-----5:R-:W-:-:S03]  /*156c0*/  IABS R5, R25 ;  /* 0x0000001900057213 */ /* 0x020fc60000000000 */
[C---:B------:R-:W-:Y:S01]  /*156d0*/  IMAD.HI.U32 R13, R9.reuse, R11, RZ ;  /* 0x0000000b090d7227 */ /* 0x040fe200078e00ff */
[----:B------:R-:W-:Y:S01]  /*156e0*/  STL [R1+0x5b0], R8 ;  /* 0x0005b00801007387 */ /* 0x000fe20000100800 */
[----:B------:R-:W-:Y:S02]  /*156f0*/  ISETP.GE.AND P1, PT, R24, RZ, PT ;  /* 0x000000ff1800720c */ /* 0x000fe40003f26270 */
[----:B------:R-:W-:Y:S02]  /*15700*/  IMAD.MOV R13, RZ, RZ, -R13 ;  /* 0x000000ffff0d7224 */ /* 0x000fe400078e0a0d */
[----:B------:R-:W-:Y:S01]  /*15710*/  IMAD.HI.U32 R14, R9, R5, RZ ;  /* 0x00000005090e7227 */ /* 0x000fe200078e00ff */
[----:B------:R-:W-:Y:S03]  /*15720*/  STL [R1+0x5ac], R2 ;  /* 0x0005ac0201007387 */ /* 0x000fe60000100800 */
        /* <DEDUP_REMOVED lines=61> */
[----:B------:R-:W-:Y:S02]  /*15b00*/  ISETP.GT.U32.AND P1, PT, R0, R6, PT ;  /* 0x000000060000720c */ /* 0x000fe40003f24070 */
[----:B---3--:R-:W-:-:S05]  /*15b10*/  IABS R11, R24 ;  /* 0x00000018000b7213 */ /* 0x008fca0000000000 */
[----:B------:R-:W-:-:S04]  /*15b20*/  IMAD.HI.U32 R13, R9, R11, RZ ;  /* 0x0000000b090d7227 */ /* 0x000fc800078e00ff */
[----:B------:R-:W-:-:S04]  /*15b30*/  IMAD.MOV R13, RZ, RZ, -R13 ;  /* 0x000000ffff0d7224 */ /* 0x000fc800078e0a0d */
[----:B------:R-:W-:Y:S01]  /*15b40*/  IMAD R11, R0, R13, R11 ;  /* 0x0000000d000b7224 */ /* 0x000fe200078e020b */
[----:B------:R-:W-:Y:S02]  /*15b50*/  ISETP.GE.AND P0, PT, R24, RZ, PT ;  /* 0x000000ff1800720c */ /* 0x000fe40003f06270 */
[----:B------:R-:W3:Y:S02]  /*15b60*/  LDL.LU R24, [R1+0x2c0] ;  /* 0x0002c00001187983 */ /* 0x000ee40000300800 */
[----:B------:R-:W-:Y:S02]  /*15b70*/  ISETP.GT.U32.AND P6, PT, R0, R11, PT ;  /* 0x0000000b0000720c */ /* 0x000fe40003fc4070 */
[----:B-----5:R-:W-:Y:S02]  /*15b80*/  IABS R10, R25 ;  /* 0x00000019000a7213 */ /* 0x020fe40000000000 */
[----:B------:R-:W-:Y:S02]  /*15b90*/  ISETP.GE.AND P2, PT, R25, RZ, PT ;  /* 0x000000ff1900720c */ /* 0x000fe40003f46270 */
[----:B------:R-:W5:Y:S01]  /*15ba0*/  LDL.LU R25, [R1+0x2c4] ;  /* 0x0002c40001197983 */ /* 0x000f620000300800 */
[----:B-1----:R-:W-:-:S04]  /*15bb0*/  IMAD.HI.U32 R12, R9, R10, RZ ;  /* 0x0000000a090c7227 */ /* 0x002fc800078e00ff */
        /* <DEDUP_REMOVED lines=80> */
[----:B---3--:R-:W-:-:S05]  /*160c0*/  IABS R11, R24 ;  /* 0x00000018000b7213 */ /* 0x008fca0000000000 */
[----:B------:R-:W-:Y:S01]  /*160d0*/  IMAD.HI.U32 R13, R9, R11, RZ ;  /* 0x0000000b090d7227 */ /* 0x000fe200078e00ff */
[----:B-----5:R-:W-:-:S03]  /*160e0*/  IABS R4, R25 ;  /* 0x0000001900047213 */ /* 0x020fc60000000000 */
[----:B------:R-:W-:Y:S01]  /*160f0*/  IMAD.MOV R13, RZ, RZ, -R13 ;  /* 0x000000ffff0d7224 */ /* 0x000fe200078e0a0d */
[----:B------:R-:W-:Y:S01]  /*16100*/  STL [R1+0x560], R8 ;  /* 0x0005600801007387 */ /* 0x000fe20000100800 */
[--C-:B------:R-:W-:Y:S02]  /*16110*/  @!P1 IMAD.IADD R12, R12, 0x1, -R0.reuse ;  /* 0x000000010c0c9824 */ /* 0x100fe400078e0a00 */
[----:B------:R-:W-:Y:S01]  /*16120*/  IMAD.HI.U32 R14, R9, R4, RZ ;  /* 0x00000004090e7227 */ /* 0x000fe200078e00ff */
[----:B------:R-:W-:Y:S01]  /*16130*/  STL [R1+0x55c], R5 ;  /* 0x00055c0501007387 */ /* 0x000fe20000100800 */
[----:B------:R-:W-:Y:S02]  /*16140*/  ISETP.GE.AND P1, PT, R24, RZ, PT ;  /* 0x000000ff1800720c */ /* 0x000fe40003f26270 */
        /* <DEDUP_REMOVED lines=381> */
[----:B------:R-:W-:-:S09]  /*17920*/  ISETP.GT.U32.AND P2, PT, R0, R4, PT ;  /* 0x000000040000720c */ /* 0x000fd20003f44070 */
        /* <DEDUP_REMOVED lines=8> */
[----:B-----5:R-:W-:Y:S01]  /*179b0*/  IABS R10, R25 ;  /* 0x00000019000a7213 */ /* 0x020fe20000000000 */
[----:B------:R0:W-:Y:S01]  /*179c0*/  STL [R1+0x4e0], R14 ;  /* 0x0004e00e01007387 */ /* 0x0001e20000100800 */
[----:B------:R-:W-:-:S03]  /*179d0*/  ISETP.GE.AND P0, PT, R24, RZ, PT ;  /* 0x000000ff1800720c */ /* 0x000fc60003f06270 */
[----:B-1----:R-:W-:Y:S01]  /*179e0*/  IMAD.HI.U32 R12, R9, R10, RZ ;  /* 0x0000000a090c7227 */ /* 0x002fe200078e00ff */
[----:B------:R-:W3:Y:S03]  /*179f0*/  LDL.LU R24, [R1+0x35c] ;  /* 0x00035c0001187983 */ /* 0x000ee60000300800 */
        /* <DEDUP_REMOVED lines=12> */
[--C-:B------:R-:W-:Y:S01]  /*17ac0*/  @!P6 IMAD.IADD R11, R11, 0x1, -R0.reuse ;  /* 0x000000010b0be824 */ /* 0x100fe200078e0a00 */
[----:B------:R-:W-:Y:S01]  /*17ad0*/  ISETP.GE.AND P1, PT, R25, RZ, PT ;  /* 0x000000ff1900720c */ /* 0x000fe20003f26270 */
[----:B------:R-:W-:Y:S01]  /*17ae0*/  @!P2 IMAD.IADD R10, R10, 0x1, -R0 ;  /* 0x000000010a0aa824 */ /* 0x000fe200078e0a00 */
[----:B------:R-:W5:Y:S01]  /*17af0*/  LDL.LU R25, [R1+0x360] ;  /* 0x0003600001197983 */ /* 0x000f620000300800 */
[----:B------:R-:W-:-:S03]  /*17b00*/  @!P3 IMAD.MOV R4, RZ, RZ, -R4 ;  /* 0x000000ffff04b224 */ /* 0x000fc600078e0a04 */
        /* <DEDUP_REMOVED lines=48> */
[----:B------:R-:W-:Y:S02]  /*17e10*/  IMAD.MOV R14, RZ, RZ, -R14 ;  /* 0x000000ffff0e7224 */ /* 0x000fe400078e0a0e */
[----:B------:R-:W-:Y:S02]  /*17e20*/  @!P1 IMAD.MOV R10, RZ, RZ, -R10 ;  /* 0x000000ffff0a9224 */ /* 0x000fe400078e0a0a */
[----:B------:R-:W-:-:S04]  /*17e30*/  IMAD R2, R0, R14, R2 ;  /* 0x0000000e00027224 */ /* 0x000fc800078e0202 */
[----:B------:R-:W-:Y:S01]  /*17e40*/  @!P4 IMAD.IADD R8, R8, 0x1, -R0 ;  /* 0x000000010808c824 */ /* 0x000fe200078e0a00 */
[----:B------:R-:W-:-:S03]  /*17e50*/  ISETP.GE.AND P4, PT, R20, RZ, PT ;  /* 0x000000ff1400720c */ /* 0x000fc60003f86270 */
[----:B------:R-:W-:Y:S01]  /*17e60*/  @!P2 IMAD.MOV R8, RZ, RZ, -R8 ;  /* 0x000000ffff08a224 */ /* 0x000fe200078e0a08 */
[C---:B------:R-:W-:Y:S01]  /*17e70*/  ISETP.GT.U32.AND P2, PT, R0.reuse, R12, PT ;  /* 0x0000000c0000720c */ /* 0x040fe20003f44070 */
[----:B------:R-:W-:Y:S01]  /*17e80*/  @!P6 IMAD.IADD R7, R7, 0x1, -R0 ;  /* 0x000000010707e824 */ /* 0x000fe200078e0a00 */
[C---:B------:R-:W-:Y:S01]  /*17e90*/  ISETP.GT.U32.AND P6, PT, R0.reuse, R2, PT ;  /* 0x000000020000720c */ /* 0x040fe20003fc4070 */
[----:B------:R-:W-:Y:S01]  /*17ea0*/  STL [R1+0x4cc], R10 ;  /* 0x0004cc0a01007387 */ /* 0x000fe20000100800 */
[----:B------:R-:W-:-:S03]  /*17eb0*/  ISETP.GT.U32.AND P0, PT, R0, R6, PT ;  /* 0x000000060000720c */ /* 0x000fc60003f04070 */
[----:B------:R0:W-:Y:S01]  /*17ec0*/  STL [R1+0x4c8], R8 ;  /* 0x0004c80801007387 */ /* 0x0001e20000100800 */
[----:B------:R-:W-:Y:S02]  /*17ed0*/  @!P3 IMAD.MOV R5, RZ, RZ, -R5 ;  /* 0x000000ffff05b224 */ /* 0x000fe400078e0a05 */
[----:B0-----:R-:W-:-:S04]  /*17ee0*/  IMAD.MOV.U32 R8, RZ, RZ, R7 ;  /* 0x000000ffff087224 */ /* 0x001fc800078e0007 */
[----:B------:R-:W-:Y:S02]  /*17ef0*/  @!P4 IMAD.MOV R8, RZ, RZ, -R8 ;  /* 0x000000ffff08c224 */ /* 0x000fe400078e0a08 */
[--C-:B------:R-:W-:Y:S02]  /*17f00*/  @!P2 IMAD.IADD R12, R12, 0x1, -R0.reuse ;  /* 0x000000010c0ca824 */ /* 0x100fe400078e0a00 */
[--C-:B------:R-:W-:Y:S01]  /*17f10*/  @!P6 IMAD.IADD R2, R2, 0x1, -R0.reuse ;  /* 0x000000010202e824 */ /* 0x100fe200078e0a00 */
[----:B------:R-:W-:Y:S01]  /*17f20*/  STL [R1+0x4c4], R8 ;  /* 0x0004c40801007387 */ /* 0x000fe20000100800 */
[----:B------:R-:W-:Y:S01]  /*17f30*/  @!P0 IMAD.IADD R6, R6, 0x1, -R0 ;  /* 0x0000000106068824 */ /* 0x000fe200078e0a00 */
[----:B---3--:R-:W-:Y:S02]  /*17f40*/  IABS R4, R24 ;  /* 0x0000001800047213 */ /* 0x008fe40000000000 */
[----:B------:R0:W-:Y:S03]  /*17f50*/  STL [R1+0x4c0], R5 ;  /* 0x0004c00501007387 */ /* 0x0001e60000100800 */
[----:B------:R-:W-:Y:S01]  /*17f60*/  IMAD.HI.U32 R13, R9, R4, RZ ;  /* 0x00000004090d7227 */ /* 0x000fe200078e00ff */
[----:B------:R-:W-:-:S02]  /*17f70*/  ISETP.GE.AND P2, PT, R24, RZ, PT ;  /* 0x000000ff1800720c */ /* 0x000fc40003f46270 */
[----:B------:R-:W3:Y:S01]  /*17f80*/  LDL.LU R24, [R1+0x378] ;  /* 0x0003780001187983 */ /* 0x000ee20000300800 */
[----:B------:R-:W-:Y:S01]  /*17f90*/  IMAD.MOV R13, RZ, RZ, -R13 ;  /* 0x000000ffff0d7224 */ /* 0x000fe200078e0a0d */
[----:B------:R-:W-:-:S03]  /*17fa0*/  ISETP.GT.U32.AND P6, PT, R0, R2, PT ;  /* 0x000000020000720c */ /* 0x000fc60003fc4070 */
[C---:B------:R-:W-:Y:S01]  /*17fb0*/  IMAD R4, R0.reuse, R13, R4 ;  /* 0x0000000d00047224 */ /* 0x040fe200078e0204 */
[----:B------:R-:W-:-:S04]  /*17fc0*/  ISETP.GT.U32.AND P1, PT, R0, R6, PT ;  /* 0x000000060000720c */ /* 0x000fc80003f24070 */
[----:B------:R-:W-:Y:S02]  /*17fd0*/  ISETP.GT.U32.AND P4, PT, R0, R4, PT ;  /* 0x000000040000720c */ /* 0x000fe40003f84070 */
[----:B------:R-:W-:-:S03]  /*17fe0*/  ISETP.GE.AND P0, PT, R17, RZ, PT ;  /* 0x000000ff1100720c */ /* 0x000fc60003f06270 */
[----:B------:R-:W-:-:S04]  /*17ff0*/  @!P6 IMAD.IADD R2, R2, 0x1, -R0 ;  /* 0x000000010202e824 */ /* 0x000fc800078e0a00 */
[--C-:B------:R-:W-:Y:S01]  /*18000*/  @!P1 IMAD.IADD R6, R6, 0x1, -R0.reuse ;  /* 0x0000000106069824 */ /* 0x100fe200078e0a00 */
[----:B-----5:R-:W-:Y:S02]  /*18010*/  IABS R11, R25 ;  /* 0x00000019000b7213 */ /* 0x020fe40000000000 */
[----:B------:R-:W-:Y:S02]  /*18020*/  ISETP.GE.AND P6, PT, R25, RZ, PT ;  /* 0x000000ff1900720c */ /* 0x000fe40003fc6270 */
[----:B------:R-:W5:Y:S01]  /*18030*/  LDL.LU R25, [R1+0x37c] ;  /* 0x00037c0001197983 */ /* 0x000f620000300800 */
[----:B------:R-:W-:Y:S02]  /*18040*/  @!P4 IMAD.IADD R4, R4, 0x1, -R0 ;  /* 0x000000010404c824 */ /* 0x000fe400078e0a00 */
[----:B------:R-:W-:-:S04]  /*18050*/  IMAD.MOV.U32 R13, RZ, RZ, R6 ;  /* 0x000000ffff0d7224 */ /* 0x000fc800078e0006 */
[----:B------:R-:W-:Y:S01]  /*18060*/  @!P0 IMAD.MOV R13, RZ, RZ, -R13 ;  /* 0x000000ffff0d8224 */ /* 0x000fe200078e0a0d */
[----:B------:R-:W-:Y:S02]  /*18070*/  ISETP.GT.U32.AND P0, PT, R0, R4, PT ;  /* 0x000000040000720c */ /* 0x000fe40003f04070 */
[----:B------:R-:W-:Y:S01]  /*18080*/  ISETP.GE.AND P3, PT, R22, RZ, PT ;  /* 0x000000ff1600720c */ /* 0x000fe20003f66270 */
[----:B------:R-:W-:-:S10]  /*18090*/  @!P5 IMAD.MOV R12, RZ, RZ, -R12 ;  /* 0x000000ffff0cd224 */ /* 0x000fd400078e0a0c */
[----:B------:R-:W-:Y:S02]  /*180a0*/  @!P0 IMAD.IADD R4, R4, 0x1, -R0 ;  /* 0x0000000104048824 */ /* 0x000fe400078e0a00 */
[----:B------:R-:W-:Y:S02]  /*180b0*/  @!P3 IMAD.MOV R2, RZ, RZ, -R2 ;  /* 0x000000ffff02b224 */ /* 0x000fe400078e0a02 */
[----:B------:R-:W-:Y:S01]  /*180c0*/  @!P2 IMAD.MOV R4, RZ, RZ, -R4 ;  /* 0x000000ffff04a224 */ /* 0x000fe200078e0a04 */
        /* <DEDUP_REMOVED lines=8> */
[----:B------:R-:W2:Y:S04]  /*18150*/  LDL.LU R17, [R1+0x38c] ;  /* 0x00038c0001117983 */ /* 0x000ea80000300800 */
[----:B------:R1:W-:Y:S01]  /*18160*/  STL [R1+0x1a4], R4 ;  /* 0x0001a40401007387 */ /* 0x0003e20000100800 */
[----:B----4-:R-:W-:-:S02]  /*18170*/  IABS R10, R23 ;  /* 0x00000017000a7213 */ /* 0x010fc40000000000 */
[----:B------:R-:W-:Y:S02]  /*18180*/  ISETP.GE.AND P0, PT, R23, RZ, PT ;  /* 0x000000ff1700720c */ /* 0x000fe40003f06270 */
[----:B------:R-:W4:Y:S01]  /*18190*/  LDL.LU R23, [R1+0x390] ;  /* 0x0003900001177983 */ /* 0x000f220000300800 */
[----:B------:R-:W-:-:S04]  /*181a0*/  IMAD.HI.U32 R14, R9, R11, RZ ;  /* 0x0000000b090e7227 */ /* 0x000fc800078e00ff */
[----:B------:R-:W-:-:S04]  /*181b0*/  IMAD.MOV R14, RZ, RZ, -R14 ;  /* 0x000000ffff0e7224 */ /* 0x000fc800078e0a0e */
[----:B------:R-:W-:Y:S02]  /*181c0*/  IMAD R11, R0, R14, R11 ;  /* 0x0000000e000b7224 */ /* 0x000fe400078e020b */
[----:B0-----:R-:W-:-:S03]  /*181d0*/  IMAD.HI.U32 R5, R9, R7, RZ ;  /* 0x0000000709057227 */ /* 0x001fc600078e00ff */
[----:B------:R-:W-:Y:S01]  /*181e0*/  ISETP.GT.U32.AND P1, PT, R0, R11, PT ;  /* 0x0000000b0000720c */ /* 0x000fe20003f24070 */
[----:B------:R-:W-:-:S04]  /*181f0*/  IMAD.MOV R6, RZ, RZ, -R5 ;  /* 0x000000ffff067224 */ /* 0x000fc800078e0a05 */
[----:B------:R-:W-:-:S05]  /*18200*/  IMAD R6, R0, R6, R7 ;  /* 0x0000000600067224 */ /* 0x000fca00078e0207 */
[----:B------:R-:W-:-:S03]  /*18210*/  ISETP.GT.U32.AND P5, PT, R0, R6, PT ;  /* 0x000000060000720c */ /* 0x000fc60003fa4070 */
[----:B------:R-:W-:Y:S01]  /*18220*/  @!P1 IMAD.IADD R11, R11, 0x1, -R0 ;  /* 0x000000010b0b9824 */ /* 0x000fe200078e0a00 */
[----:B------:R-:W-:-:S04]  /*18230*/  IABS R8, R21 ;  /* 0x0000001500087213 */ /* 0x000fc80000000000 */
[----:B------:R-:W-:Y:S02]  /*18240*/  ISETP.GT.U32.AND P1, PT, R0, R11, PT ;  /* 0x0000000b0000720c */ /* 0x000fe40003f24070 */
[----:B------:R-:W-:Y:S02]  /*18250*/  ISETP.GE.AND P3, PT, R21, RZ, PT ;  /* 0x000000ff1500720c */ /* 0x000fe40003f66270 */
[----:B------:R-:W4:Y:S01]  /*18260*/  LDL.LU R21, [R1+0x394] ;  /* 0x0003940001157983 */ /* 0x000f220000300800 */
[----:B------:R-:W-:Y:S02]  /*18270*/  @!P5 IMAD.IADD R6, R6, 0x1, -R0 ;  /* 0x000000010606d824 */ /* 0x000fe400078e0a00 */
[----:B------:R-:W-:Y:S02]  /*18280*/  IMAD.MOV.U32 R5, RZ, RZ, R10 ;  /* 0x000000ffff057224 */ /* 0x000fe400078e000a */
[----:B------:R-:W-:Y:S01]  /*18290*/  IMAD.HI.U32 R7, R9, R8, RZ ;  /* 0x0000000809077227 */ /* 0x000fe200078e00ff */
[----:B------:R-:W-:-:S03]  /*182a0*/  ISETP.GT.U32.AND P2, PT, R0, R6, PT ;  /* 0x000000060000720c */ /* 0x000fc60003f44070 */
[----:B------:R-:W-:-:S04]  /*182b0*/  IMAD.HI.U32 R10, R9, R5, RZ ;  /* 0x00000005090a7227 */ /* 0x000fc800078e00ff */
        /* <DEDUP_REMOVED lines=10> */
[----:B---3--:R-:W-:-:S05]  /*18360*/  IABS R2, R24 ;  /* 0x0000001800027213 */ /* 0x008fca0000000000 */
[----:B------:R-:W-:-:S04]  /*18370*/  IMAD.HI.U32 R11, R9, R2, RZ ;  /* 0x00000002090b7227 */ /* 0x000fc800078e00ff */
[----:B------:R-:W-:Y:S02]  /*18380*/  IMAD.MOV R11, RZ, RZ, -R11 ;  /* 0x000000ffff0b7224 */ /* 0x000fe400078e0a0b */
[----:B------:R-:W-:Y:S02]  /*18390*/  @!P6 IMAD.IADD R8, R8, 0x1, -R0 ;  /* 0x000000010808e824 */ /* 0x000fe400078e0a00 */
[C---:B------:R-:W-:Y:S02]  /*183a0*/  IMAD R2, R0.reuse, R11, R2 ;  /* 0x0000000b00027224 */ /* 0x040fe400078e0202 */
[----:B------:R-:W-:Y:S01]  /*183b0*/  @!P2 IMAD.IADD R5, R5, 0x1, -R0 ;  /* 0x000000010505a824 */ /* 0x000fe200078e0a00 */
[C---:B------:R-:W-:Y:S02]  /*183c0*/  ISETP.GT.U32.AND P2, PT, R0.reuse, R8, PT ;  /* 0x000000080000720c */ /* 0x040fe40003f44070 */
[----:B------:R-:W-:Y:S01]  /*183d0*/  ISETP.GT.U32.AND P6, PT, R0, R2, PT ;  /* 0x000000020000720c */ /* 0x000fe20003fc4070 */
[----:B------:R-:W-:Y:S01]  /*183e0*/  STL [R1+0x174], R14 ;  /* 0x0001740e01007387 */ /* 0x000fe20000100800 */
[----:B------:R-:W-:-:S03]  /*183f0*/  ISETP.GE.AND P1, PT, R24, RZ, PT ;  /* 0x000000ff1800720c */ /* 0x000fc60003f26270 */
[----:B------:R-:W3:Y:S01]  /*18400*/  LDL.LU R24, [R1+0x398] ;  /* 0x0003980001187983 */ /* 0x000ee20000300800 */
[----:B-----5:R-:W-:Y:S01]  /*18410*/  IABS R13, R25 ;  /* 0x00000019000d7213 */ /* 0x020fe20000000000 */
[----:B------:R-:W-:-:S04]  /*18420*/  IMAD.MOV.U32 R15, RZ, RZ, R6 ;  /* 0x000000ffff0f7224 */ /* 0x000fc800078e0006 */
[----:B-1----:R-:W-:-:S04]  /*18430*/  IMAD.HI.U32 R4, R9, R13, RZ ;  /* 0x0000000d09047227 */ /* 0x002fc800078e00ff */
[----:B------:R-:W-:Y:S02]  /*18440*/  IMAD.MOV R4, RZ, RZ, -R4 ;  /* 0x000000ffff047224 */ /* 0x000fe400078e0a04 */
[--C-:B------:R-:W-:Y:S02]  /*18450*/  @!P6 IMAD.IADD R2, R2, 0x1, -R0.reuse ;  /* 0x000000010202e824 */ /* 0x100fe400078e0a00 */
[C---:B------:R-:W-:Y:S02]  /*18460*/  IMAD R13, R0.reuse, R4, R13 ;  /* 0x00000004000d7224 */ /* 0x040fe400078e020d */
[----:B------:R-:W-:Y:S01]  /*18470*/  @!P4 IMAD.MOV R15, RZ, RZ, -R15 ;  /* 0x000000ffff0fc224 */ /* 0x000fe200078e0a0f */
[----:B------:R-:W-:Y:S01]  /*18480*/  ISETP.GT.U32.AND P4, PT, R0, R5, PT ;  /* 0x000000050000720c */ /* 0x000fe20003f84070 */
[----:B------:R-:W-:Y:S01]  /*18490*/  @!P2 IMAD.IADD R8, R8, 0x1, -R0 ;  /* 0x000000010808a824 */ /* 0x000fe200078e0a00 */
[----:B------:R-:W-:Y:S02]  /*184a0*/  ISETP.GE.AND P5, PT, R25, RZ, PT ;  /* 0x000000ff1900720c */ /* 0x000fe40003fa6270 */
[----:B------:R-:W5:Y:S01]  /*184b0*/  LDL.LU R25, [R1+0x39c] ;  /* 0x00039c0001197983 */ /* 0x000f620000300800 */
[C---:B------:R-:W-:Y:S01]  /*184c0*/  ISETP.GT.U32.AND P6, PT, R0.reuse, R2, PT ;  /* 0x000000020000720c */ /* 0x040fe20003fc4070 */
[----:B------:R-:W-:Y:S01]  /*184d0*/  IMAD.MOV.U32 R16, RZ, RZ, R8 ;  /* 0x000000ffff107224 */ /* 0x000fe200078e0008 */
[----:B------:R-:W-:-:S03]  /*184e0*/  ISETP.GT.U32.AND P2, PT, R0, R13, PT ;  /* 0x0000000d0000720c */ /* 0x000fc60003f44070 */
[----:B------:R-:W-:-:S03]  /*184f0*/  @!P3 IMAD.MOV R16, RZ, RZ, -R16 ;  /* 0x000000ffff10b224 */ /* 0x000fc600078e0a10 */
[--C-:B------:R-:W-:Y:S01]  /*18500*/  @!P4 IMAD.IADD R5, R5, 0x1, -R0.reuse ;  /* 0x000000010505c824 */ /* 0x100fe200078e0a00 */
[----:B------:R-:W-:Y:S03]  /*18510*/  STL [R1+0x170], R15 ;  /* 0x0001700f01007387 */ /* 0x000fe60000100800 */
[----:B------:R-:W-:Y:S02]  /*18520*/  @!P0 IMAD.MOV R5, RZ, RZ, -R5 ;  /* 0x000000ffff058224 */ /* 0x000fe400078e0a05 */
[--C-:B------:R-:W-:Y:S02]  /*18530*/  @!P6 IMAD.IADD R2, R2, 0x1, -R0.reuse ;  /* 0x000000010202e824 */ /* 0x100fe400078e0a00 */
[----:B------:R-:W-:Y:S01]  /*18540*/  @!P2 IMAD.IADD R13, R13, 0x1, -R0 ;  /* 0x000000010d0da824 */ /* 0x000fe200078e0a00 */
[----:B------:R-:W-:Y:S04]  /*18550*/  STL [R1+0x168], R16 ;  /* 0x0001681001007387 */ /* 0x000fe80000100800 */
[----:B------:R0:W-:Y:S02]  /*18560*/  STL [R1+0x424], R5 ;  /* 0x0004240501007387 */ /* 0x0001e40000100800 */
[----:B0-----:R-:W-:-:S04]  /*18570*/  IMAD.MOV.U32 R5, RZ, RZ, R2 ;  /* 0x000000ffff057224 */ /* 0x001fc800078e0002 */
[----:B------:R-:W-:Y:S01]  /*18580*/  @!P1 IMAD.MOV R5, RZ, RZ, -R5 ;  /* 0x000000ffff059224 */ /* 0x000fe200078e0a05 */
[----:B--2---:R-:W-:-:S05]  /*18590*/  IABS R12, R26 ;  /* 0x0000001a000c7213 */ /* 0x004fca0000000000 */
[----:B------:R-:W-:-:S04]  /*185a0*/  IMAD.HI.U32 R14, R9, R12, RZ ;  /* 0x0000000c090e7227 */ /* 0x000fc800078e00ff */
[----:B------:R-:W-:Y:S01]  /*185b0*/  IMAD.MOV R14, RZ, RZ, -R14 ;  /* 0x000000ffff0e7224 */ /* 0x000fe200078e0a0e */
[----:B------:R-:W-:-:S03]  /*185c0*/  IABS R10, R22 ;  /* 0x00000016000a7213 */ /* 0x000fc60000000000 */
[----:B------:R-:W-:Y:S02]  /*185d0*/  IMAD R12, R0, R14, R12 ;  /* 0x0000000e000c7224 */ /* 0x000fe400078e020c */
[----:B------:R-:W-:-:S03]  /*185e0*/  IMAD.HI.U32 R4, R9, R10, RZ ;  /* 0x0000000a09047227 */ /* 0x000fc600078e00ff */
[----:B------:R-:W-:Y:S01]  /*185f0*/  ISETP.GT.U32.AND P3, PT, R0, R12, PT ;  /* 0x0000000c0000720c */ /* 0x000fe20003f64070 */
[----:B------:R-:W-:-:S04]  /*18600*/  IMAD.MOV R4, RZ, RZ, -R4 ;  /* 0x000000ffff047224 */ /* 0x000fc800078e0a04 */
[----:B------:R-:W-:-:S05]  /*18610*/  IMAD R10, R0, R4, R10 ;  /* 0x00000004000a7224 */ /* 0x000fca00078e020a */
[----:B------:R-:W-:-:S03]  /*18620*/  ISETP.GT.U32.AND P6, PT, R0, R10, PT ;  /* 0x0000000a0000720c */ /* 0x000fc60003fc4070 */
[--C-:B------:R-:W-:Y:S01]  /*18630*/  @!P3 IMAD.IADD R12, R12, 0x1, -R0.reuse ;  /* 0x000000010c0cb824 */ /* 0x100fe200078e0a00 */
[----:B------:R-:W-:Y:S02]  /*18640*/  ISETP.GE.AND P2, PT, R26, RZ, PT ;  /* 0x000000ff1a00720c */ /* 0x000fe40003f46270 */
[----:B------:R-:W-:Y:S01]  /*18650*/  ISETP.GT.U32.AND P3, PT, R0, R13, PT ;  /* 0x0000000d0000720c */ /* 0x000fe20003f64070 */
[----:B------:R-:W2:Y:S06]  /*18660*/  LDL.LU R26, [R1+0x3a0] ;  /* 0x0003a000011a7983 */ /* 0x000eac0000300800 */
[----:B------:R-:W-:-:S06]  /*18670*/  @!P6 IMAD.IADD R10, R10, 0x1, -R0 ;  /* 0x000000010a0ae824 */ /* 0x000fcc00078e0a00 */
[----:B------:R-:W-:Y:S01]  /*18680*/  @!P3 IMAD.IADD R13, R13, 0x1, -R0 ;  /* 0x000000010d0db824 */ /* 0x000fe200078e0a00 */
[----:B------:R-:W-:Y:S02]  /*18690*/  ISETP.GT.U32.AND P0, PT, R0, R10, PT ;  /* 0x0000000a0000720c */ /* 0x000fe40003f04070 */
[----:B----4-:R-:W-:-:S05]  /*186a0*/  IABS R4, R23 ;  /* 0x0000001700047213 */ /* 0x010fca0000000000 */
[----:B------:R-:W-:-:S04]  /*186b0*/  IMAD.HI.U32 R14, R9, R4, RZ ;  /* 0x00000004090e7227 */ /* 0x000fc800078e00ff */
[----:B------:R-:W-:-:S04]  /*186c0*/  IMAD.MOV R14, RZ, RZ, -R14 ;  /* 0x000000ffff0e7224 */ /* 0x000fc800078e0a0e */
[----:B------:R-:W-:-:S05]  /*186d0*/  IMAD R4, R0, R14, R4 ;  /* 0x0000000e00047224 */ /* 0x000fca00078e0204 */
[----:B------:R-:W-:Y:S01]  /*186e0*/  ISETP.GT.U32.AND P3, PT, R0, R4, PT ;  /* 0x000000040000720c */ /* 0x000fe20003f64070 */
[----:B------:R-:W-:Y:S01]  /*186f0*/  @!P0 IMAD.IADD R10, R10, 0x1, -R0 ;  /* 0x000000010a0a8824 */ /* 0x000fe200078e0a00 */
[----:B------:R-:W-:Y:S01]  /*18700*/  STL [R1+0x4bc], R5 ;  /* 0x0004bc0501007387 */ /* 0x000fe20000100800 */
[----:B------:R-:W-:-:S03]  /*18710*/  ISETP.GE.AND P0, PT, R22, RZ, PT ;  /* 0x000000ff1600720c */ /* 0x000fc60003f06270 */
[----:B------:R-:W4:Y:S07]  /*18720*/  LDL.LU R22, [R1+0x3a4] ;  /* 0x0003a40001167983 */ /* 0x000f2e0000300800 */
[----:B------:R-:W-:Y:S01]  /*18730*/  @!P3 IMAD.IADD R4, R4, 0x1, -R0 ;  /* 0x000000010404b824 */ /* 0x000fe200078e0a00 */
[----:B------:R-:W-:Y:S02]  /*18740*/  ISETP.GE.AND P3, PT, R23, RZ, PT ;  /* 0x000000ff1700720c */ /* 0x000fe40003f66270 */
[----:B------:R-:W4:Y:S01]  /*18750*/  LDL.LU R23, [R1+0x3a8] ;  /* 0x0003a80001177983 */ /* 0x000f220000300800 */
[----:B------:R-:W-:-:S05]  /*18760*/  IABS R7, R20 ;  /* 0x0000001400077213 */ /* 0x000fca0000000000 */
[----:B------:R-:W-:-:S04]  /*18770*/  IMAD.HI.U32 R11, R9, R7, RZ ;  /* 0x00000007090b7227 */ /* 0x000fc800078e00ff */
[----:B------:R-:W-:-:S04]  /*18780*/  IMAD.MOV R11, RZ, RZ, -R11 ;  /* 0x000000ffff0b7224 */ /* 0x000fc800078e0a0b */
[----:B------:R-:W-:-:S05]  /*18790*/  IMAD R7, R0, R11, R7 ;  /* 0x0000000b00077224 */ /* 0x000fca00078e0207 */
[----:B------:R-:W-:Y:S02]  /*187a0*/  ISETP.GT.U32.AND P4, PT, R0, R7, PT ;  /* 0x000000070000720c */ /* 0x000fe40003f84070 */
[----:B------:R-:W-:-:S05]  /*187b0*/  IABS R6, R21 ;  /* 0x0000001500067213 */ /* 0x000fca0000000000 */
[----:B------:R-:W-:-:S06]  /*187c0*/  IMAD.HI.U32 R8, R9, R6, RZ ;  /* 0x0000000609087227 */ /* 0x000fcc00078e00ff */
[----:B------:R-:W-:-:S05]  /*187d0*/  @!P4 IMAD.IADD R7, R7, 0x1, -R0 ;  /* 0x000000010707c824 */ /* 0x000fca00078e0a00 */
[C---:B------:R-:W-:Y:S01]  /*187e0*/  ISETP.GT.U32.AND P6, PT, R0.reuse, R7, PT ;  /* 0x000000070000720c */ /* 0x040fe20003fc4070 */
[----:B------:R-:W-:Y:S01]  /*187f0*/  IMAD.MOV R8, RZ, RZ, -R8 ;  /* 0x000000ffff087224 */ /* 0x000fe200078e0a08 */
[----:B------:R-:W-:-:S03]  /*18800*/  ISETP.GT.U32.AND P4, PT, R0, R12, PT ;  /* 0x0000000c0000720c */ /* 0x000fc60003f84070 */
[----:B------:R-:W-:Y:S01]  /*18810*/  IMAD R6, R0, R8, R6 ;  /* 0x0000000800067224 */ /* 0x000fe200078e0206 */
[----:B------:R-:W-:-:S07]  /*18820*/  IABS R11, R17 ;  /* 0x00000011000b7213 */ /* 0x000fce0000000000 */
[----:B------:R-:W-:Y:S01]  /*18830*/  @!P6 IMAD.IADD R7, R7, 0x1, -R0 ;  /* 0x000000010707e824 */ /* 0x000fe200078e0a00 */
[----:B------:R-:W-:Y:S01]  /*18840*/  ISETP.GT.U32.AND P6, PT, R0, R6, PT ;  /* 0x000000060000720c */ /* 0x000fe20003fc4070 */
[----:B------:R-:W-:-:S04]  /*18850*/  IMAD.HI.U32 R15, R9, R11, RZ ;  /* 0x0000000b090f7227 */ /* 0x000fc800078e00ff */
[----:B------:R-:W-:Y:S01]  /*18860*/  @!P4 IMAD.IADD R12, R12, 0x1, -R0 ;  /* 0x000000010c0cc824 */ /* 0x000fe200078e0a00 */
[----:B------:R-:W-:Y:S01]  /*18870*/  ISETP.GE.AND P4, PT, R20, RZ, PT ;  /* 0x000000ff1400720c */ /* 0x000fe20003f86270 */
[----:B------:R-:W-:Y:S02]  /*18880*/  IMAD.MOV R15, RZ, RZ, -R15 ;  /* 0x000000ffff0f7224 */ /* 0x000fe400078e0a0f */
[----:B------:R-:W-:Y:S02]  /*18890*/  @!P5 IMAD.MOV R13, RZ, RZ, -R13 ;  /* 0x000000ffff0dd224 */ /* 0x000fe400078e0a0d */
[----:B------:R-:W-:Y:S02]  /*188a0*/  @!P2 IMAD.MOV R12, RZ, RZ, -R12 ;  /* 0x000000ffff0ca224 */ /* 0x000fe400078e0a0c */
[----:B------:R-:W-:Y:S01]  /*188b0*/  @!P6 IMAD.IADD R6, R6, 0x1, -R0 ;  /* 0x000000010606e824 */ /* 0x000fe200078e0a00 */
[C---:B------:R-:W-:Y:S01]  /*188c0*/  ISETP.GT.U32.AND P2, PT, R0.reuse, R4, PT ;  /* 0x000000040000720c */ /* 0x040fe20003f44070 */
[C---:B------:R-:W-:Y:S01]  /*188d0*/  IMAD R11, R0.reuse, R15, R11 ;  /* 0x0000000f000b7224 */ /* 0x040fe200078e020b */
[----:B------:R-:W-:Y:S02]  /*188e0*/  STL [R1+0x498], R13 ;  /* 0x0004980d01007387 */ /* 0x000fe40000100800 */
[----:B------:R-:W-:-:S02]  /*188f0*/  ISETP.GT.U32.AND P6, PT, R0, R6, PT ;  /* 0x000000060000720c */ /* 0x000fc40003fc4070 */
[----:B------:R0:W-:Y:S01]  /*18900*/  STL [R1+0x49c], R12 ;  /* 0x00049c0c01007387 */ /* 0x0001e20000100800 */
[----:B---3--:R-:W-:Y:S02]  /*18910*/  IABS R2, R24 ;  /* 0x0000001800027213 */ /* 0x008fe40000000000 */
[----:B------:R-:W-:Y:S01]  /*18920*/  ISETP.GT.U32.AND P1, PT, R0, R11, PT ;  /* 0x0000000b0000720c */ /* 0x000fe20003f24070 */
[----:B------:R-:W-:Y:S02]  /*18930*/  @!P0 IMAD.MOV R10, RZ, RZ, -R10 ;  /* 0x000000ffff0a8224 */ /* 0x000fe400078e0a0a */
[----:B0-----:R-:W-:Y:S02]  /*18940*/  IMAD.MOV.U32 R12, RZ, RZ, R7 ;  /* 0x000000ffff0c7224 */ /* 0x001fe400078e0007 */
[----:B------:R-:W-:-:S04]  /*18950*/  IMAD.HI.U32 R14, R9, R2, RZ ;  /* 0x00000002090e7227 */ /* 0x000fc800078e00ff */
[----:B------:R-:W-:Y:S02]  /*18960*/  @!P4 IMAD.MOV R12, RZ, RZ, -R12 ;  /* 0x000000ffff0cc224 */ /* 0x000fe400078e0a0c */
[----:B------:R-:W-:Y:S01]  /*18970*/  @!P2 IMAD.IADD R4, R4, 0x1, -R0 ;  /* 0x000000010404a824 */ /* 0x000fe200078e0a00 */
[----:B------:R-:W-:Y:S01]  /*18980*/  ISETP.GE.AND P2, PT, R24, RZ, PT ;  /* 0x000000ff1800720c */ /* 0x000fe20003f46270 */
[----:B------:R-:W-:Y:S01]  /*18990*/  IMAD.MOV R14, RZ, RZ, -R14 ;  /* 0x000000ffff0e7224 */ /* 0x000fe200078e0a0e */
[----:B------:R-:W-:Y:S01]  /*189a0*/  STL [R1+0x4b4], R12 ;  /* 0x0004b40c01007387 */ /* 0x000fe20000100800 */
[----:B------:R-:W-:-:S03]  /*189b0*/  @!P6 IMAD.IADD R6, R6, 0x1, -R0 ;  /* 0x000000010606e824 */ /* 0x000fc600078e0a00 */
[----:B------:R-:W-:Y:S01]  /*189c0*/  STL [R1+0x4b8], R10 ;  /* 0x0004b80a01007387 */ /* 0x000fe20000100800 */
[----:B-----5:R-:W-:-:S03]  /*189d0*/  IABS R8, R25 ;  /* 0x0000001900087213 */ /* 0x020fc60000000000 */
[----:B------:R-:W3:Y:S01]  /*189e0*/  LDL.LU R24, [R1+0x3ac] ;  /* 0x0003ac0001187983 */ /* 0x000ee20000300800 */
[----:B------:R-:W-:Y:S01]  /*189f0*/  ISETP.GE.AND P6, PT, R25, RZ, PT ;  /* 0x000000ff1900720c */ /* 0x000fe20003fc6270 */
[C---:B------:R-:W-:Y:S02]  /*18a00*/  IMAD R2, R0.reuse, R14, R2 ;  /* 0x0000000e00027224 */ /* 0x040fe400078e0202 */
[----:B------:R-:W5:Y:S01]  /*18a10*/  LDL.LU R25, [R1+0x3b0] ;  /* 0x0003b00001197983 */ /* 0x000f620000300800 */
[----:B------:R-:W-:Y:S02]  /*18a20*/  @!P1 IMAD.IADD R11, R11, 0x1, -R0 ;  /* 0x000000010b0b9824 */ /* 0x000fe400078e0a00 */
[----:B------:R-:W-:-:S03]  /*18a30*/  ISETP.GT.U32.AND P4, PT, R0, R2, PT ;  /* 0x000000020000720c */ /* 0x000fc60003f84070 */
[----:B------:R-:W-:Y:S02]  /*18a40*/  ISETP.GT.U32.AND P5, PT, R0, R11, PT ;  /* 0x0000000b0000720c */ /* 0x000fe40003fa4070 */
[----:B------:R-:W-:-:S08]  /*18a50*/  ISETP.GE.AND P1, PT, R17, RZ, PT ;  /* 0x000000ff1100720c */ /* 0x000fd00003f26270 */
[----:B------:R-:W-:-:S03]  /*18a60*/  @!P4 IMAD.IADD R2, R2, 0x1, -R0 ;  /* 0x000000010202c824 */ /* 0x000fc600078e0a00 */
[----:B------:R-:W-:-:S04]  /*18a70*/  @!P5 IMAD.IADD R11, R11, 0x1, -R0 ;  /* 0x000000010b0bd824 */ /* 0x000fc800078e0a00 */
[----:B------:R-:W-:Y:S01]  /*18a80*/  @!P1 IMAD.MOV R11, RZ, RZ, -R11 ;  /* 0x000000ffff0b9224 */ /* 0x000fe200078e0a0b */
[----:B------:R-:W-:Y:S02]  /*18a90*/  ISETP.GT.U32.AND P1, PT, R0, R2, PT ;  /* 0x000000020000720c */ /* 0x000fe40003f24070 */
[----:B------:R-:W-:-:S11]  /*18aa0*/  ISETP.GE.AND P0, PT, R21, RZ, PT ;  /* 0x000000ff1500720c */ /* 0x000fd60003f06270 */
[----:B------:R-:W-:Y:S02]  /*18ab0*/  @!P1 IMAD.IADD R2, R2, 0x1, -R0 ;  /* 0x0000000102029824 */ /* 0x000fe400078e0a00 */
[----:B------:R-:W-:Y:S02]  /*18ac0*/  @!P0 IMAD.MOV R6, RZ, RZ, -R6 ;  /* 0x000000ffff068224 */ /* 0x000fe400078e0a06 */
[----:B------:R-:W-:Y:S01]  /*18ad0*/  @!P2 IMAD.MOV R2, RZ, RZ, -R2 ;  /* 0x000000ffff02a224 */ /* 0x000fe200078e0a02 */
[----:B--2---:R-:W-:Y:S02]  /*18ae0*/  IABS R7, R26 ;  /* 0x0000001a00077213 */ /* 0x004fe40000000000 */
[----:B------:R-:W-:Y:S02]  /*18af0*/  ISETP.GE.AND P4, PT, R26, RZ, PT ;  /* 0x000000ff1a00720c */ /* 0x000fe40003f86270 */
[----:B------:R-:W2:Y:S04]  /*18b00*/  LDL.LU R26, [R1+0x3b4] ;  /* 0x0003b400011a7983 */ /* 0x000ea80000300800 */
[----:B------:R-:W2:Y:S04]  /*18b10*/  LDL.LU R20, [R1+0x3b8] ;  /* 0x0003b80001147983 */ /* 0x000ea80000300800 */
[----:B------:R0:W-:Y:S04]  /*18b20*/  STL [R1+0x4a0], R11 ;  /* 0x0004a00b01007387 */ /* 0x0001e80000100800 */
[----:B------:R-:W2:Y:S01]  /*18b30*/  LDL.LU R21, [R1+0x3bc] ;  /* 0x0003bc0001157983 */ /* 0x000ea20000300800 */
[----:B0-----:R-:W-:-:S04]  /*18b40*/  IMAD.MOV.U32 R11, RZ, RZ, R4 ;  /* 0x000000ffff0b7224 */ /* 0x001fc800078e0004 */
[----:B------:R-:W-:-:S05]  /*18b50*/  @!P3 IMAD.MOV R11, RZ, RZ, -R11 ;  /* 0x000000ffff0bb224 */ /* 0x000fca00078e0a0b */
[----:B------:R-:W-:Y:S04]  /*18b60*/  STL [R1+0x4b0], R11 ;  /* 0x0004b00b01007387 */ /* 0x000fe80000100800 */
[----:B------:R-:W-:Y:S04]  /*18b70*/  STL [R1+0x4a4], R6 ;  /* 0x0004a40601007387 */ /* 0x000fe80000100800 */
[----:B------:R5:W-:Y:S04]  /*18b80*/  STL [R1+0x4ac], R2 ;  /* 0x0004ac0201007387 */ /* 0x000be80000100800 */
[----:B------:R-:W2:Y:S01]  /*18b90*/  LDL.LU R17, [R1+0x3c0] ;  /* 0x0003c00001117983 */ /* 0x000ea20000300800 */
[----:B----4-:R-:W-:-:S02]  /*18ba0*/  IABS R10, R23 ;  /* 0x00000017000a7213 */ /* 0x010fc40000000000 */
[----:B------:R-:W-:Y:S02]  /*18bb0*/  ISETP.GE.AND P1, PT, R23, RZ, PT ;  /* 0x000000ff1700720c */ /* 0x000fe40003f26270 */
[----:B------:R-:W4:Y:S01]  /*18bc0*/  LDL.LU R23, [R1+0x3c4] ;  /* 0x0003c40001177983 */ /* 0x000f220000300800 */
[----:B------:R-:W-:-:S04]  /*18bd0*/  IMAD.HI.U32 R5, R9, R8, RZ ;  /* 0x0000000809057227 */ /* 0x000fc800078e00ff */
[----:B------:R-:W-:-:S04]  /*18be0*/  IMAD.MOV R5, RZ, RZ, -R5 ;  /* 0x000000ffff057224 */ /* 0x000fc800078e0a05 */
[----:B------:R-:W-:Y:S02]  /*18bf0*/  IMAD R8, R0, R5, R8 ;  /* 0x0000000500087224 */ /* 0x000fe400078e0208 */
[----:B------:R-:W-:-:S03]  /*18c00*/  IMAD.HI.U32 R5, R9, R7, RZ ;  /* 0x0000000709057227 */ /* 0x000fc600078e00ff */
[----:B------:R-:W-:Y:S01]  /*18c10*/  ISETP.GT.U32.AND P5, PT, R0, R8, PT ;  /* 0x000000080000720c */ /* 0x000fe20003fa4070 */
[----:B------:R-:W-:-:S04]  /*18c20*/  IMAD.MOV R5, RZ, RZ, -R5 ;  /* 0x000000ffff057224 */ /* 0x000fc800078e0a05 */
[----:B------:R-:W-:-:S05]  /*18c30*/  IMAD R7, R0, R5, R7 ;  /* 0x0000000500077224 */ /* 0x000fca00078e0207 */
[----:B------:R-:W-:-:S03]  /*18c40*/  ISETP.GT.U32.AND P3, PT, R0, R7, PT ;  /* 0x000000070000720c */ /* 0x000fc60003f64070 */
[----:B------:R-:W-:Y:S01]  /*18c50*/  @!P5 IMAD.IADD R8, R8, 0x1, -R0 ;  /* 0x000000010808d824 */ /* 0x000fe200078e0a00 */
[----:B------:R-:W-:-:S04]  /*18c60*/  IABS R12, R22 ;  /* 0x00000016000c7213 */ /* 0x000fc80000000000 */
[----:B------:R-:W-:Y:S01]  /*18c70*/  ISETP.GT.U32.AND P5, PT, R0, R8, PT ;  /* 0x000000080000720c */ /* 0x000fe20003fa4070 */
[----:B------:R-:W-:-:S04]  /*18c80*/  IMAD.HI.U32 R5, R9, R12, RZ ;  /* 0x0000000c09057227 */ /* 0x000fc800078e00ff */
[----:B------:R-:W-:Y:S02]  /*18c90*/  @!P3 IMAD.IADD R7, R7, 0x1, -R0 ;  /* 0x000000010707b824 */ /* 0x000fe400078e0a00 */
[----:B------:R-:W-:-:S03]  /*18ca0*/  IMAD.HI.U32 R4, R9, R10, RZ ;  /* 0x0000000a09047227 */ /* 0x000fc600078e00ff */
[----:B------:R-:W-:Y:S01]  /*18cb0*/  ISETP.GT.U32.AND P2, PT, R0, R7, PT ;  /* 0x000000070000720c */ /* 0x000fe20003f44070 */
[----:B------:R-:W-:Y:S02]  /*18cc0*/  IMAD.MOV R5, RZ, RZ, -R5 ;  /* 0x000000ffff057224 */ /* 0x000fe400078e0a05 */
[----:B------:R-:W-:Y:S01]  /*18cd0*/  @!P5 IMAD.IADD R8, R8, 0x1, -R0 ;  /* 0x000000010808d824 */ /* 0x000fe200078e0a00 */
[----:B------:R-:W-:Y:S01]  /*18ce0*/  ISETP.GE.AND P0, PT, R22, RZ, PT ;  /* 0x000000ff1600720c */ /* 0x000fe20003f06270 */
[----:B------:R-:W-:Y:S01]  /*18cf0*/  IMAD.MOV R4, RZ, RZ, -R4 ;  /* 0x000000ffff047224 */ /* 0x000fe200078e0a04 */
[----:B------:R-:W4:Y:S01]  /*18d00*/  LDL.LU R22, [R1+0x3c8] ;  /* 0x0003c80001167983 */ /* 0x000f220000300800 */
[C---:B------:R-:W-:Y:S02]  /*18d10*/  IMAD R12, R0.reuse, R5, R12 ;  /* 0x00000005000c7224 */ /* 0x040fe400078e020c */
[----:B------:R-:W-:Y:S02]  /*18d20*/  IMAD.MOV.U32 R14, RZ, RZ, R8 ;  /* 0x000000ffff0e7224 */ /* 0x000fe400078e0008 */
[----:B------:R-:W-:-:S02]  /*18d30*/  IMAD R10, R0, R4, R10 ;  /* 0x00000004000a7224 */ /* 0x000fc400078e020a */
[----:B------:R-:W-:Y:S01]  /*18d40*/  @!P6 IMAD.MOV R14, RZ, RZ, -R14 ;  /* 0x000000ffff0ee224 */ /* 0x000fe200078e0a0e */
[C---:B------:R-:W-:Y:S01]  /*18d50*/  ISETP.GT.U32.AND P6, PT, R0.reuse, R12, PT ;  /* 0x0000000c0000720c */ /* 0x040fe20003fc4070 */
[----:B------:R-:W-:Y:S01]  /*18d60*/  @!P2 IMAD.IADD R7, R7, 0x1, -R0 ;  /* 0x000000010707a824 */ /* 0x000fe200078e0a00 */
[----:B------:R-:W-:Y:S02]  /*18d70*/  ISETP.GT.U32.AND P2, PT, R0, R10, PT ;  /* 0x0000000a0000720c */ /* 0x000fe40003f44070 */
[----:B------:R-:W-:Y:S01]  /*18d80*/  STL [R1+0x4a8], R14 ;  /* 0x0004a80e01007387 */ /* 0x000fe20000100800 */
[----:B------:R-:W-:-:S08]  /*18d90*/  IMAD.MOV.U32 R15, RZ, RZ, R7 ;  /* 0x000000ffff0f7224 */ /* 0x000fd000078e0007 */
[--C-:B------:R-:W-:Y:S02]  /*18da0*/  @!P6 IMAD.IADD R12, R12, 0x1, -R0.reuse ;  /* 0x000000010c0ce824 */ /* 0x100fe400078e0a00 */
[----:B------:R-:W-:-:S03]  /*18db0*/  @!P2 IMAD.IADD R10, R10, 0x1, -R0 ;  /* 0x000000010a0aa824 */ /* 0x000fc600078e0a00 */
[C---:B------:R-:W-:Y:S01]  /*18dc0*/  ISETP.GT.U32.AND P2, PT, R0.reuse, R12, PT ;  /* 0x0000000c0000720c */ /* 0x040fe20003f44070 */
[----:B------:R-:W-:Y:S01]  /*18dd0*/  @!P4 IMAD.MOV R15, RZ, RZ, -R15 ;  /* 0x000000ffff0fc224 */ /* 0x000fe200078e0a0f */
[----:B------:R-:W-:Y:S02]  /*18de0*/  ISETP.GT.U32.AND P4, PT, R0, R10, PT ;  /* 0x0000000a0000720c */ /* 0x000fe40003f84070 */
[----:B---3--:R-:W-:Y:S02]  /*18df0*/  IABS R4, R24 ;  /* 0x0000001800047213 */ /* 0x008fe40000000000 */
[----:B------:R-:W-:Y:S02]  /*18e00*/  ISETP.GE.AND P5, PT, R24, RZ, PT ;  /* 0x000000ff1800720c */ /* 0x000fe40003fa6270 */
[----:B-----5:R-:W-:Y:S01]  /*18e10*/  IABS R2, R25 ;  /* 0x0000001900027213 */ /* 0x020fe20000000000 */
[----:B------:R-:W3:Y:S01]  /*18e20*/  LDL.LU R24, [R1+0x3cc] ;  /* 0x0003cc0001187983 */ /* 0x000ee20000300800 */
[----:B------:R-:W-:-:S04]  /*18e30*/  IMAD.HI.U32 R13, R9, R4, RZ ;  /* 0x00000004090d7227 */ /* 0x000fc800078e00ff */
[----:B------:R-:W-:-:S04]  /*18e40*/  IMAD.HI.U32 R8, R9, R2, RZ ;  /* 0x0000000209087227 */ /* 0x000fc800078e00ff */
[----:B------:R-:W-:Y:S01]  /*18e50*/  IMAD.MOV R13, RZ, RZ, -R13 ;  /* 0x000000ffff0d7224 */ /* 0x000fe200078e0a0d */
[----:B------:R-:W-:Y:S01]  /*18e60*/  ISETP.GE.AND P3, PT, R25, RZ, PT ;  /* 0x000000ff1900720c */ /* 0x000fe20003f66270 */
[----:B------:R-:W-:Y:S01]  /*18e70*/  IMAD.MOV R8, RZ, RZ, -R8 ;  /* 0x000000ffff087224 */ /* 0x000fe200078e0a08 */
[----:B------:R-:W5:Y:S01]  /*18e80*/  LDL.LU R25, [R1+0x3d0] ;  /* 0x0003d00001197983 */ /* 0x000f620000300800 */
[C---:B------:R-:W-:Y:S02]  /*18e90*/  IMAD R4, R0.reuse, R13, R4 ;  /* 0x0000000d00047224 */ /* 0x040fe400078e0204 */
[----:B------:R-:W-:-:S03]  /*18ea0*/  IMAD R2, R0, R8, R2 ;  /* 0x0000000800027224 */ /* 0x000fc600078e0202 */
[----:B------:R-:W-:Y:S01]  /*18eb0*/  ISETP.GT.U32.AND P6, PT, R0, R4, PT ;  /* 0x000000040000720c */ /* 0x000fe20003fc4070 */
[--C-:B------:R-:W-:Y:S01]  /*18ec0*/  @!P2 IMAD.IADD R12, R12, 0x1, -R0.reuse ;  /* 0x000000010c0ca824 */ /* 0x100fe200078e0a00 */
[----:B------:R-:W-:Y:S01]  /*18ed0*/  ISETP.GT.U32.AND P2, PT, R0, R2, PT ;  /* 0x000000020000720c */ /* 0x000fe20003f44070 */
[----:B------:R-:W-:Y:S02]  /*18ee0*/  @!P4 IMAD.IADD R10, R10, 0x1, -R0 ;  /* 0x000000010a0ac824 */ /* 0x000fe400078e0a00 */
[----:B------:R-:W-:Y:S02]  /*18ef0*/  IMAD.MOV.U32 R16, RZ, RZ, R12 ;  /* 0x000000ffff107224 */ /* 0x000fe400078e000c */
[----:B------:R-:W-:Y:S02]  /*18f00*/  @!P1 IMAD.MOV R10, RZ, RZ, -R10 ;  /* 0x000000ffff0a9224 */ /* 0x000fe400078e0a0a */
[----:B------:R-:W-:Y:S01]  /*18f10*/  @!P0 IMAD.MOV R16, RZ, RZ, -R16 ;  /* 0x000000ffff108224 */ /* 0x000fe200078e0a10 */
[----:B------:R-:W-:Y:S03]  /*18f20*/  STL [R1+0x490], R15 ;  /* 0x0004900f01007387 */ /* 0x000fe60000100800 */
[--C-:B------:R-:W-:Y:S01]  /*18f30*/  @!P6 IMAD.IADD R4, R4, 0x1, -R0.reuse ;  /* 0x000000010404e824 */ /* 0x100fe200078e0a00 */
[----:B------:R-:W-:Y:S01]  /*18f40*/  STL [R1+0x494], R16 ;  /* 0x0004941001007387 */ /* 0x000fe20000100800 */
[----:B------:R-:W-:-:S03]  /*18f50*/  @!P2 IMAD.IADD R2, R2, 0x1, -R0 ;  /* 0x000000010202a824 */ /* 0x000fc600078e0a00 */
[----:B------:R0:W-:Y:S01]  /*18f60*/  STL [R1+0x48c], R10 ;  /* 0x00048c0a01007387 */ /* 0x0001e20000100800 */
[----:B------:R-:W-:-:S13]  /*18f70*/  ISETP.GT.U32.AND P6, PT, R0, R4, PT ;  /* 0x000000040000720c */ /* 0x000fda0003fc4070 */
[----:B------:R-:W-:-:S04]  /*18f80*/  @!P6 IMAD.IADD R4, R4, 0x1, -R0 ;  /* 0x000000010404e824 */ /* 0x000fc800078e0a00 */
[----:B0-----:R-:W-:-:S04]  /*18f90*/  IMAD.MOV.U32 R10, RZ, RZ, R4 ;  /* 0x000000ffff0a7224 */ /* 0x001fc800078e0004 */
[----:B------:R-:W-:Y:S01]  /*18fa0*/  @!P5 IMAD.MOV R10, RZ, RZ, -R10 ;  /* 0x000000ffff0ad224 */ /* 0x000fe200078e0a0a */
[----:B--2---:R-:W-:-:S05]  /*18fb0*/  IABS R6, R26 ;  /* 0x0000001a00067213 */ /* 0x004fca0000000000 */
[----:B------:R-:W-:Y:S01]  /*18fc0*/  IMAD.HI.U32 R14, R9, R6, RZ ;  /* 0x00000006090e7227 */ /* 0x000fe200078e00ff */
[----:B------:R-:W-:Y:S02]  /*18fd0*/  ISETP.GE.AND P2, PT, R26, RZ, PT ;  /* 0x000000ff1a00720c */ /* 0x000fe40003f46270 */
[----:B------:R-:W2:Y:S01]  /*18fe0*/  LDL.LU R26, [R1+0x3d4] ;  /* 0x0003d400011a7983 */ /* 0x000ea20000300800 */
        /* <DEDUP_REMOVED lines=8> */
[----:B------:R-:W-:Y:S01]  /*19070*/  @!P0 IMAD.IADD R6, R6, 0x1, -R0 ;  /* 0x0000000106068824 */ /* 0x000fe200078e0a00 */
[----:B------:R-:W-:-:S09]  /*19080*/  ISETP.GT.U32.AND P0, PT, R0, R2, PT ;  /* 0x000000020000720c */ /* 0x000fd20003f04070 */
[----:B------:R-:W-:-:S04]  /*19090*/  @!P6 IMAD.IADD R11, R11, 0x1, -R0 ;  /* 0x000000010b0be824 */ /* 0x000fc800078e0a00 */
        /* <DEDUP_REMOVED lines=8> */
[----:B------:R0:W-:Y:S01]  /*19120*/  STL [R1+0x488], R10 ;  /* 0x0004880a01007387 */ /* 0x0001e20000100800 */
        /* <DEDUP_REMOVED lines=15> */
[----:B------:R-:W-:Y:S02]  /*19220*/  IABS R13, R17 ;  /* 0x00000011000d7213 */ /* 0x000fe40000000000 */
[C---:B------:R-:W-:Y:S01]  /*19230*/  ISETP.GT.U32.AND P4, PT, R0.reuse, R6, PT ;  /* 0x000000060000720c */ /* 0x040fe20003f84070 */
[----:B------:R-:W-:Y:S02]  /*19240*/  IMAD R14, R0, R14, R7 ;  /* 0x0000000e000e7224 */ /* 0x000fe400078e0207 */
[----:B------:R-:W-:-:S04]  /*19250*/  IMAD.HI.U32 R12, R9, R13, RZ ;  /* 0x0000000d090c7227 */ /* 0x000fc800078e00ff */
[----:B------:R-:W-:Y:S02]  /*19260*/  IMAD.MOV R12, RZ, RZ, -R12 ;  /* 0x000000ffff0c7224 */ /* 0x000fe400078e0a0c */
[----:B------:R-:W-:Y:S01]  /*19270*/  @!P6 IMAD.IADD R5, R5, 0x1, -R0 ;  /* 0x000000010505e824 */ /* 0x000fe200078e0a00 */
[C---:B------:R-:W-:Y:S01]  /*19280*/  ISETP.GT.U32.AND P6, PT, R0.reuse, R14, PT ;  /* 0x0000000e0000720c */ /* 0x040fe20003fc4070 */
[----:B------:R-:W-:Y:S02]  /*19290*/  IMAD.MOV.U32 R15, RZ, RZ, R2 ;  /* 0x000000ffff0f7224 */ /* 0x000fe400078e0002 */
[----:B------:R-:W-:Y:S02]  /*192a0*/  IMAD R12, R0, R12, R13 ;  /* 0x0000000c000c7224 */ /* 0x000fe400078e020d */
[----:B------:R-:W-:Y:S01]  /*192b0*/  @!P4 IMAD.IADD R6, R6, 0x1, -R0 ;  /* 0x000000010606c824 */ /* 0x000fe200078e0a00 */
[----:B------:R-:W-:Y:S01]  /*192c0*/  ISETP.GE.AND P4, PT, R20, RZ, PT ;  /* 0x000000ff1400720c */ /* 0x000fe20003f86270 */
[----:B------:R-:W-:Y:S01]  /*192d0*/  @!P3 IMAD.MOV R15, RZ, RZ, -R15 ;  /* 0x000000ffff0fb224 */ /* 0x000fe200078e0a0f */
[----:B------:R-:W-:Y:S01]  /*192e0*/  ISETP.GT.U32.AND P5, PT, R0, R12, PT ;  /* 0x0000000c0000720c */ /* 0x000fe20003fa4070 */
[----:B------:R-:W-:Y:S01]  /*192f0*/  @!P2 IMAD.MOV R6, RZ, RZ, -R6 ;  /* 0x000000ffff06a224 */ /* 0x000fe200078e0a06 */
[----:B---3--:R-:W-:-:S05]  /*19300*/  IABS R4, R24 ;  /* 0x0000001800047213 */ /* 0x008fca0000000000 */
[C---:B------:R-:W-:Y:S01]  /*19310*/  IMAD.HI.U32 R13, R9.reuse, R4, RZ ;  /* 0x00000004090d7227 */ /* 0x040fe200078e00ff */
[----:B------:R-:W-:Y:S03]  /*19320*/  STL [R1+0x484], R15 ;  /* 0x0004840f01007387 */ /* 0x000fe60000100800 */
[----:B------:R-:W-:Y:S01]  /*19330*/  IMAD.MOV R13, RZ, RZ, -R13 ;  /* 0x000000ffff0d7224 */ /* 0x000fe200078e0a0d */
[----:B------:R1:W-:Y:S01]  /*19340*/  STL [R1+0x480], R6 ;  /* 0x0004800601007387 */ /* 0x0003e20000100800 */
[----:B-----5:R-:W-:Y:S01]  /*19350*/  IABS R7, R25 ;  /* 0x0000001900077213 */ /* 0x020fe20000000000 */
[----:B------:R-:W-:Y:S02]  /*19360*/  @!P6 IMAD.IADD R14, R14, 0x1, -R0 ;  /* 0x000000010e0ee824 */ /* 0x000fe400078e0a00 */
[C---:B------:R-:W-:Y:S01]  /*19370*/  IMAD R4, R0.reuse, R13, R4 ;  /* 0x0000000d00047224 */ /* 0x040fe200078e0204 */
[----:B------:R-:W-:Y:S01]  /*19380*/  ISETP.GT.U32.AND P2, PT, R0, R8, PT ;  /* 0x000000080000720c */ /* 0x000fe20003f44070 */
[----:B0-----:R-:W-:-:S04]  /*19390*/  IMAD.HI.U32 R10, R9, R7, RZ ;  /* 0x00000007090a7227 */ /* 0x001fc800078e00ff */
[----:B-1----:R-:W-:Y:S01]  /*193a0*/  IMAD.MOV.U32 R6, RZ, RZ, R5 ;  /* 0x000000ffff067224 */ /* 0x002fe200078e0005 */
[C---:B------:R-:W-:Y:S01]  /*193b0*/  ISETP.GT.U32.AND P3, PT, R0.reuse, R14, PT ;  /* 0x0000000e0000720c */ /* 0x040fe20003f64070 */
[----:B------:R-:W-:Y:S02]  /*193c0*/  IMAD.MOV R2, RZ, RZ, -R10 ;  /* 0x000000ffff027224 */ /* 0x000fe400078e0a0a */
[----:B------:R-:W-:Y:S01]  /*193d0*/  @!P4 IMAD.MOV R6, RZ, RZ, -R6 ;  /* 0x000000ffff06c224 */ /* 0x000fe200078e0a06 */
[----:B------:R-:W-:Y:S01]  /*193e0*/  ISETP.GT.U32.AND P4, PT, R0, R4, PT ;  /* 0x000000040000720c */ /* 0x000fe20003f84070 */
[----:B------:R-:W-:Y:S02]  /*193f0*/  IMAD.MOV.U32 R10, RZ, RZ, R11 ;  /* 0x000000ffff0a7224 */ /* 0x000fe400078e000b */
[----:B------:R-:W-:Y:S02]  /*19400*/  @!P5 IMAD.IADD R12, R12, 0x1, -R0 ;  /* 0x000000010c0cd824 */ /* 0x000fe400078e0a00 */
[----:B------:R-:W-:Y:S01]  /*19410*/  @!P1 IMAD.MOV R10, RZ, RZ, -R10 ;  /* 0x000000ffff0a9224 */ /* 0x000fe200078e0a0a */
[----:B------:R0:W-:Y:S02]  /*19420*/  STL [R1+0x47c], R6 ;  /* 0x00047c0601007387 */ /* 0x0001e40000100800 */
[----:B------:R-:W-:Y:S01]  /*19430*/  ISETP.GT.U32.AND P6, PT, R0, R12, PT ;  /* 0x0000000c0000720c */ /* 0x000fe20003fc4070 */
[--C-:B------:R-:W-:Y:S01]  /*19440*/  @!P2 IMAD.IADD R8, R8, 0x1, -R0.reuse ;  /* 0x000000010808a824 */ /* 0x100fe200078e0a00 */
[----:B------:R-:W-:Y:S01]  /*19450*/  STL [R1+0x478], R10 ;  /* 0x0004780a01007387 */ /* 0x000fe20000100800 */
[----:B------:R-:W-:Y:S01]  /*19460*/  ISETP.GE.AND P2, PT, R24, RZ, PT ;  /* 0x000000ff1800720c */ /* 0x000fe20003f46270 */
[--C-:B------:R-:W-:Y:S01]  /*19470*/  @!P3 IMAD.IADD R14, R14, 0x1, -R0.reuse ;  /* 0x000000010e0eb824 */ /* 0x100fe200078e0a00 */
[----:B------:R-:W-:Y:S01]  /*19480*/  ISETP.GE.AND P3, PT, R25, RZ, PT ;  /* 0x000000ff1900720c */ /* 0x000fe20003f66270 */
[----:B------:R-:W3:Y:S01]  /*19490*/  LDL.LU R24, [R1+0x3e0] ;  /* 0x0003e00001187983 */ /* 0x000ee20000300800 */
[----:B------:R-:W-:-:S03]  /*194a0*/  @!P4 IMAD.IADD R4, R4, 0x1, -R0 ;  /* 0x000000010404c824 */ /* 0x000fc600078e0a00 */
[----:B------:R-:W5:Y:S01]  /*194b0*/  LDL.LU R25, [R1+0x3e4] ;  /* 0x0003e40001197983 */ /* 0x000f620000300800 */
[----:B0-----:R-:W-:Y:S02]  /*194c0*/  IMAD R6, R0, R2, R7 ;  /* 0x0000000200067224 */ /* 0x001fe400078e0207 */
[----:B------:R-:W-:Y:S01]  /*194d0*/  @!P6 IMAD.IADD R12, R12, 0x1, -R0 ;  /* 0x000000010c0ce824 */ /* 0x000fe200078e0a00 */
[----:B------:R-:W-:Y:S02]  /*194e0*/  ISETP.GE.AND P5, PT, R17, RZ, PT ;  /* 0x000000ff1100720c */ /* 0x000fe40003fa6270 */
[----:B------:R-:W-:Y:S01]  /*194f0*/  ISETP.GT.U32.AND P6, PT, R0, R6, PT ;  /* 0x000000060000720c */ /* 0x000fe20003fc4070 */
[----:B------:R-:W-:Y:S01]  /*19500*/  IMAD.MOV.U32 R11, RZ, RZ, R12 ;  /* 0x000000ffff0b7224 */ /* 0x000fe200078e000c */
[----:B------:R-:W-:Y:S01]  /*19510*/  ISETP.GE.AND P1, PT, R22, RZ, PT ;  /* 0x000000ff1600720c */ /* 0x000fe20003f26270 */
[----:B------:R-:W-:-:S08]  /*19520*/  IMAD.MOV.U32 R12, RZ, RZ, R8 ;  /* 0x000000ffff0c7224 */ /* 0x000fd000078e0008 */
[----:B------:R-:W-:Y:S02]  /*19530*/  @!P5 IMAD.MOV R11, RZ, RZ, -R11 ;  /* 0x000000ffff0bd224 */ /* 0x000fe400078e0a0b */
[----:B------:R-:W-:Y:S01]  /*19540*/  @!P6 IMAD.IADD R6, R6, 0x1, -R0 ;  /* 0x000000010606e824 */ /* 0x000fe200078e0a00 */
[----:B------:R-:W-:Y:S01]  /*19550*/  ISETP.GT.U32.AND P6, PT, R0, R4, PT ;  /* 0x000000040000720c */ /* 0x000fe20003fc4070 */
[----:B------:R-:W-:-:S12]  /*19560*/  @!P0 IMAD.MOV R12, RZ, RZ, -R12 ;  /* 0x000000ffff0c8224 */ /* 0x000fd800078e0a0c */
[----:B------:R-:W-:Y:S01]  /*19570*/  @!P6 IMAD.IADD R4, R4, 0x1, -R0 ;  /* 0x000000010404e824 */ /* 0x000fe200078e0a00 */
[----:B--2---:R-:W-:Y:S02]  /*19580*/  IABS R5, R26 ;  /* 0x0000001a00057213 */ /* 0x004fe40000000000 */
[----:B------:R-:W-:Y:S02]  /*19590*/  ISETP.GE.AND P4, PT, R26, RZ, PT ;  /* 0x000000ff1a00720c */ /* 0x000fe40003f86270 */
[----:B------:R-:W2:Y:S04]  /*195a0*/  LDL.LU R26, [R1+0x3e8] ;  /* 0x0003e800011a7983 */ /* 0x000ea80000300800 */
[----:B------:R-:W2:Y:S04]  /*195b0*/  LDL.LU R20, [R1+0x3ec] ;  /* 0x0003ec0001147983 */ /* 0x000ea80000300800 */
[----:B------:R0:W-:Y:S04]  /*195c0*/  STL [R1+0x474], R11 ;  /* 0x0004740b01007387 */ /* 0x0001e80000100800 */
[----:B------:R-:W2:Y:S01]  /*195d0*/  LDL.LU R22, [R1+0x3f0] ;  /* 0x0003f00001167983 */ /* 0x000ea20000300800 */
[----:B0-----:R-:W-:-:S04]  /*195e0*/  IMAD.MOV.U32 R11, RZ, RZ, R14 ;  /* 0x000000ffff0b7224 */ /* 0x001fc800078e000e */
[----:B------:R-:W-:Y:S01]  /*195f0*/  @!P1 IMAD.MOV R11, RZ, RZ, -R11 ;  /* 0x000000ffff0b9224 */ /* 0x000fe200078e0a0b */
        /* <DEDUP_REMOVED lines=9> */
[----:B------:R-:W-:Y:S01]  /*19690*/  IMAD.MOV.U32 R7, RZ, RZ, R5 ;  /* 0x000000ffff077224 */ /* 0x000fe200078e0005 */
[----:B------:R-:W-:Y:S02]  /*196a0*/  IABS R2, R21 ;  /* 0x0000001500027213 */ /* 0x000fe40000000000 */
[----:B------:R-:W-:Y:S02]  /*196b0*/  ISETP.GE.AND P1, PT, R21, RZ, PT ;  /* 0x000000ff1500720c */ /* 0x000fe40003f26270 */
[----:B------:R-:W4:Y:S01]  /*196c0*/  LDL.LU R21, [R1+0x3fc] ;  /* 0x0003fc0001157983 */ /* 0x000f220000300800 */
[----:B------:R-:W-:-:S04]  /*196d0*/  IMAD.HI.U32 R5, R9, R7, RZ ;  /* 0x0000000709057227 */ /* 0x000fc800078e00ff */
[----:B------:R-:W-:-:S04]  /*196e0*/  IMAD.MOV R5, RZ, RZ, -R5 ;  /* 0x000000ffff057224 */ /* 0x000fc800078e0a05 */
[----:B------:R-:W-:-:S05]  /*196f0*/  IMAD R7, R0, R5, R7 ;  /* 0x0000000500077224 */ /* 0x000fca00078e0207 */
[C---:B------:R-:W-:Y:S02]  /*19700*/  ISETP.GT.U32.AND P0, PT, R0.reuse, R7, PT ;  /* 0x000000070000720c */ /* 0x040fe40003f04070 */
[----:B------:R-:W-:Y:S01]  /*19710*/  ISETP.GT.U32.AND P5, PT, R0, R6, PT ;  /* 0x000000060000720c */ /* 0x000fe20003fa4070 */
[----:B------:R-:W-:-:S04]  /*19720*/  IMAD.HI.U32 R5, R9, R2, RZ ;  /* 0x0000000209057227 */ /* 0x000fc800078e00ff */
[----:B------:R-:W-:-:S06]  /*19730*/  IMAD.HI.U32 R8, R9, R10, RZ ;  /* 0x0000000a09087227 */ /* 0x000fcc00078e00ff */
[----:B------:R-:W-:Y:S02]  /*19740*/  @!P0 IMAD.IADD R7, R7, 0x1, -R0 ;  /* 0x0000000107078824 */ /* 0x000fe400078e0a00 */
[----:B------:R-:W-:-:S03]  /*19750*/  IMAD.MOV R5, RZ, RZ, -R5 ;  /* 0x000000ffff057224 */ /* 0x000fc600078e0a05 */
[C---:B------:R-:W-:Y:S01]  /*19760*/  ISETP.GT.U32.AND P2, PT, R0.reuse, R7, PT ;  /* 0x000000070000720c */ /* 0x040fe20003f44070 */
[----:B------:R-:W-:Y:S02]  /*19770*/  IMAD.MOV R8, RZ, RZ, -R8 ;  /* 0x000000ffff087224 */ /* 0x000fe400078e0a08 */
[----:B------:R-:W-:Y:S02]  /*19780*/  IMAD R12, R0, R5, R2 ;  /* 0x00000005000c7224 */ /* 0x000fe400078e0202 */
[----:B------:R-:W-:Y:S02]  /*19790*/  @!P5 IMAD.IADD R6, R6, 0x1, -R0 ;  /* 0x000000010606d824 */ /* 0x000fe400078e0a00 */
[C---:B------:R-:W-:Y:S02]  /*197a0*/  IMAD R10, R0.reuse, R8, R10 ;  /* 0x00000008000a7224 */ /* 0x040fe400078e020a */
[----:B------:R-:W-:Y:S01]  /*197b0*/  @!P3 IMAD.MOV R6, RZ, RZ, -R6 ;  /* 0x000000ffff06b224 */ /* 0x000fe200078e0a06 */
[----:B------:R-:W-:-:S03]  /*197c0*/  ISETP.GT.U32.AND P3, PT, R0, R12, PT ;  /* 0x0000000c0000720c */ /* 0x000fc60003f64070 */
[--C-:B------:R-:W-:Y:S01]  /*197d0*/  @!P2 IMAD.IADD R7, R7, 0x1, -R0.reuse ;  /* 0x000000010707a824 */ /* 0x100fe200078e0a00 */
[----:B------:R-:W-:Y:S01]  /*197e0*/  ISETP.GT.U32.AND P2, PT, R0, R10, PT ;  /* 0x0000000a0000720c */ /* 0x000fe20003f44070 */
[----:B------:R0:W-:Y:S08]  /*197f0*/  STL [R1+0x464], R6 ;  /* 0x0004640601007387 */ /* 0x0001f00000100800 */
[----:B------:R-:W-:-:S04]  /*19800*/  @!P3 IMAD.IADD R12, R12, 0x1, -R0 ;  /* 0x000000010c0cb824 */ /* 0x000fc800078e0a00 */
[----:B------:R-:W-:Y:S01]  /*19810*/  @!P2 IMAD.IADD R10, R10, 0x1, -R0 ;  /* 0x000000010a0aa824 */ /* 0x000fe200078e0a00 */
[----:B------:R-:W-:Y:S01]  /*19820*/  ISETP.GT.U32.AND P2, PT, R0, R12, PT ;  /* 0x0000000c0000720c */ /* 0x000fe20003f44070 */
[----:B------:R-:W-:Y:S01]  /*19830*/  IMAD.MOV.U32 R15, RZ, RZ, R7 ;  /* 0x000000ffff0f7224 */ /* 0x000fe200078e0007 */
[----:B---3--:R-:W-:Y:S02]  /*19840*/  IABS R4, R24 ;  /* 0x0000001800047213 */ /* 0x008fe40000000000 */
[----:B------:R-:W-:Y:S02]  /*19850*/  ISETP.GE.AND P5, PT, R24, RZ, PT ;  /* 0x000000ff1800720c */ /* 0x000fe40003fa6270 */
[----:B-----5:R-:W-:Y:S01]  /*19860*/  ISETP.GE.AND P0, PT, R25, RZ, PT ;  /* 0x000000ff1900720c */ /* 0x020fe20003f06270 */
[C---:B------:R-:W-:Y:S01]  /*19870*/  IMAD.HI.U32 R14, R9.reuse, R4, RZ ;  /* 0x00000004090e7227 */ /* 0x040fe200078e00ff */
[----:B------:R-:W-:Y:S01]  /*19880*/  IABS R2, R25 ;  /* 0x0000001900027213 */ /* 0x000fe20000000000 */
[----:B------:R-:W3:Y:S04]  /*19890*/  LDL.LU R24, [R1+0x400] ;  /* 0x0004000001187983 */ /* 0x000ee80000300800 */
[----:B------:R-:W5:Y:S01]  /*198a0*/  LDL.LU R25, [R1+0x404] ;  /* 0x0004040001197983 */ /* 0x000f620000300800 */
[----:B------:R-:W-:-:S04]  /*198b0*/  IMAD.HI.U32 R8, R9, R2, RZ ;  /* 0x0000000209087227 */ /* 0x000fc800078e00ff */
[----:B------:R-:W-:Y:S02]  /*198c0*/  IMAD.MOV R8, RZ, RZ, -R8 ;  /* 0x000000ffff087224 */ /* 0x000fe400078e0a08 */
[----:B------:R-:W-:Y:S02]  /*198d0*/  @!P2 IMAD.IADD R12, R12, 0x1, -R0 ;  /* 0x000000010c0ca824 */ /* 0x000fe400078e0a00 */
[C---:B------:R-:W-:Y:S02]  /*198e0*/  IMAD R2, R0.reuse, R8, R2 ;  /* 0x0000000800027224 */ /* 0x040fe400078e0202 */
[----:B------:R-:W-:Y:S02]  /*198f0*/  @!P4 IMAD.MOV R15, RZ, RZ, -R15 ;  /* 0x000000ffff0fc224 */ /* 0x000fe400078e0a0f */
[----:B------:R-:W-:Y:S01]  /*19900*/  IMAD.MOV.U32 R16, RZ, RZ, R12 ;  /* 0x000000ffff107224 */ /* 0x000fe200078e000c */
[----:B------:R-:W-:-:S03]  /*19910*/  ISETP.GT.U32.AND P2, PT, R0, R2, PT ;  /* 0x000000020000720c */ /* 0x000fc60003f44070 */
[----:B------:R-:W-:Y:S01]  /*19920*/  @!P1 IMAD.MOV R16, RZ, RZ, -R16 ;  /* 0x000000ffff109224 */ /* 0x000fe200078e0a10 */
[----:B------:R1:W-:Y:S04]  /*19930*/  STL [R1+0x45c], R15 ;  /* 0x00045c0f01007387 */ /* 0x0003e80000100800 */
[----:B------:R-:W-:Y:S05]  /*19940*/  STL [R1+0x460], R16 ;  /* 0x0004601001007387 */ /* 0x000fea0000100800 */
[----:B------:R-:W-:Y:S01]  /*19950*/  @!P2 IMAD.IADD R2, R2, 0x1, -R0 ;  /* 0x000000010202a824 */ /* 0x000fe200078e0a00 */
        /* <DEDUP_REMOVED lines=9> */
[----:B------:R-:W-:Y:S01]  /*199f0*/  @!P3 IMAD.IADD R4, R4, 0x1, -R0 ;  /* 0x000000010404b824 */ /* 0x000fe200078e0a00 */
[C---:B------:R-:W-:Y:S01]  /*19a00*/  ISETP.GT.U32.AND P3, PT, R0.reuse, R10, PT ;  /* 0x0000000a0000720c */ /* 0x040fe20003f64070 */
[----:B------:R-:W-:-:S03]  /*19a10*/  IMAD R6, R0, R14, R6 ;  /* 0x0000000e00067224 */ /* 0x000fc600078e0206 */
[C---:B------:R-:W-:Y:S01]  /*19a20*/  ISETP.GT.U32.AND P4, PT, R0.reuse, R4, PT ;  /* 0x000000040000720c */ /* 0x040fe20003f84070 */
[----:B------:R-:W-:Y:S01]  /*19a30*/  IMAD.MOV R8, RZ, RZ, -R8 ;  /* 0x000000ffff087224 */ /* 0x000fe200078e0a08 */
[C---:B------:R-:W-:Y:S02]  /*19a40*/  ISETP.GT.U32.AND P1, PT, R0.reuse, R6, PT ;  /* 0x000000060000720c */ /* 0x040fe40003f24070 */
[----:B------:R-:W-:Y:S01]  /*19a50*/  IABS R5, R20 ;  /* 0x0000001400057213 */ /* 0x000fe20000000000 */
[----:B------:R-:W-:-:S04]  /*19a60*/  IMAD R11, R0, R8, R11 ;  /* 0x00000008000b7224 */ /* 0x000fc800078e020b */
[----:B------:R-:W-:Y:S02]  /*19a70*/  @!P3 IMAD.IADD R10, R10, 0x1, -R0 ;  /* 0x000000010a0ab824 */ /* 0x000fe400078e0a00 */
[----:B------:R-:W-:-:S04]  /*19a80*/  IMAD.HI.U32 R13, R9, R5, RZ ;  /* 0x00000005090d7227 */ /* 0x000fc800078e00ff */
[----:B------:R-:W-:Y:S01]  /*19a90*/  @!P4 IMAD.IADD R4, R4, 0x1, -R0 ;  /* 0x000000010404c824 */ /* 0x000fe200078e0a00 */
[----:B------:R-:W-:Y:S01]  /*19aa0*/  ISETP.GT.U32.AND P4, PT, R0, R11, PT ;  /* 0x0000000b0000720c */ /* 0x000fe20003f84070 */
[----:B------:R-:W-:Y:S01]  /*19ab0*/  @!P6 IMAD.MOV R10, RZ, RZ, -R10 ;  /* 0x000000ffff0ae224 */ /* 0x000fe200078e0a0a */
[----:B------:R-:W-:Y:S01]  /*19ac0*/  ISETP.GE.AND P2, PT, R26, RZ, PT ;  /* 0x000000ff1a00720c */ /* 0x000fe20003f46270 */
[----:B------:R-:W-:Y:S02]  /*19ad0*/  IMAD.MOV R13, RZ, RZ, -R13 ;  /* 0x000000ffff0d7224 */ /* 0x000fe400078e0a0d */
[----:B------:R-:W-:Y:S01]  /*19ae0*/  @!P1 IMAD.IADD R6, R6, 0x1, -R0 ;  /* 0x0000000106069824 */ /* 0x000fe200078e0a00 */
[C---:B------:R-:W-:Y:S01]  /*19af0*/  ISETP.GT.U32.AND P1, PT, R0.reuse, R2, PT ;  /* 0x000000020000720c */ /* 0x040fe20003f24070 */
[----:B------:R5:W-:Y:S01]  /*19b00*/  STL [R1+0x458], R10 ;  /* 0x0004580a01007387 */ /* 0x000be20000100800 */
[----:B------:R-:W-:-:S03]  /*19b10*/  IMAD R5, R0, R13, R5 ;  /* 0x0000000d00057224 */ /* 0x000fc600078e0205 */
[----:B------:R-:W2:Y:S01]  /*19b20*/  LDL.LU R26, [R1+0x408] ;  /* 0x00040800011a7983 */ /* 0x000ea20000300800 */
[----:B------:R-:W-:Y:S01]  /*19b30*/  IABS R13, R17 ;  /* 0x00000011000d7213 */ /* 0x000fe20000000000 */
[----:B------:R-:W-:-:S04]  /*19b40*/  @!P4 IMAD.IADD R11, R11, 0x1, -R0 ;  /* 0x000000010b0bc824 */ /* 0x000fc800078e0a00 */
[----:B------:R-:W-:Y:S01]  /*19b50*/  IMAD.HI.U32 R12, R9, R13, RZ ;  /* 0x0000000d090c7227 */ /* 0x000fe200078e00ff */
[----:B------:R-:W-:-:S03]  /*19b60*/  ISETP.GT.U32.AND P6, PT, R0, R11, PT ;  /* 0x0000000b0000720c */ /* 0x000fc60003fc4070 */
[----:B------:R-:W-:Y:S02]  /*19b70*/  IMAD.MOV R12, RZ, RZ, -R12 ;  /* 0x000000ffff0c7224 */ /* 0x000fe400078e0a0c */
[----:B------:R-:W-:Y:S02]  /*19b80*/  @!P1 IMAD.IADD R2, R2, 0x1, -R0 ;  /* 0x0000000102029824 */ /* 0x000fe400078e0a00 */
        /* <DEDUP_REMOVED lines=10> */
[----:B------:R0:W-:Y:S04]  /*19c30*/  STL [R1+0x454], R13 ;  /* 0x0004540d01007387 */ /* 0x0001e80000100800 */
[----:B------:R-:W4:Y:S03]  /*19c40*/  LDL.LU R22, [R1+0x40c] ;  /* 0x00040c0001167983 */ /* 0x000f260000300800 */
[----:B------:R-:W-:Y:S01]  /*19c50*/  @!P1 IMAD.IADD R8, R8, 0x1, -R0 ;  /* 0x0000000108089824 */ /* 0x000fe200078e0a00 */
[----:B------:R-:W-:-:S02]  /*19c60*/  ISETP.GE.AND P1, PT, R23, RZ, PT ;  /* 0x000000ff1700720c */ /* 0x000fc40003f26270 */
[----:B------:R-:W4:Y:S01]  /*19c70*/  LDL.LU R23, [R1+0x410] ;  /* 0x0004100001177983 */ /* 0x000f220000300800 */
[----:B------:R-:W-:Y:S02]  /*19c80*/  ISETP.GT.U32.AND P3, PT, R0, R5, PT ;  /* 0x000000050000720c */ /* 0x000fe40003f64070 */
        /* <DEDUP_REMOVED lines=10> */
[----:B------:R-:W-:Y:S01]  /*19d30*/  ISETP.GE.AND P3, PT, R20, RZ, PT ;  /* 0x000000ff1400720c */ /* 0x000fe20003f66270 */
[----:B------:R-:W-:Y:S02]  /*19d40*/  IMAD.MOV.U32 R15, RZ, RZ, R2 ;  /* 0x000000ffff0f7224 */ /* 0x000fe400078e0002 */
[----:B------:R-:W-:-:S08]  /*19d50*/  @!P2 IMAD.MOV R6, RZ, RZ, -R6 ;  /* 0x000000ffff06a224 */ /* 0x000fd000078e0a06 */
[----:B------:R-:W-:Y:S01]  /*19d60*/  @!P4 IMAD.IADD R7, R7, 0x1, -R0 ;  /* 0x000000010707c824 */ /* 0x000fe200078e0a00 */
[----:B------:R-:W-:-:S04]  /*19d70*/  ISETP.GT.U32.AND P4, PT, R0, R8, PT ;  /* 0x000000080000720c */ /* 0x000fc80003f84070 */
[----:B------:R-:W-:Y:S01]  /*19d80*/  ISETP.GT.U32.AND P2, PT, R0, R7, PT ;  /* 0x000000070000720c */ /* 0x000fe20003f44070 */
[----:B------:R-:W-:Y:S02]  /*19d90*/  @!P0 IMAD.MOV R15, RZ, RZ, -R15 ;  /* 0x000000ffff0f8224 */ /* 0x000fe400078e0a0f */
[----:B------:R-:W-:Y:S02]  /*19da0*/  @!P3 IMAD.MOV R5, RZ, RZ, -R5 ;  /* 0x000000ffff05b224 */ /* 0x000fe400078e0a05 */
[----:B------:R-:W-:Y:S01]  /*19db0*/  @!P6 IMAD.MOV R11, RZ, RZ, -R11 ;  /* 0x000000ffff0be224 */ /* 0x000fe200078e0a0b */
[----:B------:R-:W-:Y:S03]  /*19dc0*/  STL [R1+0x450], R15 ;  /* 0x0004500f01007387 */ /* 0x000fe60000100800 */
[--C-:B------:R-:W-:Y:S01]  /*19dd0*/  @!P4 IMAD.IADD R8, R8, 0x1, -R0.reuse ;  /* 0x000000010808c824 */ /* 0x100fe200078e0a00 */
[----:B------:R2:W-:Y:S03]  /*19de0*/  STL [R1+0x44c], R6 ;  /* 0x00044c0601007387 */ /* 0x0005e60000100800 */
[----:B------:R-:W-:Y:S01]  /*19df0*/  @!P2 IMAD.IADD R7, R7, 0x1, -R0 ;  /* 0x000000010707a824 */ /* 0x000fe200078e0a00 */
[----:B------:R-:W-:Y:S04]  /*19e00*/  STL [R1+0x448], R5 ;  /* 0x0004480501007387 */ /* 0x000fe80000100800 */
[----:B------:R-:W-:Y:S01]  /*19e10*/  STL [R1+0x444], R11 ;  /* 0x0004440b01007387 */ /* 0x000fe20000100800 */
[----:B---3--:R-:W-:-:S02]  /*19e20*/  IABS R4, R24 ;  /* 0x0000001800047213 */ /* 0x008fc40000000000 */
[----:B------:R-:W-:Y:S02]  /*19e30*/  ISETP.GE.AND P4, PT, R24, RZ, PT ;  /* 0x000000ff1800720c */ /* 0x000fe40003f86270 */
[----:B-----5:R-:W-:Y:S01]  /*19e40*/  IABS R10, R25 ;  /* 0x00000019000a7213 */ /* 0x020fe20000000000 */
[----:B------:R-:W3:Y:S01]  /*19e50*/  LDL.LU R24, [R1+0x418] ;  /* 0x0004180001187983 */ /* 0x000ee20000300800 */
[----:B------:R-:W-:-:S03]  /*19e60*/  ISETP.GE.AND P2, PT, R25, RZ, PT ;  /* 0x000000ff1900720c */ /* 0x000fc60003f46270 */
[----:B------:R-:W5:Y:S01]  /*19e70*/  LDL.LU R25, [R1+0x41c] ;  /* 0x00041c0001197983 */ /* 0x000f620000300800 */
[----:B------:R-:W-:Y:S01]  /*19e80*/  ISETP.GT.U32.AND P5, PT, R0, R12, PT ;  /* 0x0000000c0000720c */ /* 0x000fe20003fa4070 */
[----:B------:R-:W-:-:S04]  /*19e90*/  IMAD.HI.U32 R14, R9, R4, RZ ;  /* 0x00000004090e7227 */ /* 0x000fc800078e00ff */
[----:B------:R-:W-:Y:S02]  /*19ea0*/  IMAD.MOV R14, RZ, RZ, -R14 ;  /* 0x000000ffff0e7224 */ /* 0x000fe400078e0a0e */
[----:B0-----:R-:W-:-:S06]  /*19eb0*/  IMAD.HI.U32 R13, R9, R10, RZ ;  /* 0x0000000a090d7227 */ /* 0x001fcc00078e00ff */
[----:B------:R-:W-:Y:S02]  /*19ec0*/  @!P5 IMAD.IADD R12, R12, 0x1, -R0 ;  /* 0x000000010c0cd824 */ /* 0x000fe400078e0a00 */
[----:B------:R-:W-:-:S03]  /*19ed0*/  IMAD R4, R0, R14, R4 ;  /* 0x0000000e00047224 */ /* 0x000fc600078e0204 */
[C---:B------:R-:W-:Y:S01]  /*19ee0*/  ISETP.GT.U32.AND P0, PT, R0.reuse, R12, PT ;  /* 0x0000000c0000720c */ /* 0x040fe20003f04070 */
[----:B------:R-:W-:Y:S01]  /*19ef0*/  IMAD.MOV R2, RZ, RZ, -R13 ;  /* 0x000000ffff027224 */ /* 0x000fe200078e0a0d */
[----:B------:R-:W-:-:S03]  /*19f00*/  ISETP.GT.U32.AND P3, PT, R0, R4, PT ;  /* 0x000000040000720c */ /* 0x000fc60003f64070 */
[----:B------:R-:W-:Y:S01]  /*19f10*/  IMAD R10, R0, R2, R10 ;  /* 0x00000002000a7224 */ /* 0x000fe200078e020a */
[----:B------:R-:W-:-:S07]  /*19f20*/  ISETP.GE.AND P5, PT, R17, RZ, PT ;  /* 0x000000ff1100720c */ /* 0x000fce0003fa6270 */
[--C-:B------:R-:W-:Y:S01]  /*19f30*/  @!P0 IMAD.IADD R12, R12, 0x1, -R0.reuse ;  /* 0x000000010c0c8824 */ /* 0x100fe200078e0a00 */
[----:B------:R-:W-:Y:S01]  /*19f40*/  ISETP.GT.U32.AND P0, PT, R0, R10, PT ;  /* 0x0000000a0000720c */ /* 0x000fe20003f04070 */
[----:B------:R-:W-:-:S04]  /*19f50*/  @!P3 IMAD.IADD R4, R4, 0x1, -R0 ;  /* 0x000000010404b824 */ /* 0x000fc800078e0a00 */
[----:B------:R-:W-:Y:S01]  /*19f60*/  @!P5 IMAD.MOV R12, RZ, RZ, -R12 ;  /* 0x000000ffff0cd224 */ /* 0x000fe200078e0a0c */
[----:B------:R-:W-:-:S07]  /*19f70*/  ISETP.GE.AND P6, PT, R21, RZ, PT ;  /* 0x000000ff1500720c */ /* 0x000fce0003fc6270 */
[----:B------:R-:W-:Y:S01]  /*19f80*/  @!P0 IMAD.IADD R10, R10, 0x1, -R0 ;  /* 0x000000010a0a8824 */ /* 0x000fe200078e0a00 */
[----:B------:R-:W-:Y:S01]  /*19f90*/  ISETP.GT.U32.AND P0, PT, R0, R4, PT ;  /* 0x000000040000720c */ /* 0x000fe20003f04070 */
[----:B------:R-:W-:-:S04]  /*19fa0*/  IMAD.MOV.U32 R13, RZ, RZ, R8 ;  /* 0x000000ffff0d7224 */ /* 0x000fc800078e0008 */
[----:B------:R-:W-:-:S08]  /*19fb0*/  @!P1 IMAD.MOV R13, RZ, RZ, -R13 ;  /* 0x000000ffff0d9224 */ /* 0x000fd000078e0a0d */
[----:B------:R-:W-:-:S04]  /*19fc0*/  @!P0 IMAD.IADD R4, R4, 0x1, -R0 ;  /* 0x0000000104048824 */ /* 0x000fc800078e0a00 */
        /* <DEDUP_REMOVED lines=9> */
[----:B------:R0:W-:Y:S04]  /*1a060*/  STL [R1+0x43c], R13 ;  /* 0x00043c0d01007387 */ /* 0x0001e80000100800 */
[----:B------:R-:W-:Y:S04]  /*1a070*/  STL [R1+0x438], R12 ;  /* 0x0004380c01007387 */ /* 0x000fe80000100800 */
[----:B------:R-:W2:Y:S04]  /*1a080*/  LDL.LU R17, [R1+0x57c] ;  /* 0x00057c0001117983 */ /* 0x000ea80000300800 */
[----:B------:R1:W-:Y:S01]  /*1a090*/  STL [R1+0x434], R4 ;  /* 0x0004340401007387 */ /* 0x0003e20000100800 */
[----:B----4-:R-:W-:-:S02]  /*1a0a0*/  IABS R5, R23 ;  /* 0x0000001700057213 */ /* 0x010fc40000000000 */
[----:B------:R-:W-:Y:S02]  /*1a0b0*/  ISETP.GE.AND P0, PT, R23, RZ, PT ;  /* 0x000000ff1700720c */ /* 0x000fe40003f06270 */
[----:B------:R-:W4:Y:S01]  /*1a0c0*/  LDL.LU R23, [R1+0x584] ;  /* 0x0005840001177983 */ /* 0x000f220000300800 */
[----:B------:R-:W-:Y:S02]  /*1a0d0*/  IABS R2, R22 ;  /* 0x0000001600027213 */ /* 0x000fe40000000000 */
[----:B------:R-:W-:Y:S02]  /*1a0e0*/  ISETP.GE.AND P6, PT, R22, RZ, PT ;  /* 0x000000ff1600720c */ /* 0x000fe40003fc6270 */
[----:B------:R-:W4:Y:S01]  /*1a0f0*/  LDL.LU R22, [R1+0x58c] ;  /* 0x00058c0001167983 */ /* 0x000f220000300800 */
[----:B------:R-:W-:Y:S01]  /*1a100*/  IMAD.HI.U32 R11, R9, R6, RZ ;  /* 0x00000006090b7227 */ /* 0x000fe200078e00ff */
[----:B------:R-:W-:-:S03]  /*1a110*/  ISETP.GT.U32.AND P5, PT, R0, R10, PT ;  /* 0x0000000a0000720c */ /* 0x000fc60003fa4070 */
[----:B------:R-:W-:-:S04]  /*1a120*/  IMAD.MOV R11, RZ, RZ, -R11 ;  /* 0x000000ffff0b7224 */ /* 0x000fc800078e0a0b */
[----:B------:R-:W-:-:S05]  /*1a130*/  IMAD R6, R0, R11, R6 ;  /* 0x0000000b00067224 */ /* 0x000fca00078e0206 */
[----:B------:R-:W-:Y:S01]  /*1a140*/  ISETP.GT.U32.AND P1, PT, R0, R6, PT ;  /* 0x000000060000720c */ /* 0x000fe20003f24070 */
[----:B------:R-:W-:Y:S02]  /*1a150*/  @!P5 IMAD.IADD R10, R10, 0x1, -R0 ;  /* 0x000000010a0ad824 */ /* 0x000fe400078e0a00 */
[----:B------:R-:W-:-:S04]  /*1a160*/  IMAD.HI.U32 R11, R9, R2, RZ ;  /* 0x00000002090b7227 */ /* 0x000fc800078e00ff */
[----:B------:R-:W-:Y:S02]  /*1a170*/  IMAD.MOV.U32 R14, RZ, RZ, R10 ;  /* 0x000000ffff0e7224 */ /* 0x000fe400078e000a */
[----:B------:R-:W-:-:S04]  /*1a180*/  IMAD.HI.U32 R8, R9, R5, RZ ;  /* 0x0000000509087227 */ /* 0x000fc800078e00ff */
[----:B------:R-:W-:Y:S02]  /*1a190*/  IMAD.MOV R11, RZ, RZ, -R11 ;  /* 0x000000ffff0b7224 */ /* 0x000fe400078e0a0b */
[----:B------:R-:W-:Y:S02]  /*1a1a0*/  @!P2 IMAD.MOV R14, RZ, RZ, -R14 ;  /* 0x000000ffff0ea224 */ /* 0x000fe400078e0a0e */
[----:B------:R-:W-:Y:S02]  /*1a1b0*/  IMAD.MOV R7, RZ, RZ, -R8 ;  /* 0x000000ffff077224 */ /* 0x000fe400078e0a08 */
[----:B------:R-:W-:Y:S01]  /*1a1c0*/  IMAD R8, R0, R11, R2 ;  /* 0x0000000b00087224 */ /* 0x000fe200078e0202 */
[----:B------:R-:W-:Y:S01]  /*1a1d0*/  STL [R1+0x430], R14 ;  /* 0x0004300e01007387 */ /* 0x000fe20000100800 */
[----:B------:R-:W-:-:S05]  /*1a1e0*/  @!P1 IMAD.IADD R6, R6, 0x1, -R0 ;  /* 0x0000000106069824 */ /* 0x000fca00078e0a00 */
[C---:B------:R-:W-:Y:S01]  /*1a1f0*/  ISETP.GT.U32.AND P4, PT, R0.reuse, R6, PT ;  /* 0x000000060000720c */ /* 0x040fe20003f84070 */
[C---:B------:R-:W-:Y:S01]  /*1a200*/  IMAD R5, R0.reuse, R7, R5 ;  /* 0x0000000700057224 */ /* 0x040fe200078e0205 */
[----:B------:R-:W-:Y:S02]  /*1a210*/  ISETP.GT.U32.AND P2, PT, R0, R8, PT ;  /* 0x000000080000720c */ /* 0x000fe40003f44070 */
[----:B---3--:R-:W-:Y:S02]  /*1a220*/  ISETP.GE.AND P5, PT, R24, RZ, PT ;  /* 0x000000ff1800720c */ /* 0x008fe40003fa6270 */
[----:B------:R-:W-:Y:S02]  /*1a230*/  IABS R2, R24 ;  /* 0x0000001800027213 */ /* 0x000fe40000000000 */
[----:B-----5:R-:W-:Y:S01]  /*1a240*/  ISETP.GE.AND P1, PT, R25, RZ, PT ;  /* 0x000000ff1900720c */ /* 0x020fe20003f26270 */
[----:B------:R-:W3:Y:S01]  /*1a250*/  LDL.LU R24, [R1+0x594] ;  /* 0x0005940001187983 */ /* 0x000ee20000300800 */
[----:B0-----:R-:W-:-:S03]  /*1a260*/  IABS R13, R25 ;  /* 0x00000019000d7213 */ /* 0x001fc60000000000 */
[----:B------:R-:W5:Y:S01]  /*1a270*/  LDL.LU R25, [R1+0x59c] ;  /* 0x00059c0001197983 */ /* 0x000f620000300800 */
[----:B------:R-:W-:Y:S01]  /*1a280*/  @!P4 IMAD.IADD R6, R6, 0x1, -R0 ;  /* 0x000000010606c824 */ /* 0x000fe200078e0a00 */
[----:B------:R-:W-:Y:S01]  /*1a290*/  ISETP.GT.U32.AND P4, PT, R0, R5, PT ;  /* 0x000000050000720c */ /* 0x000fe20003f84070 */
[----:B------:R-:W-:-:S04]  /*1a2a0*/  IMAD.HI.U32 R11, R9, R2, RZ ;  /* 0x00000002090b7227 */ /* 0x000fc800078e00ff */
[----:B------:R-:W-:Y:S02]  /*1a2b0*/  IMAD.MOV R11, RZ, RZ, -R11 ;  /* 0x000000ffff0b7224 */ /* 0x000fe400078e0a0b */
[----:B------:R-:W-:Y:S02]  /*1a2c0*/  @!P2 IMAD.IADD R8, R8, 0x1, -R0 ;  /* 0x000000010808a824 */ /* 0x000fe400078e0a00 */
[----:B------:R-:W-:-:S04]  /*1a2d0*/  IMAD R2, R0, R11, R2 ;  /* 0x0000000b00027224 */ /* 0x000fc800078e0202 */
[----:B------:R-:W-:Y:S01]  /*1a2e0*/  @!P4 IMAD.IADD R5, R5, 0x1, -R0 ;  /* 0x000000010505c824 */ /* 0x000fe200078e0a00 */
[C---:B------:R-:W-:Y:S02]  /*1a2f0*/  ISETP.GT.U32.AND P2, PT, R0.reuse, R2, PT ;  /* 0x000000020000720c */ /* 0x040fe40003f44070 */
[----:B------:R-:W-:Y:S01]  /*1a300*/  ISETP.GT.U32.AND P4, PT, R0, R8, PT ;  /* 0x000000080000720c */ /* 0x000fe20003f84070 */
[----:B-1----:R-:W-:-:S04]  /*1a310*/  IMAD.HI.U32 R4, R9, R13, RZ ;  /* 0x0000000d09047227 */ /* 0x002fc800078e00ff */
[----:B------:R-:W-:Y:S02]  /*1a320*/  IMAD.MOV R4, RZ, RZ, -R4 ;  /* 0x000000ffff047224 */ /* 0x000fe400078e0a04 */
[----:B------:R-:W-:Y:S02]  /*1a330*/  IMAD.MOV.U32 R15, RZ, RZ, R6 ;  /* 0x000000ffff0f7224 */ /* 0x000fe400078e0006 */
[----:B------:R-:W-:Y:S02]  /*1a340*/  IMAD R13, R0, R4, R13 ;  /* 0x00000004000d7224 */ /* 0x000fe400078e020d */
[--C-:B------:R-:W-:Y:S02]  /*1a350*/  @!P2 IMAD.IADD R2, R2, 0x1, -R0.reuse ;  /* 0x000000010202a824 */ /* 0x100fe400078e0a00 */
        /* <DEDUP_REMOVED lines=11> */
[----:B------:R-:W-:Y:S04]  /*1a410*/  STL [R1+0x428], R15 ;  /* 0x0004280f01007387 */ /* 0x000fe80000100800 */
        /* <DEDUP_REMOVED lines=49> */
[----:B------:R-:W-:Y:S02]  /*1a730*/  @!P1 IMAD.MOV R13, RZ, RZ, -R13 ;  /* 0x000000ffff0d9224 */ /* 0x000fe400078e0a0d */
[----:B------:R-:W-:-:S08]  /*1a740*/  @!P4 IMAD.MOV R12, RZ, RZ, -R12 ;  /* 0x000000ffff0cc224 */ /* 0x000fd000078e0a0c */
[----:B------:R-:W-:Y:S01]  /*1a750*/  @!P2 IMAD.IADD R6, R6, 0x1, -R0 ;  /* 0x000000010606a824 */ /* 0x000fe200078e0a00 */
[C---:B------:R-:W-:Y:S01]  /*1a760*/  ISETP.GT.U32.AND P2, PT, R0.reuse, R4, PT ;  /* 0x000000040000720c */ /* 0x040fe20003f44070 */
[----:B------:R-:W-:Y:S03]  /*1a770*/  STL [R1+0x3fc], R13 ;  /* 0x0003fc0d01007387 */ /* 0x000fe60000100800 */
[----:B------:R-:W-:Y:S01]  /*1a780*/  ISETP.GT.U32.AND P4, PT, R0, R6, PT ;  /* 0x000000060000720c */ /* 0x000fe20003f84070 */
[----:B------:R0:W-:Y:S01]  /*1a790*/  STL [R1+0x400], R12 ;  /* 0x0004000c01007387 */ /* 0x0001e20000100800 */
[----:B------:R-:W-:Y:S02]  /*1a7a0*/  @!P0 IMAD.MOV R10, RZ, RZ, -R10 ;  /* 0x000000ffff0a8224 */ /* 0x000fe400078e0a0a */
[----:B0-----:R-:W-:-:S04]  /*1a7b0*/  IMAD.MOV.U32 R12, RZ, RZ, R7 ;  /* 0x000000ffff0c7224 */ /* 0x001fc800078e0007 */
[----:B------:R-:W-:Y:S01]  /*1a7c0*/  @!P3 IMAD.MOV R12, RZ, RZ, -R12 ;  /* 0x000000ffff0cb224 */ /* 0x000fe200078e0a0c */
[----:B---3--:R-:W-:Y:S01]  /*1a7d0*/  IABS R2, R24 ;  /* 0x0000001800027213 */ /* 0x008fe20000000000 */
[--C-:B------:R-:W-:Y:S01]  /*1a7e0*/  @!P2 IMAD.IADD R4, R4, 0x1, -R0.reuse ;  /* 0x000000010404a824 */ /* 0x100fe200078e0a00 */
[----:B------:R-:W-:Y:S02]  /*1a7f0*/  ISETP.GE.AND P2, PT, R24, RZ, PT ;  /* 0x000000ff1800720c */ /* 0x000fe40003f46270 */
[----:B------:R-:W-:Y:S01]  /*1a800*/  @!P4 IMAD.IADD R6, R6, 0x1, -R0 ;  /* 0x000000010606c824 */ /* 0x000fe200078e0a00 */
[----:B------:R-:W-:Y:S01]  /*1a810*/  STL [R1+0x418], R12 ;  /* 0x0004180c01007387 */ /* 0x000fe20000100800 */
[----:B-----5:R-:W-:Y:S02]  /*1a820*/  IABS R8, R25 ;  /* 0x0000001900087213 */ /* 0x020fe40000000000 */
[----:B------:R-:W-:Y:S01]  /*1a830*/  ISETP.GE.AND P4, PT, R25, RZ, PT ;  /* 0x000000ff1900720c */ /* 0x000fe20003f86270 */
[----:B------:R-:W-:Y:S04]  /*1a840*/  STL [R1+0x41c], R10 ;  /* 0x00041c0a01007387 */ /* 0x000fe80000100800 */
[----:B------:R-:W3:Y:S04]  /*1a850*/  LDL.LU R24, [R1+0x668] ;  /* 0x0006680001187983 */ /* 0x000ee80000300800 */
[----:B------:R-:W5:Y:S01]  /*1a860*/  LDL.LU R25, [R1+0x66c] ;  /* 0x00066c0001197983 */ /* 0x000f620000300800 */
[----:B------:R-:W-:-:S05]  /*1a870*/  IABS R11, R17 ;  /* 0x00000011000b7213 */ /* 0x000fca0000000000 */
[----:B------:R-:W-:-:S04]  /*1a880*/  IMAD.HI.U32 R15, R9, R11, RZ ;  /* 0x0000000b090f7227 */ /* 0x000fc800078e00ff */
[----:B------:R-:W-:-:S04]  /*1a890*/  IMAD.MOV R15, RZ, RZ, -R15 ;  /* 0x000000ffff0f7224 */ /* 0x000fc800078e0a0f */
[----:B------:R-:W-:-:S05]  /*1a8a0*/  IMAD R11, R0, R15, R11 ;  /* 0x0000000f000b7224 */ /* 0x000fca00078e020b */
[----:B------:R-:W-:Y:S01]  /*1a8b0*/  ISETP.GT.U32.AND P5, PT, R0, R11, PT ;  /* 0x0000000b0000720c */ /* 0x000fe20003fa4070 */
[----:B------:R-:W-:-:S04]  /*1a8c0*/  IMAD.HI.U32 R14, R9, R2, RZ ;  /* 0x00000002090e7227 */ /* 0x000fc800078e00ff */
[----:B------:R-:W-:-:S04]  /*1a8d0*/  IMAD.MOV R14, RZ, RZ, -R14 ;  /* 0x000000ffff0e7224 */ /* 0x000fc800078e0a0e */
[----:B------:R-:W-:-:S04]  /*1a8e0*/  IMAD R2, R0, R14, R2 ;  /* 0x0000000e00027224 */ /* 0x000fc800078e0202 */
[----:B------:R-:W-:Y:S01]  /*1a8f0*/  @!P5 IMAD.IADD R11, R11, 0x1, -R0 ;  /* 0x000000010b0bd824 */ /* 0x000fe200078e0a00 */
[----:B------:R-:W-:-:S04]  /*1a900*/  ISETP.GT.U32.AND P3, PT, R0, R2, PT ;  /* 0x000000020000720c */ /* 0x000fc80003f64070 */
[----:B------:R-:W-:Y:S02]  /*1a910*/  ISETP.GT.U32.AND P1, PT, R0, R11, PT ;  /* 0x0000000b0000720c */ /* 0x000fe40003f24070 */
[----:B------:R-:W-:-:S07]  /*1a920*/  ISETP.GE.AND P5, PT, R17, RZ, PT ;  /* 0x000000ff1100720c */ /* 0x000fce0003fa6270 */
[----:B------:R-:W-:-:S04]  /*1a930*/  @!P3 IMAD.IADD R2, R2, 0x1, -R0 ;  /* 0x000000010202b824 */ /* 0x000fc800078e0a00 */
        /* <DEDUP_REMOVED lines=24> */
[----:B------:R-:W-:-:S05]  /*1aac0*/  IMAD R8, R0, R5, R8 ;  /* 0x0000000500087224 */ /* 0x000fca00078e0208 */
[----:B------:R-:W-:Y:S02]  /*1aad0*/  ISETP.GT.U32.AND P1, PT, R0, R8, PT ;  /* 0x000000080000720c */ /* 0x000fe40003f24070 */
[----:B------:R-:W-:Y:S02]  /*1aae0*/  IABS R12, R21 ;  /* 0x00000015000c7213 */ /* 0x000fe40000000000 */
[----:B------:R-:W-:Y:S02]  /*1aaf0*/  ISETP.GE.AND P0, PT, R21, RZ, PT ;  /* 0x000000ff1500720c */ /* 0x000fe40003f06270 */
[----:B------:R-:W4:Y:S07]  /*1ab00*/  LDL.LU R21, [R1+0x690] ;  /* 0x0006900001157983 */ /* 0x000f2e0000300800 */
[----:B------:R-:W-:-:S05]  /*1ab10*/  @!P1 IMAD.IADD R8, R8, 0x1, -R0 ;  /* 0x0000000108089824 */ /* 0x000fca00078e0a00 */
[----:B------:R-:W-:Y:S01]  /*1ab20*/  ISETP.GT.U32.AND P1, PT, R0, R8, PT ;  /* 0x000000080000720c */ /* 0x000fe20003f24070 */
[----:B------:R-:W-:-:S04]  /*1ab30*/  IMAD.HI.U32 R4, R9, R10, RZ ;  /* 0x0000000a09047227 */ /* 0x000fc800078e00ff */
[----:B------:R-:W-:-:S08]  /*1ab40*/  IMAD.MOV R4, RZ, RZ, -R4 ;  /* 0x000000ffff047224 */ /* 0x000fd000078e0a04 */
[----:B------:R-:W-:-:S04]  /*1ab50*/  @!P1 IMAD.IADD R8, R8, 0x1, -R0 ;  /* 0x0000000108089824 */ /* 0x000fc800078e0a00 */
[----:B------:R-:W-:-:S04]  /*1ab60*/  IMAD.MOV.U32 R14, RZ, RZ, R8 ;  /* 0x000000ffff0e7224 */ /* 0x000fc800078e0008 */
[----:B------:R-:W-:Y:S02]  /*1ab70*/  @!P4 IMAD.MOV R14, RZ, RZ, -R14 ;  /* 0x000000ffff0ec224 */ /* 0x000fe400078e0a0e */
[----:B------:R-:W-:-:S03]  /*1ab80*/  IMAD R10, R0, R4, R10 ;  /* 0x00000004000a7224 */ /* 0x000fc600078e020a */
[----:B------:R1:W-:Y:S01]  /*1ab90*/  STL [R1+0x40c], R14 ;  /* 0x00040c0e01007387 */ /* 0x0003e20000100800 */
[----:B------:R-:W-:-:S04]  /*1aba0*/  IMAD.HI.U32 R5, R9, R7, RZ ;  /* 0x0000000709057227 */ /* 0x000fc800078e00ff */
[----:B------:R-:W-:-:S04]  /*1abb0*/  IMAD.MOV R5, RZ, RZ, -R5 ;  /* 0x000000ffff057224 */ /* 0x000fc800078e0a05 */
[----:B------:R-:W-:-:S05]  /*1abc0*/  IMAD R7, R0, R5, R7 ;  /* 0x0000000500077224 */ /* 0x000fca00078e0207 */
[----:B------:R-:W-:Y:S02]  /*1abd0*/  ISETP.GT.U32.AND P6, PT, R0, R7, PT ;  /* 0x000000070000720c */ /* 0x000fe40003fc4070 */
[----:B---3--:R-:W-:Y:S02]  /*1abe0*/  ISETP.GE.AND P1, PT, R24, RZ, PT ;  /* 0x000000ff1800720c */ /* 0x008fe40003f26270 */
[----:B------:R-:W-:Y:S02]  /*1abf0*/  IABS R4, R24 ;  /* 0x0000001800047213 */ /* 0x000fe40000000000 */
[----:B-----5:R-:W-:Y:S01]  /*1ac00*/  ISETP.GE.AND P2, PT, R25, RZ, PT ;  /* 0x000000ff1900720c */ /* 0x020fe20003f46270 */
[----:B------:R-:W3:Y:S01]  /*1ac10*/  LDL.LU R24, [R1+0x694] ;  /* 0x0006940001187983 */ /* 0x000ee20000300800 */
[----:B0-----:R-:W-:-:S03]  /*1ac20*/  IABS R2, R25 ;  /* 0x0000001900027213 */ /* 0x001fc60000000000 */
[----:B------:R-:W5:Y:S02]  /*1ac30*/  LDL.LU R25, [R1+0x698] ;  /* 0x0006980001197983 */ /* 0x000f640000300800 */
[----:B------:R-:W-:Y:S02]  /*1ac40*/  @!P6 IMAD.IADD R7, R7, 0x1, -R0 ;  /* 0x000000010707e824 */ /* 0x000fe400078e0a00 */
[----:B------:R-:W-:-:S03]  /*1ac50*/  IMAD.HI.U32 R5, R9, R12, RZ ;  /* 0x0000000c09057227 */ /* 0x000fc600078e00ff */
[----:B------:R-:W-:Y:S01]  /*1ac60*/  ISETP.GT.U32.AND P6, PT, R0, R7, PT ;  /* 0x000000070000720c */ /* 0x000fe20003fc4070 */
[----:B------:R-:W-:-:S04]  /*1ac70*/  IMAD.MOV R5, RZ, RZ, -R5 ;  /* 0x000000ffff057224 */ /* 0x000fc800078e0a05 */
[----:B------:R-:W-:-:S05]  /*1ac80*/  IMAD R12, R0, R5, R12 ;  /* 0x00000005000c7224 */ /* 0x000fca00078e020c */
[----:B------:R-:W-:-:S03]  /*1ac90*/  ISETP.GT.U32.AND P4, PT, R0, R12, PT ;  /* 0x0000000c0000720c */ /* 0x000fc60003f84070 */
[----:B------:R-:W-:Y:S01]  /*1aca0*/  @!P6 IMAD.IADD R7, R7, 0x1, -R0 ;  /* 0x000000010707e824 */ /* 0x000fe200078e0a00 */
[----:B------:R-:W-:Y:S01]  /*1acb0*/  ISETP.GT.U32.AND P6, PT, R0, R10, PT ;  /* 0x0000000a0000720c */ /* 0x000fe20003fc4070 */
[----:B------:R-:W-:-:S08]  /*1acc0*/  IMAD.HI.U32 R13, R9, R4, RZ ;  /* 0x00000004090d7227 */ /* 0x000fd000078e00ff */
[----:B------:R-:W-:Y:S02]  /*1acd0*/  @!P4 IMAD.IADD R12, R12, 0x1, -R0 ;  /* 0x000000010c0cc824 */ /* 0x000fe400078e0a00 */
[----:B------:R-:W-:-:S04]  /*1ace0*/  IMAD.HI.U32 R8, R9, R2, RZ ;  /* 0x0000000209087227 */ /* 0x000fc800078e00ff */
[----:B------:R-:W-:Y:S01]  /*1acf0*/  @!P6 IMAD.IADD R10, R10, 0x1, -R0 ;  /* 0x000000010a0ae824 */ /* 0x000fe200078e0a00 */
[C---:B------:R-:W-:Y:S01]  /*1ad00*/  ISETP.GT.U32.AND P6, PT, R0.reuse, R12, PT ;  /* 0x0000000c0000720c */ /* 0x040fe20003fc4070 */
[----:B------:R-:W-:Y:S02]  /*1ad10*/  IMAD.MOV.U32 R15, RZ, RZ, R7 ;  /* 0x000000ffff0f7224 */ /* 0x000fe400078e0007 */
[----:B------:R-:W-:Y:S02]  /*1ad20*/  IMAD.MOV R13, RZ, RZ, -R13 ;  /* 0x000000ffff0d7224 */ /* 0x000fe400078e0a0d */
[----:B------:R-:W-:Y:S02]  /*1ad30*/  IMAD.MOV R8, RZ, RZ, -R8 ;  /* 0x000000ffff087224 */ /* 0x000fe400078e0a08 */
[----:B------:R-:W-:Y:S01]  /*1ad40*/  @!P3 IMAD.MOV R15, RZ, RZ, -R15 ;  /* 0x000000ffff0fb224 */ /* 0x000fe200078e0a0f */
[C---:B------:R-:W-:Y:S01]  /*1ad50*/  ISETP.GT.U32.AND P3, PT, R0.reuse, R10, PT ;  /* 0x0000000a0000720c */ /* 0x040fe20003f64070 */
[----:B------:R-:W-:-:S02]  /*1ad60*/  IMAD R4, R0, R13, R4 ;  /* 0x0000000d00047224 */ /* 0x000fc400078e0204 */
[----:B------:R-:W-:-:S03]  /*1ad70*/  IMAD R2, R0, R8, R2 ;  /* 0x0000000800027224 */ /* 0x000fc600078e0202 */
[----:B------:R-:W-:Y:S01]  /*1ad80*/  ISETP.GT.U32.AND P4, PT, R0, R4, PT ;  /* 0x000000040000720c */ /* 0x000fe20003f84070 */
[----:B------:R-:W-:Y:S01]  /*1ad90*/  @!P6 IMAD.IADD R12, R12, 0x1, -R0 ;  /* 0x000000010c0ce824 */ /* 0x000fe200078e0a00 */
[----:B------:R-:W-:-:S03]  /*1ada0*/  ISETP.GT.U32.AND P6, PT, R0, R2, PT ;  /* 0x000000020000720c */ /* 0x000fc60003fc4070 */
[----:B------:R-:W-:Y:S02]  /*1adb0*/  IMAD.MOV.U32 R16, RZ, RZ, R12 ;  /* 0x000000ffff107224 */ /* 0x000fe400078e000c */
[----:B------:R-:W-:Y:S02]  /*1adc0*/  @!P3 IMAD.IADD R10, R10, 0x1, -R0 ;  /* 0x000000010a0ab824 */ /* 0x000fe400078e0a00 */
[----:B------:R-:W-:Y:S02]  /*1add0*/  @!P0 IMAD.MOV R16, RZ, RZ, -R16 ;  /* 0x000000ffff108224 */ /* 0x000fe400078e0a10 */
[----:B------:R-:W-:Y:S02]  /*1ade0*/  @!P5 IMAD.MOV R10, RZ, RZ, -R10 ;  /* 0x000000ffff0ad224 */ /* 0x000fe400078e0a0a */
[--C-:B------:R-:W-:Y:S01]  /*1adf0*/  @!P4 IMAD.IADD R4, R4, 0x1, -R0.reuse ;  /* 0x000000010404c824 */ /* 0x100fe200078e0a00 */
[----:B------:R-:W-:Y:S01]  /*1ae00*/  STL [R1+0x3f4], R15 ;  /* 0x0003f40f01007387 */ /* 0x000fe20000100800 */
[----:B------:R-:W-:-:S03]  /*1ae10*/  @!P6 IMAD.IADD R2, R2, 0x1, -R0 ;  /* 0x000000010202e824 */ /* 0x000fc600078e0a00 */
[----:B------:R-:W-:Y:S01]  /*1ae20*/  STL [R1+0x3f8], R16 ;  /* 0x0003f81001007387 */ /* 0x000fe20000100800 */
[----:B------:R-:W-:-:S03]  /*1ae30*/  ISETP.GT.U32.AND P4, PT, R0, R4, PT ;  /* 0x000000040000720c */ /* 0x000fc60003f84070 */
[----:B------:R0:W-:Y:S10]  /*1ae40*/  STL [R1+0x3f0], R10 ;  /* 0x0003f00a01007387 */ /* 0x0001f40000100800 */
[----:B------:R-:W-:Y:S01]  /*1ae50*/  @!P4 IMAD.IADD R4, R4, 0x1, -R0 ;  /* 0x000000010404c824 */ /* 0x000fe200078e0a00 */
[----:B--2---:R-:W-:-:S05]  /*1ae60*/  IABS R6, R26 ;  /* 0x0000001a00067213 */ /* 0x004fca0000000000 */
[----:B-1----:R-:W-:Y:S01]  /*1ae70*/  IMAD.HI.U32 R14, R9, R6, RZ ;  /* 0x00000006090e7227 */ /* 0x002fe200078e00ff */
        /* <DEDUP_REMOVED lines=11> */
[----:B------:R-:W-:Y:S01]  /*1af30*/  ISETP.GT.U32.AND P0, PT, R0, R2, PT ;  /* 0x000000020000720c */ /* 0x000fe20003f04070 */
[----:B0-----:R-:W-:-:S08]  /*1af40*/  IMAD.MOV.U32 R10, RZ, RZ, R4 ;  /* 0x000000ffff0a7224 */ /* 0x001fd000078e0004 */
        /* <DEDUP_REMOVED lines=28> */
[----:B------:R-:W-:Y:S01]  /*1b110*/  @!P4 IMAD.IADD R5, R5, 0x1, -R0 ;  /* 0x000000010505c824 */ /* 0x000fe200078e0a00 */
[----:B------:R-:W-:Y:S01]  /*1b120*/  ISETP.GT.U32.AND P4, PT, R0, R14, PT ;  /* 0x0000000e0000720c */ /* 0x000fe20003f84070 */
[----:B------:R-:W-:Y:S02]  /*1b130*/  IMAD.MOV.U32 R15, RZ, RZ, R2 ;  /* 0x000000ffff0f7224 */ /* 0x000fe400078e0002 */
[----:B------:R-:W-:Y:S01]  /*1b140*/  @!P3 IMAD.IADD R6, R6, 0x1, -R0 ;  /* 0x000000010606b824 */ /* 0x000fe200078e0a00 */
[----:B------:R-:W-:Y:S01]  /*1b150*/  ISETP.GE.AND P3, PT, R20, RZ, PT ;  /* 0x000000ff1400720c */ /* 0x000fe20003f66270 */
[----:B------:R-:W-:Y:S02]  /*1b160*/  @!P2 IMAD.MOV R15, RZ, RZ, -R15 ;  /* 0x000000ffff0fa224 */ /* 0x000fe400078e0a0f */
[----:B------:R-:W-:Y:S01]  /*1b170*/  @!P6 IMAD.MOV R6, RZ, RZ, -R6 ;  /* 0x000000ffff06e224 */ /* 0x000fe200078e0a06 */
[----:B------:R-:W-:-:S05]  /*1b180*/  ISETP.GT.U32.AND P6, PT, R0, R8, PT ;  /* 0x000000080000720c */ /* 0x000fca0003fc4070 */
[----:B------:R-:W-:Y:S01]  /*1b190*/  @!P4 IMAD.IADD R14, R14, 0x1, -R0 ;  /* 0x000000010e0ec824 */ /* 0x000fe200078e0a00 */
[----:B-----5:R-:W-:Y:S01]  /*1b1a0*/  IABS R7, R25 ;  /* 0x0000001900077213 */ /* 0x020fe20000000000 */
[----:B------:R-:W-:Y:S03]  /*1b1b0*/  STL [R1+0x3e8], R15 ;  /* 0x0003e80f01007387 */ /* 0x000fe60000100800 */
[----:B------:R-:W-:Y:S01]  /*1b1c0*/  ISETP.GT.U32.AND P4, PT, R0, R14, PT ;  /* 0x0000000e0000720c */ /* 0x000fe20003f84070 */
[----:B0-----:R-:W-:Y:S01]  /*1b1d0*/  IMAD.HI.U32 R10, R9, R7, RZ ;  /* 0x00000007090a7227 */ /* 0x001fe200078e00ff */
[----:B------:R0:W-:Y:S03]  /*1b1e0*/  STL [R1+0x3e4], R6 ;  /* 0x0003e40601007387 */ /* 0x0001e60000100800 */
[----:B------:R-:W-:-:S02]  /*1b1f0*/  IMAD.MOV R2, RZ, RZ, -R10 ;  /* 0x000000ffff027224 */ /* 0x000fc400078e0a0a */
[----:B------:R-:W-:Y:S02]  /*1b200*/  IMAD.MOV.U32 R10, RZ, RZ, R11 ;  /* 0x000000ffff0a7224 */ /* 0x000fe400078e000b */
[----:B0-----:R-:W-:Y:S02]  /*1b210*/  IMAD.MOV.U32 R6, RZ, RZ, R5 ;  /* 0x000000ffff067224 */ /* 0x001fe400078e0005 */
[----:B------:R-:W-:Y:S02]  /*1b220*/  @!P5 IMAD.MOV R10, RZ, RZ, -R10 ;  /* 0x000000ffff0ad224 */ /* 0x000fe400078e0a0a */
[----:B------:R-:W-:Y:S01]  /*1b230*/  @!P3 IMAD.MOV R6, RZ, RZ, -R6 ;  /* 0x000000ffff06b224 */ /* 0x000fe200078e0a06 */
[----:B---3--:R-:W-:Y:S01]  /*1b240*/  IABS R4, R24 ;  /* 0x0000001800047213 */ /* 0x008fe20000000000 */
[--C-:B------:R-:W-:Y:S01]  /*1b250*/  @!P6 IMAD.IADD R8, R8, 0x1, -R0.reuse ;  /* 0x000000010808e824 */ /* 0x100fe200078e0a00 */
[----:B------:R-:W-:Y:S01]  /*1b260*/  ISETP.GE.AND P6, PT, R24, RZ, PT ;  /* 0x000000ff1800720c */ /* 0x000fe20003fc6270 */
[----:B------:R-:W-:Y:S01]  /*1b270*/  @!P4 IMAD.IADD R14, R14, 0x1, -R0 ;  /* 0x000000010e0ec824 */ /* 0x000fe200078e0a00 */
[----:B------:R-:W-:Y:S01]  /*1b280*/  STL [R1+0x3e0], R6 ;  /* 0x0003e00601007387 */ /* 0x000fe20000100800 */
[----:B------:R-:W-:-:S03]  /*1b290*/  ISETP.GE.AND P4, PT, R25, RZ, PT ;  /* 0x000000ff1900720c */ /* 0x000fc60003f86270 */
[----:B------:R-:W-:Y:S04]  /*1b2a0*/  STL [R1+0x3dc], R10 ;  /* 0x0003dc0a01007387 */ /* 0x000fe80000100800 */
[----:B------:R-:W3:Y:S04]  /*1b2b0*/  LDL.LU R24, [R1+0x6f0] ;  /* 0x0006f00001187983 */ /* 0x000ee80000300800 */
[----:B------:R-:W5:Y:S01]  /*1b2c0*/  LDL.LU R25, [R1+0x6f4] ;  /* 0x0006f40001197983 */ /* 0x000f620000300800 */
[----:B------:R-:W-:-:S05]  /*1b2d0*/  IABS R13, R17 ;  /* 0x00000011000d7213 */ /* 0x000fca0000000000 */
[----:B------:R-:W-:-:S04]  /*1b2e0*/  IMAD.HI.U32 R12, R9, R13, RZ ;  /* 0x0000000d090c7227 */ /* 0x000fc800078e00ff */
[----:B------:R-:W-:-:S04]  /*1b2f0*/  IMAD.MOV R12, RZ, RZ, -R12 ;  /* 0x000000ffff0c7224 */ /* 0x000fc800078e0a0c */
[----:B------:R-:W-:Y:S02]  /*1b300*/  IMAD R12, R0, R12, R13 ;  /* 0x0000000c000c7224 */ /* 0x000fe400078e020d */
[----:B------:R-:W-:-:S04]  /*1b310*/  IMAD.HI.U32 R13, R9, R4, RZ ;  /* 0x00000004090d7227 */ /* 0x000fc800078e00ff */
[----:B------:R-:W-:Y:S01]  /*1b320*/  IMAD.MOV R13, RZ, RZ, -R13 ;  /* 0x000000ffff0d7224 */ /* 0x000fe200078e0a0d */
[----:B------:R-:W-:-:S03]  /*1b330*/  ISETP.GT.U32.AND P1, PT, R0, R12, PT ;  /* 0x0000000c0000720c */ /* 0x000fc60003f24070 */
[----:B------:R-:W-:-:S05]  /*1b340*/  IMAD R4, R0, R13, R4 ;  /* 0x0000000d00047224 */ /* 0x000fca00078e0204 */
[----:B------:R-:W-:-:S05]  /*1b350*/  ISETP.GT.U32.AND P3, PT, R0, R4, PT ;  /* 0x000000040000720c */ /* 0x000fca0003f64070 */
[----:B------:R-:W-:-:S05]  /*1b360*/  @!P1 IMAD.IADD R12, R12, 0x1, -R0 ;  /* 0x000000010c0c9824 */ /* 0x000fca00078e0a00 */
[----:B------:R-:W-:-:S03]  /*1b370*/  ISETP.GT.U32.AND P2, PT, R0, R12, PT ;  /* 0x0000000c0000720c */ /* 0x000fc60003f44070 */
[----:B------:R-:W-:Y:S01]  /*1b380*/  @!P3 IMAD.IADD R4, R4, 0x1, -R0 ;  /* 0x000000010404b824 */ /* 0x000fe200078e0a00 */
[----:B------:R-:W-:Y:S02]  /*1b390*/  ISETP.GE.AND P1, PT, R17, RZ, PT ;  /* 0x000000ff1100720c */ /* 0x000fe40003f26270 */
[----:B------:R-:W-:-:S07]  /*1b3a0*/  ISETP.GE.AND P5, PT, R21, RZ, PT ;  /* 0x000000ff1500720c */ /* 0x000fce0003fa6270 */
[----:B------:R-:W-:-:S04]  /*1b3b0*/  @!P2 IMAD.IADD R12, R12, 0x1, -R0 ;  /* 0x000000010c0ca824 */ /* 0x000fc800078e0a00 */
[----:B------:R-:W-:-:S04]  /*1b3c0*/  IMAD.MOV.U32 R11, RZ, RZ, R12 ;  /* 0x000000ffff0b7224 */ /* 0x000fc800078e000c */
[----:B------:R-:W-:Y:S01]  /*1b3d0*/  @!P1 IMAD.MOV R11, RZ, RZ, -R11 ;  /* 0x000000ffff0b9224 */ /* 0x000fe200078e0a0b */
[----:B------:R-:W-:Y:S01]  /*1b3e0*/  ISETP.GT.U32.AND P1, PT, R0, R4, PT ;  /* 0x000000040000720c */ /* 0x000fe20003f24070 */
[----:B------:R-:W-:Y:S01]  /*1b3f0*/  IMAD.MOV.U32 R12, RZ, RZ, R8 ;  /* 0x000000ffff0c7224 */ /* 0x000fe200078e0008 */
[----:B--2---:R-:W-:Y:S02]  /*1b400*/  IABS R5, R26 ;  /* 0x0000001a00057213 */ /* 0x004fe40000000000 */
[----:B------:R-:W-:Y:S02]  /*1b410*/  ISETP.GE.AND P3, PT, R26, RZ, PT ;  /* 0x000000ff1a00720c */ /* 0x000fe40003f66270 */
[----:B------:R-:W2:Y:S04]  /*1b420*/  LDL.LU R26, [R1+0x6e4] ;  /* 0x0006e400011a7983 */ /* 0x000ea80000300800 */
[----:B------:R-:W2:Y:S04]  /*1b430*/  LDL.LU R20, [R1+0x6fc] ;  /* 0x0006fc0001147983 */ /* 0x000ea80000300800 */
[----:B------:R0:W-:Y:S01]  /*1b440*/  STL [R1+0x3d8], R11 ;  /* 0x0003d80b01007387 */ /* 0x0001e20000100800 */
[----:B------:R-:W-:-:S03]  /*1b450*/  @!P0 IMAD.MOV R12, RZ, RZ, -R12 ;  /* 0x000000ffff0c8224 */ /* 0x000fc600078e0a0c */
[----:B------:R-:W2:Y:S01]  /*1b460*/  LDL.LU R21, [R1+0x700] ;  /* 0x0007000001157983 */ /* 0x000ea20000300800 */
[----:B0-----:R-:W-:Y:S02]  /*1b470*/  IMAD.MOV.U32 R11, RZ, RZ, R14 ;  /* 0x000000ffff0b7224 */ /* 0x001fe400078e000e */
[----:B------:R-:W-:Y:S02]  /*1b480*/  @!P1 IMAD.IADD R4, R4, 0x1, -R0 ;  /* 0x0000000104049824 */ /* 0x000fe400078e0a00 */
[----:B------:R-:W-:Y:S01]  /*1b490*/  @!P5 IMAD.MOV R11, RZ, RZ, -R11 ;  /* 0x000000ffff0bd224 */ /* 0x000fe200078e0a0b */
[----:B------:R-:W-:Y:S04]  /*1b4a0*/  STL [R1+0x3d4], R12 ;  /* 0x0003d40c01007387 */ /* 0x000fe80000100800 */
[----:B------:R0:W-:Y:S04]  /*1b4b0*/  STL [R1+0x3d0], R11 ;  /* 0x0003d00b01007387 */ /* 0x0001e80000100800 */
[----:B------:R-:W2:Y:S01]  /*1b4c0*/  LDL.LU R17, [R1+0x710] ;  /* 0x0007100001117983 */ /* 0x000ea20000300800 */
[----:B0-----:R-:W-:-:S04]  /*1b4d0*/  IMAD.MOV.U32 R11, RZ, RZ, R4 ;  /* 0x000000ffff0b7224 */ /* 0x001fc800078e0004 */
[----:B------:R-:W-:-:S05]  /*1b4e0*/  @!P6 IMAD.MOV R11, RZ, RZ, -R11 ;  /* 0x000000ffff0be224 */ /* 0x000fca00078e0a0b */
[----:B------:R-:W-:Y:S01]  /*1b4f0*/  STL [R1+0x3cc], R11 ;  /* 0x0003cc0b01007387 */ /* 0x000fe20000100800 */
[----:B------:R-:W-:Y:S01]  /*1b500*/  IMAD R6, R0, R2, R7 ;  /* 0x0000000200067224 */ /* 0x000fe200078e0207 */
[----:B----4-:R-:W-:Y:S02]  /*1b510*/  IABS R10, R23 ;  /* 0x00000017000a7213 */ /* 0x010fe40000000000 */
[----:B------:R-:W-:Y:S02]  /*1b520*/  ISETP.GE.AND P1, PT, R23, RZ, PT ;  /* 0x000000ff1700720c */ /* 0x000fe40003f26270 */
[----:B------:R-:W4:Y:S01]  /*1b530*/  LDL.LU R23, [R1+0x718] ;  /* 0x0007180001177983 */ /* 0x000f220000300800 */
[----:B------:R-:W-:Y:S02]  /*1b540*/  IABS R2, R22 ;  /* 0x0000001600027213 */ /* 0x000fe40000000000 */
[----:B------:R-:W-:Y:S02]  /*1b550*/  ISETP.GE.AND P5, PT, R22, RZ, PT ;  /* 0x000000ff1600720c */ /* 0x000fe40003fa6270 */
[----:B------:R-:W4:Y:S01]  /*1b560*/  LDL.LU R22, [R1+0x724] ;  /* 0x0007240001167983 */ /* 0x000f220000300800 */
[----:B------:R-:W-:Y:S01]  /*1b570*/  ISETP.GT.U32.AND P2, PT, R0, R6, PT ;  /* 0x000000060000720c */ /* 0x000fe20003f44070 */
[----:B------:R-:W-:-:S04]  /*1b580*/  IMAD.MOV.U32 R7, RZ, RZ, R5 ;  /* 0x000000ffff077224 */ /* 0x000fc800078e0005 */
[----:B------:R-:W-:-:S08]  /*1b590*/  IMAD.HI.U32 R5, R9, R7, RZ ;  /* 0x0000000709057227 */ /* 0x000fd000078e00ff */
[----:B------:R-:W-:Y:S02]  /*1b5a0*/  @!P2 IMAD.IADD R6, R6, 0x1, -R0 ;  /* 0x000000010606a824 */ /* 0x000fe400078e0a00 */
[----:B------:R-:W-:-:S03]  /*1b5b0*/  IMAD.MOV R5, RZ, RZ, -R5 ;  /* 0x000000ffff057224 */ /* 0x000fc600078e0a05 */
[C---:B------:R-:W-:Y:S01]  /*1b5c0*/  ISETP.GT.U32.AND P2, PT, R0.reuse, R6, PT ;  /* 0x000000060000720c */ /* 0x040fe20003f44070 */
[----:B------:R-:W-:-:S05]  /*1b5d0*/  IMAD R7, R0, R5, R7 ;  /* 0x0000000500077224 */ /* 0x000fca00078e0207 */
[----:B------:R-:W-:Y:S01]  /*1b5e0*/  ISETP.GT.U32.AND P0, PT, R0, R7, PT ;  /* 0x000000070000720c */ /* 0x000fe20003f04070 */
[----:B------:R-:W-:-:S06]  /*1b5f0*/  IMAD.HI.U32 R5, R9, R2, RZ ;  /* 0x0000000209057227 */ /* 0x000fcc00078e00ff */
[----:B------:R-:W-:Y:S02]  /*1b600*/  @!P2 IMAD.IADD R6, R6, 0x1, -R0 ;  /* 0x000000010606a824 */ /* 0x000fe400078e0a00 */
[----:B------:R-:W-:Y:S02]  /*1b610*/  IMAD.MOV R5, RZ, RZ, -R5 ;  /* 0x000000ffff057224 */ /* 0x000fe400078e0a05 */
[----:B------:R-:W-:Y:S02]  /*1b620*/  @!P4 IMAD.MOV R6, RZ, RZ, -R6 ;  /* 0x000000ffff06c224 */ /* 0x000fe400078e0a06 */
[----:B------:R-:W-:Y:S02]  /*1b630*/  IMAD R12, R0, R5, R2 ;  /* 0x00000005000c7224 */ /* 0x000fe400078e0202 */
[----:B------:R-:W-:Y:S01]  /*1b640*/  @!P0 IMAD.IADD R7, R7, 0x1, -R0 ;  /* 0x0000000107078824 */ /* 0x000fe200078e0a00 */
[----:B------:R0:W-:Y:S01]  /*1b650*/  STL [R1+0x3c8], R6 ;  /* 0x0003c80601007387 */ /* 0x0001e20000100800 */
[----:B---3--:R-:W-:-:S02]  /*1b660*/  ISETP.GE.AND P2, PT, R24, RZ, PT ;  /* 0x000000ff1800720c */ /* 0x008fc40003f46270 */
[----:B------:R-:W-:Y:S02]  /*1b670*/  IABS R4, R24 ;  /* 0x0000001800047213 */ /* 0x000fe40000000000 */
[----:B-----5:R-:W-:Y:S01]  /*1b680*/  ISETP.GE.AND P0, PT, R25, RZ, PT ;  /* 0x000000ff1900720c */ /* 0x020fe20003f06270 */
[----:B------:R-:W3:Y:S01]  /*1b690*/  LDL.LU R24, [R1+0x728] ;  /* 0x0007280001187983 */ /* 0x000ee20000300800 */
[----:B------:R-:W-:-:S03]  /*1b6a0*/  IABS R2, R25 ;  /* 0x0000001900027213 */ /* 0x000fc60000000000 */
[----:B------:R-:W5:Y:S01]  /*1b6b0*/  LDL.LU R25, [R1+0x72c] ;  /* 0x00072c0001197983 */ /* 0x000f620000300800 */
[----:B------:R-:W-:Y:S01]  /*1b6c0*/  ISETP.GT.U32.AND P6, PT, R0, R7, PT ;  /* 0x000000070000720c */ /* 0x000fe20003fc4070 */
[----:B------:R-:W-:-:S04]  /*1b6d0*/  IMAD.HI.U32 R8, R9, R10, RZ ;  /* 0x0000000a09087227 */ /* 0x000fc800078e00ff */
[----:B------:R-:W-:Y:S01]  /*1b6e0*/  IMAD.MOV R8, RZ, RZ, -R8 ;  /* 0x000000ffff087224 */ /* 0x000fe200078e0a08 */
[----:B------:R-:W-:-:S03]  /*1b6f0*/  ISETP.GT.U32.AND P4, PT, R0, R12, PT ;  /* 0x0000000c0000720c */ /* 0x000fc60003f84070 */
[----:B------:R-:W-:Y:S02]  /*1b700*/  IMAD R10, R0, R8, R10 ;  /* 0x00000008000a7224 */ /* 0x000fe400078e020a */
[----:B------:R-:W-:-:S04]  /*1b710*/  IMAD.HI.U32 R14, R9, R4, RZ ;  /* 0x00000004090e7227 */ /* 0x000fc800078e00ff */
[----:B------:R-:W-:Y:S01]  /*1b720*/  @!P6 IMAD.IADD R7, R7, 0x1, -R0 ;  /* 0x000000010707e824 */ /* 0x000fe200078e0a00 */
[----:B------:R-:W-:-:S03]  /*1b730*/  ISETP.GT.U32.AND P6, PT, R0, R10, PT ;  /* 0x0000000a0000720c */ /* 0x000fc60003fc4070 */
[----:B------:R-:W-:Y:S02]  /*1b740*/  @!P4 IMAD.IADD R12, R12, 0x1, -R0 ;  /* 0x000000010c0cc824 */ /* 0x000fe400078e0a00 */
[----:B------:R-:W-:-:S08]  /*1b750*/  IMAD.HI.U32 R8, R9, R2, RZ ;  /* 0x0000000209087227 */ /* 0x000fd000078e00ff */
[----:B------:R-:W-:Y:S01]  /*1b760*/  @!P6 IMAD.IADD R10, R10, 0x1, -R0 ;  /* 0x000000010a0ae824 */ /* 0x000fe200078e0a00 */
[C---:B------:R-:W-:Y:S01]  /*1b770*/  ISETP.GT.U32.AND P6, PT, R0.reuse, R12, PT ;  /* 0x0000000c0000720c */ /* 0x040fe20003fc4070 */
[----:B------:R-:W-:Y:S02]  /*1b780*/  IMAD.MOV R8, RZ, RZ, -R8 ;  /* 0x000000ffff087224 */ /* 0x000fe400078e0a08 */
[----:B------:R-:W-:Y:S02]  /*1b790*/  IMAD.MOV.U32 R15, RZ, RZ, R7 ;  /* 0x000000ffff0f7224 */ /* 0x000fe400078e0007 */
[----:B------:R-:W-:Y:S02]  /*1b7a0*/  IMAD R2, R0, R8, R2 ;  /* 0x0000000800027224 */ /* 0x000fe400078e0202 */
[----:B------:R-:W-:-:S06]  /*1b7b0*/  @!P3 IMAD.MOV R15, RZ, RZ, -R15 ;  /* 0x000000ffff0fb224 */ /* 0x000fcc00078e0a0f */
[----:B------:R-:W-:Y:S01]  /*1b7c0*/  @!P6 IMAD.IADD R12, R12, 0x1, -R0 ;  /* 0x000000010c0ce824 */ /* 0x000fe200078e0a00 */
[----:B------:R-:W-:-:S03]  /*1b7d0*/  ISETP.GT.U32.AND P6, PT, R0, R2, PT ;  /* 0x000000020000720c */ /* 0x000fc60003fc4070 */
[----:B------:R-:W-:-:S04]  /*1b7e0*/  IMAD.MOV.U32 R16, RZ, RZ, R12 ;  /* 0x000000ffff107224 */ /* 0x000fc800078e000c */
[----:B------:R-:W-:Y:S01]  /*1b7f0*/  @!P5 IMAD.MOV R16, RZ, RZ, -R16 ;  /* 0x000000ffff10d224 */ /* 0x000fe200078e0a10 */
        /* <DEDUP_REMOVED lines=14> */
[----:B------:R-:W-:-:S03]  /*1b8e0*/  ISETP.GT.U32.AND P5, PT, R0, R6, PT ;  /* 0x000000060000720c */ /* 0x000fc60003fa4070 */
[----:B------:R-:W-:-:S04]  /*1b8f0*/  IMAD R11, R0, R8, R11 ;  /* 0x00000008000b7224 */ /* 0x000fc800078e020b */
[--C-:B------:R-:W-:Y:S02]  /*1b900*/  @!P4 IMAD.IADD R10, R10, 0x1, -R0.reuse ;  /* 0x000000010a0ac824 */ /* 0x100fe400078e0a00 */
[--C-:B------:R-:W-:Y:S02]  /*1b910*/  @!P6 IMAD.IADD R2, R2, 0x1, -R0.reuse ;  /* 0x000000010202e824 */ /* 0x100fe400078e0a00 */
[----:B------:R-:W-:Y:S01]  /*1b920*/  @!P3 IMAD.IADD R4, R4, 0x1, -R0 ;  /* 0x000000010404b824 */ /* 0x000fe200078e0a00 */
[----:B------:R-:W-:Y:S01]  /*1b930*/  ISETP.GT.U32.AND P3, PT, R0, R11, PT ;  /* 0x0000000b0000720c */ /* 0x000fe20003f64070 */
[----:B------:R-:W-:Y:S01]  /*1b940*/  @!P1 IMAD.MOV R10, RZ, RZ, -R10 ;  /* 0x000000ffff0a9224 */ /* 0x000fe200078e0a0a */
[----:B------:R0:W-:Y:S01]  /*1b950*/  STL [R1+0x3c0], R15 ;  /* 0x0003c00f01007387 */ /* 0x0001e20000100800 */
[----:B------:R-:W-:Y:S01]  /*1b960*/  @!P5 IMAD.IADD R6, R6, 0x1, -R0 ;  /* 0x000000010606d824 */ /* 0x000fe200078e0a00 */
[----:B------:R-:W-:Y:S02]  /*1b970*/  ISETP.GE.AND P6, PT, R26, RZ, PT ;  /* 0x000000ff1a00720c */ /* 0x000fe40003fc6270 */
[----:B------:R-:W-:Y:S01]  /*1b980*/  STL [R1+0x3c4], R16 ;  /* 0x0003c41001007387 */ /* 0x000fe20000100800 */
[----:B------:R-:W-:-:S03]  /*1b990*/  ISETP.GT.U32.AND P5, PT, R0, R2, PT ;  /* 0x000000020000720c */ /* 0x000fc60003fa4070 */
[----:B------:R-:W-:Y:S04]  /*1b9a0*/  STL [R1+0x3bc], R10 ;  /* 0x0003bc0a01007387 */ /* 0x000fe80000100800 */
[----:B------:R-:W2:Y:S01]  /*1b9b0*/  LDL.LU R26, [R1+0x730] ;  /* 0x00073000011a7983 */ /* 0x000ea20000300800 */
[----:B------:R-:W-:-:S05]  /*1b9c0*/  @!P3 IMAD.IADD R11, R11, 0x1, -R0 ;  /* 0x000000010b0bb824 */ /* 0x000fca00078e0a00 */
[----:B------:R-:W-:Y:S01]  /*1b9d0*/  ISETP.GT.U32.AND P1, PT, R0, R11, PT ;  /* 0x0000000b0000720c */ /* 0x000fe20003f24070 */
[----:B------:R-:W-:Y:S01]  /*1b9e0*/  @!P5 IMAD.IADD R2, R2, 0x1, -R0 ;  /* 0x000000010202d824 */ /* 0x000fe200078e0a00 */
[----:B----4-:R-:W-:-:S05]  /*1b9f0*/  IABS R8, R23 ;  /* 0x0000001700087213 */ /* 0x010fca0000000000 */
[----:B0-----:R-:W-:Y:S01]  /*1ba00*/  IMAD.HI.U32 R15, R9, R8, RZ ;  /* 0x00000008090f7227 */ /* 0x001fe200078e00ff */
[----:B------:R-:W-:-:S03]  /*1ba10*/  IABS R7, R22 ;  /* 0x0000001600077213 */ /* 0x000fc60000000000 */
[----:B------:R-:W-:Y:S02]  /*1ba20*/  IMAD.MOV R15, RZ, RZ, -R15 ;  /* 0x000000ffff0f7224 */ /* 0x000fe400078e0a0f */
[----:B------:R-:W-:-:S04]  /*1ba30*/  IMAD.HI.U32 R14, R9, R7, RZ ;  /* 0x00000007090e7227 */ /* 0x000fc800078e00ff */
[----:B------:R-:W-:Y:S02]  /*1ba40*/  IMAD R8, R0, R15, R8 ;  /* 0x0000000f00087224 */ /* 0x000fe400078e0208 */
[----:B------:R-:W-:-:S03]  /*1ba50*/  IMAD.MOV R14, RZ, RZ, -R14 ;  /* 0x000000ffff0e7224 */ /* 0x000fc600078e0a0e */
        /* <DEDUP_REMOVED lines=11> */
[----:B------:R-:W-:-:S05]  /*1bb10*/  IABS R5, R20 ;  /* 0x0000001400057213 */ /* 0x000fca0000000000 */
[----:B------:R-:W-:-:S04]  /*1bb20*/  IMAD.HI.U32 R13, R9, R5, RZ ;  /* 0x00000005090d7227 */ /* 0x000fc800078e00ff */
[----:B------:R-:W-:-:S04]  /*1bb30*/  IMAD.MOV R13, RZ, RZ, -R13 ;  /* 0x000000ffff0d7224 */ /* 0x000fc800078e0a0d */
[----:B------:R-:W-:-:S05]  /*1bb40*/  IMAD R5, R0, R13, R5 ;  /* 0x0000000d00057224 */ /* 0x000fca00078e0205 */
[----:B------:R-:W-:-:S13]  /*1bb50*/  ISETP.GT.U32.AND P4, PT, R0, R5, PT ;  /* 0x000000050000720c */ /* 0x000fda0003f84070 */
[----:B------:R-:W-:-:S05]  /*1bb60*/  @!P4 IMAD.IADD R5, R5, 0x1, -R0 ;  /* 0x000000010505c824 */ /* 0x000fca00078e0a00 */
[C---:B------:R-:W-:Y:S02]  /*1bb70*/  ISETP.GT.U32.AND P3, PT, R0.reuse, R5, PT ;  /* 0x000000050000720c */ /* 0x040fe40003f64070 */
[----:B------:R-:W-:-:S11]  /*1bb80*/  ISETP.GT.U32.AND P4, PT, R0, R6, PT ;  /* 0x000000060000720c */ /* 0x000fd60003f84070 */
[--C-:B------:R-:W-:Y:S01]  /*1bb90*/  @!P3 IMAD.IADD R5, R5, 0x1, -R0.reuse ;  /* 0x000000010505b824 */ /* 0x100fe200078e0a00 */
[----:B------:R-:W-:Y:S01]  /*1bba0*/  ISETP.GT.U32.AND P3, PT, R0, R14, PT ;  /* 0x0000000e0000720c */ /* 0x000fe20003f64070 */
[----:B------:R-:W-:Y:S01]  /*1bbb0*/  @!P4 IMAD.IADD R6, R6, 0x1, -R0 ;  /* 0x000000010606c824 */ /* 0x000fe200078e0a00 */
[----:B------:R-:W-:Y:S01]  /*1bbc0*/  ISETP.GE.AND P4, PT, R20, RZ, PT ;  /* 0x000000ff1400720c */ /* 0x000fe20003f86270 */
[----:B------:R-:W-:Y:S02]  /*1bbd0*/  IMAD.MOV.U32 R15, RZ, RZ, R2 ;  /* 0x000000ffff0f7224 */ /* 0x000fe400078e0002 */
[----:B------:R-:W-:Y:S02]  /*1bbe0*/  @!P6 IMAD.MOV R6, RZ, RZ, -R6 ;  /* 0x000000ffff06e224 */ /* 0x000fe400078e0a06 */
[----:B------:R-:W-:-:S06]  /*1bbf0*/  @!P0 IMAD.MOV R15, RZ, RZ, -R15 ;  /* 0x000000ffff0f8224 */ /* 0x000fcc00078e0a0f */
        /* <DEDUP_REMOVED lines=8> */
[----:B------:R-:W-:Y:S01]  /*1bc80*/  STL [R1+0x3ac], R5 ;  /* 0x0003ac0501007387 */ /* 0x000fe20000100800 */
[--C-:B------:R-:W-:Y:S01]  /*1bc90*/  @!P3 IMAD.IADD R8, R8, 0x1, -R0.reuse ;  /* 0x000000010808b824 */ /* 0x100fe200078e0a00 */
[----:B---3--:R-:W-:Y:S02]  /*1bca0*/  IABS R4, R24 ;  /* 0x0000001800047213 */ /* 0x008fe40000000000 */
[----:B------:R-:W-:Y:S01]  /*1bcb0*/  @!P6 IMAD.IADD R14, R14, 0x1, -R0 ;  /* 0x000000010e0ee824 */ /* 0x000fe200078e0a00 */
[----:B------:R-:W-:Y:S01]  /*1bcc0*/  STL [R1+0x3a8], R6 ;  /* 0x0003a80601007387 */ /* 0x000fe20000100800 */
[----:B------:R-:W-:Y:S02]  /*1bcd0*/  ISETP.GE.AND P3, PT, R24, RZ, PT ;  /* 0x000000ff1800720c */ /* 0x000fe40003f66270 */
[----:B-----5:R-:W-:Y:S01]  /*1bce0*/  IABS R10, R25 ;  /* 0x00000019000a7213 */ /* 0x020fe20000000000 */
[----:B------:R-:W3:Y:S01]  /*1bcf0*/  LDL.LU R24, [R1+0x77c] ;  /* 0x00077c0001187983 */ /* 0x000ee20000300800 */
[----:B------:R-:W-:-:S03]  /*1bd00*/  ISETP.GE.AND P6, PT, R25, RZ, PT ;  /* 0x000000ff1900720c */ /* 0x000fc60003fc6270 */
        /* <DEDUP_REMOVED lines=12> */
[----:B------:R-:W-:Y:S01]  /*1bdd0*/  ISETP.GE.AND P2, PT, R17, RZ, PT ;  /* 0x000000ff1100720c */ /* 0x000fe20003f46270 */
[----:B------:R-:W-:-:S04]  /*1bde0*/  IMAD.HI.U32 R7, R9, R10, RZ ;  /* 0x0000000a09077227 */ /* 0x000fc800078e00ff */
[----:B------:R-:W-:Y:S02]  /*1bdf0*/  IMAD.MOV R2, RZ, RZ, -R7 ;  /* 0x000000ffff027224 */ /* 0x000fe400078e0a07 */
[----:B------:R-:W-:-:S04]  /*1be00*/  @!P4 IMAD.IADD R4, R4, 0x1, -R0 ;  /* 0x000000010404c824 */ /* 0x000fc800078e0a00 */
[----:B------:R-:W-:-:S04]  /*1be10*/  @!P0 IMAD.IADD R12, R12, 0x1, -R0 ;  /* 0x000000010c0c8824 */ /* 0x000fc800078e0a00 */
[----:B------:R-:W-:-:S04]  /*1be20*/  IMAD.MOV.U32 R11, RZ, RZ, R12 ;  /* 0x000000ffff0b7224 */ /* 0x000fc800078e000c */
[----:B------:R-:W-:Y:S01]  /*1be30*/  @!P2 IMAD.MOV R11, RZ, RZ, -R11 ;  /* 0x000000ffff0ba224 */ /* 0x000fe200078e0a0b */
[----:B------:R-:W-:Y:S02]  /*1be40*/  ISETP.GT.U32.AND P2, PT, R0, R4, PT ;  /* 0x000000040000720c */ /* 0x000fe40003f44070 */
[----:B------:R-:W-:Y:S01]  /*1be50*/  ISETP.GE.AND P1, PT, R22, RZ, PT ;  /* 0x000000ff1600720c */ /* 0x000fe20003f26270 */
[----:B------:R-:W-:-:S04]  /*1be60*/  IMAD.MOV.U32 R12, RZ, RZ, R8 ;  /* 0x000000ffff0c7224 */ /* 0x000fc800078e0008 */
[----:B------:R-:W-:-:S06]  /*1be70*/  @!P5 IMAD.MOV R12, RZ, RZ, -R12 ;  /* 0x000000ffff0cd224 */ /* 0x000fcc00078e0a0c */
        /* <DEDUP_REMOVED lines=20> */
[----:B------:R-:W-:-:S05]  /*1bfc0*/  IMAD R10, R0, R2, R10 ;  /* 0x00000002000a7224 */ /* 0x000fca00078e020a */
[----:B------:R-:W-:-:S13]  /*1bfd0*/  ISETP.GT.U32.AND P0, PT, R0, R10, PT ;  /* 0x0000000a0000720c */ /* 0x000fda0003f04070 */
[----:B------:R-:W-:-:S05]  /*1bfe0*/  @!P0 IMAD.IADD R10, R10, 0x1, -R0 ;  /* 0x000000010a0a8824 */ /* 0x000fca00078e0a00 */
[----:B------:R-:W-:Y:S01]  /*1bff0*/  ISETP.GT.U32.AND P0, PT, R0, R10, PT ;  /* 0x0000000a0000720c */ /* 0x000fe20003f04070 */
[----:B------:R-:W-:-:S04]  /*1c000*/  IMAD.HI.U32 R2, R9, R7, RZ ;  /* 0x0000000709027227 */ /* 0x000fc800078e00ff */
[----:B------:R-:W-:-:S04]  /*1c010*/  IMAD.MOV R2, RZ, RZ, -R2 ;  /* 0x000000ffff027224 */ /* 0x000fc800078e0a02 */
[----:B------:R-:W-:-:S04]  /*1c020*/  IMAD R7, R0, R2, R7 ;  /* 0x0000000200077224 */ /* 0x000fc800078e0207 */
[----:B------:R-:W-:Y:S02]  /*1c030*/  @!P0 IMAD.IADD R10, R10, 0x1, -R0 ;  /* 0x000000010a0a8824 */ /* 0x000fe400078e0a00 */
[----:B------:R-:W-:-:S04]  /*1c040*/  IMAD.HI.U32 R2, R9, R6, RZ ;  /* 0x0000000609027227 */ /* 0x000fc800078e00ff */
[----:B------:R-:W-:Y:S02]  /*1c050*/  IMAD.MOV.U32 R14, RZ, RZ, R10 ;  /* 0x000000ffff0e7224 */ /* 0x000fe400078e000a */
[----:B------:R-:W-:Y:S02]  /*1c060*/  IMAD.MOV R2, RZ, RZ, -R2 ;  /* 0x000000ffff027224 */ /* 0x000fe400078e0a02 */
[----:B------:R-:W-:Y:S02]  /*1c070*/  @!P6 IMAD.MOV R14, RZ, RZ, -R14 ;  /* 0x000000ffff0ee224 */ /* 0x000fe400078e0a0e */
[----:B------:R-:W-:-:S03]  /*1c080*/  IMAD R6, R0, R2, R6 ;  /* 0x0000000200067224 */ /* 0x000fc600078e0206 */
[----:B------:R0:W-:Y:S01]  /*1c090*/  STL [R1+0x394], R14 ;  /* 0x0003940e01007387 */ /* 0x0001e20000100800 */
[----:B---3--:R-:W-:Y:S02]  /*1c0a0*/  ISETP.GE.AND P0, PT, R24, RZ, PT ;  /* 0x000000ff1800720c */ /* 0x008fe40003f06270 */
[----:B------:R-:W-:Y:S02]  /*1c0b0*/  IABS R2, R24 ;  /* 0x0000001800027213 */ /* 0x000fe40000000000 */
[----:B-----5:R-:W-:Y:S01]  /*1c0c0*/  ISETP.GE.AND P3, PT, R25, RZ, PT ;  /* 0x000000ff1900720c */ /* 0x020fe20003f66270 */
[----:B------:R-:W3:Y:S01]  /*1c0d0*/  LDL.LU R24, [R1+0x7ac] ;  /* 0x0007ac0001187983 */ /* 0x000ee20000300800 */
[----:B------:R-:W-:-:S03]  /*1c0e0*/  IABS R13, R25 ;  /* 0x00000019000d7213 */ /* 0x000fc60000000000 */
[----:B------:R-:W5:Y:S01]  /*1c0f0*/  LDL.LU R25, [R1+0x7b0] ;  /* 0x0007b00001197983 */ /* 0x000f620000300800 */
[----:B------:R-:W-:Y:S01]  /*1c100*/  ISETP.GT.U32.AND P5, PT, R0, R7, PT ;  /* 0x000000070000720c */ /* 0x000fe20003fa4070 */
[----:B------:R-:W-:-:S12]  /*1c110*/  IMAD.HI.U32 R8, R9, R5, RZ ;  /* 0x0000000509087227 */ /* 0x000fd800078e00ff */
[----:B------:R-:W-:-:S05]  /*1c120*/  @!P5 IMAD.IADD R7, R7, 0x1, -R0 ;  /* 0x000000010707d824 */ /* 0x000fca00078e0a00 */
[C---:B------:R-:W-:Y:S01]  /*1c130*/  ISETP.GT.U32.AND P5, PT, R0.reuse, R7, PT ;  /* 0x000000070000720c */ /* 0x040fe20003fa4070 */
[----:B------:R-:W-:Y:S01]  /*1c140*/  IMAD.MOV R8, RZ, RZ, -R8 ;  /* 0x000000ffff087224 */ /* 0x000fe200078e0a08 */
[----:B------:R-:W-:-:S03]  /*1c150*/  ISETP.GT.U32.AND P6, PT, R0, R6, PT ;  /* 0x000000060000720c */ /* 0x000fc60003fc4070 */
[----:B------:R-:W-:Y:S02]  /*1c160*/  IMAD R5, R0, R8, R5 ;  /* 0x0000000800057224 */ /* 0x000fe400078e0205 */
[----:B0-----:R-:W-:-:S06]  /*1c170*/  IMAD.HI.U32 R11, R9, R2, RZ ;  /* 0x00000002090b7227 */ /* 0x001fcc00078e00ff */
[--C-:B------:R-:W-:Y:S01]  /*1c180*/  @!P5 IMAD.IADD R7, R7, 0x1, -R0.reuse ;  /* 0x000000010707d824 */ /* 0x100fe200078e0a00 */
[----:B------:R-:W-:Y:S01]  /*1c190*/  ISETP.GT.U32.AND P5, PT, R0, R5, PT ;  /* 0x000000050000720c */ /* 0x000fe20003fa4070 */
[----:B------:R-:W-:Y:S02]  /*1c1a0*/  IMAD.MOV R11, RZ, RZ, -R11 ;  /* 0x000000ffff0b7224 */ /* 0x000fe400078e0a0b */
[----:B------:R-:W-:Y:S02]  /*1c1b0*/  @!P6 IMAD.IADD R6, R6, 0x1, -R0 ;  /* 0x000000010606e824 */ /* 0x000fe400078e0a00 */
[----:B------:R-:W-:-:S05]  /*1c1c0*/  IMAD R2, R0, R11, R2 ;  /* 0x0000000b00027224 */ /* 0x000fca00078e0202 */
[----:B------:R-:W-:-:S03]  /*1c1d0*/  ISETP.GT.U32.AND P6, PT, R0, R2, PT ;  /* 0x000000020000720c */ /* 0x000fc60003fc4070 */
[----:B------:R-:W-:Y:S01]  /*1c1e0*/  @!P5 IMAD.IADD R5, R5, 0x1, -R0 ;  /* 0x000000010505d824 */ /* 0x000fe200078e0a00 */
[----:B------:R-:W-:Y:S01]  /*1c1f0*/  ISETP.GT.U32.AND P5, PT, R0, R6, PT ;  /* 0x000000060000720c */ /* 0x000fe20003fa4070 */
[----:B-1----:R-:W-:-:S04]  /*1c200*/  IMAD.HI.U32 R4, R9, R13, RZ ;  /* 0x0000000d09047227 */ /* 0x002fc800078e00ff */
[----:B------:R-:W-:Y:S02]  /*1c210*/  IMAD.MOV R4, RZ, RZ, -R4 ;  /* 0x000000ffff047224 */ /* 0x000fe400078e0a04 */
[----:B------:R-:W-:Y:S02]  /*1c220*/  IMAD.MOV.U32 R15, RZ, RZ, R7 ;  /* 0x000000ffff0f7224 */ /* 0x000fe400078e0007 */
[--C-:B------:R-:W-:Y:S02]  /*1c230*/  @!P6 IMAD.IADD R2, R2, 0x1, -R0.reuse ;  /* 0x000000010202e824 */ /* 0x100fe400078e0a00 */
        /* <DEDUP_REMOVED lines=14> */
[----:B------:R-:W-:Y:S01]  /*1c320*/  STL [R1+0x2ec], R5 ;  /* 0x0002ec0501007387 */ /* 0x000fe20000100800 */
        /* <DEDUP_REMOVED lines=18> */
[----:B------:R-:W-:Y:S01]  /*1c450*/  IMAD.HI.U32 R14, R9, R4, RZ ;  /* 0x00000004090e7227 */ /* 0x000fe200078e00ff */
        /* <DEDUP_REMOVED lines=28> */
[----:B------:R-:W-:Y:S02]  /*1c620*/  @!P3 IMAD.MOV R13, RZ, RZ, -R13 ;  /* 0x000000ffff0db224 */ /* 0x000fe400078e0a0d */
[----:B------:R-:W-:Y:S01]  /*1c630*/  @!P5 IMAD.MOV R12, RZ, RZ, -R12 ;  /* 0x000000ffff0cd224 */ /* 0x000fe200078e0a0c */
[----:B------:R-:W-:-:S07]  /*1c640*/  ISETP.GT.U32.AND P5, PT, R0, R4, PT ;  /* 0x000000040000720c */ /* 0x000fce0003fa4070 */
[----:B------:R-:W-:Y:S01]  /*1c650*/  @!P2 IMAD.IADD R7, R7, 0x1, -R0 ;  /* 0x000000010707a824 */ /* 0x000fe200078e0a00 */
[----:B------:R-:W-:Y:S04]  /*1c660*/  STL [R1+0x360], R13 ;  /* 0x0003600d01007387 */ /* 0x000fe80000100800 */
        /* <DEDUP_REMOVED lines=44> */
[----:B------:R0:W-:Y:S04]  /*1c930*/  STL [R1+0x36c], R7 ;  /* 0x00036c0701007387 */ /* 0x0001e80000100800 */
[----:B------:R1:W-:Y:S04]  /*1c940*/  STL [R1+0x374], R2 ;  /* 0x0003740201007387 */ /* 0x0003e80000100800 */
[----:B------:R-:W2:Y:S01]  /*1c950*/  LDL.LU R17, [R1+0x824] ;  /* 0x0008240001117983 */ /* 0x000ea20000300800 */
[----:B----4-:R-:W-:-:S02]  /*1c960*/  IABS R10, R23 ;  /* 0x00000017000a7213 */ /* 0x010fc40000000000 */
[----:B------:R-:W-:Y:S02]  /*1c970*/  ISETP.GE.AND P0, PT, R23, RZ, PT ;  /* 0x000000ff1700720c */ /* 0x000fe40003f06270 */
[----:B------:R-:W4:Y:S01]  /*1c980*/  LDL.LU R23, [R1+0x82c] ;  /* 0x00082c0001177983 */ /* 0x000f220000300800 */
[----:B------:R-:W-:-:S04]  /*1c990*/  IMAD.HI.U32 R6, R9, R5, RZ ;  /* 0x0000000509067227 */ /* 0x000fc800078e00ff */
[----:B------:R-:W-:Y:S01]  /*1c9a0*/  IMAD.MOV R6, RZ, RZ, -R6 ;  /* 0x000000ffff067224 */ /* 0x000fe200078e0a06 */
[----:B------:R-:W-:Y:S02]  /*1c9b0*/  IABS R12, R22 ;  /* 0x00000016000c7213 */ /* 0x000fe40000000000 */
[----:B------:R-:W-:Y:S01]  /*1c9c0*/  ISETP.GE.AND P6, PT, R22, RZ, PT ;  /* 0x000000ff1600720c */ /* 0x000fe20003fc6270 */
[C---:B------:R-:W-:Y:S01]  /*1c9d0*/  IMAD R5, R0.reuse, R6, R5 ;  /* 0x0000000600057224 */ /* 0x040fe200078e0205 */
[----:B------:R-:W4:Y:S04]  /*1c9e0*/  LDL.LU R22, [R1+0x834] ;  /* 0x0008340001167983 */ /* 0x000f280000300800 */
[----:B------:R-:W-:Y:S01]  /*1c9f0*/  ISETP.GT.U32.AND P2, PT, R0, R5, PT ;  /* 0x000000050000720c */ /* 0x000fe20003f44070 */
[----:B------:R-:W-:-:S12]  /*1ca00*/  IMAD.HI.U32 R6, R9, R8, RZ ;  /* 0x0000000809067227 */ /* 0x000fd800078e00ff */
[----:B------:R-:W-:-:S05]  /*1ca10*/  @!P2 IMAD.IADD R5, R5, 0x1, -R0 ;  /* 0x000000010505a824 */ /* 0x000fca00078e0a00 */
[----:B------:R-:W-:Y:S01]  /*1ca20*/  ISETP.GT.U32.AND P2, PT, R0, R5, PT ;  /* 0x000000050000720c */ /* 0x000fe20003f44070 */
[----:B------:R-:W-:-:S04]  /*1ca30*/  IMAD.MOV R6, RZ, RZ, -R6 ;  /* 0x000000ffff067224 */ /* 0x000fc800078e0a06 */
[----:B------:R-:W-:-:S05]  /*1ca40*/  IMAD R8, R0, R6, R8 ;  /* 0x0000000600087224 */ /* 0x000fca00078e0208 */
[----:B------:R-:W-:-:S03]  /*1ca50*/  ISETP.GT.U32.AND P1, PT, R0, R8, PT ;  /* 0x000000080000720c */ /* 0x000fc60003f24070 */
[----:B------:R-:W-:-:S04]  /*1ca60*/  @!P2 IMAD.IADD R5, R5, 0x1, -R0 ;  /* 0x000000010505a824 */ /* 0x000fc800078e0a00 */
[----:B------:R-:W-:-:S04]  /*1ca70*/  IMAD.MOV.U32 R14, RZ, RZ, R5 ;  /* 0x000000ffff0e7224 */ /* 0x000fc800078e0005 */
[----:B------:R-:W-:Y:S02]  /*1ca80*/  @!P3 IMAD.MOV R14, RZ, RZ, -R14 ;  /* 0x000000ffff0eb224 */ /* 0x000fe400078e0a0e */
[----:B------:R-:W-:-:S03]  /*1ca90*/  @!P1 IMAD.IADD R8, R8, 0x1, -R0 ;  /* 0x0000000108089824 */ /* 0x000fc600078e0a00 */
[----:B------:R0:W-:Y:S01]  /*1caa0*/  STL [R1+0x370], R14 ;  /* 0x0003700e01007387 */ /* 0x0001e20000100800 */
[----:B---3--:R-:W-:Y:S02]  /*1cab0*/  ISETP.GE.AND P2, PT, R24, RZ, PT ;  /* 0x000000ff1800720c */ /* 0x008fe40003f46270 */
[----:B0-----:R-:W-:Y:S02]  /*1cac0*/  IABS R7, R24 ;  /* 0x0000001800077213 */ /* 0x001fe40000000000 */
[----:B-----5:R-:W-:Y:S01]  /*1cad0*/  ISETP.GE.AND P1, PT, R25, RZ, PT ;  /* 0x000000ff1900720c */ /* 0x020fe20003f26270 */
[----:B------:R-:W3:Y:S01]  /*1cae0*/  LDL.LU R24, [R1+0x838] ;  /* 0x0008380001187983 */ /* 0x000ee20000300800 */
[----:B-1----:R-:W-:-:S03]  /*1caf0*/  IABS R2, R25 ;  /* 0x0000001900027213 */ /* 0x002fc60000000000 */
[----:B------:R-:W5:Y:S01]  /*1cb00*/  LDL.LU R25, [R1+0x83c] ;  /* 0x00083c0001197983 */ /* 0x000f620000300800 */
[----:B------:R-:W-:Y:S01]  /*1cb10*/  IMAD.HI.U32 R6, R9, R12, RZ ;  /* 0x0000000c09067227 */ /* 0x000fe200078e00ff */
[----:B------:R-:W-:-:S03]  /*1cb20*/  ISETP.GT.U32.AND P5, PT, R0, R8, PT ;  /* 0x000000080000720c */ /* 0x000fc60003fa4070 */
[----:B------:R-:W-:-:S04]  /*1cb30*/  IMAD.HI.U32 R4, R9, R10, RZ ;  /* 0x0000000a09047227 */ /* 0x000fc800078e00ff */
[----:B------:R-:W-:Y:S02]  /*1cb40*/  IMAD.MOV R6, RZ, RZ, -R6 ;  /* 0x000000ffff067224 */ /* 0x000fe400078e0a06 */
[----:B------:R-:W-:Y:S02]  /*1cb50*/  IMAD.MOV R4, RZ, RZ, -R4 ;  /* 0x000000ffff047224 */ /* 0x000fe400078e0a04 */
[C---:B------:R-:W-:Y:S02]  /*1cb60*/  IMAD R12, R0.reuse, R6, R12 ;  /* 0x00000006000c7224 */ /* 0x040fe400078e020c */
[----:B------:R-:W-:-:S03]  /*1cb70*/  IMAD R10, R0, R4, R10 ;  /* 0x00000004000a7224 */ /* 0x000fc600078e020a */
[----:B------:R-:W-:Y:S01]  /*1cb80*/  ISETP.GT.U32.AND P3, PT, R0, R12, PT ;  /* 0x0000000c0000720c */ /* 0x000fe20003f64070 */
[----:B------:R-:W-:Y:S01]  /*1cb90*/  @!P5 IMAD.IADD R8, R8, 0x1, -R0 ;  /* 0x000000010808d824 */ /* 0x000fe200078e0a00 */
[----:B------:R-:W-:Y:S01]  /*1cba0*/  ISETP.GT.U32.AND P5, PT, R0, R10, PT ;  /* 0x0000000a0000720c */ /* 0x000fe20003fa4070 */
[----:B------:R-:W-:-:S04]  /*1cbb0*/  IMAD.HI.U32 R13, R9, R7, RZ ;  /* 0x00000007090d7227 */ /* 0x000fc800078e00ff */
[----:B------:R-:W-:-:S04]  /*1cbc0*/  IMAD.MOV R13, RZ, RZ, -R13 ;  /* 0x000000ffff0d7224 */ /* 0x000fc800078e0a0d */
[----:B------:R-:W-:Y:S02]  /*1cbd0*/  IMAD R7, R0, R13, R7 ;  /* 0x0000000d00077224 */ /* 0x000fe400078e0207 */
[--C-:B------:R-:W-:Y:S02]  /*1cbe0*/  @!P3 IMAD.IADD R12, R12, 0x1, -R0.reuse ;  /* 0x000000010c0cb824 */ /* 0x100fe400078e0a00 */
[----:B------:R-:W-:Y:S01]  /*1cbf0*/  @!P5 IMAD.IADD R10, R10, 0x1, -R0 ;  /* 0x000000010a0ad824 */ /* 0x000fe200078e0a00 */
[C---:B------:R-:W-:Y:S02]  /*1cc00*/  ISETP.GT.U32.AND P3, PT, R0.reuse, R7, PT ;  /* 0x000000070000720c */ /* 0x040fe40003f64070 */
[----:B------:R-:W-:Y:S01]  /*1cc10*/  ISETP.GT.U32.AND P5, PT, R0, R12, PT ;  /* 0x0000000c0000720c */ /* 0x000fe20003fa4070 */
[----:B------:R-:W-:-:S04]  /*1cc20*/  IMAD.HI.U32 R5, R9, R2, RZ ;  /* 0x0000000209057227 */ /* 0x000fc800078e00ff */
[----:B------:R-:W-:Y:S02]  /*1cc30*/  IMAD.MOV.U32 R15, RZ, RZ, R8 ;  /* 0x000000ffff0f7224 */ /* 0x000fe400078e0008 */
[----:B------:R-:W-:Y:S02]  /*1cc40*/  IMAD.MOV R5, RZ, RZ, -R5 ;  /* 0x000000ffff057224 */ /* 0x000fe400078e0a05 */
[----:B------:R-:W-:Y:S01]  /*1cc50*/  @!P4 IMAD.MOV R15, RZ, RZ, -R15 ;  /* 0x000000ffff0fc224 */ /* 0x000fe200078e0a0f */
[C---:B------:R-:W-:Y:S01]  /*1cc60*/  ISETP.GT.U32.AND P4, PT, R0.reuse, R10, PT ;  /* 0x0000000a0000720c */ /* 0x040fe20003f84070 */
[----:B------:R-:W-:Y:S02]  /*1cc70*/  IMAD R2, R0, R5, R2 ;  /* 0x0000000500027224 */ /* 0x000fe400078e0202 */
[--C-:B------:R-:W-:Y:S02]  /*1cc80*/  @!P3 IMAD.IADD R7, R7, 0x1, -R0.reuse ;  /* 0x000000010707b824 */ /* 0x100fe400078e0a00 */
[----:B------:R-:W-:Y:S01]  /*1cc90*/  @!P5 IMAD.IADD R12, R12, 0x1, -R0 ;  /* 0x000000010c0cd824 */ /* 0x000fe200078e0a00 */
[----:B------:R-:W-:-:S02]  /*1cca0*/  ISETP.GT.U32.AND P5, PT, R0, R2, PT ;  /* 0x000000020000720c */ /* 0x000fc40003fa4070 */
[----:B------:R-:W-:Y:S01]  /*1ccb0*/  ISETP.GT.U32.AND P3, PT, R0, R7, PT ;  /* 0x000000070000720c */ /* 0x000fe20003f64070 */
[----:B------:R-:W-:-:S04]  /*1ccc0*/  IMAD.MOV.U32 R16, RZ, RZ, R12 ;  /* 0x000000ffff107224 */ /* 0x000fc800078e000c */
[----:B------:R-:W-:Y:S02]  /*1ccd0*/  @!P6 IMAD.MOV R16, RZ, RZ, -R16 ;  /* 0x000000ffff10e224 */ /* 0x000fe400078e0a10 */
[----:B------:R-:W-:Y:S01]  /*1cce0*/  @!P4 IMAD.IADD R10, R10, 0x1, -R0 ;  /* 0x000000010a0ac824 */ /* 0x000fe200078e0a00 */
[----:B------:R0:W-:Y:S03]  /*1ccf0*/  STL [R1+0x358], R15 ;  /* 0x0003580f01007387 */ /* 0x0001e60000100800 */
[----:B------:R-:W-:Y:S01]  /*1cd00*/  @!P0 IMAD.MOV R10, RZ, RZ, -R10 ;  /* 0x000000ffff0a8224 */ /* 0x000fe200078e0a0a */
[----:B------:R-:W-:Y:S01]  /*1cd10*/  STL [R1+0x35c], R16 ;  /* 0x00035c1001007387 */ /* 0x000fe20000100800 */
[--C-:B------:R-:W-:Y:S02]  /*1cd20*/  @!P5 IMAD.IADD R2, R2, 0x1, -R0.reuse ;  /* 0x000000010202d824 */ /* 0x100fe400078e0a00 */
[----:B------:R-:W-:Y:S01]  /*1cd30*/  @!P3 IMAD.IADD R7, R7, 0x1, -R0 ;  /* 0x000000010707b824 */ /* 0x000fe200078e0a00 */
[----:B------:R5:W-:Y:S01]  /*1cd40*/  STL [R1+0x354], R10 ;  /* 0x0003540a01007387 */ /* 0x000be20000100800 */
[----:B--2---:R-:W-:-:S05]  /*1cd50*/  IABS R4, R26 ;  /* 0x0000001a00047213 */ /* 0x004fca0000000000 */
[----:B------:R-:W-:-:S04]  /*1cd60*/  IMAD.HI.U32 R14, R9, R4, RZ ;  /* 0x00000004090e7227 */ /* 0x000fc800078e00ff */
[----:B------:R-:W-:Y:S01]  /*1cd70*/  IMAD.MOV R14, RZ, RZ, -R14 ;  /* 0x000000ffff0e7224 */ /* 0x000fe200078e0a0e */
[----:B------:R-:W-:-:S03]  /*1cd80*/  IABS R11, R21 ;  /* 0x00000015000b7213 */ /* 0x000fc60000000000 */
[----:B------:R-:W-:Y:S02]  /*1cd90*/  IMAD R4, R0, R14, R4 ;  /* 0x0000000e00047224 */ /* 0x000fe400078e0204 */
[----:B------:R-:W-:-:S03]  /*1cda0*/  IMAD.HI.U32 R5, R9, R11, RZ ;  /* 0x0000000b09057227 */ /* 0x000fc600078e00ff */
[----:B------:R-:W-:Y:S01]  /*1cdb0*/  ISETP.GT.U32.AND P6, PT, R0, R4, PT ;  /* 0x000000040000720c */ /* 0x000fe20003fc4070 */
[----:B------:R-:W-:Y:S01]  /*1cdc0*/  IMAD.MOV R5, RZ, RZ, -R5 ;  /* 0x000000ffff057224 */ /* 0x000fe200078e0a05 */
[----:B------:R-:W-:-:S03]  /*1cdd0*/  IABS R6, R20 ;  /* 0x0000001400067213 */ /* 0x000fc60000000000 */
[----:B------:R-:W-:Y:S01]  /*1cde0*/  IMAD R11, R0, R5, R11 ;  /* 0x00000005000b7224 */ /* 0x000fe200078e020b */
[----:B------:R-:W-:Y:S01]  /*1cdf0*/  ISETP.GE.AND P5, PT, R26, RZ, PT ;  /* 0x000000ff1a00720c */ /* 0x000fe20003fa6270 */
[----:B------:R-:W-:Y:S01]  /*1ce00*/  IMAD.HI.U32 R13, R9, R6, RZ ;  /* 0x00000006090d7227 */ /* 0x000fe200078e00ff */
[----:B------:R-:W2:Y:S02]  /*1ce10*/  LDL.LU R26, [R1+0x840] ;  /* 0x00084000011a7983 */ /* 0x000ea40000300800 */
[----:B------:R-:W-:Y:S01]  /*1ce20*/  ISETP.GT.U32.AND P3, PT, R0, R11, PT ;  /* 0x0000000b0000720c */ /* 0x000fe20003f64070 */
[----:B------:R-:W-:Y:S02]  /*1ce30*/  IMAD.MOV R13, RZ, RZ, -R13 ;  /* 0x000000ffff0d7224 */ /* 0x000fe400078e0a0d */
[----:B------:R-:W-:Y:S01]  /*1ce40*/  @!P6 IMAD.IADD R4, R4, 0x1, -R0 ;  /* 0x000000010404e824 */ /* 0x000fe200078e0a00 */
[C---:B------:R-:W-:Y:S01]  /*1ce50*/  ISETP.GT.U32.AND P6, PT, R0.reuse, R2, PT ;  /* 0x000000020000720c */ /* 0x040fe20003fc4070 */
[----:B------:R-:W-:Y:S01]  /*1ce60*/  IMAD R6, R0, R13, R6 ;  /* 0x0000000d00067224 */ /* 0x000fe200078e0206 */
[----:B------:R-:W-:-:S07]  /*1ce70*/  IABS R13, R17 ;  /* 0x00000011000d7213 */ /* 0x000fce0000000000 */
[----:B------:R-:W-:Y:S02]  /*1ce80*/  @!P3 IMAD.IADD R11, R11, 0x1, -R0 ;  /* 0x000000010b0bb824 */ /* 0x000fe400078e0a00 */
[----:B------:R-:W-:-:S03]  /*1ce90*/  IMAD.HI.U32 R12, R9, R13, RZ ;  /* 0x0000000d090c7227 */ /* 0x000fc600078e00ff */
[----:B------:R-:W-:Y:S01]  /*1cea0*/  ISETP.GT.U32.AND P0, PT, R0, R11, PT ;  /* 0x0000000b0000720c */ /* 0x000fe20003f04070 */
[----:B------:R-:W-:Y:S02]  /*1ceb0*/  IMAD.MOV R12, RZ, RZ, -R12 ;  /* 0x000000ffff0c7224 */ /* 0x000fe400078e0a0c */
[----:B------:R-:W-:Y:S02]  /*1cec0*/  @!P6 IMAD.IADD R2, R2, 0x1, -R0 ;  /* 0x000000010202e824 */ /* 0x000fe400078e0a00 */
[----:B------:R-:W-:Y:S02]  /*1ced0*/  IMAD R12, R0, R12, R13 ;  /* 0x0000000c000c7224 */ /* 0x000fe400078e020d */
[----:B------:R-:W-:Y:S01]  /*1cee0*/  IMAD.MOV.U32 R13, RZ, RZ, R7 ;  /* 0x000000ffff0d7224 */ /* 0x000fe200078e0007 */
[----:B----4-:R-:W-:-:S05]  /*1cef0*/  IABS R5, R23 ;  /* 0x0000001700057213 */ /* 0x010fca0000000000 */
[----:B0-----:R-:W-:-:S04]  /*1cf00*/  IMAD.HI.U32 R15, R9, R5, RZ ;  /* 0x00000005090f7227 */ /* 0x001fc800078e00ff */
        /* <DEDUP_REMOVED lines=32> */
[----:B------:R-:W-:Y:S01]  /*1d110*/  @!P3 IMAD.IADD R5, R5, 0x1, -R0 ;  /* 0x000000010505b824 */ /* 0x000fe200078e0a00 */
[----:B------:R-:W-:Y:S01]  /*1d120*/  STL [R1+0x348], R4 ;  /* 0x0003480401007387 */ /* 0x000fe20000100800 */
[----:B---3--:R-:W-:-:S03]  /*1d130*/  IABS R7, R24 ;  /* 0x0000001800077213 */ /* 0x008fc60000000000 */
[----:B------:R1:W-:Y:S01]  /*1d140*/  STL [R1+0x344], R6 ;  /* 0x0003440601007387 */ /* 0x0003e20000100800 */
[----:B------:R-:W-:Y:S01]  /*1d150*/  ISETP.GE.AND P3, PT, R24, RZ, PT ;  /* 0x000000ff1800720c */ /* 0x000fe20003f66270 */
[----:B------:R-:W-:Y:S01]  /*1d160*/  @!P5 IMAD.IADD R8, R8, 0x1, -R0 ;  /* 0x000000010808d824 */ /* 0x000fe200078e0a00 */
[----:B-----5:R-:W-:Y:S01]  /*1d170*/  IABS R10, R25 ;  /* 0x00000019000a7213 */ /* 0x020fe20000000000 */
[----:B------:R-:W-:Y:S01]  /*1d180*/  STL [R1+0x340], R11 ;  /* 0x0003400b01007387 */ /* 0x000fe20000100800 */
[----:B------:R-:W-:-:S03]  /*1d190*/  ISETP.GE.AND P5, PT, R25, RZ, PT ;  /* 0x000000ff1900720c */ /* 0x000fc60003fa6270 */
[----:B------:R-:W3:Y:S04]  /*1d1a0*/  LDL.LU R24, [R1+0x8bc] ;  /* 0x0008bc0001187983 */ /* 0x000ee80000300800 */
[----:B------:R-:W5:Y:S01]  /*1d1b0*/  LDL.LU R25, [R1+0x8c0] ;  /* 0x0008c00001197983 */ /* 0x000f620000300800 */
[----:B------:R-:W-:Y:S01]  /*1d1c0*/  IMAD.HI.U32 R14, R9, R7, RZ ;  /* 0x00000007090e7227 */ /* 0x000fe200078e00ff */
[----:B------:R-:W-:-:S03]  /*1d1d0*/  ISETP.GT.U32.AND P2, PT, R0, R12, PT ;  /* 0x0000000c0000720c */ /* 0x000fc60003f44070 */
[----:B------:R-:W-:-:S04]  /*1d1e0*/  IMAD.MOV R14, RZ, RZ, -R14 ;  /* 0x000000ffff0e7224 */ /* 0x000fc800078e0a0e */
[----:B------:R-:W-:-:S05]  /*1d1f0*/  IMAD R7, R0, R14, R7 ;  /* 0x0000000e00077224 */ /* 0x000fca00078e0207 */
[----:B------:R-:W-:Y:S01]  /*1d200*/  ISETP.GT.U32.AND P4, PT, R0, R7, PT ;  /* 0x000000070000720c */ /* 0x000fe20003f84070 */
[----:B------:R-:W-:Y:S01]  /*1d210*/  @!P2 IMAD.IADD R12, R12, 0x1, -R0 ;  /* 0x000000010c0ca824 */ /* 0x000fe200078e0a00 */
[----:B------:R-:W-:-:S04]  /*1d220*/  ISETP.GE.AND P2, PT, R17, RZ, PT ;  /* 0x000000ff1100720c */ /* 0x000fc80003f46270 */
[----:B------:R-:W-:-:S07]  /*1d230*/  ISETP.GT.U32.AND P1, PT, R0, R12, PT ;  /* 0x0000000c0000720c */ /* 0x000fce0003f24070 */
[----:B------:R-:W-:-:S06]  /*1d240*/  @!P4 IMAD.IADD R7, R7, 0x1, -R0 ;  /* 0x000000010707c824 */ /* 0x000fcc00078e0a00 */
[----:B------:R-:W-:-:S04]  /*1d250*/  @!P1 IMAD.IADD R12, R12, 0x1, -R0 ;  /* 0x000000010c0c9824 */ /* 0x000fc800078e0a00 */
[----:B------:R-:W-:Y:S01]  /*1d260*/  @!P2 IMAD.MOV R12, RZ, RZ, -R12 ;  /* 0x000000ffff0ca224 */ /* 0x000fe200078e0a0c */
[----:B------:R-:W-:Y:S02]  /*1d270*/  ISETP.GT.U32.AND P2, PT, R0, R7, PT ;  /* 0x000000070000720c */ /* 0x000fe40003f44070 */
[----:B------:R-:W-:Y:S01]  /*1d280*/  ISETP.GE.AND P0, PT, R22, RZ, PT ;  /* 0x000000ff1600720c */ /* 0x000fe20003f06270 */
[----:B0-----:R-:W-:-:S04]  /*1d290*/  IMAD.HI.U32 R13, R9, R10, RZ ;  /* 0x0000000a090d7227 */ /* 0x001fc800078e00ff */
[----:B------:R-:W-:-:S06]  /*1d2a0*/  IMAD.MOV R2, RZ, RZ, -R13 ;  /* 0x000000ffff027224 */ /* 0x000fcc00078e0a0d */
[----:B------:R-:W-:Y:S02]  /*1d2b0*/  @!P2 IMAD.IADD R7, R7, 0x1, -R0 ;  /* 0x000000010707a824 */ /* 0x000fe400078e0a00 */
[----:B------:R-:W-:Y:S02]  /*1d2c0*/  @!P0 IMAD.MOV R8, RZ, RZ, -R8 ;  /* 0x000000ffff088224 */ /* 0x000fe400078e0a08 */
[----:B------:R-:W-:Y:S02]  /*1d2d0*/  @!P3 IMAD.MOV R7, RZ, RZ, -R7 ;  /* 0x000000ffff07b224 */ /* 0x000fe400078e0a07 */
[----:B-1----:R-:W-:-:S05]  /*1d2e0*/  IMAD R6, R0, R2, R10 ;  /* 0x0000000200067224 */ /* 0x002fca00078e020a */
[----:B------:R-:W-:Y:S02]  /*1d2f0*/  ISETP.GT.U32.AND P1, PT, R0, R6, PT ;  /* 0x000000060000720c */ /* 0x000fe40003f24070 */
        /* <DEDUP_REMOVED lines=8> */
[----:B------:R0:W-:Y:S04]  /*1d380*/  STL [R1+0x338], R12 ;  /* 0x0003380c01007387 */ /* 0x0001e80000100800 */
[----:B------:R2:W-:Y:S04]  /*1d390*/  STL [R1+0x334], R8 ;  /* 0x0003340801007387 */ /* 0x0005e80000100800 */
[----:B------:R-:W2:Y:S04]  /*1d3a0*/  LDL.LU R17, [R1+0x8b4] ;  /* 0x0008b40001117983 */ /* 0x000ea80000300800 */
[----:B------:R-:W-:Y:S01]  /*1d3b0*/  STL [R1+0x330], R7 ;  /* 0x0003300701007387 */ /* 0x000fe20000100800 */
[----:B----4-:R-:W-:-:S02]  /*1d3c0*/  IABS R10, R23 ;  /* 0x00000017000a7213 */ /* 0x010fc40000000000 */
[----:B------:R-:W-:Y:S02]  /*1d3d0*/  ISETP.GE.AND P2, PT, R23, RZ, PT ;  /* 0x000000ff1700720c */ /* 0x000fe40003f46270 */
[----:B------:R-:W4:Y:S01]  /*1d3e0*/  LDL.LU R23, [R1+0x8b8] ;  /* 0x0008b80001177983 */ /* 0x000f220000300800 */
[----:B------:R-:W-:Y:S01]  /*1d3f0*/  @!P1 IMAD.IADD R6, R6, 0x1, -R0 ;  /* 0x0000000106069824 */ /* 0x000fe200078e0a00 */
[----:B------:R-:W-:Y:S02]  /*1d400*/  IABS R2, R21 ;  /* 0x0000001500027213 */ /* 0x000fe40000000000 */
[----:B------:R-:W-:Y:S02]  /*1d410*/  ISETP.GE.AND P0, PT, R21, RZ, PT ;  /* 0x000000ff1500720c */ /* 0x000fe40003f06270 */
[----:B------:R-:W4:Y:S01]  /*1d420*/  LDL.LU R21, [R1+0x8cc] ;  /* 0x0008cc0001157983 */ /* 0x000f220000300800 */
[----:B------:R-:W-:Y:S01]  /*1d430*/  ISETP.GT.U32.AND P1, PT, R0, R6, PT ;  /* 0x000000060000720c */ /* 0x000fe20003f24070 */
[----:B------:R-:W-:-:S04]  /*1d440*/  IMAD.HI.U32 R11, R9, R4, RZ ;  /* 0x00000004090b7227 */ /* 0x000fc800078e00ff */
[----:B------:R-:W-:Y:S02]  /*1d450*/  IMAD.MOV R11, RZ, RZ, -R11 ;  /* 0x000000ffff0b7224 */ /* 0x000fe400078e0a0b */
[----:B------:R-:W-:-:S06]  /*1d460*/  IMAD.HI.U32 R5, R9, R10, RZ ;  /* 0x0000000a09057227 */ /* 0x000fcc00078e00ff */
[----:B------:R-:W-:Y:S02]  /*1d470*/  @!P1 IMAD.IADD R6, R6, 0x1, -R0 ;  /* 0x0000000106069824 */ /* 0x000fe400078e0a00 */
[----:B------:R-:W-:Y:S02]  /*1d480*/  IMAD R4, R0, R11, R4 ;  /* 0x0000000b00047224 */ /* 0x000fe400078e0204 */
[----:B------:R-:W-:Y:S02]  /*1d490*/  IMAD.MOV.U32 R14, RZ, RZ, R6 ;  /* 0x000000ffff0e7224 */ /* 0x000fe400078e0006 */
[----:B------:R-:W-:-:S04]  /*1d4a0*/  IMAD.HI.U32 R11, R9, R2, RZ ;  /* 0x00000002090b7227 */ /* 0x000fc800078e00ff */
[----:B------:R-:W-:Y:S02]  /*1d4b0*/  IMAD.MOV R5, RZ, RZ, -R5 ;  /* 0x000000ffff057224 */ /* 0x000fe400078e0a05 */
[----:B------:R-:W-:Y:S02]  /*1d4c0*/  @!P5 IMAD.MOV R14, RZ, RZ, -R14 ;  /* 0x000000ffff0ed224 */ /* 0x000fe400078e0a0e */
[----:B------:R-:W-:Y:S02]  /*1d4d0*/  IMAD.MOV R11, RZ, RZ, -R11 ;  /* 0x000000ffff0b7224 */ /* 0x000fe400078e0a0b */
[C---:B------:R-:W-:Y:S01]  /*1d4e0*/  IMAD R10, R0.reuse, R5, R10 ;  /* 0x00000005000a7224 */ /* 0x040fe200078e020a */
[----:B------:R1:W-:Y:S01]  /*1d4f0*/  STL [R1+0x32c], R14 ;  /* 0x00032c0e01007387 */ /* 0x0003e20000100800 */
[----:B0-----:R-:W-:Y:S01]  /*1d500*/  IMAD R12, R0, R11, R2 ;  /* 0x0000000b000c7224 */ /* 0x001fe200078e0202 */
[----:B---3--:R-:W-:Y:S02]  /*1d510*/  ISETP.GE.AND P1, PT, R24, RZ, PT ;  /* 0x000000ff1800720c */ /* 0x008fe40003f26270 */
[----:B------:R-:W-:-:S02]  /*1d520*/  IABS R5, R24 ;  /* 0x0000001800057213 */ /* 0x000fc40000000000 */
[----:B-----5:R-:W-:Y:S01]  /*1d530*/  ISETP.GE.AND P3, PT, R25, RZ, PT ;  /* 0x000000ff1900720c */ /* 0x020fe20003f66270 */
[----:B------:R-:W3:Y:S01]  /*1d540*/  LDL.LU R24, [R1+0x8d0] ;  /* 0x0008d00001187983 */ /* 0x000ee20000300800 */
[----:B------:R-:W-:-:S03]  /*1d550*/  IABS R2, R25 ;  /* 0x0000001900027213 */ /* 0x000fc60000000000 */
[----:B------:R-:W5:Y:S01]  /*1d560*/  LDL.LU R25, [R1+0x8d4] ;  /* 0x0008d40001197983 */ /* 0x000f620000300800 */
[----:B------:R-:W-:-:S13]  /*1d570*/  ISETP.GT.U32.AND P6, PT, R0, R4, PT ;  /* 0x000000040000720c */ /* 0x000fda0003fc4070 */
[----:B------:R-:W-:-:S05]  /*1d580*/  @!P6 IMAD.IADD R4, R4, 0x1, -R0 ;  /* 0x000000010404e824 */ /* 0x000fca00078e0a00 */
[C---:B------:R-:W-:Y:S02]  /*1d590*/  ISETP.GT.U32.AND P6, PT, R0.reuse, R4, PT ;  /* 0x000000040000720c */ /* 0x040fe40003fc4070 */
[----:B------:R-:W-:-:S11]  /*1d5a0*/  ISETP.GT.U32.AND P5, PT, R0, R12, PT ;  /* 0x0000000c0000720c */ /* 0x000fd60003fa4070 */
[--C-:B------:R-:W-:Y:S01]  /*1d5b0*/  @!P6 IMAD.IADD R4, R4, 0x1, -R0.reuse ;  /* 0x000000010404e824 */ /* 0x100fe200078e0a00 */
[----:B------:R-:W-:Y:S01]  /*1d5c0*/  ISETP.GT.U32.AND P6, PT, R0, R10, PT ;  /* 0x0000000a0000720c */ /* 0x000fe20003fc4070 */
[----:B------:R-:W-:Y:S02]  /*1d5d0*/  @!P5 IMAD.IADD R12, R12, 0x1, -R0 ;  /* 0x000000010c0cd824 */ /* 0x000fe400078e0a00 */
[----:B------:R-:W-:-:S04]  /*1d5e0*/  IMAD.HI.U32 R6, R9, R2, RZ ;  /* 0x0000000209067227 */ /* 0x000fc800078e00ff */
[----:B------:R-:W-:-:S06]  /*1d5f0*/  IMAD.MOV.U32 R15, RZ, RZ, R4 ;  /* 0x000000ffff0f7224 */ /* 0x000fcc00078e0004 */
[----:B------:R-:W-:Y:S01]  /*1d600*/  @!P6 IMAD.IADD R10, R10, 0x1, -R0 ;  /* 0x000000010a0ae824 */ /* 0x000fe200078e0a00 */
[C---:B------:R-:W-:Y:S01]  /*1d610*/  ISETP.GT.U32.AND P6, PT, R0.reuse, R12, PT ;  /* 0x0000000c0000720c */ /* 0x040fe20003fc4070 */
[----:B------:R-:W-:Y:S02]  /*1d620*/  IMAD.MOV R6, RZ, RZ, -R6 ;  /* 0x000000ffff067224 */ /* 0x000fe400078e0a06 */
[----:B------:R-:W-:Y:S01]  /*1d630*/  @!P4 IMAD.MOV R15, RZ, RZ, -R15 ;  /* 0x000000ffff0fc224 */ /* 0x000fe200078e0a0f */
[C---:B------:R-:W-:Y:S01]  /*1d640*/  ISETP.GT.U32.AND P4, PT, R0.reuse, R10, PT ;  /* 0x0000000a0000720c */ /* 0x040fe20003f84070 */
[----:B------:R-:W-:Y:S02]  /*1d650*/  IMAD R2, R0, R6, R2 ;  /* 0x0000000600027224 */ /* 0x000fe400078e0202 */
[----:B------:R-:W-:-:S06]  /*1d660*/  IMAD.HI.U32 R13, R9, R5, RZ ;  /* 0x00000005090d7227 */ /* 0x000fcc00078e00ff */
[----:B------:R-:W-:Y:S01]  /*1d670*/  @!P6 IMAD.IADD R12, R12, 0x1, -R0 ;  /* 0x000000010c0ce824 */ /* 0x000fe200078e0a00 */
[----:B------:R-:W-:Y:S01]  /*1d680*/  ISETP.GT.U32.AND P6, PT, R0, R2, PT ;  /* 0x000000020000720c */ /* 0x000fe20003fc4070 */
[----:B------:R-:W-:Y:S02]  /*1d690*/  IMAD.MOV R13, RZ, RZ, -R13 ;  /* 0x000000ffff0d7224 */ /* 0x000fe400078e0a0d */
[----:B------:R-:W-:Y:S02]  /*1d6a0*/  IMAD.MOV.U32 R16, RZ, RZ, R12 ;  /* 0x000000ffff107224 */ /* 0x000fe400078e000c */
[----:B------:R-:W-:Y:S02]  /*1d6b0*/  @!P4 IMAD.IADD R10, R10, 0x1, -R0 ;  /* 0x000000010a0ac824 */ /* 0x000fe400078e0a00 */
[----:B------:R-:W-:Y:S02]  /*1d6c0*/  @!P0 IMAD.MOV R16, RZ, RZ, -R16 ;  /* 0x000000ffff108224 */ /* 0x000fe400078e0a10 */
[----:B------:R-:W-:-:S02]  /*1d6d0*/  @!P2 IMAD.MOV R10, RZ, RZ, -R10 ;  /* 0x000000ffff0aa224 */ /* 0x000fc400078e0a0a */
[----:B------:R-:W-:Y:S01]  /*1d6e0*/  IMAD R5, R0, R13, R5 ;  /* 0x0000000d00057224 */ /* 0x000fe200078e0205 */
[----:B------:R0:W-:Y:S01]  /*1d6f0*/  STL [R1+0x324], R15 ;  /* 0x0003240f01007387 */ /* 0x0001e20000100800 */
[----:B------:R-:W-:-:S03]  /*1d700*/  @!P6 IMAD.IADD R2, R2, 0x1, -R0 ;  /* 0x000000010202e824 */ /* 0x000fc600078e0a00 */
[----:B------:R-:W-:Y:S01]  /*1d710*/  STL [R1+0x328], R16 ;  /* 0x0003281001007387 */ /* 0x000fe20000100800 */
[----:B------:R-:W-:-:S03]  /*1d720*/  ISETP.GT.U32.AND P5, PT, R0, R5, PT ;  /* 0x000000050000720c */ /* 0x000fc60003fa4070 */
[----:B------:R5:W-:Y:S10]  /*1d730*/  STL [R1+0x320], R10 ;  /* 0x0003200a01007387 */ /* 0x000bf40000100800 */
[----:B------:R-:W-:-:S05]  /*1d740*/  @!P5 IMAD.IADD R5, R5, 0x1, -R0 ;  /* 0x000000010505d824 */ /* 0x000fca00078e0a00 */
[----:B------:R-:W-:Y:S02]  /*1d750*/  ISETP.GT.U32.AND P5, PT, R0, R5, PT ;  /* 0x000000050000720c */ /* 0x000fe40003fa4070 */
[----:B--2---:R-:W-:Y:S02]  /*1d760*/  IABS R8, R26 ;  /* 0x0000001a00087213 */ /* 0x004fe40000000000 */
[----:B------:R-:W-:Y:S02]  /*1d770*/  ISETP.GE.AND P6, PT, R26, RZ, PT ;  /* 0x000000ff1a00720c */ /* 0x000fe40003fc6270 */
[----:B------:R-:W2:Y:S01]  /*1d780*/  LDL.LU R26, [R1+0x8d8] ;  /* 0x0008d800011a7983 */ /* 0x000ea20000300800 */
[----:B-1----:R-:W-:-:S04]  /*1d790*/  IMAD.HI.U32 R14, R9, R8, RZ ;  /* 0x00000008090e7227 */ /* 0x002fc800078e00ff */
[----:B------:R-:W-:Y:S01]  /*1d7a0*/  IMAD.MOV R14, RZ, RZ, -R14 ;  /* 0x000000ffff0e7224 */ /* 0x000fe200078e0a0e */
[----:B------:R-:W-:-:S03]  /*1d7b0*/  IABS R11, R22 ;  /* 0x00000016000b7213 */ /* 0x000fc60000000000 */
[----:B------:R-:W-:Y:S02]  /*1d7c0*/  IMAD R8, R0, R14, R8 ;  /* 0x0000000e00087224 */ /* 0x000fe400078e0208 */
[----:B------:R-:W-:-:S03]  /*1d7d0*/  IMAD.HI.U32 R6, R9, R11, RZ ;  /* 0x0000000b09067227 */ /* 0x000fc600078e00ff */
[----:B------:R-:W-:Y:S01]  /*1d7e0*/  ISETP.GT.U32.AND P0, PT, R0, R8, PT ;  /* 0x000000080000720c */ /* 0x000fe20003f04070 */
[----:B------:R-:W-:-:S04]  /*1d7f0*/  IMAD.MOV R6, RZ, RZ, -R6 ;  /* 0x000000ffff067224 */ /* 0x000fc800078e0a06 */
[----:B------:R-:W-:Y:S02]  /*1d800*/  IMAD R11, R0, R6, R11 ;  /* 0x00000006000b7224 */ /* 0x000fe400078e020b */
[----:B------:R-:W-:-:S03]  /*1d810*/  @!P5 IMAD.IADD R5, R5, 0x1, -R0 ;  /* 0x000000010505d824 */ /* 0x000fc600078e0a00 */
[----:B------:R-:W-:-:S03]  /*1d820*/  ISETP.GT.U32.AND P5, PT, R0, R11, PT ;  /* 0x0000000b0000720c */ /* 0x000fc60003fa4070 */
[----:B------:R-:W-:Y:S01]  /*1d830*/  @!P0 IMAD.IADD R8, R8, 0x1, -R0 ;  /* 0x0000000108088824 */ /* 0x000fe200078e0a00 */
[----:B------:R-:W-:-:S09]  /*1d840*/  ISETP.GT.U32.AND P0, PT, R0, R2, PT ;  /* 0x000000020000720c */ /* 0x000fd20003f04070 */
[----:B------:R-:W-:-:S04]  /*1d850*/  @!P5 IMAD.IADD R11, R11, 0x1, -R0 ;  /* 0x000000010b0bd824 */ /* 0x000fc800078e0a00 */
[----:B------:R-:W-:Y:S01]  /*1d860*/  @!P0 IMAD.IADD R2, R2, 0x1, -R0 ;  /* 0x0000000102028824 */ /* 0x000fe200078e0a00 */
[----:B------:R-:W-:Y:S02]  /*1d870*/  ISETP.GT.U32.AND P5, PT, R0, R11, PT ;  /* 0x0000000b0000720c */ /* 0x000fe40003fa4070 */
[----:B------:R-:W-:Y:S01]  /*1d880*/  IABS R7, R20 ;  /* 0x0000001400077213 */ /* 0x000fe20000000000 */
[----:B------:R-:W-:-:S04]  /*1d890*/  @!P1 IMAD.MOV R5, RZ, RZ, -R5 ;  /* 0x000000ffff059224 */ /* 0x000fc800078e0a05 */
[----:B------:R-:W-:Y:S01]  /*1d8a0*/  IMAD.HI.U32 R13, R9, R7, RZ ;  /* 0x00000007090d7227 */ /* 0x000fe200078e00ff */
[----:B------:R1:W-:Y:S01]  /*1d8b0*/  STL [R1+0x31c], R5 ;  /* 0x00031c0501007387 */ /* 0x0003e20000100800 */
[----:B----4-:R-:W-:-:S05]  /*1d8c0*/  IABS R6, R23 ;  /* 0x0000001700067213 */ /* 0x010fca0000000000 */
[----:B0-----:R-:W-:-:S04]  /*1d8d0*/  IMAD.HI.U32 R15, R9, R6, RZ ;  /* 0x00000006090f7227 */ /* 0x001fc800078e00ff */
[----:B------:R-:W-:-:S04]  /*1d8e0*/  IMAD.MOV R15, RZ, RZ, -R15 ;  /* 0x000000ffff0f7224 */ /* 0x000fc800078e0a0f */
[----:B------:R-:W-:-:S05]  /*1d8f0*/  IMAD R6, R0, R15, R6 ;  /* 0x0000000f00067224 */ /* 0x000fca00078e0206 */
[----:B------:R-:W-:Y:S01]  /*1d900*/  ISETP.GT.U32.AND P0, PT, R0, R6, PT ;  /* 0x000000060000720c */ /* 0x000fe20003f04070 */
[----:B------:R-:W-:Y:S01]  /*1d910*/  @!P5 IMAD.IADD R11, R11, 0x1, -R0 ;  /* 0x000000010b0bd824 */ /* 0x000fe200078e0a00 */
[----:B------:R-:W-:Y:S01]  /*1d920*/  ISETP.GE.AND P5, PT, R22, RZ, PT ;  /* 0x000000ff1600720c */ /* 0x000fe20003fa6270 */
[----:B------:R-:W-:Y:S01]  /*1d930*/  IMAD.MOV R13, RZ, RZ, -R13 ;  /* 0x000000ffff0d7224 */ /* 0x000fe200078e0a0d */
[----:B------:R-:W4:Y:S03]  /*1d940*/  LDL.LU R22, [R1+0x8e4] ;  /* 0x0008e40001167983 */ /* 0x000f260000300800 */
[----:B------:R-:W-:-:S06]  /*1d950*/  IMAD R7, R0, R13, R7 ;  /* 0x0000000d00077224 */ /* 0x000fcc00078e0207 */
[----:B------:R-:W-:Y:S01]  /*1d960*/  @!P0 IMAD.IADD R6, R6, 0x1, -R0 ;  /* 0x0000000106068824 */ /* 0x000fe200078e0a00 */
[----:B------:R-:W-:Y:S02]  /*1d970*/  ISETP.GE.AND P0, PT, R23, RZ, PT ;  /* 0x000000ff1700720c */ /* 0x000fe40003f06270 */
        /* <DEDUP_REMOVED lines=14> */
[----:B------:R-:W-:Y:S01]  /*1da60*/  @!P6 IMAD.MOV R8, RZ, RZ, -R8 ;  /* 0x000000ffff08e224 */ /* 0x000fe200078e0a08 */
[----:B------:R-:W-:Y:S02]  /*1da70*/  ISETP.GT.U32.AND P6, PT, R0, R6, PT ;  /* 0x000000060000720c */ /* 0x000fe40003fc4070 */
[----:B-----5:R-:W-:-:S05]  /*1da80*/  IABS R10, R25 ;  /* 0x00000019000a7213 */ /* 0x020fca0000000000 */
[----:B------:R-:W-:Y:S02]  /*1da90*/  @!P2 IMAD.IADD R14, R14, 0x1, -R0 ;  /* 0x000000010e0ea824 */ /* 0x000fe400078e0a00 */
[----:B------:R-:W-:Y:S02]  /*1daa0*/  @!P3 IMAD.MOV R15, RZ, RZ, -R15 ;  /* 0x000000ffff0fb224 */ /* 0x000fe400078e0a0f */
[----:B-1----:R-:W-:Y:S01]  /*1dab0*/  IMAD.HI.U32 R5, R9, R10, RZ ;  /* 0x0000000a09057227 */ /* 0x002fe200078e00ff */
[----:B------:R-:W-:-:S03]  /*1dac0*/  ISETP.GT.U32.AND P3, PT, R0, R14, PT ;  /* 0x0000000e0000720c */ /* 0x000fc60003f64070 */
[----:B------:R-:W-:Y:S02]  /*1dad0*/  IMAD.MOV R2, RZ, RZ, -R5 ;  /* 0x000000ffff027224 */ /* 0x000fe400078e0a05 */
[----:B------:R-:W-:Y:S02]  /*1dae0*/  IMAD.MOV.U32 R5, RZ, RZ, R11 ;  /* 0x000000ffff057224 */ /* 0x000fe400078e000b */
[----:B------:R-:W-:Y:S02]  /*1daf0*/  @!P4 IMAD.MOV R7, RZ, RZ, -R7 ;  /* 0x000000ffff07c224 */ /* 0x000fe400078e0a07 */
[----:B------:R-:W-:Y:S01]  /*1db00*/  @!P5 IMAD.MOV R5, RZ, RZ, -R5 ;  /* 0x000000ffff05d224 */ /* 0x000fe200078e0a05 */
[----:B------:R-:W-:Y:S01]  /*1db10*/  STL [R1+0x318], R15 ;  /* 0x0003180f01007387 */ /* 0x000fe20000100800 */
[--C-:B------:R-:W-:Y:S01]  /*1db20*/  @!P6 IMAD.IADD R6, R6, 0x1, -R0.reuse ;  /* 0x000000010606e824 */ /* 0x100fe200078e0a00 */
[----:B---3--:R-:W-:Y:S02]  /*1db30*/  IABS R4, R24 ;  /* 0x0000001800047213 */ /* 0x008fe40000000000 */
[----:B------:R2:W-:Y:S01]  /*1db40*/  STL [R1+0x314], R8 ;  /* 0x0003140801007387 */ /* 0x0005e20000100800 */
[----:B------:R-:W-:Y:S01]  /*1db50*/  ISETP.GE.AND P6, PT, R24, RZ, PT ;  /* 0x000000ff1800720c */ /* 0x000fe20003fc6270 */
[----:B------:R-:W-:-:S02]  /*1db60*/  @!P3 IMAD.IADD R14, R14, 0x1, -R0 ;  /* 0x000000010e0eb824 */ /* 0x000fc400078e0a00 */
        /* <DEDUP_REMOVED lines=10> */
[----:B------:R-:W-:-:S04]  /*1dc10*/  IMAD.MOV R13, RZ, RZ, -R13 ;  /* 0x000000ffff0d7224 */ /* 0x000fc800078e0a0d */
[----:B------:R-:W-:-:S05]  /*1dc20*/  IMAD R4, R0, R13, R4 ;  /* 0x0000000d00047224 */ /* 0x000fca00078e0204 */
[C---:B------:R-:W-:Y:S02]  /*1dc30*/  ISETP.GT.U32.AND P4, PT, R0.reuse, R4, PT ;  /* 0x000000040000720c */ /* 0x040fe40003f84070 */
[----:B------:R-:W-:-:S11]  /*1dc40*/  ISETP.GT.U32.AND P1, PT, R0, R12, PT ;  /* 0x0000000c0000720c */ /* 0x000fd60003f24070 */
[--C-:B------:R-:W-:Y:S02]  /*1dc50*/  @!P4 IMAD.IADD R4, R4, 0x1, -R0.reuse ;  /* 0x000000010404c824 */ /* 0x100fe400078e0a00 */
[----:B------:R-:W-:-:S05]  /*1dc60*/  @!P1 IMAD.IADD R12, R12, 0x1, -R0 ;  /* 0x000000010c0c9824 */ /* 0x000fca00078e0a00 */
[----:B------:R-:W-:Y:S02]  /*1dc70*/  ISETP.GT.U32.AND P2, PT, R0, R12, PT ;  /* 0x0000000c0000720c */ /* 0x000fe40003f44070 */
[----:B------:R-:W-:-:S11]  /*1dc80*/  ISETP.GE.AND P1, PT, R17, RZ, PT ;  /* 0x000000ff1100720c */ /* 0x000fd60003f26270 */
[----:B------:R-:W-:Y:S01]  /*1dc90*/  @!P2 IMAD.IADD R12, R12, 0x1, -R0 ;  /* 0x000000010c0ca824 */ /* 0x000fe200078e0a00 */
[----:B--2---:R-:W-:Y:S02]  /*1dca0*/  IABS R8, R26 ;  /* 0x0000001a00087213 */ /* 0x004fe40000000000 */
[----:B------:R-:W-:Y:S02]  /*1dcb0*/  ISETP.GE.AND P4, PT, R26, RZ, PT ;  /* 0x000000ff1a00720c */ /* 0x000fe40003f86270 */
[----:B------:R-:W2:Y:S01]  /*1dcc0*/  LDL.LU R26, [R1+0x91c] ;  /* 0x00091c00011a7983 */ /* 0x000ea20000300800 */
[----:B------:R-:W-:Y:S01]  /*1dcd0*/  IMAD.MOV.U32 R11, RZ, RZ, R12 ;  /* 0x000000ffff0b7224 */ /* 0x000fe200078e000c */
[----:B------:R-:W-:Y:S02]  /*1dce0*/  ISETP.GE.AND P5, PT, R21, RZ, PT ;  /* 0x000000ff1500720c */ /* 0x000fe40003fa6270 */
[----:B------:R-:W2:Y:S01]  /*1dcf0*/  LDL.LU R20, [R1+0x92c] ;  /* 0x00092c0001147983 */ /* 0x000ea20000300800 */
[----:B------:R-:W-:Y:S01]  /*1dd00*/  @!P1 IMAD.MOV R11, RZ, RZ, -R11 ;  /* 0x000000ffff0b9224 */ /* 0x000fe200078e0a0b */
[----:B------:R-:W-:-:S04]  /*1dd10*/  ISETP.GT.U32.AND P1, PT, R0, R4, PT ;  /* 0x000000040000720c */ /* 0x000fc80003f24070 */
[----:B------:R0:W-:Y:S04]  /*1dd20*/  STL [R1+0x308], R11 ;  /* 0x0003080b01007387 */ /* 0x0001e80000100800 */
[----:B------:R-:W2:Y:S01]  /*1dd30*/  LDL.LU R21, [R1+0x934] ;  /* 0x0009340001157983 */ /* 0x000ea20000300800 */
[----:B------:R-:W-:Y:S02]  /*1dd40*/  IMAD.MOV.U32 R12, RZ, RZ, R6 ;  /* 0x000000ffff0c7224 */ /* 0x000fe400078e0006 */
[----:B0-----:R-:W-:Y:S02]  /*1dd50*/  IMAD.MOV.U32 R11, RZ, RZ, R14 ;  /* 0x000000ffff0b7224 */ /* 0x001fe400078e000e */
[----:B------:R-:W-:Y:S02]  /*1dd60*/  @!P1 IMAD.IADD R4, R4, 0x1, -R0 ;  /* 0x0000000104049824 */ /* 0x000fe400078e0a00 */
[----:B------:R-:W-:-:S02]  /*1dd70*/  @!P0 IMAD.MOV R12, RZ, RZ, -R12 ;  /* 0x000000ffff0c8224 */ /* 0x000fc400078e0a0c */
[----:B------:R-:W-:Y:S02]  /*1dd80*/  @!P5 IMAD.MOV R11, RZ, RZ, -R11 ;  /* 0x000000ffff0bd224 */ /* 0x000fe400078e0a0b */
[----:B------:R-:W-:Y:S01]  /*1dd90*/  @!P6 IMAD.MOV R4, RZ, RZ, -R4 ;  /* 0x000000ffff04e224 */ /* 0x000fe200078e0a04 */
[----:B------:R-:W-:Y:S01]  /*1dda0*/  STL [R1+0x304], R12 ;  /* 0x0003040c01007387 */ /* 0x000fe20000100800 */
[----:B------:R-:W-:-:S03]  /*1ddb0*/  IMAD R10, R0, R2, R10 ;  /* 0x00000002000a7224 */ /* 0x000fc600078e020a */
[----:B------:R-:W-:Y:S04]  /*1ddc0*/  STL [R1+0x300], R11 ;  /* 0x0003000b01007387 */ /* 0x000fe80000100800 */
[----:B------:R-:W2:Y:S04]  /*1ddd0*/  LDL.LU R17, [R1+0x938] ;  /* 0x0009380001117983 */ /* 0x000ea80000300800 */
[----:B------:R0:W-:Y:S01]  /*1dde0*/  STL [R1+0x2fc], R4 ;  /* 0x0002fc0401007387 */ /* 0x0001e20000100800 */
[----:B------:R-:W-:Y:S01]  /*1ddf0*/  ISETP.GT.U32.AND P2, PT, R0, R10, PT ;  /* 0x0000000a0000720c */ /* 0x000fe20003f44070 */
[----:B------:R-:W-:-:S12]  /*1de00*/  IMAD.HI.U32 R5, R9, R8, RZ ;  /* 0x0000000809057227 */ /* 0x000fd800078e00ff */
[----:B------:R-:W-:-:S05]  /*1de10*/  @!P2 IMAD.IADD R10, R10, 0x1, -R0 ;  /* 0x000000010a0aa824 */ /* 0x000fca00078e0a00 */
[----:B------:R-:W-:Y:S01]  /*1de20*/  ISETP.GT.U32.AND P2, PT, R0, R10, PT ;  /* 0x0000000a0000720c */ /* 0x000fe20003f44070 */
[----:B------:R-:W-:Y:S01]  /*1de30*/  IMAD.MOV R5, RZ, RZ, -R5 ;  /* 0x000000ffff057224 */ /* 0x000fe200078e0a05 */
[----:B----4-:R-:W-:Y:S02]  /*1de40*/  IABS R2, R23 ;  /* 0x0000001700027213 */ /* 0x010fe40000000000 */
[----:B------:R-:W-:Y:S02]  /*1de50*/  ISETP.GE.AND P1, PT, R23, RZ, PT ;  /* 0x000000ff1700720c */ /* 0x000fe40003f26270 */
[----:B------:R-:W4:Y:S01]  /*1de60*/  LDL.LU R23, [R1+0x93c] ;  /* 0x00093c0001177983 */ /* 0x000f220000300800 */
[----:B------:R-:W-:Y:S02]  /*1de70*/  IABS R7, R22 ;  /* 0x0000001600077213 */ /* 0x000fe40000000000 */
[----:B------:R-:W-:Y:S02]  /*1de80*/  ISETP.GE.AND P5, PT, R22, RZ, PT ;  /* 0x000000ff1600720c */ /* 0x000fe40003fa6270 */
[----:B------:R-:W4:Y:S01]  /*1de90*/  LDL.LU R22, [R1+0x958] ;  /* 0x0009580001167983 */ /* 0x000f220000300800 */
[----:B------:R-:W-:-:S02]  /*1dea0*/  IMAD R8, R0, R5, R8 ;  /* 0x0000000500087224 */ /* 0x000fc400078e0208 */
[----:B------:R-:W-:-:S03]  /*1deb0*/  @!P2 IMAD.IADD R10, R10, 0x1, -R0 ;  /* 0x000000010a0aa824 */ /* 0x000fc600078e0a00 */
[----:B------:R-:W-:Y:S01]  /*1dec0*/  ISETP.GT.U32.AND P0, PT, R0, R8, PT ;  /* 0x000000080000720c */ /* 0x000fe20003f04070 */
[----:B------:R-:W-:-:S04]  /*1ded0*/  IMAD.HI.U32 R6, R9, R2, RZ ;  /* 0x0000000209067227 */ /* 0x000fc800078e00ff */
[----:B------:R-:W-:Y:S02]  /*1dee0*/  IMAD.MOV.U32 R14, RZ, RZ, R10 ;  /* 0x000000ffff0e7224 */ /* 0x000fe400078e000a */
        /* <DEDUP_REMOVED lines=11> */
[----:B------:R-:W-:Y:S01]  /*1dfa0*/  IMAD.HI.U32 R5, R9, R7, RZ ;  /* 0x0000000709057227 */ /* 0x000fe200078e00ff */
[----:B------:R-:W-:-:S03]  /*1dfb0*/  ISETP.GT.U32.AND P6, PT, R0, R8, PT ;  /* 0x000000080000720c */ /* 0x000fc60003fc4070 */
[----:B------:R-:W-:-:S04]  /*1dfc0*/  IMAD.MOV R5, RZ, RZ, -R5 ;  /* 0x000000ffff057224 */ /* 0x000fc800078e0a05 */
[----:B------:R-:W-:-:S05]  /*1dfd0*/  IMAD R7, R0, R5, R7 ;  /* 0x0000000500077224 */ /* 0x000fca00078e0207 */
[----:B------:R-:W-:Y:S01]  /*1dfe0*/  ISETP.GT.U32.AND P3, PT, R0, R7, PT ;  /* 0x000000070000720c */ /* 0x000fe20003f64070 */
[----:B------:R-:W-:Y:S01]  /*1dff0*/  @!P6 IMAD.IADD R8, R8, 0x1, -R0 ;  /* 0x000000010808e824 */ /* 0x000fe200078e0a00 */
[----:B------:R-:W-:Y:S01]  /*1e000*/  ISETP.GT.U32.AND P6, PT, R0, R6, PT ;  /* 0x000000060000720c */ /* 0x000fe20003fc4070 */
[----:B0-----:R-:W-:-:S04]  /*1e010*/  IMAD.HI.U32 R4, R9, R13, RZ ;  /* 0x0000000d09047227 */ /* 0x001fc800078e00ff */
[----:B------:R-:W-:-:S06]  /*1e020*/  IMAD.MOV.U32 R15, RZ, RZ, R8 ;  /* 0x000000ffff0f7224 */ /* 0x000fcc00078e0008 */
[--C-:B------:R-:W-:Y:S02]  /*1e030*/  @!P3 IMAD.IADD R7, R7, 0x1, -R0.reuse ;  /* 0x000000010707b824 */ /* 0x100fe400078e0a00 */
[----:B------:R-:W-:-:S03]  /*1e040*/  @!P6 IMAD.IADD R6, R6, 0x1, -R0 ;  /* 0x000000010606e824 */ /* 0x000fc600078e0a00 */
[C---:B------:R-:W-:Y:S01]  /*1e050*/  ISETP.GT.U32.AND P6, PT, R0.reuse, R7, PT ;  /* 0x000000070000720c */ /* 0x040fe20003fc4070 */
[----:B------:R-:W-:Y:S02]  /*1e060*/  IMAD.MOV R4, RZ, RZ, -R4 ;  /* 0x000000ffff047224 */ /* 0x000fe400078e0a04 */
[----:B------:R-:W-:Y:S01]  /*1e070*/  @!P4 IMAD.MOV R15, RZ, RZ, -R15 ;  /* 0x000000ffff0fc224 */ /* 0x000fe200078e0a0f */
[C---:B------:R-:W-:Y:S01]  /*1e080*/  ISETP.GT.U32.AND P4, PT, R0.reuse, R6, PT ;  /* 0x000000060000720c */ /* 0x040fe20003f84070 */
[----:B------:R-:W-:-:S08]  /*1e090*/  IMAD R13, R0, R4, R13 ;  /* 0x00000004000d7224 */ /* 0x000fd000078e020d */
[----:B------:R-:W-:Y:S01]  /*1e0a0*/  @!P6 IMAD.IADD R7, R7, 0x1, -R0 ;  /* 0x000000010707e824 */ /* 0x000fe200078e0a00 */
[----:B------:R-:W-:-:S03]  /*1e0b0*/  ISETP.GT.U32.AND P6, PT, R0, R13, PT ;  /* 0x0000000d0000720c */ /* 0x000fc60003fc4070 */
[----:B------:R-:W-:Y:S02]  /*1e0c0*/  IMAD.MOV.U32 R16, RZ, RZ, R7 ;  /* 0x000000ffff107224 */ /* 0x000fe400078e0007 */
[----:B------:R-:W-:Y:S02]  /*1e0d0*/  @!P4 IMAD.IADD R6, R6, 0x1, -R0 ;  /* 0x000000010606c824 */ /* 0x000fe400078e0a00 */
[----:B------:R-:W-:Y:S02]  /*1e0e0*/  @!P5 IMAD.MOV R16, RZ, RZ, -R16 ;  /* 0x000000ffff10d224 */ /* 0x000fe400078e0a10 */
[----:B------:R-:W-:Y:S01]  /*1e0f0*/  @!P1 IMAD.MOV R6, RZ, RZ, -R6 ;  /* 0x000000ffff069224 */ /* 0x000fe200078e0a06 */
[----:B------:R-:W-:Y:S03]  /*1e100*/  STL [R1+0x2f0], R15 ;  /* 0x0002f00f01007387 */ /* 0x000fe60000100800 */
[----:B------:R-:W-:Y:S01]  /*1e110*/  @!P6 IMAD.IADD R13, R13, 0x1, -R0 ;  /* 0x000000010d0de824 */ /* 0x000fe200078e0a00 */
[----:B------:R-:W-:Y:S04]  /*1e120*/  STL [R1+0x2f4], R16 ;  /* 0x0002f41001007387 */ /* 0x000fe80000100800 */
[----:B------:R0:W-:Y:S01]  /*1e130*/  STL [R1+0x248], R6 ;  /* 0x0002480601007387 */ /* 0x0001e20000100800 */
[----:B------:R-:W-:-:S04]  /*1e140*/  IMAD.HI.U32 R11, R9, R2, RZ ;  /* 0x00000002090b7227 */ /* 0x000fc800078e00ff */
[----:B------:R-:W-:-:S04]  /*1e150*/  IMAD.MOV R11, RZ, RZ, -R11 ;  /* 0x000000ffff0b7224 */ /* 0x000fc800078e0a0b */
[----:B------:R-:W-:Y:S01]  /*1e160*/  IMAD R2, R0, R11, R2 ;  /* 0x0000000b00027224 */ /* 0x000fe200078e0202 */
[----:B--2---:R-:W-:Y:S02]  /*1e170*/  IABS R12, R26 ;  /* 0x0000001a000c7213 */ /* 0x004fe40000000000 */
[----:B------:R-:W-:Y:S02]  /*1e180*/  ISETP.GE.AND P6, PT, R26, RZ, PT ;  /* 0x000000ff1a00720c */ /* 0x000fe40003fc6270 */
[----:B------:R-:W2:Y:S01]  /*1e190*/  LDL.LU R26, [R1+0x96c] ;  /* 0x00096c00011a7983 */ /* 0x000ea20000300800 */
[----:B------:R-:W-:Y:S01]  /*1e1a0*/  ISETP.GT.U32.AND P3, PT, R0, R2, PT ;  /* 0x000000020000720c */ /* 0x000fe20003f64070 */
[----:B-1----:R-:W-:-:S04]  /*1e1b0*/  IMAD.HI.U32 R14, R9, R12, RZ ;  /* 0x0000000c090e7227 */ /* 0x002fc800078e00ff */
[----:B------:R-:W-:Y:S01]  /*1e1c0*/  IMAD.MOV R14, RZ, RZ, -R14 ;  /* 0x000000ffff0e7224 */ /* 0x000fe200078e0a0e */
[----:B------:R-:W-:-:S07]  /*1e1d0*/  IABS R10, R21 ;  /* 0x00000015000a7213 */ /* 0x000fce0000000000 */
[----:B------:R-:W-:Y:S02]  /*1e1e0*/  @!P3 IMAD.IADD R2, R2, 0x1, -R0 ;  /* 0x000000010202b824 */ /* 0x000fe400078e0a00 */
[C---:B------:R-:W-:Y:S02]  /*1e1f0*/  IMAD R12, R0.reuse, R14, R12 ;  /* 0x0000000e000c7224 */ /* 0x040fe400078e020c */
[----:B------:R-:W-:Y:S01]  /*1e200*/  IMAD.HI.U32 R4, R9, R10, RZ ;  /* 0x0000000a09047227 */ /* 0x000fe200078e00ff */
[C---:B------:R-:W-:Y:S02]  /*1e210*/  ISETP.GT.U32.AND P3, PT, R0.reuse, R2, PT ;  /* 0x000000020000720c */ /* 0x040fe40003f64070 */
[----:B------:R-:W-:Y:S01]  /*1e220*/  ISETP.GT.U32.AND P5, PT, R0, R12, PT ;  /* 0x0000000c0000720c */ /* 0x000fe20003fa4070 */
[----:B------:R-:W-:Y:S01]  /*1e230*/  IMAD.MOV R4, RZ, RZ, -R4 ;  /* 0x000000ffff047224 */ /* 0x000fe200078e0a04 */
[----:B------:R-:W-:-:S03]  /*1e240*/  IABS R5, R20 ;  /* 0x0000001400057213 */ /* 0x000fc60000000000 */
[----:B------:R-:W-:Y:S02]  /*1e250*/  IMAD R10, R0, R4, R10 ;  /* 0x00000004000a7224 */ /* 0x000fe400078e020a */
[----:B------:R-:W-:-:S04]  /*1e260*/  IMAD.HI.U32 R11, R9, R5, RZ ;  /* 0x00000005090b7227 */ /* 0x000fc800078e00ff */
[--C-:B------:R-:W-:Y:S01]  /*1e270*/  @!P3 IMAD.IADD R2, R2, 0x1, -R0.reuse ;  /* 0x000000010202b824 */ /* 0x100fe200078e0a00 */
[----:B------:R-:W-:Y:S01]  /*1e280*/  ISETP.GT.U32.AND P3, PT, R0, R10, PT ;  /* 0x0000000a0000720c */ /* 0x000fe20003f64070 */
[----:B------:R-:W-:Y:S02]  /*1e290*/  IMAD.MOV R11, RZ, RZ, -R11 ;  /* 0x000000ffff0b7224 */ /* 0x000fe400078e0a0b */
[----:B------:R-:W-:Y:S01]  /*1e2a0*/  @!P5 IMAD.IADD R12, R12, 0x1, -R0 ;  /* 0x000000010c0cd824 */ /* 0x000fe200078e0a00 */
[C---:B------:R-:W-:Y:S01]  /*1e2b0*/  ISETP.GT.U32.AND P5, PT, R0.reuse, R13, PT ;  /* 0x0000000d0000720c */ /* 0x040fe20003fa4070 */
[----:B------:R-:W-:-:S05]  /*1e2c0*/  IMAD R5, R0, R11, R5 ;  /* 0x0000000b00057224 */ /* 0x000fca00078e0205 */
[----:B------:R-:W-:-:S03]  /*1e2d0*/  ISETP.GT.U32.AND P4, PT, R0, R5, PT ;  /* 0x000000050000720c */ /* 0x000fc60003f84070 */
[----:B------:R-:W-:-:S04]  /*1e2e0*/  @!P3 IMAD.IADD R10, R10, 0x1, -R0 ;  /* 0x000000010a0ab824 */ /* 0x000fc800078e0a00 */
[----:B------:R-:W-:Y:S01]  /*1e2f0*/  @!P5 IMAD.IADD R13, R13, 0x1, -R0 ;  /* 0x000000010d0dd824 */ /* 0x000fe200078e0a00 */
[----:B------:R-:W-:Y:S01]  /*1e300*/  ISETP.GT.U32.AND P1, PT, R0, R10, PT ;  /* 0x0000000a0000720c */ /* 0x000fe20003f24070 */
[----:B0-----:R-:W-:-:S04]  /*1e310*/  IMAD.MOV.U32 R6, RZ, RZ, R2 ;  /* 0x000000ffff067224 */ /* 0x001fc800078e0002 */
[----:B------:R-:W-:Y:S02]  /*1e320*/  @!P4 IMAD.IADD R5, R5, 0x1, -R0 ;  /* 0x000000010505c824 */ /* 0x000fe400078e0a00 */
[----:B------:R-:W-:-:S03]  /*1e330*/  @!P2 IMAD.MOV R6, RZ, RZ, -R6 ;  /* 0x000000ffff06a224 */ /* 0x000fc600078e0a06 */
[----:B------:R-:W-:Y:S02]  /*1e340*/  ISETP.GT.U32.AND P3, PT, R0, R5, PT ;  /* 0x000000050000720c */ /* 0x000fe40003f64070 */
[----:B------:R-:W-:Y:S01]  /*1e350*/  STL [R1+0x2e8], R6 ;  /* 0x0002e80601007387 */ /* 0x000fe20000100800 */
[----:B------:R-:W-:Y:S01]  /*1e360*/  @!P1 IMAD.IADD R10, R10, 0x1, -R0 ;  /* 0x000000010a0a9824 */ /* 0x000fe200078e0a00 */
[----:B------:R-:W-:Y:S02]  /*1e370*/  ISETP.GE.AND P1, PT, R21, RZ, PT ;  /* 0x000000ff1500720c */ /* 0x000fe40003f26270 */
[----:B------:R-:W2:Y:S01]  /*1e380*/  LDL.LU R21, [R1+0x978] ;  /* 0x0009780001157983 */ /* 0x000ea20000300800 */
[----:B------:R-:W-:Y:S02]  /*1e390*/  ISETP.GT.U32.AND P4, PT, R0, R12, PT ;  /* 0x0000000c0000720c */ /* 0x000fe40003f84070 */
[----:B----4-:R-:W-:-:S05]  /*1e3a0*/  IABS R4, R23 ;  /* 0x0000001700047213 */ /* 0x010fca0000000000 */
[----:B------:R-:W-:-:S04]  /*1e3b0*/  IMAD.HI.U32 R14, R9, R4, RZ ;  /* 0x00000004090e7227 */ /* 0x000fc800078e00ff */
[----:B------:R-:W-:-:S04]  /*1e3c0*/  IMAD.MOV R14, RZ, RZ, -R14 ;  /* 0x000000ffff0e7224 */ /* 0x000fc800078e0a0e */
[----:B------:R-:W-:-:S05]  /*1e3d0*/  IMAD R4, R0, R14, R4 ;  /* 0x0000000e00047224 */ /* 0x000fca00078e0204 */
[----:B------:R-:W-:Y:S02]  /*1e3e0*/  ISETP.GT.U32.AND P5, PT, R0, R4, PT ;  /* 0x000000040000720c */ /* 0x000fe40003fa4070 */
[----:B------:R-:W-:-:S05]  /*1e3f0*/  IABS R8, R22 ;  /* 0x0000001600087213 */ /* 0x000fca0000000000 */
[----:B------:R-:W-:-:S04]  /*1e400*/  IMAD.HI.U32 R7, R9, R8, RZ ;  /* 0x0000000809077227 */ /* 0x000fc800078e00ff */
[----:B------:R-:W-:Y:S02]  /*1e410*/  IMAD.MOV R7, RZ, RZ, -R7 ;  /* 0x000000ffff077224 */ /* 0x000fe400078e0a07 */
[----:B------:R-:W-:Y:S01]  /*1e420*/  @!P5 IMAD.IADD R4, R4, 0x1, -R0 ;  /* 0x000000010404d824 */ /* 0x000fe200078e0a00 */
[----:B------:R-:W-:Y:S02]  /*1e430*/  ISETP.GE.AND P5, PT, R23, RZ, PT ;  /* 0x000000ff1700720c */ /* 0x000fe40003fa6270 */
[----:B------:R-:W4:Y:S01]  /*1e440*/  LDL.LU R23, [R1+0x97c] ;  /* 0x00097c0001177983 */ /* 0x000f220000300800 */
[----:B------:R-:W-:Y:S02]  /*1e450*/  IMAD R8, R0, R7, R8 ;  /* 0x0000000700087224 */ /* 0x000fe400078e0208 */
[----:B------:R-:W-:-:S03]  /*1e460*/  @!P3 IMAD.IADD R5, R5, 0x1, -R0 ;  /* 0x000000010505b824 */ /* 0x000fc600078e0a00 */
        /* <DEDUP_REMOVED lines=12> */
[----:B------:R-:W-:Y:S02]  /*1e530*/  @!P4 IMAD.MOV R12, RZ, RZ, -R12 ;  /* 0x000000ffff0cc224 */ /* 0x000fe400078e0a0c */
[----:B------:R-:W-:-:S03]  /*1e540*/  @!P3 IMAD.IADD R4, R4, 0x1, -R0 ;  /* 0x000000010404b824 */ /* 0x000fc600078e0a00 */
[----:B------:R-:W-:Y:S01]  /*1e550*/  @!P6 IMAD.IADD R8, R8, 0x1, -R0 ;  /* 0x000000010808e824 */ /* 0x000fe200078e0a00 */
[----:B------:R-:W-:Y:S01]  /*1e560*/  STL [R1+0x2e0], R12 ;  /* 0x0002e00c01007387 */ /* 0x000fe20000100800 */
[----:B---3--:R-:W-:Y:S02]  /*1e570*/  IABS R2, R24 ;  /* 0x0000001800027213 */ /* 0x008fe40000000000 */
[----:B------:R-:W-:Y:S01]  /*1e580*/  ISETP.GE.AND P3, PT, R24, RZ, PT ;  /* 0x000000ff1800720c */ /* 0x000fe20003f66270 */
[----:B------:R-:W-:Y:S01]  /*1e590*/  STL [R1+0x2e4], R10 ;  /* 0x0002e40a01007387 */ /* 0x000fe20000100800 */
[----:B-----5:R-:W-:Y:S02]  /*1e5a0*/  IABS R7, R25 ;  /* 0x0000001900077213 */ /* 0x020fe40000000000 */
[----:B------:R-:W-:Y:S01]  /*1e5b0*/  ISETP.GE.AND P6, PT, R25, RZ, PT ;  /* 0x000000ff1900720c */ /* 0x000fe20003fc6270 */
[----:B------:R-:W3:Y:S04]  /*1e5c0*/  LDL.LU R24, [R1+0x9b8] ;  /* 0x0009b80001187983 */ /* 0x000ee80000300800 */
[----:B------:R-:W5:Y:S01]  /*1e5d0*/  LDL.LU R25, [R1+0x9bc] ;  /* 0x0009bc0001197983 */ /* 0x000f620000300800 */
[----:B------:R-:W-:-:S04]  /*1e5e0*/  IMAD.HI.U32 R14, R9, R2, RZ ;  /* 0x00000002090e7227 */ /* 0x000fc800078e00ff */
[----:B------:R-:W-:-:S04]  /*1e5f0*/  IMAD.MOV R14, RZ, RZ, -R14 ;  /* 0x000000ffff0e7224 */ /* 0x000fc800078e0a0e */
[----:B------:R-:W-:-:S05]  /*1e600*/  IMAD R2, R0, R14, R2 ;  /* 0x0000000e00027224 */ /* 0x000fca00078e0202 */
[----:B------:R-:W-:-:S13]  /*1e610*/  ISETP.GT.U32.AND P4, PT, R0, R2, PT ;  /* 0x000000020000720c */ /* 0x000fda0003f84070 */
[----:B------:R-:W-:Y:S01]  /*1e620*/  @!P4 IMAD.IADD R2, R2, 0x1, -R0 ;  /* 0x000000010202c824 */ /* 0x000fe200078e0a00 */
[----:B------:R-:W-:-:S05]  /*1e630*/  IABS R11, R17 ;  /* 0x00000011000b7213 */ /* 0x000fca0000000000 */
[----:B------:R-:W-:-:S04]  /*1e640*/  IMAD.HI.U32 R15, R9, R11, RZ ;  /* 0x0000000b090f7227 */ /* 0x000fc800078e00ff */
[----:B------:R-:W-:-:S04]  /*1e650*/  IMAD.MOV R15, RZ, RZ, -R15 ;  /* 0x000000ffff0f7224 */ /* 0x000fc800078e0a0f */
[----:B------:R-:W-:-:S05]  /*1e660*/  IMAD R11, R0, R15, R11 ;  /* 0x0000000f000b7224 */ /* 0x000fca00078e020b */
[----:B------:R-:W-:Y:S02]  /*1e670*/  ISETP.GT.U32.AND P2, PT, R0, R11, PT ;  /* 0x0000000b0000720c */ /* 0x000fe40003f44070 */
[----:B--2---:R-:W-:Y:S02]  /*1e680*/  IABS R5, R26 ;  /* 0x0000001a00057213 */ /* 0x004fe40000000000 */
[----:B------:R-:W-:Y:S02]  /*1e690*/  ISETP.GE.AND P4, PT, R26, RZ, PT ;  /* 0x000000ff1a00720c */ /* 0x000fe40003f86270 */
[----:B------:R-:W2:Y:S07]  /*1e6a0*/  LDL.LU R26, [R1+0x9a4] ;  /* 0x0009a400011a7983 */ /* 0x000eae0000300800 */
[----:B------:R-:W-:Y:S01]  /*1e6b0*/  @!P2 IMAD.IADD R11, R11, 0x1, -R0 ;  /* 0x000000010b0ba824 */ /* 0x000fe200078e0a00 */
[----:B------:R-:W-:-:S02]  /*1e6c0*/  ISETP.GE.AND P2, PT, R17, RZ, PT ;  /* 0x000000ff1100720c */ /* 0x000fc40003f46270 */
[----:B------:R-:W-:Y:S01]  /*1e6d0*/  ISETP.GE.AND P1, PT, R22, RZ, PT ;  /* 0x000000ff1600720c */ /* 0x000fe20003f26270 */
[----:B------:R-:W2:Y:S01]  /*1e6e0*/  LDL.LU R20, [R1+0x9a8] ;  /* 0x0009a80001147983 */ /* 0x000ea20000300800 */
[----:B------:R-:W-:Y:S01]  /*1e6f0*/  ISETP.GT.U32.AND P0, PT, R0, R11, PT ;  /* 0x0000000b0000720c */ /* 0x000fe20003f04070 */
[----:B------:R-:W-:-:S12]  /*1e700*/  IMAD.HI.U32 R6, R9, R7, RZ ;  /* 0x0000000709067227 */ /* 0x000fd800078e00ff */
[----:B------:R-:W-:-:S04]  /*1e710*/  @!P0 IMAD.IADD R11, R11, 0x1, -R0 ;  /* 0x000000010b0b8824 */ /* 0x000fc800078e0a00 */
[----:B------:R-:W-:Y:S01]  /*1e720*/  @!P2 IMAD.MOV R11, RZ, RZ, -R11 ;  /* 0x000000ffff0ba224 */ /* 0x000fe200078e0a0b */
[----:B------:R-:W-:-:S04]  /*1e730*/  ISETP.GT.U32.AND P2, PT, R0, R2, PT ;  /* 0x000000020000720c */ /* 0x000fc80003f44070 */
[----:B------:R0:W-:Y:S04]  /*1e740*/  STL [R1+0x2cc], R11 ;  /* 0x0002cc0b01007387 */ /* 0x0001e80000100800 */
[----:B------:R-:W2:Y:S01]  /*1e750*/  LDL.LU R22, [R1+0x9ac] ;  /* 0x0009ac0001167983 */ /* 0x000ea20000300800 */
[----:B------:R-:W-:Y:S02]  /*1e760*/  IMAD.MOV R6, RZ, RZ, -R6 ;  /* 0x000000ffff067224 */ /* 0x000fe400078e0a06 */
[----:B0-----:R-:W-:Y:S02]  /*1e770*/  IMAD.MOV.U32 R11, RZ, RZ, R4 ;  /* 0x000000ffff0b7224 */ /* 0x001fe400078e0004 */
[----:B------:R-:W-:Y:S02]  /*1e780*/  @!P2 IMAD.IADD R2, R2, 0x1, -R0 ;  /* 0x000000010202a824 */ /* 0x000fe400078e0a00 */
[----:B------:R-:W-:-:S02]  /*1e790*/  IMAD R7, R0, R6, R7 ;  /* 0x0000000600077224 */ /* 0x000fc400078e0207 */
[----:B------:R-:W-:Y:S02]  /*1e7a0*/  @!P5 IMAD.MOV R11, RZ, RZ, -R11 ;  /* 0x000000ffff0bd224 */ /* 0x000fe400078e0a0b */
[----:B------:R-:W-:Y:S02]  /*1e7b0*/  @!P1 IMAD.MOV R8, RZ, RZ, -R8 ;  /* 0x000000ffff089224 */ /* 0x000fe400078e0a08 */
[----:B------:R-:W-:Y:S01]  /*1e7c0*/  @!P3 IMAD.MOV R2, RZ, RZ, -R2 ;  /* 0x000000ffff02b224 */ /* 0x000fe200078e0a02 */
[----:B------:R-:W-:Y:S01]  /*1e7d0*/  ISETP.GT.U32.AND P0, PT, R0, R7, PT ;  /* 0x000000070000720c */ /* 0x000fe20003f04070 */
[----:B------:R-:W-:Y:S04]  /*1e7e0*/  STL [R1+0x2dc], R11 ;  /* 0x0002dc0b01007387 */ /* 0x000fe80000100800 */
[----:B------:R0:W-:Y:S04]  /*1e7f0*/  STL [R1+0x2d0], R8 ;  /* 0x0002d00801007387 */ /* 0x0001e80000100800 */
[----:B------:R1:W-:Y:S04]  /*1e800*/  STL [R1+0x2d8], R2 ;  /* 0x0002d80201007387 */ /* 0x0003e80000100800 */
[----:B------:R-:W2:Y:S01]  /*1e810*/  LDL.LU R17, [R1+0x9b0] ;  /* 0x0009b00001117983 */ /* 0x000ea20000300800 */
[----:B------:R-:W-:Y:S01]  /*1e820*/  @!P0 IMAD.IADD R7, R7, 0x1, -R0 ;  /* 0x0000000107078824 */ /* 0x000fe200078e0a00 */
[----:B------:R-:W-:-:S02]  /*1e830*/  IABS R12, R21 ;  /* 0x00000015000c7213 */ /* 0x000fc40000000000 */
[----:B------:R-:W-:Y:S02]  /*1e840*/  ISETP.GE.AND P1, PT, R21, RZ, PT ;  /* 0x000000ff1500720c */ /* 0x000fe40003f26270 */
[----:B------:R-:W-:-:S13]  /*1e850*/  ISETP.GT.U32.AND P0, PT, R0, R7, PT ;  /* 0x000000070000720c */ /* 0x000fda0003f04070 */
[----:B------:R-:W-:-:S04]  /*1e860*/  @!P0 IMAD.IADD R7, R7, 0x1, -R0 ;  /* 0x0000000107078824 */ /* 0x000fc800078e0a00 */
[----:B------:R-:W-:-:S04]  /*1e870*/  IMAD.MOV.U32 R14, RZ, RZ, R7 ;  /* 0x000000ffff0e7224 */ /* 0x000fc800078e0007 */
[----:B------:R-:W-:Y:S01]  /*1e880*/  @!P6 IMAD.MOV R14, RZ, RZ, -R14 ;  /* 0x000000ffff0ee224 */ /* 0x000fe200078e0a0e */
[----:B----4-:R-:W-:Y:S02]  /*1e890*/  IABS R10, R23 ;  /* 0x00000017000a7213 */ /* 0x010fe40000000000 */
[----:B------:R-:W-:Y:S02]  /*1e8a0*/  ISETP.GE.AND P2, PT, R23, RZ, PT ;  /* 0x000000ff1700720c */ /* 0x000fe40003f46270 */
[----:B------:R-:W4:Y:S04]  /*1e8b0*/  LDL.LU R23, [R1+0x9b4] ;  /* 0x0009b40001177983 */ /* 0x000f280000300800 */
[----:B------:R-:W4:Y:S04]  /*1e8c0*/  LDL.LU R21, [R1+0x9c0] ;  /* 0x0009c00001157983 */ /* 0x000f280000300800 */
[----:B------:R0:W-:Y:S01]  /*1e8d0*/  STL [R1+0x2d4], R14 ;  /* 0x0002d40e01007387 */ /* 0x0001e20000100800 */
[----:B---3--:R-:W-:-:S02]  /*1e8e0*/  ISETP.GE.AND P0, PT, R24, RZ, PT ;  /* 0x000000ff1800720c */ /* 0x008fc40003f06270 */
[----:B0-----:R-:W-:Y:S02]  /*1e8f0*/  IABS R8, R24 ;  /* 0x0000001800087213 */ /* 0x001fe40000000000 */
[----:B-----5:R-:W-:Y:S01]  /*1e900*/  ISETP.GE.AND P3, PT, R25, RZ, PT ;  /* 0x000000ff1900720c */ /* 0x020fe20003f66270 */
[----:B------:R-:W3:Y:S01]  /*1e910*/  LDL.LU R24, [R1+0x9c4] ;  /* 0x0009c40001187983 */ /* 0x000ee20000300800 */
[----:B-1----:R-:W-:-:S03]  /*1e920*/  IABS R2, R25 ;  /* 0x0000001900027213 */ /* 0x002fc60000000000 */
[----:B------:R-:W5:Y:S01]  /*1e930*/  LDL.LU R25, [R1+0x9c8] ;  /* 0x0009c80001197983 */ /* 0x000f620000300800 */
[----:B------:R-:W-:-:S04]  /*1e940*/  IMAD.HI.U32 R6, R9, R5, RZ ;  /* 0x0000000509067227 */ /* 0x000fc800078e00ff */
[----:B------:R-:W-:-:S04]  /*1e950*/  IMAD.MOV R6, RZ, RZ, -R6 ;  /* 0x000000ffff067224 */ /* 0x000fc800078e0a06 */
        /* <DEDUP_REMOVED lines=9> */
[----:B------:R-:W-:-:S03]  /*1e9f0*/  IMAD R10, R0, R4, R10 ;  /* 0x00000004000a7224 */ /* 0x000fc600078e020a */
[----:B------:R-:W-:-:S05]  /*1ea00*/  ISETP.GT.U32.AND P6, PT, R0, R12, PT ;  /* 0x0000000c0000720c */ /* 0x000fca0003fc4070 */
[----:B------:R-:W-:Y:S01]  /*1ea10*/  @!P5 IMAD.IADD R5, R5, 0x1, -R0 ;  /* 0x000000010505d824 */ /* 0x000fe200078e0a00 */
[----:B------:R-:W-:Y:S01]  /*1ea20*/  ISETP.GT.U32.AND P5, PT, R0, R10, PT ;  /* 0x0000000a0000720c */ /* 0x000fe20003fa4070 */
[----:B------:R-:W-:-:S06]  /*1ea30*/  IMAD.HI.U32 R7, R9, R2, RZ ;  /* 0x0000000209077227 */ /* 0x000fcc00078e00ff */
[----:B------:R-:W-:Y:S02]  /*1ea40*/  @!P6 IMAD.IADD R12, R12, 0x1, -R0 ;  /* 0x000000010c0ce824 */ /* 0x000fe400078e0a00 */
[----:B------:R-:W-:-:S04]  /*1ea50*/  IMAD.MOV.U32 R15, RZ, RZ, R5 ;  /* 0x000000ffff0f7224 */ /* 0x000fc800078e0005 */
[----:B------:R-:W-:Y:S01]  /*1ea60*/  @!P5 IMAD.IADD R10, R10, 0x1, -R0 ;  /* 0x000000010a0ad824 */ /* 0x000fe200078e0a00 */
        /* <DEDUP_REMOVED lines=15> */
[----:B--2---:R-:W-:-:S02]  /*1eb60*/  IABS R4, R26 ;  /* 0x0000001a00047213 */ /* 0x004fc40000000000 */
[----:B------:R-:W-:Y:S02]  /*1eb70*/  ISETP.GE.AND P5, PT, R26, RZ, PT ;  /* 0x000000ff1a00720c */ /* 0x000fe40003fa6270 */
[----:B------:R-:W2:Y:S01]  /*1eb80*/  LDL.LU R26, [R1+0x9cc] ;  /* 0x0009cc00011a7983 */ /* 0x000ea20000300800 */
[----:B------:R-:W-:-:S04]  /*1eb90*/  IMAD.HI.U32 R13, R9, R8, RZ ;  /* 0x00000008090d7227 */ /* 0x000fc800078e00ff */
        /* <DEDUP_REMOVED lines=8> */
[----:B------:R-:W-:Y:S01]  /*1ec20*/  IABS R11, R22 ;  /* 0x00000016000b7213 */ /* 0x000fe20000000000 */
[----:B------:R-:W-:-:S03]  /*1ec30*/  IMAD R4, R0, R14, R4 ;  /* 0x0000000e00047224 */ /* 0x000fc600078e0204 */
[C---:B------:R-:W-:Y:S01]  /*1ec40*/  ISETP.GT.U32.AND P6, PT, R0.reuse, R8, PT ;  /* 0x000000080000720c */ /* 0x040fe20003fc4070 */
[----:B------:R-:W-:Y:S01]  /*1ec50*/  IMAD.HI.U32 R7, R9, R11, RZ ;  /* 0x0000000b09077227 */ /* 0x000fe200078e00ff */
[----:B------:R-:W-:-:S03]  /*1ec60*/  ISETP.GT.U32.AND P1, PT, R0, R4, PT ;  /* 0x000000040000720c */ /* 0x000fc60003f24070 */
[----:B------:R-:W-:Y:S02]  /*1ec70*/  IMAD.MOV R13, RZ, RZ, -R13 ;  /* 0x000000ffff0d7224 */ /* 0x000fe400078e0a0d */
[----:B------:R-:W-:Y:S02]  /*1ec80*/  IMAD.MOV R7, RZ, RZ, -R7 ;  /* 0x000000ffff077224 */ /* 0x000fe400078e0a07 */
[C---:B------:R-:W-:Y:S02]  /*1ec90*/  IMAD R6, R0.reuse, R13, R6 ;  /* 0x0000000d00067224 */ /* 0x040fe400078e0206 */
[----:B------:R-:W-:Y:S02]  /*1eca0*/  IMAD R11, R0, R7, R11 ;  /* 0x00000007000b7224 */ /* 0x000fe400078e020b */
[--C-:B------:R-:W-:Y:S01]  /*1ecb0*/  @!P6 IMAD.IADD R8, R8, 0x1, -R0.reuse ;  /* 0x000000010808e824 */ /* 0x100fe200078e0a00 */
[C---:B------:R-:W-:Y:S02]  /*1ecc0*/  ISETP.GT.U32.AND P4, PT, R0.reuse, R6, PT ;  /* 0x000000060000720c */ /* 0x040fe40003f84070 */
[----:B------:R-:W-:Y:S01]  /*1ecd0*/  ISETP.GT.U32.AND P6, PT, R0, R11, PT ;  /* 0x0000000b0000720c */ /* 0x000fe20003fc4070 */
[----:B------:R-:W-:Y:S01]  /*1ece0*/  @!P1 IMAD.IADD R4, R4, 0x1, -R0 ;  /* 0x0000000104049824 */ /* 0x000fe200078e0a00 */
[----:B------:R-:W-:-:S09]  /*1ecf0*/  ISETP.GT.U32.AND P1, PT, R0, R2, PT ;  /* 0x000000020000720c */ /* 0x000fd20003f24070 */
[--C-:B------:R-:W-:Y:S02]  /*1ed00*/  @!P4 IMAD.IADD R6, R6, 0x1, -R0.reuse ;  /* 0x000000010606c824 */ /* 0x100fe400078e0a00 */
[--C-:B------:R-:W-:Y:S02]  /*1ed10*/  @!P6 IMAD.IADD R11, R11, 0x1, -R0.reuse ;  /* 0x000000010b0be824 */ /* 0x100fe400078e0a00 */
[----:B------:R-:W-:Y:S01]  /*1ed20*/  @!P1 IMAD.IADD R2, R2, 0x1, -R0 ;  /* 0x0000000102029824 */ /* 0x000fe200078e0a00 */
[C---:B------:R-:W-:Y:S02]  /*1ed30*/  ISETP.GT.U32.AND P2, PT, R0.reuse, R6, PT ;  /* 0x000000060000720c */ /* 0x040fe40003f44070 */
[C---:B------:R-:W-:Y:S01]  /*1ed40*/  ISETP.GT.U32.AND P6, PT, R0.reuse, R11, PT ;  /* 0x0000000b0000720c */ /* 0x040fe20003fc4070 */
[----:B0-----:R-:W-:Y:S01]  /*1ed50*/  IMAD.MOV.U32 R10, RZ, RZ, R8 ;  /* 0x000000ffff0a7224 */ /* 0x001fe200078e0008 */
[----:B------:R-:W-:-:S03]  /*1ed60*/  ISETP.GT.U32.AND P4, PT, R0, R4, PT ;  /* 0x000000040000720c */ /* 0x000fc60003f84070 */
[----:B------:R-:W-:-:S06]  /*1ed70*/  @!P0 IMAD.MOV R10, RZ, RZ, -R10 ;  /* 0x000000ffff0a8224 */ /* 0x000fcc00078e0a0a */
[--C-:B------:R-:W-:Y:S01]  /*1ed80*/  @!P2 IMAD.IADD R6, R6, 0x1, -R0.reuse ;  /* 0x000000010606a824 */ /* 0x100fe200078e0a00 */
[----:B------:R0:W-:Y:S01]  /*1ed90*/  STL [R1+0x2b4], R10 ;  /* 0x0002b40a01007387 */ /* 0x0001e20000100800 */
[--C-:B------:R-:W-:Y:S01]  /*1eda0*/  @!P6 IMAD.IADD R11, R11, 0x1, -R0.reuse ;  /* 0x000000010b0be824 */ /* 0x100fe200078e0a00 */
[----:B------:R-:W-:Y:S02]  /*1edb0*/  ISETP.GE.AND P6, PT, R22, RZ, PT ;  /* 0x000000ff1600720c */ /* 0x000fe40003fc6270 */
[----:B------:R-:W2:Y:S01]  /*1edc0*/  LDL.LU R22, [R1+0x9d0] ;  /* 0x0009d00001167983 */ /* 0x000ea20000300800 */
[----:B------:R-:W-:Y:S01]  /*1edd0*/  @!P4 IMAD.IADD R4, R4, 0x1, -R0 ;  /* 0x000000010404c824 */ /* 0x000fe200078e0a00 */
[----:B------:R-:W-:-:S03]  /*1ede0*/  ISETP.GE.AND P4, PT, R20, RZ, PT ;  /* 0x000000ff1400720c */ /* 0x000fc60003f86270 */
[----:B------:R-:W-:Y:S01]  /*1edf0*/  @!P5 IMAD.MOV R4, RZ, RZ, -R4 ;  /* 0x000000ffff04d224 */ /* 0x000fe200078e0a04 */
[----:B----4-:R-:W-:-:S05]  /*1ee00*/  IABS R7, R23 ;  /* 0x0000001700077213 */ /* 0x010fca0000000000 */
[----:B------:R-:W-:Y:S01]  /*1ee10*/  IMAD.HI.U32 R15, R9, R7, RZ ;  /* 0x00000007090f7227 */ /* 0x000fe200078e00ff */
[----:B------:R-:W-:-:S03]  /*1ee20*/  IABS R5, R21 ;  /* 0x0000001500057213 */ /* 0x000fc60000000000 */
        /* <DEDUP_REMOVED lines=8> */
[----:B------:R-:W-:Y:S02]  /*1eeb0*/  ISETP.GE.AND P1, PT, R23, RZ, PT ;  /* 0x000000ff1700720c */ /* 0x000fe40003f26270 */
[----:B------:R-:W4:Y:S01]  /*1eec0*/  LDL.LU R23, [R1+0x9d4] ;  /* 0x0009d40001177983 */ /* 0x000f220000300800 */
[----:B------:R-:W-:Y:S01]  /*1eed0*/  IMAD.MOV.U32 R15, RZ, RZ, R2 ;  /* 0x000000ffff0f7224 */ /* 0x000fe200078e0002 */
[----:B------:R-:W-:-:S03]  /*1eee0*/  ISETP.GT.U32.AND P5, PT, R0, R7, PT ;  /* 0x000000070000720c */ /* 0x000fc60003fa4070 */
[----:B------:R-:W-:Y:S02]  /*1eef0*/  @!P3 IMAD.MOV R15, RZ, RZ, -R15 ;  /* 0x000000ffff0fb224 */ /* 0x000fe400078e0a0f */
[----:B------:R-:W-:-:S03]  /*1ef00*/  @!P2 IMAD.IADD R14, R14, 0x1, -R0 ;  /* 0x000000010e0ea824 */ /* 0x000fc600078e0a00 */
[----:B------:R-:W-:Y:S02]  /*1ef10*/  STL [R1+0x2b0], R15 ;  /* 0x0002b00f01007387 */ /* 0x000fe40000100800 */
[----:B------:R-:W-:Y:S02]  /*1ef20*/  ISETP.GT.U32.AND P3, PT, R0, R14, PT ;  /* 0x0000000e0000720c */ /* 0x000fe40003f64070 */
[----:B-----5:R-:W-:-:S05]  /*1ef30*/  IABS R8, R25 ;  /* 0x0000001900087213 */ /* 0x020fca0000000000 */
[----:B0-----:R-:W-:Y:S01]  /*1ef40*/  IMAD.HI.U32 R10, R9, R8, RZ ;  /* 0x00000008090a7227 */ /* 0x001fe200078e00ff */
[----:B------:R0:W-:Y:S03]  /*1ef50*/  STL [R1+0x2ac], R4 ;  /* 0x0002ac0401007387 */ /* 0x0001e60000100800 */
[----:B------:R-:W-:Y:S02]  /*1ef60*/  IMAD.MOV R2, RZ, RZ, -R10 ;  /* 0x000000ffff027224 */ /* 0x000fe400078e0a0a */
[----:B------:R-:W-:Y:S02]  /*1ef70*/  IMAD.MOV.U32 R10, RZ, RZ, R6 ;  /* 0x000000ffff0a7224 */ /* 0x000fe400078e0006 */
[----:B0-----:R-:W-:Y:S02]  /*1ef80*/  IMAD.MOV.U32 R4, RZ, RZ, R11 ;  /* 0x000000ffff047224 */ /* 0x001fe400078e000b */
[----:B------:R-:W-:-:S02]  /*1ef90*/  @!P4 IMAD.MOV R10, RZ, RZ, -R10 ;  /* 0x000000ffff0ac224 */ /* 0x000fc400078e0a0a */
[----:B------:R-:W-:Y:S01]  /*1efa0*/  @!P6 IMAD.MOV R4, RZ, RZ, -R4 ;  /* 0x000000ffff04e224 */ /* 0x000fe200078e0a04 */
[----:B---3--:R-:W-:Y:S01]  /*1efb0*/  IABS R5, R24 ;  /* 0x0000001800057213 */ /* 0x008fe20000000000 */
[--C-:B------:R-:W-:Y:S01]  /*1efc0*/  @!P5 IMAD.IADD R7, R7, 0x1, -R0.reuse ;  /* 0x000000010707d824 */ /* 0x100fe200078e0a00 */
[----:B------:R-:W-:Y:S01]  /*1efd0*/  STL [R1+0x2a8], R10 ;  /* 0x0002a80a01007387 */ /* 0x000fe20000100800 */
[----:B------:R-:W-:Y:S01]  /*1efe0*/  ISETP.GE.AND P5, PT, R24, RZ, PT ;  /* 0x000000ff1800720c */ /* 0x000fe20003fa6270 */
[----:B------:R-:W-:Y:S01]  /*1eff0*/  @!P3 IMAD.IADD R14, R14, 0x1, -R0 ;  /* 0x000000010e0eb824 */ /* 0x000fe200078e0a00 */
[----:B------:R-:W-:Y:S01]  /*1f000*/  ISETP.GE.AND P3, PT, R25, RZ, PT ;  /* 0x000000ff1900720c */ /* 0x000fe20003f66270 */
        /* <DEDUP_REMOVED lines=10> */
[----:B------:R-:W-:-:S13]  /*1f0b0*/  ISETP.GT.U32.AND P4, PT, R0, R5, PT ;  /* 0x000000050000720c */ /* 0x000fda0003f84070 */
[----:B------:R-:W-:Y:S01]  /*1f0c0*/  @!P4 IMAD.IADD R5, R5, 0x1, -R0 ;  /* 0x000000010505c824 */ /* 0x000fe200078e0a00 */
[----:B--2---:R-:W-:Y:S02]  /*1f0d0*/  IABS R6, R26 ;  /* 0x0000001a00067213 */ /* 0x004fe40000000000 */
[----:B------:R-:W-:Y:S02]  /*1f0e0*/  ISETP.GE.AND P4, PT, R26, RZ, PT ;  /* 0x000000ff1a00720c */ /* 0x000fe40003f86270 */
[----:B------:R-:W2:Y:S01]  /*1f0f0*/  LDL.LU R26, [R1+0x9d8] ;  /* 0x0009d800011a7983 */ /* 0x000ea20000300800 */
[----:B------:R-:W-:-:S03]  /*1f100*/  ISETP.GT.U32.AND P0, PT, R0, R12, PT ;  /* 0x0000000c0000720c */ /* 0x000fc60003f04070 */
[----:B------:R-:W2:Y:S10]  /*1f110*/  LDL.LU R20, [R1+0x9dc] ;  /* 0x0009dc0001147983 */ /* 0x000eb40000300800 */
[----:B------:R-:W-:-:S05]  /*1f120*/  @!P0 IMAD.IADD R12, R12, 0x1, -R0 ;  /* 0x000000010c0c8824 */ /* 0x000fca00078e0a00 */
[----:B------:R-:W-:Y:S02]  /*1f130*/  ISETP.GT.U32.AND P2, PT, R0, R12, PT ;  /* 0x0000000c0000720c */ /* 0x000fe40003f44070 */
[----:B------:R-:W-:-:S11]  /*1f140*/  ISETP.GE.AND P0, PT, R17, RZ, PT ;  /* 0x000000ff1100720c */ /* 0x000fd60003f06270 */
[----:B------:R-:W-:-:S04]  /*1f150*/  @!P2 IMAD.IADD R12, R12, 0x1, -R0 ;  /* 0x000000010c0ca824 */ /* 0x000fc800078e0a00 */
[----:B------:R-:W-:-:S04]  /*1f160*/  IMAD.MOV.U32 R11, RZ, RZ, R12 ;  /* 0x000000ffff0b7224 */ /* 0x000fc800078e000c */
[----:B------:R-:W-:Y:S01]  /*1f170*/  @!P0 IMAD.MOV R11, RZ, RZ, -R11 ;  /* 0x000000ffff0b8224 */ /* 0x000fe200078e0a0b */
[----:B------:R-:W-:Y:S02]  /*1f180*/  ISETP.GE.AND P6, PT, R21, RZ, PT ;  /* 0x000000ff1500720c */ /* 0x000fe40003fc6270 */
[C---:B------:R-:W-:Y:S02]  /*1f190*/  ISETP.GT.U32.AND P0, PT, R0.reuse, R5, PT ;  /* 0x000000050000720c */ /* 0x040fe40003f04070 */
[----:B------:R0:W-:Y:S01]  /*1f1a0*/  STL [R1+0x2a0], R11 ;  /* 0x0002a00b01007387 */ /* 0x0001e20000100800 */
[----:B------:R-:W-:-:S03]  /*1f1b0*/  IMAD R8, R0, R2, R8 ;  /* 0x0000000200087224 */ /* 0x000fc600078e0208 */
[----:B------:R-:W2:Y:S02]  /*1f1c0*/  LDL.LU R21, [R1+0x9e0] ;  /* 0x0009e00001157983 */ /* 0x000ea40000300800 */
[----:B------:R-:W-:Y:S01]  /*1f1d0*/  ISETP.GT.U32.AND P2, PT, R0, R8, PT ;  /* 0x000000080000720c */ /* 0x000fe20003f44070 */
[----:B------:R-:W-:Y:S02]  /*1f1e0*/  IMAD.MOV.U32 R12, RZ, RZ, R7 ;  /* 0x000000ffff0c7224 */ /* 0x000fe400078e0007 */
[----:B0-----:R-:W-:Y:S02]  /*1f1f0*/  IMAD.MOV.U32 R11, RZ, RZ, R14 ;  /* 0x000000ffff0b7224 */ /* 0x001fe400078e000e */
[----:B------:R-:W-:Y:S02]  /*1f200*/  @!P0 IMAD.IADD R5, R5, 0x1, -R0 ;  /* 0x0000000105058824 */ /* 0x000fe400078e0a00 */
[----:B------:R-:W-:Y:S02]  /*1f210*/  @!P1 IMAD.MOV R12, RZ, RZ, -R12 ;  /* 0x000000ffff0c9224 */ /* 0x000fe400078e0a0c */
[----:B------:R-:W-:-:S02]  /*1f220*/  @!P6 IMAD.MOV R11, RZ, RZ, -R11 ;  /* 0x000000ffff0be224 */ /* 0x000fc400078e0a0b */
[----:B------:R-:W-:Y:S01]  /*1f230*/  @!P5 IMAD.MOV R5, RZ, RZ, -R5 ;  /* 0x000000ffff05d224 */ /* 0x000fe200078e0a05 */
[----:B------:R0:W-:Y:S01]  /*1f240*/  STL [R1+0x29c], R12 ;  /* 0x00029c0c01007387 */ /* 0x0001e20000100800 */
[----:B------:R-:W-:-:S03]  /*1f250*/  @!P2 IMAD.IADD R8, R8, 0x1, -R0 ;  /* 0x000000010808a824 */ /* 0x000fc600078e0a00 */
[----:B------:R-:W-:Y:S04]  /*1f260*/  STL [R1+0x298], R11 ;  /* 0x0002980b01007387 */ /* 0x000fe80000100800 */
[----:B------:R-:W2:Y:S01]  /*1f270*/  LDL.LU R17, [R1+0x9e4] ;  /* 0x0009e40001117983 */ /* 0x000ea20000300800 */
[----:B------:R-:W-:-:S03]  /*1f280*/  IMAD.HI.U32 R4, R9, R6, RZ ;  /* 0x0000000609047227 */ /* 0x000fc600078e00ff */
[----:B------:R2:W-:Y:S01]  /*1f290*/  STL [R1+0x294], R5 ;  /* 0x0002940501007387 */ /* 0x0005e20000100800 */
[----:B------:R-:W-:Y:S02]  /*1f2a0*/  ISETP.GT.U32.AND P2, PT, R0, R8, PT ;  /* 0x000000080000720c */ /* 0x000fe40003f44070 */
[----:B------:R-:W-:Y:S02]  /*1f2b0*/  IABS R2, R22 ;  /* 0x0000001600027213 */ /* 0x000fe40000000000 */
[----:B------:R-:W-:Y:S01]  /*1f2c0*/  ISETP.GE.AND P6, PT, R22, RZ, PT ;  /* 0x000000ff1600720c */ /* 0x000fe20003fc6270 */
[----:B------:R-:W-:-:S04]  /*1f2d0*/  IMAD.MOV R4, RZ, RZ, -R4 ;  /* 0x000000ffff047224 */ /* 0x000fc800078e0a04 */
[----:B------:R-:W-:-:S04]  /*1f2e0*/  IMAD R6, R0, R4, R6 ;  /* 0x0000000400067224 */ /* 0x000fc800078e0206 */
[----:B------:R-:W-:Y:S01]  /*1f2f0*/  @!P2 IMAD.IADD R8, R8, 0x1, -R0 ;  /* 0x000000010808a824 */ /* 0x000fe200078e0a00 */
[----:B------:R-:W-:Y:S01]  /*1f300*/  ISETP.GT.U32.AND P1, PT, R0, R6, PT ;  /* 0x000000060000720c */ /* 0x000fe20003f24070 */
[----:B------:R-:W-:-:S04]  /*1f310*/  IMAD.HI.U32 R4, R9, R2, RZ ;  /* 0x0000000209047227 */ /* 0x000fc800078e00ff */
[----:B------:R-:W-:Y:S02]  /*1f320*/  IMAD.MOV.U32 R14, RZ, RZ, R8 ;  /* 0x000000ffff0e7224 */ /* 0x000fe400078e0008 */
[----:B------:R-:W-:Y:S02]  /*1f330*/  IMAD.MOV R4, RZ, RZ, -R4 ;  /* 0x000000ffff047224 */ /* 0x000fe400078e0a04 */
[----:B------:R-:W-:Y:S02]  /*1f340*/  @!P3 IMAD.MOV R14, RZ, RZ, -R14 ;  /* 0x000000ffff0eb224 */ /* 0x000fe400078e0a0e */
[----:B0-----:R-:W-:Y:S02]  /*1f350*/  IMAD R12, R0, R4, R2 ;  /* 0x00000004000c7224 */ /* 0x001fe400078e0202 */
[----:B------:R-:W-:Y:S01]  /*1f360*/  @!P1 IMAD.IADD R6, R6, 0x1, -R0 ;  /* 0x0000000106069824 */ /* 0x000fe200078e0a00 */
[----:B----4-:R-:W-:Y:S02]  /*1f370*/  IABS R10, R23 ;  /* 0x00000017000a7213 */ /* 0x010fe40000000000 */
[----:B------:R-:W-:-:S02]  /*1f380*/  ISETP.GE.AND P0, PT, R23, RZ, PT ;  /* 0x000000ff1700720c */ /* 0x000fc40003f06270 */
[----:B------:R-:W4:Y:S04]  /*1f390*/  LDL.LU R23, [R1+0x9e8] ;  /* 0x0009e80001177983 */ /* 0x000f280000300800 */
[----:B------:R-:W4:Y:S01]  /*1f3a0*/  LDL.LU R22, [R1+0x9f0] ;  /* 0x0009f00001167983 */ /* 0x000f220000300800 */
[----:B------:R-:W-:-:S04]  /*1f3b0*/  IMAD.HI.U32 R7, R9, R10, RZ ;  /* 0x0000000a09077227 */ /* 0x000fc800078e00ff */
[----:B------:R-:W-:Y:S01]  /*1f3c0*/  IMAD.MOV R7, RZ, RZ, -R7 ;  /* 0x000000ffff077224 */ /* 0x000fe200078e0a07 */
[----:B------:R0:W-:Y:S03]  /*1f3d0*/  STL [R1+0x290], R14 ;  /* 0x0002900e01007387 */ /* 0x0001e60000100800 */
[----:B------:R-:W-:Y:S01]  /*1f3e0*/  IMAD R10, R0, R7, R10 ;  /* 0x00000007000a7224 */ /* 0x000fe200078e020a */
[----:B---3--:R-:W-:Y:S02]  /*1f3f0*/  ISETP.GE.AND P2, PT, R24, RZ, PT ;  /* 0x000000ff1800720c */ /* 0x008fe40003f46270 */
[----:B------:R-:W-:Y:S02]  /*1f400*/  IABS R7, R24 ;  /* 0x0000001800077213 */ /* 0x000fe40000000000 */
[----:B-----5:R-:W-:Y:S01]  /*1f410*/  ISETP.GE.AND P1, PT, R25, RZ, PT ;  /* 0x000000ff1900720c */ /* 0x020fe20003f26270 */
[----:B------:R-:W3:Y:S01]  /*1f420*/  LDL.LU R24, [R1+0x9f8] ;  /* 0x0009f80001187983 */ /* 0x000ee20000300800 */
[----:B------:R-:W-:-:S03]  /*1f430*/  IABS R2, R25 ;  /* 0x0000001900027213 */ /* 0x000fc60000000000 */
[----:B------:R-:W5:Y:S01]  /*1f440*/  LDL.LU R25, [R1+0x9fc] ;  /* 0x0009fc0001197983 */ /* 0x000f620000300800 */
        /* <DEDUP_REMOVED lines=19> */
[----:B------:R1:W-:Y:S03]  /*1f580*/  STL [R1+0x288], R15 ;  /* 0x0002880f01007387 */ /* 0x0003e60000100800 */
        /* <DEDUP_REMOVED lines=9> */
[----:B------:R-:W-:Y:S02]  /*1f620*/  ISETP.GT.U32.AND P3, PT, R0, R7, PT ;  /* 0x000000070000720c */ /* 0x000fe40003f64070 */
[----:B------:R-:W-:Y:S01]  /*1f630*/  IABS R4, R20 ;  /* 0x0000001400047213 */ /* 0x000fe20000000000 */
[----:B0-----:R-:W-:-:S04]  /*1f640*/  IMAD.HI.U32 R14, R9, R5, RZ ;  /* 0x00000005090e7227 */ /* 0x001fc800078e00ff */
[----:B------:R-:W-:-:S06]  /*1f650*/  IMAD.HI.U32 R13, R9, R4, RZ ;  /* 0x00000004090d7227 */ /* 0x000fcc00078e00ff */
[----:B------:R-:W-:Y:S02]  /*1f660*/  @!P3 IMAD.IADD R7, R7, 0x1, -R0 ;  /* 0x000000010707b824 */ /* 0x000fe400078e0a00 */
[----:B------:R-:W-:Y:S02]  /*1f670*/  IMAD.MOV R14, RZ, RZ, -R14 ;  /* 0x000000ffff0e7224 */ /* 0x000fe400078e0a0e */
[----:B------:R-:W-:Y:S01]  /*1f680*/  IMAD.MOV R13, RZ, RZ, -R13 ;  /* 0x000000ffff0d7224 */ /* 0x000fe200078e0a0d */
[C---:B------:R-:W-:Y:S01]  /*1f690*/  ISETP.GT.U32.AND P3, PT, R0.reuse, R7, PT ;  /* 0x000000070000720c */ /* 0x040fe20003f64070 */
[C---:B------:R-:W-:Y:S02]  /*1f6a0*/  IMAD R5, R0.reuse, R14, R5 ;  /* 0x0000000e00057224 */ /* 0x040fe400078e0205 */
[----:B------:R-:W-:Y:S01]  /*1f6b0*/  IMAD R4, R0, R13, R4 ;  /* 0x0000000d00047224 */ /* 0x000fe200078e0204 */
[----:B------:R-:W-:-:S05]  /*1f6c0*/  IABS R11, R21 ;  /* 0x00000015000b7213 */ /* 0x000fca0000000000 */
[----:B------:R-:W-:-:S04]  /*1f6d0*/  IMAD.HI.U32 R8, R9, R11, RZ ;  /* 0x0000000b09087227 */ /* 0x000fc800078e00ff */
[----:B------:R-:W-:Y:S01]  /*1f6e0*/  IMAD.MOV R8, RZ, RZ, -R8 ;  /* 0x000000ffff087224 */ /* 0x000fe200078e0a08 */
[C---:B------:R-:W-:Y:S02]  /*1f6f0*/  ISETP.GT.U32.AND P6, PT, R0.reuse, R5, PT ;  /* 0x000000050000720c */ /* 0x040fe40003fc4070 */
[C---:B------:R-:W-:Y:S01]  /*1f700*/  ISETP.GT.U32.AND P4, PT, R0.reuse, R4, PT ;  /* 0x000000040000720c */ /* 0x040fe20003f84070 */
[----:B------:R-:W-:Y:S02]  /*1f710*/  IMAD R11, R0, R8, R11 ;  /* 0x00000008000b7224 */ /* 0x000fe400078e020b */
[----:B------:R-:W-:-:S03]  /*1f720*/  @!P3 IMAD.IADD R7, R7, 0x1, -R0 ;  /* 0x000000010707b824 */ /* 0x000fc600078e0a00 */
[----:B------:R-:W-:-:S05]  /*1f730*/  ISETP.GT.U32.AND P3, PT, R0, R11, PT ;  /* 0x0000000b0000720c */ /* 0x000fca0003f64070 */
[--C-:B------:R-:W-:Y:S01]  /*1f740*/  @!P6 IMAD.IADD R5, R5, 0x1, -R0.reuse ;  /* 0x000000010505e824 */ /* 0x100fe200078e0a00 */
[----:B------:R-:W-:Y:S01]  /*1f750*/  ISETP.GT.U32.AND P6, PT, R0, R2, PT ;  /* 0x000000020000720c */ /* 0x000fe20003fc4070 */
[----:B------:R-:W-:Y:S01]  /*1f760*/  @!P4 IMAD.IADD R4, R4, 0x1, -R0 ;  /* 0x000000010404c824 */ /* 0x000fe200078e0a00 */
[----:B------:R-:W-:-:S05]  /*1f770*/  IABS R13, R17 ;  /* 0x00000011000d7213 */ /* 0x000fca0000000000 */
[--C-:B------:R-:W-:Y:S01]  /*1f780*/  @!P3 IMAD.IADD R11, R11, 0x1, -R0.reuse ;  /* 0x000000010b0bb824 */ /* 0x100fe200078e0a00 */
[C---:B------:R-:W-:Y:S01]  /*1f790*/  ISETP.GT.U32.AND P3, PT, R0.reuse, R4, PT ;  /* 0x000000040000720c */ /* 0x040fe20003f64070 */
[----:B------:R-:W-:Y:S01]  /*1f7a0*/  IMAD.HI.U32 R12, R9, R13, RZ ;  /* 0x0000000d090c7227 */ /* 0x000fe200078e00ff */
[C---:B------:R-:W-:Y:S02]  /*1f7b0*/  ISETP.GT.U32.AND P4, PT, R0.reuse, R5, PT ;  /* 0x000000050000720c */ /* 0x040fe40003f84070 */
[----:B------:R-:W-:Y:S01]  /*1f7c0*/  ISETP.GT.U32.AND P0, PT, R0, R11, PT ;  /* 0x0000000b0000720c */ /* 0x000fe20003f04070 */
[----:B------:R-:W-:Y:S02]  /*1f7d0*/  @!P6 IMAD.IADD R2, R2, 0x1, -R0 ;  /* 0x000000010202e824 */ /* 0x000fe400078e0a00 */
[----:B------:R-:W-:-:S06]  /*1f7e0*/  IMAD.MOV R12, RZ, RZ, -R12 ;  /* 0x000000ffff0c7224 */ /* 0x000fcc00078e0a0c */
[--C-:B------:R-:W-:Y:S02]  /*1f7f0*/  @!P3 IMAD.IADD R4, R4, 0x1, -R0.reuse ;  /* 0x000000010404b824 */ /* 0x100fe400078e0a00 */
[----:B------:R-:W-:Y:S02]  /*1f800*/  IMAD R12, R0, R12, R13 ;  /* 0x0000000c000c7224 */ /* 0x000fe400078e020d */
[----:B------:R-:W-:Y:S02]  /*1f810*/  IMAD.MOV.U32 R13, RZ, RZ, R7 ;  /* 0x000000ffff0d7224 */ /* 0x000fe400078e0007 */
[--C-:B------:R-:W-:Y:S02]  /*1f820*/  @!P4 IMAD.IADD R5, R5, 0x1, -R0.reuse ;  /* 0x000000010505c824 */ /* 0x100fe400078e0a00 */
[----:B------:R-:W-:Y:S01]  /*1f830*/  @!P2 IMAD.MOV R13, RZ, RZ, -R13 ;  /* 0x000000ffff0da224 */ /* 0x000fe200078e0a0d */
[----:B------:R-:W-:Y:S01]  /*1f840*/  ISETP.GE.AND P4, PT, R20, RZ, PT ;  /* 0x000000ff1400720c */ /* 0x000fe20003f86270 */
[----:B------:R-:W-:Y:S01]  /*1f850*/  @!P0 IMAD.IADD R11, R11, 0x1, -R0 ;  /* 0x000000010b0b8824 */ /* 0x000fe200078e0a00 */
[----:B------:R-:W-:Y:S01]  /*1f860*/  ISETP.GE.AND P0, PT, R21, RZ, PT ;  /* 0x000000ff1500720c */ /* 0x000fe20003f06270 */
[----:B------:R-:W-:Y:S01]  /*1f870*/  @!P5 IMAD.MOV R5, RZ, RZ, -R5 ;  /* 0x000000ffff05d224 */ /* 0x000fe200078e0a05 */
[----:B------:R0:W-:Y:S04]  /*1f880*/  STL [R1+0x27c], R13 ;  /* 0x00027c0d01007387 */ /* 0x0001e80000100800 */
[----:B------:R-:W2:Y:S01]  /*1f890*/  LDL.LU R21, [R1+0xa04] ;  /* 0x000a040001157983 */ /* 0x000ea20000300800 */
[----:B----4-:R-:W-:-:S02]  /*1f8a0*/  IABS R8, R23 ;  /* 0x0000001700087213 */ /* 0x010fc40000000000 */
[----:B------:R-:W-:-:S03]  /*1f8b0*/  IABS R6, R22 ;  /* 0x0000001600067213 */ /* 0x000fc60000000000 */
[----:B-1----:R-:W-:-:S04]  /*1f8c0*/  IMAD.HI.U32 R15, R9, R8, RZ ;  /* 0x00000008090f7227 */ /* 0x002fc800078e00ff */
[----:B------:R-:W-:-:S04]  /*1f8d0*/  IMAD.HI.U32 R14, R9, R6, RZ ;  /* 0x00000006090e7227 */ /* 0x000fc800078e00ff */
[----:B------:R-:W-:Y:S02]  /*1f8e0*/  IMAD.MOV R15, RZ, RZ, -R15 ;  /* 0x000000ffff0f7224 */ /* 0x000fe400078e0a0f */
[----:B------:R-:W-:Y:S02]  /*1f8f0*/  IMAD.MOV R14, RZ, RZ, -R14 ;  /* 0x000000ffff0e7224 */ /* 0x000fe400078e0a0e */
[C---:B------:R-:W-:Y:S02]  /*1f900*/  IMAD R8, R0.reuse, R15, R8 ;  /* 0x0000000f00087224 */ /* 0x040fe400078e0208 */
[----:B------:R-:W-:-:S03]  /*1f910*/  IMAD R6, R0, R14, R6 ;  /* 0x0000000e00067224 */ /* 0x000fc600078e0206 */
[C---:B------:R-:W-:Y:S02]  /*1f920*/  ISETP.GT.U32.AND P6, PT, R0.reuse, R8, PT ;  /* 0x000000080000720c */ /* 0x040fe40003fc4070 */
[----:B------:R-:W-:Y:S01]  /*1f930*/  ISETP.GT.U32.AND P3, PT, R0, R6, PT ;  /* 0x000000060000720c */ /* 0x000fe20003f64070 */
[----:B------:R-:W-:-:S04]  /*1f940*/  IMAD.MOV.U32 R15, RZ, RZ, R2 ;  /* 0x000000ffff0f7224 */ /* 0x000fc800078e0002 */
[----:B------:R-:W-:-:S06]  /*1f950*/  @!P1 IMAD.MOV R15, RZ, RZ, -R15 ;  /* 0x000000ffff0f9224 */ /* 0x000fcc00078e0a0f */
[--C-:B------:R-:W-:Y:S02]  /*1f960*/  @!P6 IMAD.IADD R8, R8, 0x1, -R0.reuse ;  /* 0x000000010808e824 */ /* 0x100fe400078e0a00 */
[----:B------:R-:W-:Y:S01]  /*1f970*/  @!P3 IMAD.IADD R6, R6, 0x1, -R0 ;  /* 0x000000010606b824 */ /* 0x000fe200078e0a00 */
[----:B------:R-:W-:Y:S02]  /*1f980*/  ISETP.GE.AND P6, PT, R23, RZ, PT ;  /* 0x000000ff1700720c */ /* 0x000fe40003fc6270 */
[----:B------:R-:W-:Y:S01]  /*1f990*/  ISETP.GT.U32.AND P3, PT, R0, R8, PT ;  /* 0x000000080000720c */ /* 0x000fe20003f64070 */
[----:B------:R-:W4:Y:S04]  /*1f9a0*/  LDL.LU R23, [R1+0xa08] ;  /* 0x000a080001177983 */ /* 0x000f280000300800 */
[----:B------:R-:W-:Y:S04]  /*1f9b0*/  STL [R1+0x274], R15 ;  /* 0x0002740f01007387 */ /* 0x000fe80000100800 */
[----:B------:R1:W-:Y:S01]  /*1f9c0*/  STL [R1+0x270], R5 ;  /* 0x0002700501007387 */ /* 0x0003e20000100800 */
[----:B-----5:R-:W-:-:S05]  /*1f9d0*/  IABS R10, R25 ;  /* 0x00000019000a7213 */ /* 0x020fca0000000000 */
[----:B0-----:R-:W-:-:S04]  /*1f9e0*/  IMAD.HI.U32 R13, R9, R10, RZ ;  /* 0x0000000a090d7227 */ /* 0x001fc800078e00ff */
[----:B------:R-:W-:Y:S02]  /*1f9f0*/  IMAD.MOV R2, RZ, RZ, -R13 ;  /* 0x000000ffff027224 */ /* 0x000fe400078e0a0d */
[----:B------:R-:W-:Y:S02]  /*1fa00*/  IMAD.MOV.U32 R13, RZ, RZ, R4 ;  /* 0x000000ffff0d7224 */ /* 0x000fe400078e0004 */
[----:B-1----:R-:W-:Y:S02]  /*1fa10*/  IMAD.MOV.U32 R5, RZ, RZ, R11 ;  /* 0x000000ffff057224 */ /* 0x002fe400078e000b */
[----:B------:R-:W-:Y:S02]  /*1fa20*/  @!P4 IMAD.MOV R13, RZ, RZ, -R13 ;  /* 0x000000ffff0dc224 */ /* 0x000fe400078e0a0d */
[----:B------:R-:W-:Y:S01]  /*1fa30*/  @!P0 IMAD.MOV R5, RZ, RZ, -R5 ;  /* 0x000000ffff058224 */ /* 0x000fe200078e0a05 */
[----:B---3--:R-:W-:Y:S01]  /*1fa40*/  IABS R7, R24 ;  /* 0x0000001800077213 */ /* 0x008fe20000000000 */
[----:B------:R-:W-:Y:S01]  /*1fa50*/  @!P3 IMAD.IADD R8, R8, 0x1, -R0 ;  /* 0x000000010808b824 */ /* 0x000fe200078e0a00 */
[----:B------:R-:W-:Y:S01]  /*1fa60*/  STL [R1+0x26c], R13 ;  /* 0x00026c0d01007387 */ /* 0x000fe20000100800 */
[----:B------:R-:W-:-:S03]  /*1fa70*/  ISETP.GE.AND P3, PT, R24, RZ, PT ;  /* 0x000000ff1800720c */ /* 0x000fc60003f66270 */
[----:B------:R-:W-:Y:S04]  /*1fa80*/  STL [R1+0x268], R5 ;  /* 0x0002680501007387 */ /* 0x000fe80000100800 */
[----:B------:R-:W3:Y:S01]  /*1fa90*/  LDL.LU R24, [R1+0xa2c] ;  /* 0x000a2c0001187983 */ /* 0x000ee20000300800 */
[----:B------:R-:W-:-:S13]  /*1faa0*/  ISETP.GT.U32.AND P5, PT, R0, R6, PT ;  /* 0x000000060000720c */ /* 0x000fda0003fa4070 */
[----:B------:R-:W-:Y:S01]  /*1fab0*/  @!P5 IMAD.IADD R6, R6, 0x1, -R0 ;  /* 0x000000010606d824 */ /* 0x000fe200078e0a00 */
[----:B------:R-:W-:Y:S02]  /*1fac0*/  ISETP.GE.AND P5, PT, R25, RZ, PT ;  /* 0x000000ff1900720c */ /* 0x000fe40003fa6270 */
[----:B------:R-:W5:Y:S01]  /*1fad0*/  LDL.LU R25, [R1+0xa30] ;  /* 0x000a300001197983 */ /* 0x000f620000300800 */
[----:B------:R-:W-:-:S04]  /*1fae0*/  IMAD.HI.U32 R14, R9, R7, RZ ;  /* 0x00000007090e7227 */ /* 0x000fc800078e00ff */
[----:B------:R-:W-:-:S04]  /*1faf0*/  IMAD.MOV R14, RZ, RZ, -R14 ;  /* 0x000000ffff0e7224 */ /* 0x000fc800078e0a0e */
[----:B------:R-:W-:-:S05]  /*1fb00*/  IMAD R7, R0, R14, R7 ;  /* 0x0000000e00077224 */ /* 0x000fca00078e0207 */
[----:B------:R-:W-:Y:S02]  /*1fb10*/  ISETP.GT.U32.AND P4, PT, R0, R7, PT ;  /* 0x000000070000720c */ /* 0x000fe40003f84070 */
[----:B--2---:R-:W-:-:S11]  /*1fb20*/  IABS R4, R26 ;  /* 0x0000001a00047213 */ /* 0x004fd60000000000 */
[----:B------:R-:W-:Y:S01]  /*1fb30*/  @!P4 IMAD.IADD R7, R7, 0x1, -R0 ;  /* 0x000000010707c824 */ /* 0x000fe200078e0a00 */
[----:B------:R-:W-:Y:S02]  /*1fb40*/  ISETP.GE.AND P4, PT, R26, RZ, PT ;  /* 0x000000ff1a00720c */ /* 0x000fe40003f86270 */
[----:B------:R-:W2:Y:S01]  /*1fb50*/  LDL.LU R26, [R1+0xa0c] ;  /* 0x000a0c00011a7983 */ /* 0x000ea20000300800 */
[C---:B------:R-:W-:Y:S01]  /*1fb60*/  ISETP.GT.U32.AND P2, PT, R0.reuse, R12, PT ;  /* 0x0000000c0000720c */ /* 0x040fe20003f44070 */
[----:B------:R-:W-:Y:S01]  /*1fb70*/  IMAD R11, R0, R2, R10 ;  /* 0x00000002000b7224 */ /* 0x000fe200078e020a */
[----:B------:R-:W-:Y:S01]  /*1fb80*/  ISETP.GE.AND P0, PT, R22, RZ, PT ;  /* 0x000000ff1600720c */ /* 0x000fe20003f06270 */
[----:B------:R-:W2:Y:S10]  /*1fb90*/  LDL.LU R20, [R1+0xa10] ;  /* 0x000a100001147983 */ /* 0x000eb40000300800 */
[----:B------:R-:W-:-:S05]  /*1fba0*/  @!P2 IMAD.IADD R12, R12, 0x1, -R0 ;  /* 0x000000010c0ca824 */ /* 0x000fca00078e0a00 */
[----:B------:R-:W-:Y:S02]  /*1fbb0*/  ISETP.GT.U32.AND P1, PT, R0, R12, PT ;  /* 0x0000000c0000720c */ /* 0x000fe40003f24070 */
[----:B------:R-:W-:-:S11]  /*1fbc0*/  ISETP.GE.AND P2, PT, R17, RZ, PT ;  /* 0x000000ff1100720c */ /* 0x000fd60003f46270 */
[----:B------:R-:W-:Y:S01]  /*1fbd0*/  @!P1 IMAD.IADD R12, R12, 0x1, -R0 ;  /* 0x000000010c0c9824 */ /* 0x000fe200078e0a00 */
[C---:B------:R-:W-:Y:S01]  /*1fbe0*/  ISETP.GT.U32.AND P1, PT, R0.reuse, R11, PT ;  /* 0x0000000b0000720c */ /* 0x040fe20003f24070 */
[----:B------:R-:W-:Y:S02]  /*1fbf0*/  IMAD.MOV.U32 R10, RZ, RZ, R4 ;  /* 0x000000ffff0a7224 */ /* 0x000fe400078e0004 */
[----:B------:R-:W-:Y:S01]  /*1fc00*/  @!P2 IMAD.MOV R12, RZ, RZ, -R12 ;  /* 0x000000ffff0ca224 */ /* 0x000fe200078e0a0c */
[----:B------:R-:W-:Y:S01]  /*1fc10*/  ISETP.GT.U32.AND P2, PT, R0, R7, PT ;  /* 0x000000070000720c */ /* 0x000fe20003f44070 */
[----:B------:R-:W-:-:S03]  /*1fc20*/  IMAD.HI.U32 R4, R9, R10, RZ ;  /* 0x0000000a09047227 */ /* 0x000fc600078e00ff */
[----:B------:R0:W-:Y:S04]  /*1fc30*/  STL [R1+0x264], R12 ;  /* 0x0002640c01007387 */ /* 0x0001e80000100800 */
[----:B------:R-:W2:Y:S01]  /*1fc40*/  LDL.LU R22, [R1+0xa14] ;  /* 0x000a140001167983 */ /* 0x000ea20000300800 */
[----:B------:R-:W-:Y:S02]  /*1fc50*/  @!P1 IMAD.IADD R11, R11, 0x1, -R0 ;  /* 0x000000010b0b9824 */ /* 0x000fe400078e0a00 */
[----:B------:R-:W-:-:S03]  /*1fc60*/  IMAD.MOV R4, RZ, RZ, -R4 ;  /* 0x000000ffff047224 */ /* 0x000fc600078e0a04 */
[C---:B------:R-:W-:Y:S01]  /*1fc70*/  ISETP.GT.U32.AND P1, PT, R0.reuse, R11, PT ;  /* 0x0000000b0000720c */ /* 0x040fe20003f24070 */
[----:B0-----:R-:W-:Y:S02]  /*1fc80*/  IMAD.MOV.U32 R12, RZ, RZ, R8 ;  /* 0x000000ffff0c7224 */ /* 0x001fe400078e0008 */
[----:B------:R-:W-:Y:S02]  /*1fc90*/  IMAD R10, R0, R4, R10 ;  /* 0x00000004000a7224 */ /* 0x000fe400078e020a */
[----:B------:R-:W-:Y:S02]  /*1fca0*/  @!P2 IMAD.IADD R7, R7, 0x1, -R0 ;  /* 0x000000010707a824 */ /* 0x000fe400078e0a00 */
[----:B------:R-:W-:Y:S02]  /*1fcb0*/  @!P6 IMAD.MOV R12, RZ, RZ, -R12 ;  /* 0x000000ffff0ce224 */ /* 0x000fe400078e0a0c */
[----:B------:R-:W-:Y:S02]  /*1fcc0*/  @!P0 IMAD.MOV R6, RZ, RZ, -R6 ;  /* 0x000000ffff068224 */ /* 0x000fe400078e0a06 */
[----:B------:R-:W-:Y:S01]  /*1fcd0*/  @!P3 IMAD.MOV R7, RZ, RZ, -R7 ;  /* 0x000000ffff07b224 */ /* 0x000fe200078e0a07 */
[----:B------:R-:W-:Y:S01]  /*1fce0*/  STL [R1+0x260], R12 ;  /* 0x0002600c01007387 */ /* 0x000fe20000100800 */
[----:B------:R-:W-:-:S03]  /*1fcf0*/  @!P1 IMAD.IADD R11, R11, 0x1, -R0 ;  /* 0x000000010b0b9824 */ /* 0x000fc600078e0a00 */
[----:B------:R0:W-:Y:S04]  /*1fd00*/  STL [R1+0x25c], R6 ;  /* 0x00025c0601007387 */ /* 0x0001e80000100800 */
[----:B------:R-:W2:Y:S04]  /*1fd10*/  LDL.LU R17, [R1+0xa18] ;  /* 0x000a180001117983 */ /* 0x000ea80000300800 */
[----:B------:R1:W-:Y:S01]  /*1fd20*/  STL [R1+0x258], R7 ;  /* 0x0002580701007387 */ /* 0x0003e20000100800 */
[----:B------:R-:W-:-:S05]  /*1fd30*/  IABS R2, R21 ;  /* 0x0000001500027213 */ /* 0x000fca0000000000 */
[----:B------:R-:W-:-:S04]  /*1fd40*/  IMAD.HI.U32 R4, R9, R2, RZ ;  /* 0x0000000209047227 */ /* 0x000fc800078e00ff */
[----:B------:R-:W-:-:S04]  /*1fd50*/  IMAD.MOV R4, RZ, RZ, -R4 ;  /* 0x000000ffff047224 */ /* 0x000fc800078e0a04 */
[C---:B0-----:R-:W-:Y:S01]  /*1fd60*/  IMAD R6, R0.reuse, R4, R2 ;  /* 0x0000000400067224 */ /* 0x041fe200078e0202 */
[----:B------:R-:W-:Y:S02]  /*1fd70*/  ISETP.GE.AND P0, PT, R21, RZ, PT ;  /* 0x000000ff1500720c */ /* 0x000fe40003f06270 */
[----:B------:R-:W-:Y:S01]  /*1fd80*/  ISETP.GT.U32.AND P6, PT, R0, R10, PT ;  /* 0x0000000a0000720c */ /* 0x000fe20003fc4070 */
[----:B------:R-:W-:-:S04]  /*1fd90*/  IMAD.MOV.U32 R14, RZ, RZ, R11 ;  /* 0x000000ffff0e7224 */ /* 0x000fc800078e000b */
[----:B------:R-:W-:-:S08]  /*1fda0*/  @!P5 IMAD.MOV R14, RZ, RZ, -R14 ;  /* 0x000000ffff0ed224 */ /* 0x000fd000078e0a0e */
[----:B------:R-:W-:-:S05]  /*1fdb0*/  @!P6 IMAD.IADD R10, R10, 0x1, -R0 ;  /* 0x000000010a0ae824 */ /* 0x000fca00078e0a00 */
[C---:B------:R-:W-:Y:S02]  /*1fdc0*/  ISETP.GT.U32.AND P6, PT, R0.reuse, R10, PT ;  /* 0x0000000a0000720c */ /* 0x040fe40003fc4070 */
[----:B------:R-:W-:-:S11]  /*1fdd0*/  ISETP.GT.U32.AND P5, PT, R0, R6, PT ;  /* 0x000000060000720c */ /* 0x000fd60003fa4070 */
[--C-:B------:R-:W-:Y:S02]  /*1fde0*/  @!P6 IMAD.IADD R10, R10, 0x1, -R0.reuse ;  /* 0x000000010a0ae824 */ /* 0x100fe400078e0a00 */
[----:B------:R-:W-:Y:S02]  /*1fdf0*/  @!P5 IMAD.IADD R6, R6, 0x1, -R0 ;  /* 0x000000010606d824 */ /* 0x000fe400078e0a00 */
[----:B------:R-:W-:-:S04]  /*1fe00*/  IMAD.MOV.U32 R15, RZ, RZ, R10 ;  /* 0x000000ffff0f7224 */ /* 0x000fc800078e000a */
[----:B------:R-:W-:Y:S01]  /*1fe10*/  @!P4 IMAD.MOV R15, RZ, RZ, -R15 ;  /* 0x000000ffff0fc224 */ /* 0x000fe200078e0a0f */
[----:B---3--:R-:W-:Y:S02]  /*1fe20*/  ISETP.GE.AND P1, PT, R24, RZ, PT ;  /* 0x000000ff1800720c */ /* 0x008fe40003f26270 */
[----:B------:R-:W-:Y:S02]  /*1fe30*/  IABS R2, R24 ;  /* 0x0000001800027213 */ /* 0x000fe40000000000 */
[----:B------:R-:W3:Y:S04]  /*1fe40*/  LDL.LU R24, [R1+0xa1c] ;  /* 0x000a1c0001187983 */ /* 0x000ee80000300800 */
[----:B------:R-:W3:Y:S01]  /*1fe50*/  LDL.LU R21, [R1+0xa20] ;  /* 0x000a200001157983 */ /* 0x000ee20000300800 */
[----:B----4-:R-:W-:-:S02]  /*1fe60*/  IABS R5, R23 ;  /* 0x0000001700057213 */ /* 0x010fc40000000000 */
[----:B------:R-:W-:Y:S01]  /*1fe70*/  ISETP.GE.AND P2, PT, R23, RZ, PT ;  /* 0x000000ff1700720c */ /* 0x000fe20003f46270 */
[----:B------:R0:W-:Y:S02]  /*1fe80*/  STL [R1+0x254], R14 ;  /* 0x0002540e01007387 */ /* 0x0001e40000100800 */
[----:B------:R-:W-:Y:S02]  /*1fe90*/  IMAD.HI.U32 R8, R9, R5, RZ ;  /* 0x0000000509087227 */ /* 0x000fe400078e00ff */
[----:B------:R-:W4:Y:S01]  /*1fea0*/  LDL.LU R23, [R1+0xa24] ;  /* 0x000a240001177983 */ /* 0x000f220000300800 */
[----:B-----5:R-:W-:Y:S02]  /*1feb0*/  ISETP.GE.AND P3, PT, R25, RZ, PT ;  /* 0x000000ff1900720c */ /* 0x020fe40003f66270 */
[----:B------:R-:W-:Y:S01]  /*1fec0*/  IABS R13, R25 ;  /* 0x00000019000d7213 */ /* 0x000fe20000000000 */
[----:B------:R-:W-:Y:S01]  /*1fed0*/  IMAD.MOV R8, RZ, RZ, -R8 ;  /* 0x000000ffff087224 */ /* 0x000fe200078e0a08 */
[----:B------:R-:W5:Y:S03]  /*1fee0*/  LDL.LU R25, [R1+0xa28] ;  /* 0x000a280001197983 */ /* 0x000f660000300800 */
[----:B------:R-:W-:-:S05]  /*1fef0*/  IMAD R5, R0, R8, R5 ;  /* 0x0000000800057224 */ /* 0x000fca00078e0205 */
[----:B------:R-:W-:Y:S01]  /*1ff00*/  ISETP.GT.U32.AND P6, PT, R0, R5, PT ;  /* 0x000000050000720c */ /* 0x000fe20003fc4070 */
[----:B-1----:R-:W-:-:S04]  /*1ff10*/  IMAD.HI.U32 R7, R9, R13, RZ ;  /* 0x0000000d09077227 */ /* 0x002fc800078e00ff */
[----:B------:R-:W-:-:S08]  /*1ff20*/  IMAD.MOV R7, RZ, RZ, -R7 ;  /* 0x000000ffff077224 */ /* 0x000fd000078e0a07 */
[----:B------:R-:W-:Y:S01]  /*1ff30*/  @!P6 IMAD.IADD R5, R5, 0x1, -R0 ;  /* 0x000000010505e824 */ /* 0x000fe200078e0a00 */
[C---:B------:R-:W-:Y:S01]  /*1ff40*/  ISETP.GT.U32.AND P6, PT, R0.reuse, R6, PT ;  /* 0x000000060000720c */ /* 0x040fe20003fc4070 */
[----:B------:R-:W-:-:S03]  /*1ff50*/  IMAD R13, R0, R7, R13 ;  /* 0x00000007000d7224 */ /* 0x000fc600078e020d */
[----:B------:R-:W-:-:S09]  /*1ff60*/  ISETP.GT.U32.AND P4, PT, R0, R5, PT ;  /* 0x000000050000720c */ /* 0x000fd20003f84070 */
[----:B------:R-:W-:Y:S01]  /*1ff70*/  @!P6 IMAD.IADD R6, R6, 0x1, -R0 ;  /* 0x000000010606e824 */ /* 0x000fe200078e0a00 */
[----:B------:R-:W-:-:S03]  /*1ff80*/  ISETP.GT.U32.AND P6, PT, R0, R13, PT ;  /* 0x0000000d0000720c */ /* 0x000fc60003fc4070 */
[----:B------:R-:W-:Y:S02]  /*1ff90*/  IMAD.MOV.U32 R16, RZ, RZ, R6 ;  /* 0x000000ffff107224 */ /* 0x000fe400078e0006 */
[----:B------:R-:W-:Y:S02]  /*1ffa0*/  @!P4 IMAD.IADD R5, R5, 0x1, -R0 ;  /* 0x000000010505c824 */ /* 0x000fe400078e0a00 */
[----:B------:R-:W-:Y:S02]  /*1ffb0*/  @!P0 IMAD.MOV R16, RZ, RZ, -R16 ;  /* 0x000000ffff108224 */ /* 0x000fe400078e0a10 */
[----:B------:R-:W-:Y:S01]  /*1ffc0*/  @!P2 IMAD.MOV R5, RZ, RZ, -R5 ;  /* 0x000000ffff05a224 */ /* 0x000fe200078e0a05 */
[----:B------:R-:W-:Y:S01]  /*1ffd0*/  STL [R1+0x24c], R15 ;  /* 0x00024c0f01007387 */ /* 0x000fe20000100800 */
[----:B--2---:R-:W-:Y:S02]  /*1ffe0*/  IABS R12, R26 ;  /* 0x0000001a000c7213 */ /* 0x004fe40000000000 */
[----:B------:R-:W-:Y:S01]  /*1fff0*/  @!P6 IMAD.IADD R13, R13, 0x1, -R0 ;  /* 0x000000010d0de824 */ /* 0x000fe200078e0a00 */
[----:B------:R-:W-:Y:S01]  /*20000*/  STL [R1+0x250], R16 ;  /* 0x0002501001007387 */ /* 0x000fe20000100800 */
[----:B------:R-:W-:-:S03]  /*20010*/  ISETP.GE.AND P6, PT, R26, RZ, PT ;  /* 0x000000ff1a00720c */ /* 0x000fc60003fc6270 */
[----:B------:R1:W-:Y:S04]  /*20020*/  STL [R1+0x21c], R5 ;  /* 0x00021c0501007387 */ /* 0x0003e80000100800 */
[----:B------:R-:W2:Y:S01]  /*20030*/  LDL.LU R26, [R1+0xa34] ;  /* 0x000a3400011a7983 */ /* 0x000ea20000300800 */
[----:B------:R-:W-:-:S04]  /*20040*/  IMAD.HI.U32 R11, R9, R2, RZ ;  /* 0x00000002090b7227 */ /* 0x000fc800078e00ff */
[----:B------:R-:W-:-:S04]  /*20050*/  IMAD.MOV R11, RZ, RZ, -R11 ;  /* 0x000000ffff0b7224 */ /* 0x000fc800078e0a0b */
[----:B------:R-:W-:-:S05]  /*20060*/  IMAD R2, R0, R11, R2 ;  /* 0x0000000b00027224 */ /* 0x000fca00078e0202 */
[----:B------:R-:W-:Y:S01]  /*20070*/  ISETP.GT.U32.AND P5, PT, R0, R2, PT ;  /* 0x000000020000720c */ /* 0x000fe20003fa4070 */
[----:B0-----:R-:W-:Y:S01]  /*20080*/  IMAD.HI.U32 R14, R9, R12, RZ ;  /* 0x0000000c090e7227 */ /* 0x001fe200078e00ff */
[----:B------:R-:W-:-:S03]  /*20090*/  IABS R8, R22 ;  /* 0x0000001600087213 */ /* 0x000fc60000000000 */
[----:B------:R-:W-:Y:S01]  /*200a0*/  IMAD.MOV R14, RZ, RZ, -R14 ;  /* 0x000000ffff0e7224 */ /* 0x000fe200078e0a0e */
[----:B------:R-:W-:Y:S01]  /*200b0*/  IABS R4, R20 ;  /* 0x0000001400047213 */ /* 0x000fe20000000000 */
[----:B------:R-:W-:-:S06]  /*200c0*/  IMAD.HI.U32 R7, R9, R8, RZ ;  /* 0x0000000809077227 */ /* 0x000fcc00078e00ff */
[----:B------:R-:W-:Y:S02]  /*200d0*/  @!P5 IMAD.IADD R2, R2, 0x1, -R0 ;  /* 0x000000010202d824 */ /* 0x000fe400078e0a00 */
[----:B------:R-:W-:-:S03]  /*200e0*/  IMAD R12, R0, R14, R12 ;  /* 0x0000000e000c7224 */ /* 0x000fc600078e020c */
[C---:B------:R-:W-:Y:S01]  /*200f0*/  ISETP.GT.U32.AND P5, PT, R0.reuse, R2, PT ;  /* 0x000000020000720c */ /* 0x040fe20003fa4070 */
[----:B------:R-:W-:Y:S01]  /*20100*/  IMAD.MOV R7, RZ, RZ, -R7 ;  /* 0x000000ffff077224 */ /* 0x000fe200078e0a07 */
[----:B------:R-:W-:Y:S01]  /*20110*/  ISETP.GT.U32.AND P0, PT, R0, R12, PT ;  /* 0x0000000c0000720c */ /* 0x000fe20003f04070 */
[----:B------:R-:W-:-:S04]  /*20120*/  IMAD.HI.U32 R11, R9, R4, RZ ;  /* 0x00000004090b7227 */ /* 0x000fc800078e00ff */
[----:B------:R-:W-:Y:S02]  /*20130*/  IMAD R8, R0, R7, R8 ;  /* 0x0000000700087224 */ /* 0x000fe400078e0208 */
[----:B------:R-:W-:-:S04]  /*20140*/  IMAD.MOV R11, RZ, RZ, -R11 ;  /* 0x000000ffff0b7224 */ /* 0x000fc800078e0a0b */
[----:B------:R-:W-:Y:S01]  /*20150*/  @!P5 IMAD.IADD R2, R2, 0x1, -R0 ;  /* 0x000000010202d824 */ /* 0x000fe200078e0a00 */
[C---:B------:R-:W-:Y:S01]  /*20160*/  ISETP.GT.U32.AND P5, PT, R0.reuse, R8, PT ;  /* 0x000000080000720c */ /* 0x040fe20003fa4070 */
[----:B------:R-:W-:Y:S02]  /*20170*/  IMAD R4, R0, R11, R4 ;  /* 0x0000000b00047224 */ /* 0x000fe400078e0204 */
[----:B------:R-:W-:Y:S01]  /*20180*/  @!P0 IMAD.IADD R12, R12, 0x1, -R0 ;  /* 0x000000010c0c8824 */ /* 0x000fe200078e0a00 */
[C---:B------:R-:W-:Y:S02]  /*20190*/  ISETP.GT.U32.AND P0, PT, R0.reuse, R13, PT ;  /* 0x0000000d0000720c */ /* 0x040fe40003f04070 */
[----:B------:R-:W-:-:S07]  /*201a0*/  ISETP.GT.U32.AND P4, PT, R0, R4, PT ;  /* 0x000000040000720c */ /* 0x000fce0003f84070 */
[----:B------:R-:W-:-:S04]  /*201b0*/  @!P5 IMAD.IADD R8, R8, 0x1, -R0 ;  /* 0x000000010808d824 */ /* 0x000fc800078e0a00 */
[--C-:B------:R-:W-:Y:S01]  /*201c0*/  @!P0 IMAD.IADD R13, R13, 0x1, -R0.reuse ;  /* 0x000000010d0d8824 */ /* 0x100fe200078e0a00 */
[----:B------:R-:W-:Y:S01]  /*201d0*/  ISETP.GT.U32.AND P5, PT, R0, R8, PT ;  /* 0x000000080000720c */ /* 0x000fe20003fa4070 */
[----:B------:R-:W-:Y:S02]  /*201e0*/  @!P4 IMAD.IADD R4, R4, 0x1, -R0 ;  /* 0x000000010404c824 */ /* 0x000fe400078e0a00 */
[----:B-1----:R-:W-:-:S03]  /*201f0*/  IMAD.MOV.U32 R5, RZ, RZ, R2 ;  /* 0x000000ffff057224 */ /* 0x002fc600078e0002 */
[C---:B------:R-:W-:Y:S01]  /*20200*/  ISETP.GT.U32.AND P2, PT, R0.reuse, R4, PT ;  /* 0x000000040000720c */ /* 0x040fe20003f44070 */
[----:B------:R-:W-:Y:S01]  /*20210*/  @!P1 IMAD.MOV R5, RZ, RZ, -R5 ;  /* 0x000000ffff059224 */ /* 0x000fe200078e0a05 */
[----:B------:R-:W-:-:S04]  /*20220*/  ISETP.GT.U32.AND P4, PT, R0, R12, PT ;  /* 0x0000000c0000720c */ /* 0x000fc80003f84070 */
[----:B------:R-:W-:Y:S01]  /*20230*/  STL [R1+0x244], R5 ;  /* 0x0002440501007387 */ /* 0x000fe20000100800 */
[--C-:B------:R-:W-:Y:S01]  /*20240*/  @!P5 IMAD.IADD R8, R8, 0x1, -R0.reuse ;  /* 0x000000010808d824 */ /* 0x100fe200078e0a00 */
[----:B------:R-:W-:Y:S02]  /*20250*/  ISETP.GE.AND P5, PT, R22, RZ, PT ;  /* 0x000000ff1600720c */ /* 0x000fe40003fa6270 */
[----:B------:R-:W2:Y:S03]  /*20260*/  LDL.LU R22, [R1+0xa38] ;  /* 0x000a380001167983 */ /* 0x000ea60000300800 */
[--C-:B------:R-:W-:Y:S02]  /*20270*/  @!P2 IMAD.IADD R4, R4, 0x1, -R0.reuse ;  /* 0x000000010404a824 */ /* 0x100fe400078e0a00 */
[----:B------:R-:W-:Y:S01]  /*20280*/  @!P4 IMAD.IADD R12, R12, 0x1, -R0 ;  /* 0x000000010c0cc824 */ /* 0x000fe200078e0a00 */
[----:B------:R-:W-:Y:S01]  /*20290*/  ISETP.GE.AND P4, PT, R20, RZ, PT ;  /* 0x000000ff1400720c */ /* 0x000fe20003f86270 */
[----:B------:R-:W-:-:S02]  /*202a0*/  @!P3 IMAD.MOV R13, RZ, RZ, -R13 ;  /* 0x000000ffff0db224 */ /* 0x000fc400078e0a0d */
[----:B------:R-:W-:Y:S02]  /*202b0*/  @!P6 IMAD.MOV R12, RZ, RZ, -R12 ;  /* 0x000000ffff0ce224 */ /* 0x000fe400078e0a0c */
[----:B------:R-:W-:Y:S01]  /*202c0*/  @!P5 IMAD.MOV R8, RZ, RZ, -R8 ;  /* 0x000000ffff08d224 */ /* 0x000fe200078e0a08 */
[----:B---3--:R-:W-:-:S05]  /*202d0*/  IABS R7, R24 ;  /* 0x0000001800077213 */ /* 0x008fca0000000000 */
[----:B------:R-:W-:-:S04]  /*202e0*/  IMAD.HI.U32 R14, R9, R7, RZ ;  /* 0x00000007090e7227 */ /* 0x000fc800078e00ff */
[----:B------:R-:W-:-:S04]  /*202f0*/  IMAD.MOV R14, RZ, RZ, -R14 ;  /* 0x000000ffff0e7224 */ /* 0x000fc800078e0a0e */
[----:B------:R-:W-:Y:S01]  /*20300*/  IMAD R7, R0, R14, R7 ;  /* 0x0000000e00077224 */ /* 0x000fe200078e0207 */
[----:B------:R-:W-:-:S04]  /*20310*/  IABS R10, R21 ;  /* 0x00000015000a7213 */ /* 0x000fc80000000000 */
[----:B------:R-:W-:Y:S01]  /*20320*/  ISETP.GT.U32.AND P0, PT, R0, R7, PT ;  /* 0x000000070000720c */ /* 0x000fe20003f04070 */
[----:B------:R-:W-:-:S04]  /*20330*/  IMAD.HI.U32 R6, R9, R10, RZ ;  /* 0x0000000a09067227 */ /* 0x000fc800078e00ff */
[----:B------:R-:W-:-:S04]  /*20340*/  IMAD.MOV R6, RZ, RZ, -R6 ;  /* 0x000000ffff067224 */ /* 0x000fc800078e0a06 */
[----:B------:R-:W-:-:S04]  /*20350*/  IMAD R10, R0, R6, R10 ;  /* 0x00000006000a7224 */ /* 0x000fc800078e020a */
[----:B------:R-:W-:Y:S01]  /*20360*/  @!P0 IMAD.IADD R7, R7, 0x1, -R0 ;  /* 0x0000000107078824 */ /* 0x000fe200078e0a00 */
[----:B------:R-:W-:Y:S02]  /*20370*/  ISETP.GE.AND P0, PT, R24, RZ, PT ;  /* 0x000000ff1800720c */ /* 0x000fe40003f06270 */
[----:B------:R-:W3:Y:S01]  /*20380*/  LDL.LU R24, [R1+0xa3c] ;  /* 0x000a3c0001187983 */ /* 0x000ee20000300800 */
[----:B------:R-:W-:-:S03]  /*20390*/  ISETP.GT.U32.AND P2, PT, R0, R10, PT ;  /* 0x0000000a0000720c */ /* 0x000fc60003f44070 */
[----:B------:R-:W-:Y:S10]  /*203a0*/  STL [R1+0x220], R13 ;  /* 0x0002200d01007387 */ /* 0x000ff40000100800 */
[----:B------:R-:W-:Y:S01]  /*203b0*/  @!P2 IMAD.IADD R10, R10, 0x1, -R0 ;  /* 0x000000010a0aa824 */ /* 0x000fe200078e0a00 */
[----:B------:R0:W-:Y:S04]  /*203c0*/  STL [R1+0x224], R12 ;  /* 0x0002240c01007387 */ /* 0x0001e80000100800 */
[----:B------:R-:W-:Y:S01]  /*203d0*/  ISETP.GT.U32.AND P3, PT, R0, R10, PT ;  /* 0x0000000a0000720c */ /* 0x000fe20003f64070 */
[----:B0-----:R-:W-:-:S04]  /*203e0*/  IMAD.MOV.U32 R12, RZ, RZ, R4 ;  /* 0x000000ffff0c7224 */ /* 0x001fc800078e0004 */
[----:B------:R-:W-:Y:S01]  /*203f0*/  @!P4 IMAD.MOV R12, RZ, RZ, -R12 ;  /* 0x000000ffff0cc224 */ /* 0x000fe200078e0a0c */
[----:B-----5:R-:W-:-:S07]  /*20400*/  IABS R2, R25 ;  /* 0x0000001900027213 */ /* 0x020fce0000000000 */
[----:B------:R-:W-:Y:S01]  /*20410*/  @!P3 IMAD.IADD R10, R10, 0x1, -R0 ;  /* 0x000000010a0ab824 */ /* 0x000fe200078e0a00 */
[----:B------:R-:W-:Y:S01]  /*20420*/  ISETP.GE.AND P3, PT, R25, RZ, PT ;  /* 0x000000ff1900720c */ /* 0x000fe20003f66270 */
[----:B------:R-:W-:Y:S04]  /*20430*/  STL [R1+0x23c], R12 ;  /* 0x00023c0c01007387 */ /* 0x000fe80000100800 */
[----:B------:R-:W-:Y:S04]  /*20440*/  STL [R1+0x240], R8 ;  /* 0x0002400801007387 */ /* 0x000fe80000100800 */
[----:B------:R-:W5:Y:S01]  /*20450*/  LDL.LU R25, [R1+0xa60] ;  /* 0x000a600001197983 */ /* 0x000f620000300800 */
[----:B----4-:R-:W-:-:S05]  /*20460*/  IABS R6, R23 ;  /* 0x0000001700067213 */ /* 0x010fca0000000000 */
        /* <DEDUP_REMOVED lines=8> */
[----:B------:R-:W-:Y:S02]  /*204f0*/  IABS R11, R17 ;  /* 0x00000011000b7213 */ /* 0x000fe40000000000 */
[----:B------:R-:W-:Y:S01]  /*20500*/  ISETP.GT.U32.AND P6, PT, R0, R7, PT ;  /* 0x000000070000720c */ /* 0x000fe20003fc4070 */
[----:B------:R-:W4:Y:S02]  /*20510*/  LDL.LU R20, [R1+0xa40] ;  /* 0x000a400001147983 */ /* 0x000f240000300800 */
[----:B------:R-:W-:-:S04]  /*20520*/  IMAD.HI.U32 R15, R9, R11, RZ ;  /* 0x0000000b090f7227 */ /* 0x000fc800078e00ff */
[----:B------:R-:W-:-:S04]  /*20530*/  IMAD.MOV R15, RZ, RZ, -R15 ;  /* 0x000000ffff0f7224 */ /* 0x000fc800078e0a0f */
[----:B------:R-:W-:-:S05]  /*20540*/  IMAD R11, R0, R15, R11 ;  /* 0x0000000f000b7224 */ /* 0x000fca00078e020b */
[----:B------:R-:W-:-:S13]  /*20550*/  ISETP.GT.U32.AND P1, PT, R0, R11, PT ;  /* 0x0000000b0000720c */ /* 0x000fda0003f24070 */
[----:B------:R-:W-:Y:S01]  /*20560*/  @!P1 IMAD.IADD R11, R11, 0x1, -R0 ;  /* 0x000000010b0b9824 */ /* 0x000fe200078e0a00 */
[----:B------:R-:W-:-:S04]  /*20570*/  ISETP.GE.AND P1, PT, R17, RZ, PT ;  /* 0x000000ff1100720c */ /* 0x000fc80003f26270 */
[----:B------:R-:W-:Y:S01]  /*20580*/  ISETP.GT.U32.AND P2, PT, R0, R11, PT ;  /* 0x0000000b0000720c */ /* 0x000fe20003f44070 */
[--C-:B------:R-:W-:Y:S01]  /*20590*/  @!P6 IMAD.IADD R7, R7, 0x1, -R0.reuse ;  /* 0x000000010707e824 */ /* 0x100fe200078e0a00 */
[----:B------:R-:W-:Y:S02]  /*205a0*/  ISETP.GE.AND P5, PT, R21, RZ, PT ;  /* 0x000000ff1500720c */ /* 0x000fe40003fa6270 */
[----:B------:R-:W-:Y:S02]  /*205b0*/  ISETP.GE.AND P6, PT, R23, RZ, PT ;  /* 0x000000ff1700720c */ /* 0x000fe40003fc6270 */
[----:B------:R-:W4:Y:S07]  /*205c0*/  LDL.LU R23, [R1+0xa44] ;  /* 0x000a440001177983 */ /* 0x000f2e0000300800 */
[----:B------:R-:W-:-:S04]  /*205d0*/  @!P2 IMAD.IADD R11, R11, 0x1, -R0 ;  /* 0x000000010b0ba824 */ /* 0x000fc800078e0a00 */
[----:B------:R-:W-:Y:S01]  /*205e0*/  @!P1 IMAD.MOV R11, RZ, RZ, -R11 ;  /* 0x000000ffff0b9224 */ /* 0x000fe200078e0a0b */
[----:B------:R-:W-:Y:S01]  /*205f0*/  ISETP.GT.U32.AND P1, PT, R0, R6, PT ;  /* 0x000000060000720c */ /* 0x000fe20003f24070 */
[----:B------:R-:W-:-:S03]  /*20600*/  IMAD.HI.U32 R5, R9, R2, RZ ;  /* 0x0000000209057227 */ /* 0x000fc600078e00ff */
[----:B------:R0:W-:Y:S01]  /*20610*/  STL [R1+0x228], R11 ;  /* 0x0002280b01007387 */ /* 0x0001e20000100800 */
[----:B------:R-:W-:Y:S02]  /*20620*/  IMAD.MOV R5, RZ, RZ, -R5 ;  /* 0x000000ffff057224 */ /* 0x000fe400078e0a05 */
[----:B------:R-:W-:Y:S01]  /*20630*/  @!P5 IMAD.MOV R10, RZ, RZ, -R10 ;  /* 0x000000ffff0ad224 */ /* 0x000fe200078e0a0a */
[----:B------:R-:W4:Y:S01]  /*20640*/  LDL.LU R17, [R1+0xa48] ;  /* 0x000a480001117983 */ /* 0x000f220000300800 */
[----:B0-----:R-:W-:-:S04]  /*20650*/  IMAD.MOV.U32 R11, RZ, RZ, R7 ;  /* 0x000000ffff0b7224 */ /* 0x001fc800078e0007 */
[----:B------:R-:W-:Y:S02]  /*20660*/  @!P0 IMAD.MOV R11, RZ, RZ, -R11 ;  /* 0x000000ffff0b8224 */ /* 0x000fe400078e0a0b */
[----:B------:R-:W-:Y:S02]  /*20670*/  @!P1 IMAD.IADD R6, R6, 0x1, -R0 ;  /* 0x0000000106069824 */ /* 0x000fe400078e0a00 */
[C---:B------:R-:W-:Y:S01]  /*20680*/  IMAD R2, R0.reuse, R5, R2 ;  /* 0x0000000500027224 */ /* 0x040fe200078e0202 */
[----:B------:R-:W-:Y:S04]  /*20690*/  STL [R1+0x238], R11 ;  /* 0x0002380b01007387 */ /* 0x000fe80000100800 */
[----:B------:R0:W-:Y:S01]  /*206a0*/  STL [R1+0x22c], R10 ;  /* 0x00022c0a01007387 */ /* 0x0001e20000100800 */
[----:B------:R-:W-:Y:S01]  /*206b0*/  ISETP.GT.U32.AND P2, PT, R0, R2, PT ;  /* 0x000000020000720c */ /* 0x000fe20003f44070 */
[----:B0-----:R-:W-:-:S04]  /*206c0*/  IMAD.MOV.U32 R10, RZ, RZ, R6 ;  /* 0x000000ffff0a7224 */ /* 0x001fc800078e0006 */
[----:B------:R-:W-:-:S05]  /*206d0*/  @!P6 IMAD.MOV R10, RZ, RZ, -R10 ;  /* 0x000000ffff0ae224 */ /* 0x000fca00078e0a0a */
[----:B------:R0:W-:Y:S04]  /*206e0*/  STL [R1+0x234], R10 ;  /* 0x0002340a01007387 */ /* 0x0001e80000100800 */
[----:B------:R-:W4:Y:S01]  /*206f0*/  LDL.LU R21, [R1+0xa4c] ;  /* 0x000a4c0001157983 */ /* 0x000f220000300800 */
[----:B------:R-:W-:Y:S02]  /*20700*/  @!P2 IMAD.IADD R2, R2, 0x1, -R0 ;  /* 0x000000010202a824 */ /* 0x000fe400078e0a00 */
[----:B------:R-:W-:-:S03]  /*20710*/  IMAD.HI.U32 R8, R9, R4, RZ ;  /* 0x0000000409087227 */ /* 0x000fc600078e00ff */
[----:B------:R-:W-:Y:S01]  /*20720*/  ISETP.GT.U32.AND P2, PT, R0, R2, PT ;  /* 0x000000020000720c */ /* 0x000fe20003f44070 */
[----:B------:R-:W-:Y:S01]  /*20730*/  IMAD.MOV R8, RZ, RZ, -R8 ;  /* 0x000000ffff087224 */ /* 0x000fe200078e0a08 */
[----:B------:R-:W-:-:S03]  /*20740*/  IABS R5, R22 ;  /* 0x0000001600057213 */ /* 0x000fc60000000000 */
[----:B------:R-:W-:Y:S02]  /*20750*/  IMAD R4, R0, R8, R4 ;  /* 0x0000000800047224 */ /* 0x000fe400078e0204 */
[----:B------:R-:W-:-:S04]  /*20760*/  IMAD.HI.U32 R8, R9, R5, RZ ;  /* 0x0000000509087227 */ /* 0x000fc800078e00ff */
[----:B------:R-:W-:Y:S02]  /*20770*/  IMAD.MOV R8, RZ, RZ, -R8 ;  /* 0x000000ffff087224 */ /* 0x000fe400078e0a08 */
[----:B------:R-:W-:Y:S02]  /*20780*/  @!P2 IMAD.IADD R2, R2, 0x1, -R0 ;  /* 0x000000010202a824 */ /* 0x000fe400078e0a00 */
[----:B------:R-:W-:Y:S02]  /*20790*/  IMAD R5, R0, R8, R5 ;  /* 0x0000000800057224 */ /* 0x000fe400078e0205 */
[----:B------:R-:W-:-:S04]  /*207a0*/  IMAD.MOV.U32 R8, RZ, RZ, R2 ;  /* 0x000000ffff087224 */ /* 0x000fc800078e0002 */
[----:B------:R-:W-:Y:S01]  /*207b0*/  @!P3 IMAD.MOV R8, RZ, RZ, -R8 ;  /* 0x000000ffff08b224 */ /* 0x000fe200078e0a08 */
[----:B------:R-:W-:Y:S02]  /*207c0*/  ISETP.GT.U32.AND P0, PT, R0, R4, PT ;  /* 0x000000040000720c */ /* 0x000fe40003f04070 */
[----:B---3--:R-:W-:Y:S02]  /*207d0*/  IABS R13, R24 ;  /* 0x00000018000d7213 */ /* 0x008fe40000000000 */
[----:B------:R-:W-:Y:S02]  /*207e0*/  ISETP.GE.AND P1, PT, R24, RZ, PT ;  /* 0x000000ff1800720c */ /* 0x000fe40003f26270 */
[----:B------:R-:W3:Y:S04]  /*207f0*/  LDL.LU R24, [R1+0xa50] ;  /* 0x000a500001187983 */ /* 0x000ee80000300800 */
[----:B------:R-:W-:Y:S01]  /*20800*/  STL [R1+0x230], R8 ;  /* 0x0002300801007387 */ /* 0x000fe20000100800 */
[----:B-----5:R-:W-:-:S02]  /*20810*/  ISETP.GE.AND P2, PT, R25, RZ, PT ;  /* 0x000000ff1900720c */ /* 0x020fc40003f46270 */
[----:B------:R-:W-:Y:S02]  /*20820*/  IABS R6, R25 ;  /* 0x0000001900067213 */ /* 0x000fe40000000000 */
[----:B------:R-:W5:Y:S01]  /*20830*/  LDL.LU R25, [R1+0xa54] ;  /* 0x000a540001197983 */ /* 0x000f620000300800 */
[----:B------:R-:W-:Y:S01]  /*20840*/  @!P0 IMAD.IADD R4, R4, 0x1, -R0 ;  /* 0x0000000104048824 */ /* 0x000fe200078e0a00 */
[----:B--2---:R-:W-:Y:S02]  /*20850*/  ISETP.GE.AND P0, PT, R26, RZ, PT ;  /* 0x000000ff1a00720c */ /* 0x004fe40003f06270 */
[----:B0-----:R-:W-:Y:S02]  /*20860*/  IABS R10, R26 ;  /* 0x0000001a000a7213 */ /* 0x001fe40000000000 */
[----:B------:R-:W2:Y:S01]  /*20870*/  LDL.LU R26, [R1+0xa58] ;  /* 0x000a5800011a7983 */ /* 0x000ea20000300800 */
[----:B------:R-:W-:Y:S01]  /*20880*/  ISETP.GT.U32.AND P6, PT, R0, R4, PT ;  /* 0x000000040000720c */ /* 0x000fe20003fc4070 */
[----:B------:R-:W-:-:S04]  /*20890*/  IMAD.HI.U32 R7, R9, R13, RZ ;  /* 0x0000000d09077227 */ /* 0x000fc800078e00ff */
[----:B------:R-:W-:Y:S01]  /*208a0*/  IMAD.MOV R7, RZ, RZ, -R7 ;  /* 0x000000ffff077224 */ /* 0x000fe200078e0a07 */
[----:B------:R-:W-:-:S03]  /*208b0*/  ISETP.GT.U32.AND P3, PT, R0, R5, PT ;  /* 0x000000050000720c */ /* 0x000fc60003f64070 */
[----:B------:R-:W-:-:S04]  /*208c0*/  IMAD R13, R0, R7, R13 ;  /* 0x00000007000d7224 */ /* 0x000fc800078e020d */
[----:B------:R-:W-:Y:S01]  /*208d0*/  @!P6 IMAD.IADD R4, R4, 0x1, -R0 ;  /* 0x000000010404e824 */ /* 0x000fe200078e0a00 */
[----:B------:R-:W-:-:S05]  /*208e0*/  ISETP.GT.U32.AND P6, PT, R0, R13, PT ;  /* 0x0000000d0000720c */ /* 0x000fca0003fc4070 */
[----:B------:R-:W-:-:S08]  /*208f0*/  @!P3 IMAD.IADD R5, R5, 0x1, -R0 ;  /* 0x000000010505b824 */ /* 0x000fd000078e0a00 */
[----:B------:R-:W-:Y:S01]  /*20900*/  @!P6 IMAD.IADD R13, R13, 0x1, -R0 ;  /* 0x000000010d0de824 */ /* 0x000fe200078e0a00 */
[----:B------:R-:W-:Y:S01]  /*20910*/  ISETP.GT.U32.AND P6, PT, R0, R5, PT ;  /* 0x000000050000720c */ /* 0x000fe20003fc4070 */
[----:B------:R-:W-:Y:S01]  /*20920*/  IMAD.MOV.U32 R16, RZ, RZ, R4 ;  /* 0x000000ffff107224 */ /* 0x000fe200078e0004 */
[----:B------:R-:W-:Y:S01]  /*20930*/  ISETP.GE.AND P5, PT, R22, RZ, PT ;  /* 0x000000ff1600720c */ /* 0x000fe20003fa6270 */
[----:B------:R-:W-:-:S04]  /*20940*/  IMAD.HI.U32 R7, R9, R6, RZ ;  /* 0x0000000609077227 */ /* 0x000fc800078e00ff */
[----:B------:R-:W-:Y:S02]  /*20950*/  @!P4 IMAD.MOV R16, RZ, RZ, -R16 ;  /* 0x000000ffff10c224 */ /* 0x000fe400078e0a10 */
[----:B------:R-:W-:-:S04]  /*20960*/  IMAD.MOV R7, RZ, RZ, -R7 ;  /* 0x000000ffff077224 */ /* 0x000fc800078e0a07 */
[----:B------:R-:W-:Y:S01]  /*20970*/  @!P6 IMAD.IADD R5, R5, 0x1, -R0 ;  /* 0x000000010505e824 */ /* 0x000fe200078e0a00 */
[----:B------:R0:W-:Y:S01]  /*20980*/  STL [R1+0x214], R16 ;  /* 0x0002141001007387 */ /* 0x0001e20000100800 */
[----:B------:R-:W-:Y:S01]  /*20990*/  IMAD R6, R0, R7, R6 ;  /* 0x0000000700067224 */ /* 0x000fe200078e0206 */
[----:B----4-:R-:W-:Y:S01]  /*209a0*/  IABS R12, R20 ;  /* 0x00000014000c7213 */ /* 0x010fe20000000000 */
[----:B0-----:R-:W-:-:S03]  /*209b0*/  IMAD.MOV.U32 R16, RZ, RZ, R5 ;  /* 0x000000ffff107224 */ /* 0x001fc600078e0005 */
[----:B------:R-:W-:Y:S01]  /*209c0*/  ISETP.GT.U32.AND P3, PT, R0, R6, PT ;  /* 0x000000060000720c */ /* 0x000fe20003f64070 */
[----:B------:R-:W-:Y:S01]  /*209d0*/  @!P5 IMAD.MOV R16, RZ, RZ, -R16 ;  /* 0x000000ffff10d224 */ /* 0x000fe200078e0a10 */
[----:B------:R-:W-:Y:S01]  /*209e0*/  IABS R11, R23 ;  /* 0x00000017000b7213 */ /* 0x000fe20000000000 */
[----:B------:R-:W-:-:S03]  /*209f0*/  IMAD.HI.U32 R15, R9, R10, RZ ;  /* 0x0000000a090f7227 */ /* 0x000fc600078e00ff */
[----:B------:R-:W-:Y:S01]  /*20a00*/  STL [R1+0x218], R16 ;  /* 0x0002181001007387 */ /* 0x000fe20000100800 */
[----:B------:R-:W-:-:S03]  /*20a10*/  IMAD.HI.U32 R14, R9, R12, RZ ;  /* 0x0000000c090e7227 */ /* 0x000fc600078e00ff */
[----:B------:R-:W4:Y:S01]  /*20a20*/  LDL.LU R22, [R1+0xa5c] ;  /* 0x000a5c0001167983 */ /* 0x000f220000300800 */
[----:B------:R-:W-:Y:S01]  /*20a30*/  ISETP.GT.U32.AND P4, PT, R0, R13, PT ;  /* 0x0000000d0000720c */ /* 0x000fe20003f84070 */
[----:B------:R-:W-:-:S04]  /*20a40*/  IMAD.HI.U32 R8, R9, R11, RZ ;  /* 0x0000000b09087227 */ /* 0x000fc800078e00ff */
[----:B------:R-:W-:Y:S02]  /*20a50*/  IMAD.MOV R15, RZ, RZ, -R15 ;  /* 0x000000ffff0f7224 */ /* 0x000fe400078e0a0f */
[----:B------:R-:W-:Y:S01]  /*20a60*/  IMAD.MOV R14, RZ, RZ, -R14 ;  /* 0x000000ffff0e7224 */ /* 0x000fe200078e0a0e */
[----:B------:R-:W-:Y:S01]  /*20a70*/  IABS R2, R17 ;  /* 0x0000001100027213 */ /* 0x000fe20000000000 */
[----:B------:R-:W-:Y:S02]  /*20a80*/  IMAD.MOV R8, RZ, RZ, -R8 ;  /* 0x000000ffff087224 */ /* 0x000fe400078e0a08 */
[C---:B------:R-:W-:Y:S02]  /*20a90*/  IMAD R10, R0.reuse, R15, R10 ;  /* 0x0000000f000a7224 */ /* 0x040fe400078e020a */
[----:B------:R-:W-:Y:S02]  /*20aa0*/  IMAD R12, R0, R14, R12 ;  /* 0x0000000e000c7224 */ /* 0x000fe400078e020c */
[----:B------:R-:W-:Y:S01]  /*20ab0*/  @!P3 IMAD.IADD R6, R6, 0x1, -R0 ;  /* 0x000000010606b824 */ /* 0x000fe200078e0a00 */
[C---:B------:R-:W-:Y:S01]  /*20ac0*/  ISETP.GT.U32.AND P6, PT, R0.reuse, R10, PT ;  /* 0x0000000a0000720c */ /* 0x040fe20003fc4070 */
[C---:B------:R-:W-:Y:S01]  /*20ad0*/  IMAD R11, R0.reuse, R8, R11 ;  /* 0x00000008000b7224 */ /* 0x040fe200078e020b */
[C---:B------:R-:W-:Y:S01]  /*20ae0*/  ISETP.GT.U32.AND P5, PT, R0.reuse, R12, PT ;  /* 0x0000000c0000720c */ /* 0x040fe20003fa4070 */
[----:B------:R-:W-:Y:S01]  /*20af0*/  IMAD.HI.U32 R7, R9, R2, RZ ;  /* 0x0000000209077227 */ /* 0x000fe200078e00ff */
[----:B------:R-:W-:-:S03]  /*20b00*/  ISETP.GT.U32.AND P3, PT, R0, R6, PT ;  /* 0x000000060000720c */ /* 0x000fc60003f64070 */
[----:B------:R-:W-:Y:S01]  /*20b10*/  @!P4 IMAD.IADD R13, R13, 0x1, -R0 ;  /* 0x000000010d0dc824 */ /* 0x000fe200078e0a00 */
[----:B------:R-:W-:Y:S01]  /*20b20*/  ISETP.GT.U32.AND P4, PT, R0, R11, PT ;  /* 0x0000000b0000720c */ /* 0x000fe20003f84070 */
[----:B------:R-:W-:-:S04]  /*20b30*/  IMAD.MOV R7, RZ, RZ, -R7 ;  /* 0x000000ffff077224 */ /* 0x000fc800078e0a07 */
[----:B------:R-:W-:Y:S02]  /*20b40*/  IMAD R2, R0, R7, R2 ;  /* 0x0000000700027224 */ /* 0x000fe400078e0202 */
[--C-:B------:R-:W-:Y:S02]  /*20b50*/  @!P6 IMAD.IADD R10, R10, 0x1, -R0.reuse ;  /* 0x000000010a0ae824 */ /* 0x100fe400078e0a00 */
[--C-:B------:R-:W-:Y:S01]  /*20b60*/  @!P3 IMAD.IADD R6, R6, 0x1, -R0.reuse ;  /* 0x000000010606b824 */ /* 0x100fe200078e0a00 */
[----:B------:R-:W-:Y:S01]  /*20b70*/  ISETP.GT.U32.AND P3, PT, R0, R2, PT ;  /* 0x000000020000720c */ /* 0x000fe20003f64070 */
[--C-:B------:R-:W-:Y:S01]  /*20b80*/  @!P5 IMAD.IADD R12, R12, 0x1, -R0.reuse ;  /* 0x000000010c0cd824 */ /* 0x100fe200078e0a00 */
[----:B------:R-:W-:Y:S01]  /*20b90*/  ISETP.GT.U32.AND P5, PT, R0, R10, PT ;  /* 0x0000000a0000720c */ /* 0x000fe20003fa4070 */
[----:B------:R-:W-:-:S03]  /*20ba0*/  @!P4 IMAD.IADD R11, R11, 0x1, -R0 ;  /* 0x000000010b0bc824 */ /* 0x000fc600078e0a00 */
[----:B------:R-:W-:Y:S01]  /*20bb0*/  ISETP.GT.U32.AND P4, PT, R0, R12, PT ;  /* 0x0000000c0000720c */ /* 0x000fe20003f84070 */
[----:B------:R-:W-:Y:S01]  /*20bc0*/  @!P1 IMAD.MOV R13, RZ, RZ, -R13 ;  /* 0x000000ffff0d9224 */ /* 0x000fe200078e0a0d */
[----:B------:R-:W-:-:S05]  /*20bd0*/  ISETP.GE.AND P6, PT, R20, RZ, PT ;  /* 0x000000ff1400720c */ /* 0x000fca0003fc6270 */
[--C-:B------:R-:W-:Y:S01]  /*20be0*/  @!P3 IMAD.IADD R2, R2, 0x1, -R0.reuse ;  /* 0x000000010202b824 */ /* 0x100fe200078e0a00 */
[----:B------:R-:W-:Y:S01]  /*20bf0*/  ISETP.GT.U32.AND P3, PT, R0, R11, PT ;  /* 0x0000000b0000720c */ /* 0x000fe20003f64070 */
[----:B------:R-:W-:-:S04]  /*20c00*/  @!P5 IMAD.IADD R10, R10, 0x1, -R0 ;  /* 0x000000010a0ad824 */ /* 0x000fc800078e0a00 */
[----:B------:R-:W-:Y:S01]  /*20c10*/  @!P4 IMAD.IADD R12, R12, 0x1, -R0 ;  /* 0x000000010c0cc824 */ /* 0x000fe200078e0a00 */
[----:B------:R-:W-:Y:S01]  /*20c20*/  ISETP.GE.AND P4, PT, R23, RZ, PT ;  /* 0x000000ff1700720c */ /* 0x000fe20003f86270 */
[----:B------:R0:W-:Y:S02]  /*20c30*/  STL [R1+0x1e8], R13 ;  /* 0x0001e80d01007387 */ /* 0x0001e40000100800 */
[----:B------:R-:W-:Y:S02]  /*20c40*/  @!P6 IMAD.MOV R12, RZ, RZ, -R12 ;  /* 0x000000ffff0ce224 */ /* 0x000fe400078e0a0c */
[----:B0-----:R-:W-:Y:S02]  /*20c50*/  IMAD.MOV.U32 R13, RZ, RZ, R6 ;  /* 0x000000ffff0d7224 */ /* 0x001fe400078e0006 */
[----:B------:R-:W-:Y:S02]  /*20c60*/  @!P3 IMAD.IADD R11, R11, 0x1, -R0 ;  /* 0x000000010b0bb824 */ /* 0x000fe400078e0a00 */
[----:B------:R-:W-:-:S04]  /*20c70*/  @!P2 IMAD.MOV R13, RZ, RZ, -R13 ;  /* 0x000000ffff0da224 */ /* 0x000fc800078e0a0d */
[----:B------:R-:W-:Y:S01]  /*20c80*/  @!P4 IMAD.MOV R11, RZ, RZ, -R11 ;  /* 0x000000ffff0bc224 */ /* 0x000fe200078e0a0b */
[----:B------:R0:W-:Y:S04]  /*20c90*/  STL [R1+0x1ec], R13 ;  /* 0x0001ec0d01007387 */ /* 0x0001e80000100800 */
[----:B------:R-:W4:Y:S01]  /*20ca0*/  LDL.LU R23, [R1+0xa64] ;  /* 0x000a640001177983 */ /* 0x000f220000300800 */
[----:B------:R-:W-:-:S05]  /*20cb0*/  IABS R7, R21 ;  /* 0x0000001500077213 */ /* 0x000fca0000000000 */
[----:B------:R-:W-:-:S04]  /*20cc0*/  IMAD.HI.U32 R15, R9, R7, RZ ;  /* 0x00000007090f7227 */ /* 0x000fc800078e00ff */
[----:B------:R-:W-:-:S04]  /*20cd0*/  IMAD.MOV R15, RZ, RZ, -R15 ;  /* 0x000000ffff0f7224 */ /* 0x000fc800078e0a0f */
[C---:B------:R-:W-:Y:S01]  /*20ce0*/  IMAD R7, R0.reuse, R15, R7 ;  /* 0x0000000f00077224 */ /* 0x040fe200078e0207 */
[----:B------:R-:W-:-:S04]  /*20cf0*/  ISETP.GT.U32.AND P1, PT, R0, R2, PT ;  /* 0x000000020000720c */ /* 0x000fc80003f24070 */
[----:B------:R-:W-:Y:S02]  /*20d00*/  ISETP.GT.U32.AND P2, PT, R0, R7, PT ;  /* 0x000000070000720c */ /* 0x000fe40003f44070 */
[----:B---3--:R-:W-:-:S05]  /*20d10*/  IABS R8, R24 ;  /* 0x0000001800087213 */ /* 0x008fca0000000000 */
[----:B------:R-:W-:-:S04]  /*20d20*/  IMAD.HI.U32 R14, R9, R8, RZ ;  /* 0x00000008090e7227 */ /* 0x000fc800078e00ff */
[----:B------:R-:W-:-:S04]  /*20d30*/  IMAD.MOV R14, RZ, RZ, -R14 ;  /* 0x000000ffff0e7224 */ /* 0x000fc800078e0a0e */
[----:B------:R-:W-:-:S05]  /*20d40*/  IMAD R8, R0, R14, R8 ;  /* 0x0000000e00087224 */ /* 0x000fca00078e0208 */
[----:B------:R-:W-:Y:S01]  /*20d50*/  ISETP.GT.U32.AND P5, PT, R0, R8, PT ;  /* 0x000000080000720c */ /* 0x000fe20003fa4070 */
[----:B------:R-:W-:-:S04]  /*20d60*/  IMAD.MOV.U32 R14, RZ, RZ, R10 ;  /* 0x000000ffff0e7224 */ /* 0x000fc800078e000a */
[----:B------:R-:W-:-:S08]  /*20d70*/  @!P0 IMAD.MOV R14, RZ, RZ, -R14 ;  /* 0x000000ffff0e8224 */ /* 0x000fd000078e0a0e */
[----:B------:R-:W-:Y:S01]  /*20d80*/  @!P5 IMAD.IADD R8, R8, 0x1, -R0 ;  /* 0x000000010808d824 */ /* 0x000fe200078e0a00 */
[----:B------:R-:W-:Y:S02]  /*20d90*/  ISETP.GE.AND P5, PT, R24, RZ, PT ;  /* 0x000000ff1800720c */ /* 0x000fe40003fa6270 */
[----:B------:R-:W3:Y:S04]  /*20da0*/  LDL.LU R24, [R1+0xa6c] ;  /* 0x000a6c0001187983 */ /* 0x000ee80000300800 */
[----:B------:R-:W-:Y:S04]  /*20db0*/  STL [R1+0x1f0], R14 ;  /* 0x0001f00e01007387 */ /* 0x000fe80000100800 */
[----:B------:R-:W-:Y:S01]  /*20dc0*/  STL [R1+0x1f4], R12 ;  /* 0x0001f40c01007387 */ /* 0x000fe20000100800 */
[----:B-----5:R-:W-:-:S02]  /*20dd0*/  IABS R4, R25 ;  /* 0x0000001900047213 */ /* 0x020fc40000000000 */
[----:B------:R-:W-:Y:S01]  /*20de0*/  ISETP.GE.AND P4, PT, R25, RZ, PT ;  /* 0x000000ff1900720c */ /* 0x000fe20003f86270 */
[----:B------:R-:W-:Y:S04]  /*20df0*/  STL [R1+0x1f8], R11 ;  /* 0x0001f80b01007387 */ /* 0x000fe80000100800 */
[----:B------:R-:W5:Y:S01]  /*20e00*/  LDL.LU R25, [R1+0xa84] ;  /* 0x000a840001197983 */ /* 0x000f620000300800 */
[--C-:B------:R-:W-:Y:S01]  /*20e10*/  @!P1 IMAD.IADD R2, R2, 0x1, -R0.reuse ;  /* 0x0000000102029824 */ /* 0x100fe200078e0a00 */
[----:B------:R-:W-:Y:S01]  /*20e20*/  ISETP.GE.AND P1, PT, R17, RZ, PT ;  /* 0x000000ff1100720c */ /* 0x000fe20003f26270 */
[----:B------:R-:W-:-:S05]  /*20e30*/  @!P2 IMAD.IADD R7, R7, 0x1, -R0 ;  /* 0x000000010707a824 */ /* 0x000fca00078e0a00 */
[----:B------:R-:W-:-:S07]  /*20e40*/  ISETP.GT.U32.AND P0, PT, R0, R7, PT ;  /* 0x000000070000720c */ /* 0x000fce0003f04070 */
[----:B------:R-:W-:-:S05]  /*20e50*/  @!P1 IMAD.MOV R2, RZ, RZ, -R2 ;  /* 0x000000ffff029224 */ /* 0x000fca00078e0a02 */
[----:B------:R-:W-:Y:S01]  /*20e60*/  STL [R1+0x210], R2 ;  /* 0x0002100201007387 */ /* 0x000fe20000100800 */
[----:B------:R-:W-:Y:S01]  /*20e70*/  @!P0 IMAD.IADD R7, R7, 0x1, -R0 ;  /* 0x0000000107078824 */ /* 0x000fe200078e0a00 */
[----:B--2---:R-:W-:Y:S02]  /*20e80*/  IABS R6, R26 ;  /* 0x0000001a00067213 */ /* 0x004fe40000000000 */
[----:B------:R-:W-:Y:S02]  /*20e90*/  ISETP.GE.AND P0, PT, R26, RZ, PT ;  /* 0x000000ff1a00720c */ /* 0x000fe40003f06270 */
[----:B------:R-:W2:Y:S01]  /*20ea0*/  LDL.LU R26, [R1+0xa88] ;  /* 0x000a8800011a7983 */ /* 0x000ea20000300800 */
[----:B------:R-:W-:-:S04]  /*20eb0*/  IMAD.HI.U32 R5, R9, R4, RZ ;  /* 0x0000000409057227 */ /* 0x000fc800078e00ff */
[----:B------:R-:W-:-:S04]  /*20ec0*/  IMAD.MOV R5, RZ, RZ, -R5 ;  /* 0x000000ffff057224 */ /* 0x000fc800078e0a05 */
[----:B------:R-:W-:-:S05]  /*20ed0*/  IMAD R4, R0, R5, R4 ;  /* 0x0000000500047224 */ /* 0x000fca00078e0204 */
[----:B------:R-:W-:Y:S01]  /*20ee0*/  ISETP.GT.U32.AND P3, PT, R0, R4, PT ;  /* 0x000000040000720c */ /* 0x000fe20003f64070 */
[----:B------:R-:W-:Y:S01]  /*20ef0*/  IMAD.MOV.U32 R5, RZ, RZ, R6 ;  /* 0x000000ffff057224 */ /* 0x000fe200078e0006 */
[----:B------:R-:W-:-:S03]  /*20f00*/  ISETP.GE.AND P2, PT, R21, RZ, PT ;  /* 0x000000ff1500720c */ /* 0x000fc60003f46270 */
[----:B0-----:R-:W-:-:S08]  /*20f10*/  IMAD.HI.U32 R13, R9, R5, RZ ;  /* 0x00000005090d7227 */ /* 0x001fd000078e00ff */
[----:B------:R-:W-:Y:S01]  /*20f20*/  @!P3 IMAD.IADD R4, R4, 0x1, -R0 ;  /* 0x000000010404b824 */ /* 0x000fe200078e0a00 */
[----:B------:R-:W-:Y:S01]  /*20f30*/  ISETP.GT.U32.AND P3, PT, R0, R8, PT ;  /* 0x000000080000720c */ /* 0x000fe20003f64070 */
[----:B------:R-:W-:-:S03]  /*20f40*/  IMAD.MOV R13, RZ, RZ, -R13 ;  /* 0x000000ffff0d7224 */ /* 0x000fc600078e0a0d */
[C---:B------:R-:W-:Y:S01]  /*20f50*/  ISETP.GT.U32.AND P6, PT, R0.reuse, R4, PT ;  /* 0x000000040000720c */ /* 0x040fe20003fc4070 */
[----:B------:R-:W-:-:S08]  /*20f60*/  IMAD R5, R0, R13, R5 ;  /* 0x0000000d00057224 */ /* 0x000fd000078e0205 */
[----:B------:R-:W-:Y:S01]  /*20f70*/  @!P3 IMAD.IADD R8, R8, 0x1, -R0 ;  /* 0x000000010808b824 */ /* 0x000fe200078e0a00 */
[----:B------:R-:W-:Y:S02]  /*20f80*/  ISETP.GT.U32.AND P1, PT, R0, R5, PT ;  /* 0x000000050000720c */ /* 0x000fe40003f24070 */
[----:B----4-:R-:W-:-:S05]  /*20f90*/  IABS R6, R22 ;  /* 0x0000001600067213 */ /* 0x010fca0000000000 */
[----:B------:R-:W-:-:S04]  /*20fa0*/  IMAD.HI.U32 R10, R9, R6, RZ ;  /* 0x00000006090a7227 */ /* 0x000fc800078e00ff */
[----:B------:R-:W-:-:S04]  /*20fb0*/  IMAD.MOV R10, RZ, RZ, -R10 ;  /* 0x000000ffff0a7224 */ /* 0x000fc800078e0a0a */
[C---:B------:R-:W-:Y:S02]  /*20fc0*/  IMAD R6, R0.reuse, R10, R6 ;  /* 0x0000000a00067224 */ /* 0x040fe400078e0206 */
[----:B------:R-:W-:Y:S02]  /*20fd0*/  IMAD.MOV.U32 R10, RZ, RZ, R7 ;  /* 0x000000ffff0a7224 */ /* 0x000fe400078e0007 */
[----:B------:R-:W-:Y:S02]  /*20fe0*/  @!P5 IMAD.MOV R8, RZ, RZ, -R8 ;  /* 0x000000ffff08d224 */ /* 0x000fe400078e0a08 */
[----:B------:R-:W-:Y:S01]  /*20ff0*/  @!P2 IMAD.MOV R10, RZ, RZ, -R10 ;  /* 0x000000ffff0aa224 */ /* 0x000fe200078e0a0a */
[----:B------:R-:W-:Y:S01]  /*21000*/  ISETP.GT.U32.AND P3, PT, R0, R6, PT ;  /* 0x000000060000720c */ /* 0x000fe20003f64070 */
[----:B------:R-:W-:-:S03]  /*21010*/  @!P6 IMAD.IADD R4, R4, 0x1, -R0 ;  /* 0x000000010404e824 */ /* 0x000fc600078e0a00 */
[----:B------:R-:W-:Y:S04]  /*21020*/  STL [R1+0x20c], R10 ;  /* 0x00020c0a01007387 */ /* 0x000fe80000100800 */
[----:B------:R0:W-:Y:S01]  /*21030*/  STL [R1+0x204], R8 ;  /* 0x0002040801007387 */ /* 0x0001e20000100800 */
[----:B------:R-:W-:Y:S02]  /*21040*/  @!P1 IMAD.IADD R5, R5, 0x1, -R0 ;  /* 0x0000000105059824 */ /* 0x000fe400078e0a00 */
[----:B0-----:R-:W-:-:S04]  /*21050*/  IMAD.MOV.U32 R8, RZ, RZ, R4 ;  /* 0x000000ffff087224 */ /* 0x001fc800078e0004 */
[----:B------:R-:W-:Y:S02]  /*21060*/  @!P4 IMAD.MOV R8, RZ, RZ, -R8 ;  /* 0x000000ffff08c224 */ /* 0x000fe400078e0a08 */
[----:B------:R-:W-:Y:S01]  /*21070*/  @!P3 IMAD.IADD R6, R6, 0x1, -R0 ;  /* 0x000000010606b824 */ /* 0x000fe200078e0a00 */
[----:B------:R-:W-:Y:S02]  /*21080*/  ISETP.GE.AND P6, PT, R22, RZ, PT ;  /* 0x000000ff1600720c */ /* 0x000fe40003fc6270 */
[----:B------:R0:W-:Y:S01]  /*21090*/  STL [R1+0x208], R8 ;  /* 0x0002080801007387 */ /* 0x0001e20000100800 */
[----:B------:R-:W-:-:S03]  /*210a0*/  ISETP.GT.U32.AND P1, PT, R0, R5, PT ;  /* 0x000000050000720c */ /* 0x000fc60003f24070 */
[----:B------:R-:W4:Y:S01]  /*210b0*/  LDL.LU R19, [R1+0xa70] ;  /* 0x000a700001137983 */ /* 0x000f220000300800 */
[----:B------:R-:W-:-:S03]  /*210c0*/  ISETP.GT.U32.AND P5, PT, R0, R6, PT ;  /* 0x000000060000720c */ /* 0x000fc60003fa4070 */
[----:B------:R-:W4:Y:S04]  /*210d0*/  LDL.LU R18, [R1+0xa74] ;  /* 0x000a740001127983 */ /* 0x000f280000300800 */
[----:B------:R-:W4:Y:S02]  /*210e0*/  LDL.LU R22, [R1+0xa78] ;  /* 0x000a780001167983 */ /* 0x000f240000300800 */
[--C-:B------:R-:W-:Y:S02]  /*210f0*/  @!P1 IMAD.IADD R5, R5, 0x1, -R0.reuse ;  /* 0x0000000105059824 */ /* 0x100fe400078e0a00 */
[----:B------:R-:W4:Y:S02]  /*21100*/  LDL.LU R20, [R1+0xa7c] ;  /* 0x000a7c0001147983 */ /* 0x000f240000300800 */
[----:B------:R-:W-:-:S02]  /*21110*/  @!P5 IMAD.IADD R6, R6, 0x1, -R0 ;  /* 0x000000010606d824 */ /* 0x000fc400078e0a00 */
[----:B------:R-:W-:Y:S02]  /*21120*/  IMAD.MOV.U32 R10, RZ, RZ, R5 ;  /* 0x000000ffff0a7224 */ /* 0x000fe400078e0005 */
[----:B0-----:R-:W-:Y:S02]  /*21130*/  IMAD.MOV.U32 R8, RZ, RZ, R6 ;  /* 0x000000ffff087224 */ /* 0x001fe400078e0006 */
[----:B------:R-:W-:Y:S02]  /*21140*/  @!P0 IMAD.MOV R10, RZ, RZ, -R10 ;  /* 0x000000ffff0a8224 */ /* 0x000fe400078e0a0a */
[----:B------:R-:W-:-:S03]  /*21150*/  @!P6 IMAD.MOV R8, RZ, RZ, -R8 ;  /* 0x000000ffff08e224 */ /* 0x000fc600078e0a08 */
[----:B------:R-:W-:Y:S04]  /*21160*/  STL [R1+0x200], R10 ;  /* 0x0002000a01007387 */ /* 0x000fe80000100800 */
[----:B------:R-:W-:Y:S01]  /*21170*/  STL [R1+0x1fc], R8 ;  /* 0x0001fc0801007387 */ /* 0x000fe20000100800 */
[----:B------:R-:W-:Y:S02]  /*21180*/  IABS R2, R23 ;  /* 0x0000001700027213 */ /* 0x000fe40000000000 */
[----:B------:R-:W-:Y:S02]  /*21190*/  ISETP.GE.AND P2, PT, R23, RZ, PT ;  /* 0x000000ff1700720c */ /* 0x000fe40003f46270 */
[----:B---3--:R-:W-:Y:S02]  /*211a0*/  IABS R16, R24 ;  /* 0x0000001800107213 */ /* 0x008fe40000000000 */
[----:B------:R-:W-:-:S02]  /*211b0*/  ISETP.GE.AND P3, PT, R24, RZ, PT ;  /* 0x000000ff1800720c */ /* 0x000fc40003f66270 */
[----:B-----5:R-:W-:Y:S02]  /*211c0*/  ISETP.GE.AND P4, PT, R25, RZ, PT ;  /* 0x000000ff1900720c */ /* 0x020fe40003f86270 */
[----:B------:R-:W-:Y:S02]  /*211d0*/  IABS R15, R25 ;  /* 0x00000019000f7213 */ /* 0x000fe40000000000 */
[----:B------:R-:W3:Y:S04]  /*211e0*/  LDL.LU R25, [R1+0xab4] ;  /* 0x000ab40001197983 */ /* 0x000ee80000300800 */
[----:B------:R-:W5:Y:S04]  /*211f0*/  LDL.LU R24, [R1+0xa80] ;  /* 0x000a800001187983 */ /* 0x000f680000300800 */
[----:B------:R-:W3:Y:S04]  /*21200*/  LDL.LU R21, [R1+0xa8c] ;  /* 0x000a8c0001157983 */ /* 0x000ee80000300800 */
[----:B------:R-:W3:Y:S01]  /*21210*/  LDL.LU R23, [R1+0xa90] ;  /* 0x000a900001177983 */ /* 0x000ee20000300800 */
[----:B--2---:R-:W-:-:S02]  /*21220*/  ISETP.GE.AND P1, PT, R26, RZ, PT ;  /* 0x000000ff1a00720c */ /* 0x004fc40003f26270 */
[----:B------:R-:W-:Y:S02]  /*21230*/  IABS R12, R26 ;  /* 0x0000001a000c7213 */ /* 0x000fe40000000000 */
[----:B------:R-:W2:Y:S01]  /*21240*/  LDL.LU R26, [R1+0xa94] ;  /* 0x000a9400011a7983 */ /* 0x000ea20000300800 */
[----:B------:R-:W-:-:S04]  /*21250*/  IMAD.HI.U32 R7, R9, R2, RZ ;  /* 0x0000000209077227 */ /* 0x000fc800078e00ff */
[----:B------:R-:W-:Y:S02]  /*21260*/  IMAD.MOV R7, RZ, RZ, -R7 ;  /* 0x000000ffff077224 */ /* 0x000fe400078e0a07 */
[----:B------:R-:W-:-:S04]  /*21270*/  IMAD.HI.U32 R4, R9, R16, RZ ;  /* 0x0000001009047227 */ /* 0x000fc800078e00ff */
[----:B------:R-:W-:Y:S02]  /*21280*/  IMAD R2, R0, R7, R2 ;  /* 0x0000000700027224 */ /* 0x000fe400078e0202 */
[----:B------:R-:W-:-:S03]  /*21290*/  IMAD.MOV R4, RZ, RZ, -R4 ;  /* 0x000000ffff047224 */ /* 0x000fc600078e0a04 */
[C---:B------:R-:W-:Y:S01]  /*212a0*/  ISETP.GT.U32.AND P5, PT, R0.reuse, R2, PT ;  /* 0x000000020000720c */ /* 0x040fe20003fa4070 */
[----:B------:R-:W-:-:S05]  /*212b0*/  IMAD R16, R0, R4, R16 ;  /* 0x0000000400107224 */ /* 0x000fca00078e0210 */
[----:B------:R-:W-:Y:S01]  /*212c0*/  ISETP.GT.U32.AND P0, PT, R0, R16, PT ;  /* 0x000000100000720c */ /* 0x000fe20003f04070 */
[----:B------:R-:W-:-:S06]  /*212d0*/  IMAD.HI.U32 R7, R9, R15, RZ ;  /* 0x0000000f09077227 */ /* 0x000fcc00078e00ff */
[----:B------:R-:W-:-:S05]  /*212e0*/  @!P5 IMAD.IADD R2, R2, 0x1, -R0 ;  /* 0x000000010202d824 */ /* 0x000fca00078e0a00 */
[----:B------:R-:W-:Y:S01]  /*212f0*/  ISETP.GT.U32.AND P5, PT, R0, R2, PT ;  /* 0x000000020000720c */ /* 0x000fe20003fa4070 */
[----:B------:R-:W-:Y:S02]  /*21300*/  @!P0 IMAD.IADD R16, R16, 0x1, -R0 ;  /* 0x0000000110108824 */ /* 0x000fe400078e0a00 */
[----:B------:R-:W-:-:S03]  /*21310*/  IMAD.HI.U32 R5, R9, R12, RZ ;  /* 0x0000000c09057227 */ /* 0x000fc600078e00ff */
[C---:B------:R-:W-:Y:S01]  /*21320*/  ISETP.GT.U32.AND P0, PT, R0.reuse, R16, PT ;  /* 0x000000100000720c */ /* 0x040fe20003f04070 */
[----:B------:R-:W-:Y:S02]  /*21330*/  IMAD.MOV R6, RZ, RZ, -R7 ;  /* 0x000000ffff067224 */ /* 0x000fe400078e0a07 */
[----:B------:R-:W-:Y:S02]  /*21340*/  IMAD.MOV R5, RZ, RZ, -R5 ;  /* 0x000000ffff057224 */ /* 0x000fe400078e0a05 */
[C---:B------:R-:W-:Y:S02]  /*21350*/  IMAD R15, R0.reuse, R6, R15 ;  /* 0x00000006000f7224 */ /* 0x040fe400078e020f */
[----:B------:R-:W-:Y:S02]  /*21360*/  IMAD R12, R0, R5, R12 ;  /* 0x00000005000c7224 */ /* 0x000fe400078e020c */
[----:B------:R-:W-:Y:S01]  /*21370*/  @!P5 IMAD.IADD R2, R2, 0x1, -R0 ;  /* 0x000000010202d824 */ /* 0x000fe200078e0a00 */
[----:B------:R-:W-:-:S03]  /*21380*/  ISETP.GT.U32.AND P5, PT, R0, R15, PT ;  /* 0x0000000f0000720c */ /* 0x000fc60003fa4070 */
[----:B------:R-:W-:Y:S01]  /*21390*/  @!P0 IMAD.IADD R16, R16, 0x1, -R0 ;  /* 0x0000000110108824 */ /* 0x000fe200078e0a00 */
[----:B------:R-:W-:Y:S02]  /*213a0*/  ISETP.GT.U32.AND P0, PT, R0, R12, PT ;  /* 0x0000000c0000720c */ /* 0x000fe40003f04070 */
[----:B------:R-:W-:-:S07]  /*213b0*/  IABS R4, R27 ;  /* 0x0000001b00047213 */ /* 0x000fce0000000000 */
[----:B------:R-:W-:Y:S02]  /*213c0*/  @!P5 IMAD.IADD R15, R15, 0x1, -R0 ;  /* 0x000000010f0fd824 */ /* 0x000fe400078e0a00 */
[----:B------:R-:W-:-:S04]  /*213d0*/  IMAD.HI.U32 R6, R9, R4, RZ ;  /* 0x0000000409067227 */ /* 0x000fc800078e00ff */
[----:B------:R-:W-:Y:S01]  /*213e0*/  @!P0 IMAD.IADD R12, R12, 0x1, -R0 ;  /* 0x000000010c0c8824 */ /* 0x000fe200078e0a00 */
[----:B------:R-:W-:Y:S02]  /*213f0*/  ISETP.GT.U32.AND P0, PT, R0, R15, PT ;  /* 0x0000000f0000720c */ /* 0x000fe40003f04070 */
[----:B------:R-:W-:Y:S01]  /*21400*/  ISETP.GE.AND P6, PT, R27, RZ, PT ;  /* 0x000000ff1b00720c */ /* 0x000fe20003fc6270 */
[----:B------:R-:W-:Y:S02]  /*21410*/  IMAD.MOV.U32 R27, RZ, RZ, R29 ;  /* 0x000000ffff1b7224 */ /* 0x000fe400078e001d */
[----:B------:R-:W-:Y:S02]  /*21420*/  IMAD.MOV.U32 R29, RZ, RZ, R3 ;  /* 0x000000ffff1d7224 */ /* 0x000fe400078e0003 */
[----:B------:R-:W-:Y:S02]  /*21430*/  IMAD.MOV R6, RZ, RZ, -R6 ;  /* 0x000000ffff067224 */ /* 0x000fe400078e0a06 */
[----:B------:R-:W-:-:S02]  /*21440*/  IMAD.MOV.U32 R3, RZ, RZ, R2 ;  /* 0x000000ffff037224 */ /* 0x000fc400078e0002 */
[C---:B------:R-:W-:Y:S02]  /*21450*/  IMAD R4, R0.reuse, R6, R4 ;  /* 0x0000000600047224 */ /* 0x040fe400078e0204 */
[----:B------:R-:W-:Y:S02]  /*21460*/  @!P2 IMAD.MOV R3, RZ, RZ, -R3 ;  /* 0x000000ffff03a224 */ /* 0x000fe400078e0a03 */
[----:B------:R-:W-:Y:S01]  /*21470*/  @!P0 IMAD.IADD R15, R15, 0x1, -R0 ;  /* 0x000000010f0f8824 */ /* 0x000fe200078e0a00 */
[C---:B------:R-:W-:Y:S02]  /*21480*/  ISETP.GT.U32.AND P5, PT, R0.reuse, R4, PT ;  /* 0x000000040000720c */ /* 0x040fe40003fa4070 */
[----:B------:R0:W-:Y:S01]  /*21490*/  STL [R1+0x1e4], R3 ;  /* 0x0001e40301007387 */ /* 0x0001e20000100800 */
[----:B------:R-:W-:Y:S01]  /*214a0*/  ISETP.GT.U32.AND P2, PT, R0, R12, PT ;  /* 0x0000000c0000720c */ /* 0x000fe20003f44070 */
[----:B0-----:R-:W-:Y:S02]  /*214b0*/  IMAD.MOV.U32 R3, RZ, RZ, R16 ;  /* 0x000000ffff037224 */ /* 0x001fe400078e0010 */
[----:B------:R-:W-:Y:S01]  /*214c0*/  IMAD.MOV.U32 R16, RZ, RZ, R15 ;  /* 0x000000ffff107224 */ /* 0x000fe200078e000f */
[----:B----4-:R-:W-:-:S02]  /*214d0*/  IABS R11, R19 ;  /* 0x00000013000b7213 */ /* 0x010fc40000000000 */
[----:B------:R-:W-:Y:S02]  /*214e0*/  IABS R5, R18 ;  /* 0x0000001200057213 */ /* 0x000fe40000000000 */
[----:B------:R-:W-:Y:S01]  /*214f0*/  IABS R7, R22 ;  /* 0x0000001600077213 */ /* 0x000fe20000000000 */
[----:B------:R-:W-:-:S04]  /*21500*/  IMAD.HI.U32 R13, R9, R11, RZ ;  /* 0x0000000b090d7227 */ /* 0x000fc800078e00ff */
[----:B------:R-:W-:-:S04]  /*21510*/  IMAD.HI.U32 R8, R9, R7, RZ ;  /* 0x0000000709087227 */ /* 0x000fc800078e00ff */
[----:B------:R-:W-:-:S04]  /*21520*/  IMAD.HI.U32 R10, R9, R5, RZ ;  /* 0x00000005090a7227 */ /* 0x000fc800078e00ff */
[----:B------:R-:W-:Y:S01]  /*21530*/  IMAD.MOV R8, RZ, RZ, -R8 ;  /* 0x000000ffff087224 */ /* 0x000fe200078e0a08 */
[----:B------:R-:W-:Y:S01]  /*21540*/  IABS R6, R20 ;  /* 0x0000001400067213 */ /* 0x000fe20000000000 */
[----:B------:R-:W-:Y:S02]  /*21550*/  IMAD.MOV R13, RZ, RZ, -R13 ;  /* 0x000000ffff0d7224 */ /* 0x000fe400078e0a0d */
[----:B------:R-:W-:Y:S02]  /*21560*/  IMAD.MOV R10, RZ, RZ, -R10 ;  /* 0x000000ffff0a7224 */ /* 0x000fe400078e0a0a */
[C---:B------:R-:W-:Y:S02]  /*21570*/  IMAD R7, R0.reuse, R8, R7 ;  /* 0x0000000800077224 */ /* 0x040fe400078e0207 */
[C---:B------:R-:W-:Y:S02]  /*21580*/  IMAD R11, R0.reuse, R13, R11 ;  /* 0x0000000d000b7224 */ /* 0x040fe400078e020b */
[----:B------:R-:W-:-:S02]  /*21590*/  IMAD R5, R0, R10, R5 ;  /* 0x0000000a00057224 */ /* 0x000fc400078e0205 */
[----:B------:R-:W-:Y:S01]  /*215a0*/  @!P4 IMAD.MOV R16, RZ, RZ, -R16 ;  /* 0x000000ffff10c224 */ /* 0x000fe200078e0a10 */
[----:B------:R-:W-:Y:S01]  /*215b0*/  ISETP.GT.U32.AND P4, PT, R0, R7, PT ;  /* 0x000000070000720c */ /* 0x000fe20003f84070 */
[----:B------:R-:W-:-:S04]  /*215c0*/  IMAD.HI.U32 R13, R9, R6, RZ ;  /* 0x00000006090d7227 */ /* 0x000fc800078e00ff */
[----:B------:R-:W-:Y:S01]  /*215d0*/  @!P3 IMAD.MOV R3, RZ, RZ, -R3 ;  /* 0x000000ffff03b224 */ /* 0x000fe200078e0a03 */
[----:B------:R-:W-:Y:S01]  /*215e0*/  ISETP.GT.U32.AND P3, PT, R0, R5, PT ;  /* 0x000000050000720c */ /* 0x000fe20003f64070 */
[----:B------:R-:W-:Y:S02]  /*215f0*/  IMAD.MOV R13, RZ, RZ, -R13 ;  /* 0x000000ffff0d7224 */ /* 0x000fe400078e0a0d */
[----:B------:R-:W-:Y:S02]  /*21600*/  @!P5 IMAD.IADD R4, R4, 0x1, -R0 ;  /* 0x000000010404d824 */ /* 0x000fe400078e0a00 */
[----:B------:R-:W-:-:S03]  /*21610*/  IMAD R6, R0, R13, R6 ;  /* 0x0000000d00067224 */ /* 0x000fc600078e0206 */
[----:B------:R-:W-:Y:S01]  /*21620*/  ISETP.GT.U32.AND P5, PT, R0, R4, PT ;  /* 0x000000040000720c */ /* 0x000fe20003fa4070 */
[--C-:B------:R-:W-:Y:S01]  /*21630*/  @!P2 IMAD.IADD R12, R12, 0x1, -R0.reuse ;  /* 0x000000010c0ca824 */ /* 0x100fe200078e0a00 */
[C---:B------:R-:W-:Y:S01]  /*21640*/  ISETP.GT.U32.AND P0, PT, R0.reuse, R11, PT ;  /* 0x0000000b0000720c */ /* 0x040fe20003f04070 */
[--C-:B------:R-:W-:Y:S01]  /*21650*/  @!P4 IMAD.IADD R7, R7, 0x1, -R0.reuse ;  /* 0x000000010707c824 */ /* 0x100fe200078e0a00 */
[C---:B------:R-:W-:Y:S01]  /*21660*/  ISETP.GT.U32.AND P2, PT, R0.reuse, R6, PT ;  /* 0x000000060000720c */ /* 0x040fe20003f44070 */
[----:B------:R-:W-:Y:S02]  /*21670*/  @!P3 IMAD.IADD R5, R5, 0x1, -R0 ;  /* 0x000000010505b824 */ /* 0x000fe400078e0a00 */
[----:B------:R-:W-:Y:S01]  /*21680*/  @!P1 IMAD.MOV R12, RZ, RZ, -R12 ;  /* 0x000000ffff0c9224 */ /* 0x000fe200078e0a0c */
[C---:B------:R-:W-:Y:S02]  /*21690*/  ISETP.GT.U32.AND P1, PT, R0.reuse, R7, PT ;  /* 0x000000070000720c */ /* 0x040fe40003f24070 */
[----:B------:R-:W-:-:S03]  /*216a0*/  ISETP.GT.U32.AND P4, PT, R0, R5, PT ;  /* 0x000000050000720c */ /* 0x000fc60003f84070 */
[--C-:B------:R-:W-:Y:S02]  /*216b0*/  @!P5 IMAD.IADD R4, R4, 0x1, -R0.reuse ;  /* 0x000000010404d824 */ /* 0x100fe400078e0a00 */
[--C-:B------:R-:W-:Y:S02]  /*216c0*/  @!P0 IMAD.IADD R11, R11, 0x1, -R0.reuse ;  /* 0x000000010b0b8824 */ /* 0x100fe400078e0a00 */
[--C-:B------:R-:W-:Y:S01]  /*216d0*/  @!P2 IMAD.IADD R6, R6, 0x1, -R0.reuse ;  /* 0x000000010606a824 */ /* 0x100fe200078e0a00 */
[----:B------:R0:W-:Y:S02]  /*216e0*/  STL [R1+0x1e0], R3 ;  /* 0x0001e00301007387 */ /* 0x0001e40000100800 */
[C---:B------:R-:W-:Y:S01]  /*216f0*/  ISETP.GT.U32.AND P3, PT, R0.reuse, R11, PT ;  /* 0x0000000b0000720c */ /* 0x040fe20003f64070 */
[--C-:B------:R-:W-:Y:S01]  /*21700*/  @!P1 IMAD.IADD R7, R7, 0x1, -R0.reuse ;  /* 0x0000000107079824 */ /* 0x100fe200078e0a00 */
[----:B------:R-:W-:Y:S01]  /*21710*/  ISETP.GT.U32.AND P2, PT, R0, R6, PT ;  /* 0x000000060000720c */ /* 0x000fe20003f44070 */
[----:B------:R-:W-:Y:S01]  /*21720*/  @!P4 IMAD.IADD R5, R5, 0x1, -R0 ;  /* 0x000000010505c824 */ /* 0x000fe200078e0a00 */
[----:B0-----:R-:W4:Y:S04]  /*21730*/  LDL.LU R3, [R1+0x7594] ;  /* 0x0075940001037983 */ /* 0x001f280000300800 */
[----:B------:R-:W-:Y:S01]  /*21740*/  STL [R1+0x1dc], R16 ;  /* 0x0001dc1001007387 */ /* 0x000fe20000100800 */
[----:B------:R-:W-:-:S03]  /*21750*/  ISETP.GE.AND P5, PT, R19, RZ, PT ;  /* 0x000000ff1300720c */ /* 0x000fc60003fa6270 */
[----:B------:R-:W-:Y:S01]  /*21760*/  STL [R1+0x160], R12 ;  /* 0x0001600c01007387 */ /* 0x000fe20000100800 */
[----:B------:R-:W-:Y:S01]  /*21770*/  ISETP.GE.AND P4, PT, R18, RZ, PT ;  /* 0x000000ff1200720c */ /* 0x000fe20003f86270 */
[--C-:B------:R-:W-:Y:S02]  /*21780*/  @!P3 IMAD.IADD R11, R11, 0x1, -R0.reuse ;  /* 0x000000010b0bb824 */ /* 0x100fe400078e0a00 */
[----:B------:R-:W-:Y:S01]  /*21790*/  @!P2 IMAD.IADD R6, R6, 0x1, -R0 ;  /* 0x000000010606a824 */ /* 0x000fe200078e0a00 */
[----:B------:R-:W-:-:S05]  /*217a0*/  ISETP.GE.AND P2, PT, R22, RZ, PT ;  /* 0x000000ff1600720c */ /* 0x000fca0003f46270 */
[----:B------:R-:W-:-:S04]  /*217b0*/  @!P5 IMAD.MOV R11, RZ, RZ, -R11 ;  /* 0x000000ffff0bd224 */ /* 0x000fc800078e0a0b */
[----:B------:R-:W-:Y:S01]  /*217c0*/  @!P4 IMAD.MOV R5, RZ, RZ, -R5 ;  /* 0x000000ffff05c224 */ /* 0x000fe200078e0a05 */
[----:B-----5:R-:W-:Y:S02]  /*217d0*/  IABS R14, R24 ;  /* 0x00000018000e7213 */ /* 0x020fe40000000000 */
[----:B---3--:R-:W-:-:S03]  /*217e0*/  IABS R8, R23 ;  /* 0x0000001700087213 */ /* 0x008fc60000000000 */
[----:B------:R-:W-:-:S04]  /*217f0*/  IMAD.HI.U32 R13, R9, R14, RZ ;  /* 0x0000000e090d7227 */ /* 0x000fc800078e00ff */
[----:B------:R-:W-:-:S04]  /*21800*/  IMAD.HI.U32 R2, R9, R8, RZ ;  /* 0x0000000809027227 */ /* 0x000fc800078e00ff */
[----:B------:R-:W-:Y:S02]  /*21810*/  IMAD.MOV R13, RZ, RZ, -R13 ;  /* 0x000000ffff0d7224 */ /* 0x000fe400078e0a0d */
[----:B------:R-:W-:Y:S02]  /*21820*/  IMAD.MOV R15, RZ, RZ, -R2 ;  /* 0x000000ffff0f7224 */ /* 0x000fe400078e0a02 */
[C---:B------:R-:W-:Y:S02]  /*21830*/  IMAD R2, R0.reuse, R13, R14 ;  /* 0x0000000d00027224 */ /* 0x040fe400078e020e */
[----:B------:R-:W-:Y:S02]  /*21840*/  IMAD R8, R0, R15, R8 ;  /* 0x0000000f00087224 */ /* 0x000fe400078e0208 */
[----:B------:R-:W-:Y:S01]  /*21850*/  IMAD.MOV.U32 R13, RZ, RZ, R4 ;  /* 0x000000ffff0d7224 */ /* 0x000fe200078e0004 */
[----:B------:R-:W-:Y:S02]  /*21860*/  IABS R10, R21 ;  /* 0x00000015000a7213 */ /* 0x000fe40000000000 */
[----:B------:R-:W-:Y:S01]  /*21870*/  ISETP.GE.AND P0, PT, R25, RZ, PT ;  /* 0x000000ff1900720c */ /* 0x000fe20003f06270 */
[----:B------:R-:W-:Y:S01]  /*21880*/  @!P6 IMAD.MOV R13, RZ, RZ, -R13 ;  /* 0x000000ffff0de224 */ /* 0x000fe200078e0a0d */
[----:B------:R-:W-:-:S02]  /*21890*/  IABS R4, R25 ;  /* 0x0000001900047213 */ /* 0x000fc40000000000 */
[C---:B------:R-:W-:Y:S01]  /*218a0*/  ISETP.GT.U32.AND P6, PT, R0.reuse, R2, PT ;  /* 0x000000020000720c */ /* 0x040fe20003fc4070 */
[----:B------:R-:W3:Y:S01]  /*218b0*/  LDL.LU R25, [R1+0xa98] ;  /* 0x000a980001197983 */ /* 0x000ee20000300800 */
[----:B------:R-:W-:Y:S01]  /*218c0*/  ISETP.GT.U32.AND P1, PT, R0, R8, PT ;  /* 0x000000080000720c */ /* 0x000fe20003f24070 */
[----:B------:R-:W-:-:S04]  /*218d0*/  IMAD.HI.U32 R17, R9, R10, RZ ;  /* 0x0000000a09117227 */ /* 0x000fc800078e00ff */
[----:B------:R-:W-:-:S04]  /*218e0*/  IMAD.MOV R17, RZ, RZ, -R17 ;  /* 0x000000ffff117224 */ /* 0x000fc800078e0a11 */
[----:B------:R-:W-:Y:S02]  /*218f0*/  IMAD R10, R0, R17, R10 ;  /* 0x00000011000a7224 */ /* 0x000fe400078e020a */
[--C-:B------:R-:W-:Y:S01]  /*21900*/  @!P6 IMAD.IADD R2, R2, 0x1, -R0.reuse ;  /* 0x000000010202e824 */ /* 0x100fe200078e0a00 */
[----:B------:R-:W-:Y:S01]  /*21910*/  ISETP.GE.AND P6, PT, R20, RZ, PT ;  /* 0x000000ff1400720c */ /* 0x000fe20003fc6270 */
[----:B------:R-:W-:Y:S01]  /*21920*/  @!P1 IMAD.IADD R8, R8, 0x1, -R0 ;  /* 0x0000000108089824 */ /* 0x000fe200078e0a00 */
[C---:B------:R-:W-:Y:S01]  /*21930*/  ISETP.GT.U32.AND P3, PT, R0.reuse, R10, PT ;  /* 0x0000000a0000720c */ /* 0x040fe20003f64070 */
[----:B------:R-:W-:Y:S03]  /*21940*/  STL [R1+0x15c], R13 ;  /* 0x00015c0d01007387 */ /* 0x000fe60000100800 */
[----:B------:R-:W-:Y:S01]  /*21950*/  ISETP.GT.U32.AND P4, PT, R0, R8, PT ;  /* 0x000000080000720c */ /* 0x000fe20003f84070 */
[----:B------:R-:W5:Y:S04]  /*21960*/  LDL.LU R22, [R1+0xaa0] ;  /* 0x000aa00001167983 */ /* 0x000f680000300800 */
[----:B------:R0:W-:Y:S02]  /*21970*/  STL [R1+0x158], R11 ;  /* 0x0001580b01007387 */ /* 0x0001e40000100800 */
[----:B------:R-:W-:-:S02]  /*21980*/  @!P6 IMAD.MOV R6, RZ, RZ, -R6 ;  /* 0x000000ffff06e224 */ /* 0x000fc400078e0a06 */
[----:B------:R-:W-:Y:S02]  /*21990*/  @!P3 IMAD.IADD R10, R10, 0x1, -R0 ;  /* 0x000000010a0ab824 */ /* 0x000fe400078e0a00 */
[----:B0-----:R-:W-:Y:S01]  /*219a0*/  IMAD.MOV.U32 R11, RZ, RZ, R7 ;  /* 0x000000ffff0b7224 */ /* 0x001fe200078e0007 */
[----:B------:R-:W-:-:S03]  /*219b0*/  ISETP.GE.AND P3, PT, R24, RZ, PT ;  /* 0x000000ff1800720c */ /* 0x000fc60003f66270 */
[----:B------:R-:W-:Y:S01]  /*219c0*/  @!P2 IMAD.MOV R11, RZ, RZ, -R11 ;  /* 0x000000ffff0ba224 */ /* 0x000fe200078e0a0b */
[----:B------:R0:W-:Y:S01]  /*219d0*/  STL [R1+0x154], R5 ;  /* 0x0001540501007387 */ /* 0x0001e20000100800 */
[----:B------:R-:W-:Y:S01]  /*219e0*/  @!P4 IMAD.IADD R8, R8, 0x1, -R0 ;  /* 0x000000010808c824 */ /* 0x000fe200078e0a00 */
[----:B--2---:R-:W-:Y:S02]  /*219f0*/  IABS R12, R26 ;  /* 0x0000001a000c7213 */ /* 0x004fe40000000000 */
[----:B------:R-:W2:Y:S01]  /*21a00*/  LDL.LU R24, [R1+0xaa4] ;  /* 0x000aa40001187983 */ /* 0x000ea20000300800 */
[----:B------:R-:W-:-:S03]  /*21a10*/  ISETP.GE.AND P4, PT, R26, RZ, PT ;  /* 0x000000ff1a00720c */ /* 0x000fc60003f86270 */
[----:B------:R1:W-:Y:S04]  /*21a20*/  STL [R1+0x14c], R11 ;  /* 0x00014c0b01007387 */ /* 0x0003e80000100800 */
[----:B------:R-:W-:Y:S04]  /*21a30*/  STL [R1+0x1b0], R6 ;  /* 0x0001b00601007387 */ /* 0x000fe80000100800 */
[----:B------:R-:W2:Y:S01]  /*21a40*/  LDL.LU R26, [R1+0xac8] ;  /* 0x000ac800011a7983 */ /* 0x000ea20000300800 */
[----:B------:R-:W-:-:S04]  /*21a50*/  IMAD.HI.U32 R13, R9, R12, RZ ;  /* 0x0000000c090d7227 */ /* 0x000fc800078e00ff */
[----:B------:R-:W-:Y:S01]  /*21a60*/  IMAD.MOV R13, RZ, RZ, -R13 ;  /* 0x000000ffff0d7224 */ /* 0x000fe200078e0a0d */
[----:B------:R-:W-:-:S03]  /*21a70*/  ISETP.GT.U32.AND P1, PT, R0, R2, PT ;  /* 0x000000020000720c */ /* 0x000fc60003f24070 */
[----:B0-----:R-:W-:-:S05]  /*21a80*/  IMAD R5, R0, R13, R12 ;  /* 0x0000000d00057224 */ /* 0x001fca00078e020c */
[C---:B------:R-:W-:Y:S02]  /*21a90*/  ISETP.GT.U32.AND P2, PT, R0.reuse, R5, PT ;  /* 0x000000050000720c */ /* 0x040fe40003f44070 */
[----:B------:R-:W-:-:S03]  /*21aa0*/  ISETP.GT.U32.AND P5, PT, R0, R10, PT ;  /* 0x0000000a0000720c */ /* 0x000fc60003fa4070 */
[----:B------:R-:W-:Y:S01]  /*21ab0*/  @!P1 IMAD.IADD R2, R2, 0x1, -R0 ;  /* 0x0000000102029824 */ /* 0x000fe200078e0a00 */
[----:B------:R-:W-:-:S03]  /*21ac0*/  ISETP.GE.AND P6, PT, R21, RZ, PT ;  /* 0x000000ff1500720c */ /* 0x000fc60003fc6270 */
[----:B------:R-:W-:-:S04]  /*21ad0*/  IMAD.MOV.U32 R12, RZ, RZ, R2 ;  /* 0x000000ffff0c7224 */ /* 0x000fc800078e0002 */
[----:B------:R-:W-:Y:S02]  /*21ae0*/  @!P2 IMAD.IADD R5, R5, 0x1, -R0 ;  /* 0x000000010505a824 */ /* 0x000fe400078e0a00 */
[----:B------:R-:W-:-:S03]  /*21af0*/  @!P3 IMAD.MOV R12, RZ, RZ, -R12 ;  /* 0x000000ffff0cb224 */ /* 0x000fc600078e0a0c */
[----:B------:R-:W-:Y:S01]  /*21b00*/  ISETP.GT.U32.AND P3, PT, R0, R5, PT ;  /* 0x000000050000720c */ /* 0x000fe20003f64070 */
[----:B------:R-:W-:Y:S01]  /*21b10*/  @!P5 IMAD.IADD R10, R10, 0x1, -R0 ;  /* 0x000000010a0ad824 */ /* 0x000fe200078e0a00 */
[----:B------:R-:W-:Y:S02]  /*21b20*/  ISETP.GE.AND P5, PT, R23, RZ, PT ;  /* 0x000000ff1700720c */ /* 0x000fe40003fa6270 */
[----:B------:R-:W4:Y:S01]  /*21b30*/  LDL.LU R23, [R1+0xaa8] ;  /* 0x000aa80001177983 */ /* 0x000f220000300800 */
[----:B------:R-:W-:-:S08]  /*21b40*/  @!P6 IMAD.MOV R10, RZ, RZ, -R10 ;  /* 0x000000ffff0ae224 */ /* 0x000fd000078e0a0a */
[----:B------:R-:W-:Y:S02]  /*21b50*/  @!P3 IMAD.IADD R5, R5, 0x1, -R0 ;  /* 0x000000010505b824 */ /* 0x000fe400078e0a00 */
[----:B------:R-:W-:Y:S02]  /*21b60*/  @!P5 IMAD.MOV R8, RZ, RZ, -R8 ;  /* 0x000000ffff08d224 */ /* 0x000fe400078e0a08 */
[----:B------:R-:W-:Y:S02]  /*21b70*/  @!P4 IMAD.MOV R5, RZ, RZ, -R5 ;  /* 0x000000ffff05c224 */ /* 0x000fe400078e0a05 */
[----:B------:R-:W-:-:S04]  /*21b80*/  IMAD.HI.U32 R14, R9, R4, RZ ;  /* 0x00000004090e7227 */ /* 0x000fc800078e00ff */
[----:B------:R-:W-:-:S04]  /*21b90*/  IMAD.MOV R14, RZ, RZ, -R14 ;  /* 0x000000ffff0e7224 */ /* 0x000fc800078e0a0e */
[----:B------:R-:W-:-:S05]  /*21ba0*/  IMAD R4, R0, R14, R4 ;  /* 0x0000000e00047224 */ /* 0x000fca00078e0204 */
[----:B------:R-:W-:-:S13]  /*21bb0*/  ISETP.GT.U32.AND P1, PT, R0, R4, PT ;  /* 0x000000040000720c */ /* 0x000fda0003f24070 */
[----:B------:R-:W-:-:S05]  /*21bc0*/  @!P1 IMAD.IADD R4, R4, 0x1, -R0 ;  /* 0x0000000104049824 */ /* 0x000fca00078e0a00 */
[----:B------:R-:W-:-:S13]  /*21bd0*/  ISETP.GT.U32.AND P1, PT, R0, R4, PT ;  /* 0x000000040000720c */ /* 0x000fda0003f24070 */
[----:B------:R-:W-:Y:S01]  /*21be0*/  @!P1 IMAD.IADD R4, R4, 0x1, -R0 ;  /* 0x0000000104049824 */ /* 0x000fe200078e0a00 */
[----:B---3--:R-:W-:-:S05]  /*21bf0*/  IABS R7, R25 ;  /* 0x0000001900077213 */ /* 0x008fca0000000000 */
[----:B-1----:R-:W-:-:S04]  /*21c00*/  IMAD.HI.U32 R11, R9, R7, RZ ;  /* 0x00000007090b7227 */ /* 0x002fc800078e00ff */
[----:B------:R-:W-:-:S04]  /*21c10*/  IMAD.MOV R11, RZ, RZ, -R11 ;  /* 0x000000ffff0b7224 */ /* 0x000fc800078e0a0b */
[----:B------:R-:W-:-:S05]  /*21c20*/  IMAD R7, R0, R11, R7 ;  /* 0x0000000b00077224 */ /* 0x000fca00078e0207 */
[----:B------:R-:W-:Y:S02]  /*21c30*/  ISETP.GT.U32.AND P6, PT, R0, R7, PT ;  /* 0x000000070000720c */ /* 0x000fe40003fc4070 */
[----:B------:R-:W-:Y:S02]  /*21c40*/  ISETP.GE.AND P2, PT, R25, RZ, PT ;  /* 0x000000ff1900720c */ /* 0x000fe40003f46270 */
[----:B------:R-:W3:Y:S04]  /*21c50*/  LDL.LU R25, [R1+0xaac] ;  /* 0x000aac0001197983 */ /* 0x000ee80000300800 */
[----:B------:R-:W-:Y:S04]  /*21c60*/  STL [R1+0x1d0], R12 ;  /* 0x0001d00c01007387 */ /* 0x000fe80000100800 */
[----:B------:R2:W-:Y:S01]  /*21c70*/  STL [R1+0x1c0], R10 ;  /* 0x0001c00a01007387 */ /* 0x0005e20000100800 */
[----:B------:R-:W-:-:S03]  /*21c80*/  @!P6 IMAD.IADD R7, R7, 0x1, -R0 ;  /* 0x000000010707e824 */ /* 0x000fc600078e0a00 */
[----:B------:R-:W-:Y:S04]  /*21c90*/  STL [R1+0x1c4], R8 ;  /* 0x0001c40801007387 */ /* 0x000fe80000100800 */
[----:B------:R4:W-:Y:S01]  /*21ca0*/  STL [R1+0x1cc], R5 ;  /* 0x0001cc0501007387 */ /* 0x0009e20000100800 */
[----:B--2---:R-:W-:Y:S02]  /*21cb0*/  IABS R10, R26 ;  /* 0x0000001a000a7213 */ /* 0x004fe40000000000 */
[----:B------:R-:W-:Y:S02]  /*21cc0*/  ISETP.GE.AND P6, PT, R26, RZ, PT ;  /* 0x000000ff1a00720c */ /* 0x000fe40003fc6270 */
[----:B------:R-:W2:Y:S01]  /*21cd0*/  LDL.LU R26, [R1+0xae0] ;  /* 0x000ae000011a7983 */ /* 0x000ea20000300800 */
[----:B------:R-:W-:-:S02]  /*21ce0*/  IABS R11, R24 ;  /* 0x00000018000b7213 */ /* 0x000fc40000000000 */
[----:B------:R-:W-:Y:S02]  /*21cf0*/  ISETP.GE.AND P1, PT, R24, RZ, PT ;  /* 0x000000ff1800720c */ /* 0x000fe40003f26270 */
[----:B-----5:R-:W-:Y:S01]  /*21d00*/  IABS R6, R22 ;  /* 0x0000001600067213 */ /* 0x020fe20000000000 */
[----:B------:R-:W5:Y:S01]  /*21d10*/  LDL.LU R24, [R1+0xab8] ;  /* 0x000ab80001187983 */ /* 0x000f620000300800 */
[----:B------:R-:W-:-:S03]  /*21d20*/  ISETP.GE.AND P5, PT, R22, RZ, PT ;  /* 0x000000ff1600720c */ /* 0x000fc60003fa6270 */
[----:B------:R-:W5:Y:S01]  /*21d30*/  LDL.LU R22, [R1+0xab0] ;  /* 0x000ab00001167983 */ /* 0x000f620000300800 */
[----:B------:R-:W-:Y:S01]  /*21d40*/  IMAD.HI.U32 R2, R9, R6, RZ ;  /* 0x0000000609027227 */ /* 0x000fe200078e00ff */
[----:B------:R-:W-:Y:S02]  /*21d50*/  ISETP.GT.U32.AND P4, PT, R0, R7, PT ;  /* 0x000000070000720c */ /* 0x000fe40003f84070 */
[----:B------:R-:W5:Y:S01]  /*21d60*/  LDL.LU R18, [R1+0xabc] ;  /* 0x000abc0001127983 */ /* 0x000f620000300800 */
[----:B------:R-:W-:-:S04]  /*21d70*/  IMAD.MOV R2, RZ, RZ, -R2 ;  /* 0x000000ffff027224 */ /* 0x000fc800078e0a02 */
[----:B------:R-:W-:-:S05]  /*21d80*/  IMAD R6, R0, R2, R6 ;  /* 0x0000000200067224 */ /* 0x000fca00078e0206 */
[----:B------:R-:W-:Y:S01]  /*21d90*/  ISETP.GT.U32.AND P3, PT, R0, R6, PT ;  /* 0x000000060000720c */ /* 0x000fe20003f64070 */
[----:B------:R-:W-:-:S04]  /*21da0*/  IMAD.HI.U32 R2, R9, R11, RZ ;  /* 0x0000000b09027227 */ /* 0x000fc800078e00ff */
[----:B------:R-:W-:Y:S02]  /*21db0*/  IMAD.MOV R2, RZ, RZ, -R2 ;  /* 0x000000ffff027224 */ /* 0x000fe400078e0a02 */
[----:B------:R-:W-:Y:S02]  /*21dc0*/  @!P4 IMAD.IADD R7, R7, 0x1, -R0 ;  /* 0x000000010707c824 */ /* 0x000fe400078e0a00 */
[----:B------:R-:W-:-:S04]  /*21dd0*/  IMAD R11, R0, R2, R11 ;  /* 0x00000002000b7224 */ /* 0x000fc800078e020b */
[----:B------:R-:W-:Y:S02]  /*21de0*/  @!P3 IMAD.IADD R6, R6, 0x1, -R0 ;  /* 0x000000010606b824 */ /* 0x000fe400078e0a00 */
[----:B------:R-:W-:Y:S02]  /*21df0*/  @!P0 IMAD.MOV R4, RZ, RZ, -R4 ;  /* 0x000000ffff048224 */ /* 0x000fe400078e0a04 */
[----:B------:R-:W-:Y:S01]  /*21e00*/  @!P2 IMAD.MOV R7, RZ, RZ, -R7 ;  /* 0x000000ffff07a224 */ /* 0x000fe200078e0a07 */
[C---:B------:R-:W-:Y:S02]  /*21e10*/  ISETP.GT.U32.AND P3, PT, R0.reuse, R6, PT ;  /* 0x000000060000720c */ /* 0x040fe40003f64070 */
[----:B------:R-:W-:Y:S01]  /*21e20*/  ISETP.GT.U32.AND P0, PT, R0, R11, PT ;  /* 0x0000000b0000720c */ /* 0x000fe20003f04070 */
[----:B------:R0:W-:Y:S01]  /*21e30*/  STL [R1+0x1c8], R4 ;  /* 0x0001c80401007387 */ /* 0x0001e20000100800 */
[----:B----4-:R-:W-:Y:S02]  /*21e40*/  IABS R5, R23 ;  /* 0x0000001700057213 */ /* 0x010fe40000000000 */
[----:B------:R-:W-:Y:S01]  /*21e50*/  ISETP.GE.AND P4, PT, R23, RZ, PT ;  /* 0x000000ff1700720c */ /* 0x000fe20003f86270 */
[----:B------:R1:W-:Y:S04]  /*21e60*/  STL [R1+0x1b4], R7 ;  /* 0x0001b40701007387 */ /* 0x0003e80000100800 */
[----:B------:R-:W4:Y:S01]  /*21e70*/  LDL.LU R23, [R1+0xac0] ;  /* 0x000ac00001177983 */ /* 0x000f220000300800 */
[----:B0-----:R-:W-:-:S04]  /*21e80*/  IMAD.HI.U32 R4, R9, R5, RZ ;  /* 0x0000000509047227 */ /* 0x001fc800078e00ff */
[--C-:B------:R-:W-:Y:S02]  /*21e90*/  @!P3 IMAD.IADD R6, R6, 0x1, -R0.reuse ;  /* 0x000000010606b824 */ /* 0x100fe400078e0a00 */
[----:B------:R-:W-:Y:S02]  /*21ea0*/  @!P0 IMAD.IADD R11, R11, 0x1, -R0 ;  /* 0x000000010b0b8824 */ /* 0x000fe400078e0a00 */
[----:B------:R-:W-:Y:S02]  /*21eb0*/  IMAD.MOV R4, RZ, RZ, -R4 ;  /* 0x000000ffff047224 */ /* 0x000fe400078e0a04 */
[----:B------:R-:W-:Y:S02]  /*21ec0*/  @!P5 IMAD.MOV R6, RZ, RZ, -R6 ;  /* 0x000000ffff06d224 */ /* 0x000fe400078e0a06 */
[C---:B------:R-:W-:Y:S02]  /*21ed0*/  IMAD R5, R0.reuse, R4, R5 ;  /* 0x0000000400057224 */ /* 0x040fe400078e0205 */
[----:B------:R-:W-:Y:S01]  /*21ee0*/  IMAD.HI.U32 R2, R9, R10, RZ ;  /* 0x0000000a09027227 */ /* 0x000fe200078e00ff */
[----:B------:R-:W-:-:S03]  /*21ef0*/  ISETP.GT.U32.AND P2, PT, R0, R11, PT ;  /* 0x0000000b0000720c */ /* 0x000fc60003f44070 */
[----:B------:R-:W-:-:S04]  /*21f00*/  IMAD.MOV R2, RZ, RZ, -R2 ;  /* 0x000000ffff027224 */ /* 0x000fc800078e0a02 */
[----:B------:R-:W-:-:S05]  /*21f10*/  IMAD R10, R0, R2, R10 ;  /* 0x00000002000a7224 */ /* 0x000fca00078e020a */
[C---:B------:R-:W-:Y:S01]  /*21f20*/  ISETP.GT.U32.AND P3, PT, R0.reuse, R10, PT ;  /* 0x0000000a0000720c */ /* 0x040fe20003f64070 */
[----:B------:R-:W-:Y:S01]  /*21f30*/  @!P2 IMAD.IADD R11, R11, 0x1, -R0 ;  /* 0x000000010b0ba824 */ /* 0x000fe200078e0a00 */
[----:B------:R-:W-:-:S03]  /*21f40*/  ISETP.GT.U32.AND P2, PT, R0, R5, PT ;  /* 0x000000050000720c */ /* 0x000fc60003f44070 */
[----:B------:R-:W-:-:S04]  /*21f50*/  IMAD.MOV.U32 R14, RZ, RZ, R11 ;  /* 0x000000ffff0e7224 */ /* 0x000fc800078e000b */
[----:B------:R-:W-:-:S04]  /*21f60*/  @!P1 IMAD.MOV R14, RZ, RZ, -R14 ;  /* 0x000000ffff0e9224 */ /* 0x000fc800078e0a0e */
[--C-:B------:R-:W-:Y:S02]  /*21f70*/  @!P3 IMAD.IADD R10, R10, 0x1, -R0.reuse ;  /* 0x000000010a0ab824 */ /* 0x100fe400078e0a00 */
[----:B------:R-:W-:-:S03]  /*21f80*/  @!P2 IMAD.IADD R5, R5, 0x1, -R0 ;  /* 0x000000010505a824 */ /* 0x000fc600078e0a00 */
[----:B------:R-:W-:-:S13]  /*21f90*/  ISETP.GT.U32.AND P3, PT, R0, R10, PT ;  /* 0x0000000a0000720c */ /* 0x000fda0003f64070 */
[----:B------:R-:W-:-:S04]  /*21fa0*/  @!P3 IMAD.IADD R10, R10, 0x1, -R0 ;  /* 0x000000010a0ab824 */ /* 0x000fc800078e0a00 */
[----:B------:R-:W-:-:S04]  /*21fb0*/  IMAD.MOV.U32 R15, RZ, RZ, R10 ;  /* 0x000000ffff0f7224 */ /* 0x000fc800078e000a */
[----:B------:R-:W-:Y:S01]  /*21fc0*/  @!P6 IMAD.MOV R15, RZ, RZ, -R15 ;  /* 0x000000ffff0fe224 */ /* 0x000fe200078e0a0f */
[----:B---3--:R-:W-:Y:S02]  /*21fd0*/  IABS R8, R25 ;  /* 0x0000001900087213 */ /* 0x008fe40000000000 */
[----:B------:R-:W-:Y:S02]  /*21fe0*/  ISETP.GE.AND P0, PT, R25, RZ, PT ;  /* 0x000000ff1900720c */ /* 0x000fe40003f06270 */
[----:B------:R-:W3:Y:S04]  /*21ff0*/  LDL.LU R25, [R1+0xac4] ;  /* 0x000ac40001197983 */ /* 0x000ee80000300800 */
[----:B------:R-:W-:Y:S01]  /*22000*/  STL [R1+0x1bc], R6 ;  /* 0x0001bc0601007387 */ /* 0x000fe20000100800 */
[----:B------:R-:W-:Y:S01]  /*22010*/  IMAD.HI.U32 R2, R9, R8, RZ ;  /* 0x0000000809027227 */ /* 0x000fe200078e00ff */
[----:B--2---:R-:W-:-:S02]  /*22020*/  ISETP.GE.AND P5, PT, R26, RZ, PT ;  /* 0x000000ff1a00720c */ /* 0x004fc40003fa6270 */
[----:B------:R-:W-:Y:S02]  /*22030*/  IABS R4, R26 ;  /* 0x0000001a00047213 */ /* 0x000fe40000000000 */
[----:B------:R-:W2:Y:S01]  /*22040*/  LDL.LU R26, [R1+0xacc] ;  /* 0x000acc00011a7983 */ /* 0x000ea20000300800 */
[----:B------:R-:W-:-:S04]  /*22050*/  IMAD.MOV R2, RZ, RZ, -R2 ;  /* 0x000000ffff027224 */ /* 0x000fc800078e0a02 */
[----:B------:R-:W-:-:S05]  /*22060*/  IMAD R8, R0, R2, R8 ;  /* 0x0000000200087224 */ /* 0x000fca00078e0208 */
[----:B------:R-:W-:Y:S01]  /*22070*/  ISETP.GT.U32.AND P1, PT, R0, R8, PT ;  /* 0x000000080000720c */ /* 0x000fe20003f24070 */
[----:B------:R-:W-:Y:S01]  /*22080*/  STL [R1+0x1b8], R14 ;  /* 0x0001b80e01007387 */ /* 0x000fe20000100800 */
[----:B-----5:R-:W-:-:S03]  /*22090*/  IABS R2, R22 ;  /* 0x0000001600027213 */ /* 0x020fc60000000000 */
[----:B------:R-:W5:Y:S04]  /*220a0*/  LDL.LU R20, [R1+0xad0] ;  /* 0x000ad00001147983 */ /* 0x000f680000300800 */
[----:B------:R-:W5:Y:S01]  /*220b0*/  LDL.LU R21, [R1+0xad4] ;  /* 0x000ad40001157983 */ /* 0x000f620000300800 */
[----:B-1----:R-:W-:-:S04]  /*220c0*/  IMAD.HI.U32 R7, R9, R2, RZ ;  /* 0x0000000209077227 */ /* 0x002fc800078e00ff */
[----:B------:R-:W-:Y:S01]  /*220d0*/  @!P1 IMAD.IADD R8, R8, 0x1, -R0 ;  /* 0x0000000108089824 */ /* 0x000fe200078e0a00 */
[----:B------:R-:W-:Y:S01]  /*220e0*/  ISETP.GT.U32.AND P1, PT, R0, R5, PT ;  /* 0x000000050000720c */ /* 0x000fe20003f24070 */
[----:B------:R-:W-:-:S04]  /*220f0*/  IMAD.MOV R7, RZ, RZ, -R7 ;  /* 0x000000ffff077224 */ /* 0x000fc800078e0a07 */
[C---:B------:R-:W-:Y:S01]  /*22100*/  IMAD R2, R0.reuse, R7, R2 ;  /* 0x0000000700027224 */ /* 0x040fe200078e0202 */
[----:B------:R0:W-:Y:S07]  /*22110*/  STL [R1+0x1a8], R15 ;  /* 0x0001a80f01007387 */ /* 0x0001ee0000100800 */
[----:B------:R-:W-:Y:S01]  /*22120*/  @!P1 IMAD.IADD R5, R5, 0x1, -R0 ;  /* 0x0000000105059824 */ /* 0x000fe200078e0a00 */
[----:B------:R-:W-:-:S03]  /*22130*/  ISETP.GT.U32.AND P1, PT, R0, R2, PT ;  /* 0x000000020000720c */ /* 0x000fc60003f24070 */
[----:B0-----:R-:W-:Y:S01]  /*22140*/  IMAD.MOV.U32 R15, RZ, RZ, R5 ;  /* 0x000000ffff0f7224 */ /* 0x001fe200078e0005 */
[----:B------:R-:W-:Y:S02]  /*22150*/  ISETP.GE.AND P3, PT, R22, RZ, PT ;  /* 0x000000ff1600720c */ /* 0x000fe40003f66270 */
[----:B------:R-:W5:Y:S01]  /*22160*/  LDL.LU R22, [R1+0xad8] ;  /* 0x000ad80001167983 */ /* 0x000f620000300800 */
[----:B------:R-:W-:Y:S01]  /*22170*/  @!P4 IMAD.MOV R15, RZ, RZ, -R15 ;  /* 0x000000ffff0fc224 */ /* 0x000fe200078e0a0f */
[----:B------:R-:W-:-:S04]  /*22180*/  IABS R13, R24 ;  /* 0x00000018000d7213 */ /* 0x000fc80000000000 */
[----:B------:R-:W-:Y:S01]  /*22190*/  STL [R1+0x1a0], R15 ;  /* 0x0001a00f01007387 */ /* 0x000fe20000100800 */
[----:B------:R-:W-:Y:S01]  /*221a0*/  @!P1 IMAD.IADD R2, R2, 0x1, -R0 ;  /* 0x0000000102029824 */ /* 0x000fe200078e0a00 */
[----:B------:R-:W-:Y:S02]  /*221b0*/  ISETP.GE.AND P1, PT, R24, RZ, PT ;  /* 0x000000ff1800720c */ /* 0x000fe40003f26270 */
[----:B------:R-:W5:Y:S01]  /*221c0*/  LDL.LU R24, [R1+0xadc] ;  /* 0x000adc0001187983 */ /* 0x000f620000300800 */
        /* <DEDUP_REMOVED lines=10> */
[----:B------:R-:W-:Y:S02]  /*22270*/  IMAD.MOV R6, RZ, RZ, -R6 ;  /* 0x000000ffff067224 */ /* 0x000fe400078e0a06 */
[C---:B------:R-:W-:Y:S01]  /*22280*/  IMAD R13, R0.reuse, R7, R13 ;  /* 0x00000007000d7224 */ /* 0x040fe200078e020d */
[----:B----4-:R-:W-:Y:S01]  /*22290*/  IABS R11, R23 ;  /* 0x00000017000b7213 */ /* 0x010fe20000000000 */
[C---:B------:R-:W-:Y:S01]  /*222a0*/  IMAD R12, R0.reuse, R6, R12 ;  /* 0x00000006000c7224 */ /* 0x040fe200078e020c */
[C---:B------:R-:W-:Y:S02]  /*222b0*/  ISETP.GT.U32.AND P6, PT, R0.reuse, R4, PT ;  /* 0x000000040000720c */ /* 0x040fe40003fc4070 */
[----:B------:R-:W-:Y:S01]  /*222c0*/  ISETP.GT.U32.AND P4, PT, R0, R13, PT ;  /* 0x0000000d0000720c */ /* 0x000fe20003f84070 */
[----:B------:R-:W-:-:S04]  /*222d0*/  IMAD.HI.U32 R6, R9, R11, RZ ;  /* 0x0000000b09067227 */ /* 0x000fc800078e00ff */
[----:B------:R-:W-:Y:S01]  /*222e0*/  @!P2 IMAD.IADD R8, R8, 0x1, -R0 ;  /* 0x000000010808a824 */ /* 0x000fe200078e0a00 */
[----:B------:R-:W-:Y:S01]  /*222f0*/  ISETP.GT.U32.AND P2, PT, R0, R12, PT ;  /* 0x0000000c0000720c */ /* 0x000fe20003f44070 */
[----:B------:R-:W-:-:S04]  /*22300*/  IMAD.MOV R6, RZ, RZ, -R6 ;  /* 0x000000ffff067224 */ /* 0x000fc800078e0a06 */
[----:B------:R-:W-:Y:S02]  /*22310*/  IMAD R11, R0, R6, R11 ;  /* 0x00000006000b7224 */ /* 0x000fe400078e020b */
[--C-:B------:R-:W-:Y:S02]  /*22320*/  @!P4 IMAD.IADD R13, R13, 0x1, -R0.reuse ;  /* 0x000000010d0dc824 */ /* 0x100fe400078e0a00 */
[----:B------:R-:W-:Y:S01]  /*22330*/  @!P6 IMAD.IADD R4, R4, 0x1, -R0 ;  /* 0x000000010404e824 */ /* 0x000fe200078e0a00 */
[----:B------:R-:W-:-:S03]  /*22340*/  ISETP.GT.U32.AND P6, PT, R0, R11, PT ;  /* 0x0000000b0000720c */ /* 0x000fc60003fc4070 */
[----:B------:R-:W-:Y:S01]  /*22350*/  @!P2 IMAD.IADD R12, R12, 0x1, -R0 ;  /* 0x000000010c0ca824 */ /* 0x000fe200078e0a00 */
[----:B------:R-:W-:Y:S01]  /*22360*/  ISETP.GT.U32.AND P2, PT, R0, R13, PT ;  /* 0x0000000d0000720c */ /* 0x000fe20003f44070 */
[----:B------:R-:W-:-:S05]  /*22370*/  @!P0 IMAD.MOV R8, RZ, RZ, -R8 ;  /* 0x000000ffff088224 */ /* 0x000fca00078e0a08 */
[----:B------:R0:W-:Y:S03]  /*22380*/  STL [R1+0x198], R8 ;  /* 0x0001980801007387 */ /* 0x0001e60000100800 */
[----:B------:R-:W-:Y:S01]  /*22390*/  @!P6 IMAD.IADD R11, R11, 0x1, -R0 ;  /* 0x000000010b0be824 */ /* 0x000fe200078e0a00 */
[----:B------:R-:W-:Y:S01]  /*223a0*/  ISETP.GT.U32.AND P6, PT, R0, R12, PT ;  /* 0x0000000c0000720c */ /* 0x000fe20003fc4070 */
[----:B0-----:R-:W-:Y:S02]  /*223b0*/  IMAD.MOV.U32 R8, RZ, RZ, R4 ;  /* 0x000000ffff087224 */ /* 0x001fe400078e0004 */
[----:B------:R-:W-:Y:S02]  /*223c0*/  @!P2 IMAD.IADD R13, R13, 0x1, -R0 ;  /* 0x000000010d0da824 */ /* 0x000fe400078e0a00 */
[----:B------:R-:W-:-:S08]  /*223d0*/  @!P5 IMAD.MOV R8, RZ, RZ, -R8 ;  /* 0x000000ffff08d224 */ /* 0x000fd000078e0a08 */
[----:B------:R-:W-:Y:S01]  /*223e0*/  @!P6 IMAD.IADD R12, R12, 0x1, -R0 ;  /* 0x000000010c0ce824 */ /* 0x000fe200078e0a00 */
[----:B------:R-:W-:Y:S01]  /*223f0*/  ISETP.GE.AND P6, PT, R23, RZ, PT ;  /* 0x000000ff1700720c */ /* 0x000fe20003fc6270 */
[----:B------:R0:W-:Y:S04]  /*22400*/  STL [R1+0x19c], R8 ;  /* 0x00019c0801007387 */ /* 0x0001e80000100800 */
[----:B------:R-:W4:Y:S01]  /*22410*/  LDL.LU R23, [R1+0xae4] ;  /* 0x000ae40001177983 */ /* 0x000f220000300800 */
[C---:B------:R-:W-:Y:S02]  /*22420*/  ISETP.GT.U32.AND P4, PT, R0.reuse, R2, PT ;  /* 0x000000020000720c */ /* 0x040fe40003f84070 */
[----:B------:R-:W-:-:S11]  /*22430*/  ISETP.GT.U32.AND P0, PT, R0, R11, PT ;  /* 0x0000000b0000720c */ /* 0x000fd60003f04070 */
[----:B------:R-:W-:Y:S01]  /*22440*/  @!P4 IMAD.IADD R2, R2, 0x1, -R0 ;  /* 0x000000010202c824 */ /* 0x000fe200078e0a00 */
[----:B------:R-:W-:-:S03]  /*22450*/  ISETP.GE.AND P4, PT, R18, RZ, PT ;  /* 0x000000ff1200720c */ /* 0x000fc60003f86270 */
[----:B------:R-:W-:Y:S02]  /*22460*/  IMAD.MOV.U32 R15, RZ, RZ, R2 ;  /* 0x000000ffff0f7224 */ /* 0x000fe400078e0002 */
[----:B------:R-:W-:-:S08]  /*22470*/  @!P0 IMAD.IADD R11, R11, 0x1, -R0 ;  /* 0x000000010b0b8824 */ /* 0x000fd000078e0a00 */
[----:B------:R-:W-:Y:S02]  /*22480*/  @!P4 IMAD.MOV R12, RZ, RZ, -R12 ;  /* 0x000000ffff0cc224 */ /* 0x000fe400078e0a0c */
[----:B------:R-:W-:Y:S02]  /*22490*/  @!P3 IMAD.MOV R15, RZ, RZ, -R15 ;  /* 0x000000ffff0fb224 */ /* 0x000fe400078e0a0f */
[----:B------:R-:W-:Y:S02]  /*224a0*/  @!P1 IMAD.MOV R13, RZ, RZ, -R13 ;  /* 0x000000ffff0d9224 */ /* 0x000fe400078e0a0d */
[----:B------:R-:W-:Y:S01]  /*224b0*/  @!P6 IMAD.MOV R11, RZ, RZ, -R11 ;  /* 0x000000ffff0be224 */ /* 0x000fe200078e0a0b */
[----:B---3--:R-:W-:-:S05]  /*224c0*/  IABS R14, R25 ;  /* 0x00000019000e7213 */ /* 0x008fca0000000000 */
[----:B------:R-:W-:-:S04]  /*224d0*/  IMAD.MOV.U32 R10, RZ, RZ, R14 ;  /* 0x000000ffff0a7224 */ /* 0x000fc800078e000e */
[----:B------:R-:W-:-:S04]  /*224e0*/  IMAD.HI.U32 R14, R9, R10, RZ ;  /* 0x0000000a090e7227 */ /* 0x000fc800078e00ff */
[----:B------:R-:W-:-:S04]  /*224f0*/  IMAD.MOV R14, RZ, RZ, -R14 ;  /* 0x000000ffff0e7224 */ /* 0x000fc800078e0a0e */
[----:B------:R-:W-:Y:S01]  /*22500*/  IMAD R10, R0, R14, R10 ;  /* 0x0000000e000a7224 */ /* 0x000fe200078e020a */
[----:B--2---:R-:W-:-:S05]  /*22510*/  IABS R7, R26 ;  /* 0x0000001a00077213 */ /* 0x004fca0000000000 */
[----:B------:R-:W-:-:S04]  /*22520*/  IMAD.HI.U32 R5, R9, R7, RZ ;  /* 0x0000000709057227 */ /* 0x000fc800078e00ff */
[----:B------:R-:W-:-:S04]  /*22530*/  IMAD.MOV R5, RZ, RZ, -R5 ;  /* 0x000000ffff057224 */ /* 0x000fc800078e0a05 */
[C---:B------:R-:W-:Y:S01]  /*22540*/  IMAD R7, R0.reuse, R5, R7 ;  /* 0x0000000500077224 */ /* 0x040fe200078e0207 */
[----:B------:R-:W-:-:S04]  /*22550*/  ISETP.GT.U32.AND P5, PT, R0, R10, PT ;  /* 0x0000000a0000720c */ /* 0x000fc80003fa4070 */
[----:B------:R-:W-:-:S09]  /*22560*/  ISETP.GT.U32.AND P2, PT, R0, R7, PT ;  /* 0x000000070000720c */ /* 0x000fd20003f44070 */
[--C-:B------:R-:W-:Y:S01]  /*22570*/  @!P5 IMAD.IADD R10, R10, 0x1, -R0.reuse ;  /* 0x000000010a0ad824 */ /* 0x100fe200078e0a00 */
[----:B------:R-:W-:Y:S02]  /*22580*/  ISETP.GE.AND P5, PT, R25, RZ, PT ;  /* 0x000000ff1900720c */ /* 0x000fe40003fa6270 */
[----:B------:R-:W2:Y:S01]  /*22590*/  LDL.LU R25, [R1+0xae8] ;  /* 0x000ae80001197983 */ /* 0x000ea20000300800 */
[----:B------:R-:W-:Y:S01]  /*225a0*/  @!P2 IMAD.IADD R7, R7, 0x1, -R0 ;  /* 0x000000010707a824 */ /* 0x000fe200078e0a00 */
[----:B------:R-:W-:Y:S02]  /*225b0*/  ISETP.GE.AND P2, PT, R26, RZ, PT ;  /* 0x000000ff1a00720c */ /* 0x000fe40003f46270 */
[----:B------:R-:W3:Y:S01]  /*225c0*/  LDL.LU R26, [R1+0xaec] ;  /* 0x000aec00011a7983 */ /* 0x000ee20000300800 */
[----:B-----5:R-:W-:-:S05]  /*225d0*/  IABS R4, R21 ;  /* 0x0000001500047213 */ /* 0x020fca0000000000 */
[----:B------:R-:W-:-:S04]  /*225e0*/  IMAD.HI.U32 R14, R9, R4, RZ ;  /* 0x00000004090e7227 */ /* 0x000fc800078e00ff */
[----:B------:R-:W-:-:S04]  /*225f0*/  IMAD.MOV R14, RZ, RZ, -R14 ;  /* 0x000000ffff0e7224 */ /* 0x000fc800078e0a0e */
[----:B------:R-:W-:Y:S01]  /*22600*/  IMAD R4, R0, R14, R4 ;  /* 0x0000000e00047224 */ /* 0x000fe200078e0204 */
[----:B------:R-:W-:-:S04]  /*22610*/  IABS R6, R20 ;  /* 0x0000001400067213 */ /* 0x000fc80000000000 */
[C---:B------:R-:W-:Y:S01]  /*22620*/  ISETP.GT.U32.AND P4, PT, R0.reuse, R4, PT ;  /* 0x000000040000720c */ /* 0x040fe20003f84070 */
[----:B------:R-:W-:Y:S01]  /*22630*/  IMAD.HI.U32 R5, R9, R6, RZ ;  /* 0x0000000609057227 */ /* 0x000fe200078e00ff */
[----:B------:R-:W-:Y:S03]  /*22640*/  STL [R1+0x148], R15 ;  /* 0x0001480f01007387 */ /* 0x000fe60000100800 */
[----:B------:R-:W-:Y:S01]  /*22650*/  IMAD.MOV R5, RZ, RZ, -R5 ;  /* 0x000000ffff057224 */ /* 0x000fe200078e0a05 */
[----:B------:R-:W-:Y:S03]  /*22660*/  STL [R1+0x144], R13 ;  /* 0x0001440d01007387 */ /* 0x000fe60000100800 */
[----:B------:R-:W-:Y:S01]  /*22670*/  IMAD R6, R0, R5, R6 ;  /* 0x0000000500067224 */ /* 0x000fe200078e0206 */
[----:B------:R-:W-:Y:S01]  /*22680*/  STL [R1+0x184], R12 ;  /* 0x0001840c01007387 */ /* 0x000fe20000100800 */
[----:B------:R-:W-:-:S02]  /*22690*/  IABS R5, R24 ;  /* 0x0000001800057213 */ /* 0x000fc40000000000 */
[----:B------:R-:W-:Y:S01]  /*226a0*/  @!P4 IMAD.IADD R4, R4, 0x1, -R0 ;  /* 0x000000010404c824 */ /* 0x000fe200078e0a00 */
[----:B------:R1:W-:Y:S01]  /*226b0*/  STL [R1+0x194], R11 ;  /* 0x0001940b01007387 */ /* 0x0003e20000100800 */
[----:B------:R-:W-:-:S03]  /*226c0*/  ISETP.GE.AND P4, PT, R24, RZ, PT ;  /* 0x000000ff1800720c */ /* 0x000fc60003f86270 */
[----:B------:R-:W5:Y:S01]  /*226d0*/  LDL.LU R24, [R1+0xaf0] ;  /* 0x000af00001187983 */ /* 0x000f620000300800 */
[C---:B------:R-:W-:Y:S02]  /*226e0*/  ISETP.GT.U32.AND P0, PT, R0.reuse, R6, PT ;  /* 0x000000060000720c */ /* 0x040fe40003f04070 */
[----:B0-----:R-:W-:Y:S01]  /*226f0*/  IABS R8, R22 ;  /* 0x0000001600087213 */ /* 0x001fe20000000000 */
[----:B------:R-:W5:Y:S01]  /*22700*/  LDL.LU R18, [R1+0xaf4] ;  /* 0x000af40001127983 */ /* 0x000f620000300800 */
[----:B------:R-:W-:-:S03]  /*22710*/  ISETP.GT.U32.AND P1, PT, R0, R7, PT ;  /* 0x000000070000720c */ /* 0x000fc60003f24070 */
[----:B------:R-:W-:-:S04]  /*22720*/  IMAD.HI.U32 R2, R9, R8, RZ ;  /* 0x0000000809027227 */ /* 0x000fc800078e00ff */
[----:B-1----:R-:W-:-:S04]  /*22730*/  IMAD.HI.U32 R11, R9, R5, RZ ;  /* 0x00000005090b7227 */ /* 0x002fc800078e00ff */
[----:B------:R-:W-:Y:S01]  /*22740*/  @!P0 IMAD.IADD R6, R6, 0x1, -R0 ;  /* 0x0000000106068824 */ /* 0x000fe200078e0a00 */
[C---:B------:R-:W-:Y:S01]  /*22750*/  ISETP.GT.U32.AND P0, PT, R0.reuse, R10, PT ;  /* 0x0000000a0000720c */ /* 0x040fe20003f04070 */
[----:B------:R-:W-:Y:S02]  /*22760*/  IMAD.MOV R2, RZ, RZ, -R2 ;  /* 0x000000ffff027224 */ /* 0x000fe400078e0a02 */
[----:B------:R-:W-:Y:S01]  /*22770*/  IMAD.MOV R11, RZ, RZ, -R11 ;  /* 0x000000ffff0b7224 */ /* 0x000fe200078e0a0b */
[C---:B------:R-:W-:Y:S01]  /*22780*/  ISETP.GT.U32.AND P3, PT, R0.reuse, R6, PT ;  /* 0x000000060000720c */ /* 0x040fe20003f64070 */
[C---:B------:R-:W-:Y:S02]  /*22790*/  IMAD R8, R0.reuse, R2, R8 ;  /* 0x0000000200087224 */ /* 0x040fe400078e0208 */
[----:B------:R-:W-:Y:S02]  /*227a0*/  @!P1 IMAD.IADD R7, R7, 0x1, -R0 ;  /* 0x0000000107079824 */ /* 0x000fe400078e0a00 */
[----:B------:R-:W-:Y:S01]  /*227b0*/  IMAD R5, R0, R11, R5 ;  /* 0x0000000b00057224 */ /* 0x000fe200078e0205 */
[----:B------:R-:W-:-:S02]  /*227c0*/  ISETP.GE.AND P6, PT, R20, RZ, PT ;  /* 0x000000ff1400720c */ /* 0x000fc40003fc6270 */
[C---:B------:R-:W-:Y:S01]  /*227d0*/  ISETP.GT.U32.AND P1, PT, R0.reuse, R8, PT ;  /* 0x000000080000720c */ /* 0x040fe20003f24070 */
[----:B------:R-:W-:Y:S01]  /*227e0*/  @!P2 IMAD.MOV R7, RZ, RZ, -R7 ;  /* 0x000000ffff07a224 */ /* 0x000fe200078e0a07 */
[----:B------:R-:W-:Y:S01]  /*227f0*/  ISETP.GT.U32.AND P2, PT, R0, R5, PT ;  /* 0x000000050000720c */ /* 0x000fe20003f44070 */
[----:B------:R-:W-:Y:S01]  /*22800*/  @!P0 IMAD.IADD R10, R10, 0x1, -R0 ;  /* 0x000000010a0a8824 */ /* 0x000fe200078e0a00 */
[----:B------:R-:W5:Y:S01]  /*22810*/  LDL.LU R20, [R1+0xaf8] ;  /* 0x000af80001147983 */ /* 0x000f620000300800 */
[----:B------:R-:W-:Y:S02]  /*22820*/  ISETP.GE.AND P0, PT, R21, RZ, PT ;  /* 0x000000ff1500720c */ /* 0x000fe40003f06270 */
[----:B------:R-:W-:Y:S01]  /*22830*/  IMAD.MOV.U32 R12, RZ, RZ, R10 ;  /* 0x000000ffff0c7224 */ /* 0x000fe200078e000a */
[----:B------:R-:W5:Y:S01]  /*22840*/  LDL.LU R21, [R1+0xafc] ;  /* 0x000afc0001157983 */ /* 0x000f620000300800 */
[----:B------:R-:W-:Y:S02]  /*22850*/  @!P3 IMAD.IADD R6, R6, 0x1, -R0 ;  /* 0x000000010606b824 */ /* 0x000fe400078e0a00 */
[----:B------:R-:W-:-:S02]  /*22860*/  @!P5 IMAD.MOV R12, RZ, RZ, -R12 ;  /* 0x000000ffff0cd224 */ /* 0x000fc400078e0a0c */
[----:B------:R-:W-:Y:S02]  /*22870*/  @!P1 IMAD.IADD R8, R8, 0x1, -R0 ;  /* 0x0000000108089824 */ /* 0x000fe400078e0a00 */
[----:B------:R-:W-:Y:S01]  /*22880*/  @!P6 IMAD.MOV R6, RZ, RZ, -R6 ;  /* 0x000000ffff06e224 */ /* 0x000fe200078e0a06 */
[----:B------:R-:W-:Y:S01]  /*22890*/  STL [R1+0x190], R12 ;  /* 0x0001900c01007387 */ /* 0x000fe20000100800 */
[----:B------:R-:W-:Y:S01]  /*228a0*/  @!P2 IMAD.IADD R5, R5, 0x1, -R0 ;  /* 0x000000010505a824 */ /* 0x000fe200078e0a00 */
[----:B------:R-:W-:Y:S02]  /*228b0*/  ISETP.GT.U32.AND P5, PT, R0, R8, PT ;  /* 0x000000080000720c */ /* 0x000fe40003fa4070 */
[----:B------:R-:W-:Y:S04]  /*228c0*/  STL [R1+0x18c], R7 ;  /* 0x00018c0701007387 */ /* 0x000fe80000100800 */
[----:B------:R5:W-:Y:S01]  /*228d0*/  STL [R1+0x188], R6 ;  /* 0x0001880601007387 */ /* 0x000be20000100800 */
[----:B----4-:R-:W-:-:S05]  /*228e0*/  IABS R2, R23 ;  /* 0x0000001700027213 */ /* 0x010fca0000000000 */
[----:B------:R-:W-:-:S04]  /*228f0*/  IMAD.HI.U32 R10, R9, R2, RZ ;  /* 0x00000002090a7227 */ /* 0x000fc800078e00ff */
[----:B------:R-:W-:-:S04]  /*22900*/  IMAD.MOV R10, RZ, RZ, -R10 ;  /* 0x000000ffff0a7224 */ /* 0x000fc800078e0a0a */
[----:B------:R-:W-:Y:S02]  /*22910*/  IMAD R2, R0, R10, R2 ;  /* 0x0000000a00027224 */ /* 0x000fe400078e0202 */
[----:B------:R-:W-:Y:S01]  /*22920*/  @!P5 IMAD.IADD R8, R8, 0x1, -R0 ;  /* 0x000000010808d824 */ /* 0x000fe200078e0a00 */
[----:B------:R-:W-:Y:S02]  /*22930*/  ISETP.GE.AND P3, PT, R22, RZ, PT ;  /* 0x000000ff1600720c */ /* 0x000fe40003f66270 */
[C---:B------:R-:W-:Y:S02]  /*22940*/  ISETP.GT.U32.AND P5, PT, R0.reuse, R2, PT ;  /* 0x000000020000720c */ /* 0x040fe40003fa4070 */
[----:B------:R-:W-:-:S11]  /*22950*/  ISETP.GT.U32.AND P1, PT, R0, R4, PT ;  /* 0x000000040000720c */ /* 0x000fd60003f24070 */
[----:B------:R-:W-:Y:S01]  /*22960*/  @!P5 IMAD.IADD R2, R2, 0x1, -R0 ;  /* 0x000000010202d824 */ /* 0x000fe200078e0a00 */
[----:B------:R-:W-:Y:S01]  /*22970*/  ISETP.GT.U32.AND P5, PT, R0, R5, PT ;  /* 0x000000050000720c */ /* 0x000fe20003fa4070 */
[----:B------:R-:W-:Y:S02]  /*22980*/  @!P3 IMAD.MOV R8, RZ, RZ, -R8 ;  /* 0x000000ffff08b224 */ /* 0x000fe400078e0a08 */
[----:B------:R-:W-:-:S04]  /*22990*/  @!P1 IMAD.IADD R4, R4, 0x1, -R0 ;  /* 0x0000000104049824 */ /* 0x000fc800078e0a00 */
[----:B------:R-:W-:-:S04]  /*229a0*/  IMAD.MOV.U32 R13, RZ, RZ, R4 ;  /* 0x000000ffff0d7224 */ /* 0x000fc800078e0004 */
[----:B------:R-:W-:Y:S02]  /*229b0*/  @!P0 IMAD.MOV R13, RZ, RZ, -R13 ;  /* 0x000000ffff0d8224 */ /* 0x000fe400078e0a0d */
[----:B------:R-:W-:-:S04]  /*229c0*/  @!P5 IMAD.IADD R5, R5, 0x1, -R0 ;  /* 0x000000010505d824 */ /* 0x000fc800078e0a00 */
[----:B------:R-:W-:Y:S01]  /*229d0*/  @!P4 IMAD.MOV R5, RZ, RZ, -R5 ;  /* 0x000000ffff05c224 */ /* 0x000fe200078e0a05 */
[----:B---3--:R-:W-:Y:S02]  /*229e0*/  IABS R11, R26 ;  /* 0x0000001a000b7213 */ /* 0x008fe40000000000 */
[----:B------:R-:W-:Y:S01]  /*229f0*/  ISETP.GE.AND P2, PT, R26, RZ, PT ;  /* 0x000000ff1a00720c */ /* 0x000fe20003f46270 */
[----:B------:R-:W-:Y:S02]  /*22a00*/  IMAD.MOV.U32 R26, RZ, RZ, R29 ;  /* 0x000000ffff1a7224 */ /* 0x000fe400078e001d */
[----:B------:R-:W3:Y:S01]  /*22a10*/  LDL.LU R29, [R1+0xb00] ;  /* 0x000b0000011d7983 */ /* 0x000ee20000300800 */
[----:B--2---:R-:W-:-:S03]  /*22a20*/  IABS R14, R25 ;  /* 0x00000019000e7213 */ /* 0x004fc60000000000 */
[----:B------:R-:W2:Y:S02]  /*22a30*/  LDL.LU R22, [R1+0xb04] ;  /* 0x000b040001167983 */ /* 0x000ea40000300800 */
[----:B------:R-:W-:-:S04]  /*22a40*/  IMAD.HI.U32 R10, R9, R14, RZ ;  /* 0x0000000e090a7227 */ /* 0x000fc800078e00ff */
[----:B------:R-:W-:-:S04]  /*22a50*/  IMAD.MOV R10, RZ, RZ, -R10 ;  /* 0x000000ffff0a7224 */ /* 0x000fc800078e0a0a */
[----:B------:R-:W-:-:S05]  /*22a60*/  IMAD R14, R0, R10, R14 ;  /* 0x0000000a000e7224 */ /* 0x000fca00078e020e */
[----:B------:R-:W-:Y:S01]  /*22a70*/  ISETP.GT.U32.AND P3, PT, R0, R14, PT ;  /* 0x0000000e0000720c */ /* 0x000fe20003f64070 */
[----:B------:R0:W-:Y:S01]  /*22a80*/  STL [R1+0x17c], R13 ;  /* 0x00017c0d01007387 */ /* 0x0001e20000100800 */
[----:B------:R-:W-:-:S03]  /*22a90*/  ISETP.GE.AND P1, PT, R25, RZ, PT ;  /* 0x000000ff1900720c */ /* 0x000fc60003f26270 */
[----:B------:R-:W4:Y:S04]  /*22aa0*/  LDL.LU R25, [R1+0xb08] ;  /* 0x000b080001197983 */ /* 0x000f280000300800 */
[----:B------:R1:W-:Y:S04]  /*22ab0*/  STL [R1+0x178], R8 ;  /* 0x0001780801007387 */ /* 0x0003e80000100800 */
[----:B------:R-:W-:Y:S01]  /*22ac0*/  @!P3 IMAD.IADD R14, R14, 0x1, -R0 ;  /* 0x000000010e0eb824 */ /* 0x000fe200078e0a00 */
[----:B-----5:R-:W-:Y:S02]  /*22ad0*/  IABS R6, R24 ;  /* 0x0000001800067213 */ /* 0x020fe40000000000 */
[----:B------:R-:W-:Y:S01]  /*22ae0*/  ISETP.GE.AND P3, PT, R24, RZ, PT ;  /* 0x000000ff1800720c */ /* 0x000fe20003f66270 */
[----:B------:R-:W-:Y:S01]  /*22af0*/  IMAD.MOV.U32 R24, RZ, RZ, R27 ;  /* 0x000000ffff187224 */ /* 0x000fe200078e001b */
[----:B------:R-:W-:Y:S01]  /*22b00*/  STL [R1+0x140], R5 ;  /* 0x0001400501007387 */ /* 0x000fe20000100800 */
[----:B------:R-:W-:-:S03]  /*22b10*/  IMAD.MOV.U32 R27, RZ, RZ, R28 ;  /* 0x000000ffff1b7224 */ /* 0x000fc600078e001c */
[----:B------:R-:W5:Y:S01]  /*22b20*/  LDL.LU R28, [R1+0xb0c] ;  /* 0x000b0c00011c7983 */ /* 0x000f620000300800 */
[----:B------:R-:W-:-:S03]  /*22b30*/  ISETP.GE.AND P6, PT, R23, RZ, PT ;  /* 0x000000ff1700720c */ /* 0x000fc60003fc6270 */
[----:B------:R-:W5:Y:S01]  /*22b40*/  LDL.LU R23, [R1+0xb10] ;  /* 0x000b100001177983 */ /* 0x000f620000300800 */
[----:B------:R-:W-:-:S04]  /*22b50*/  IMAD.HI.U32 R7, R9, R11, RZ ;  /* 0x0000000b09077227 */ /* 0x000fc800078e00ff */
[----:B------:R-:W-:-:S04]  /*22b60*/  IMAD.MOV R7, RZ, RZ, -R7 ;  /* 0x000000ffff077224 */ /* 0x000fc800078e0a07 */
[C---:B------:R-:W-:Y:S01]  /*22b70*/  IMAD R11, R0.reuse, R7, R11 ;  /* 0x00000007000b7224 */ /* 0x040fe200078e020b */
[----:B------:R-:W-:-:S04]  /*22b80*/  ISETP.GT.U32.AND P0, PT, R0, R2, PT ;  /* 0x000000020000720c */ /* 0x000fc80003f04070 */
[----:B------:R-:W-:Y:S01]  /*22b90*/  ISETP.GT.U32.AND P5, PT, R0, R11, PT ;  /* 0x0000000b0000720c */ /* 0x000fe20003fa4070 */
[----:B------:R-:W-:Y:S01]  /*22ba0*/  IMAD.HI.U32 R7, R9, R6, RZ ;  /* 0x0000000609077227 */ /* 0x000fe200078e00ff */
[----:B------:R-:W-:-:S03]  /*22bb0*/  IABS R12, R18 ;  /* 0x00000012000c7213 */ /* 0x000fc60000000000 */
[----:B------:R-:W-:Y:S01]  /*22bc0*/  IMAD.MOV R7, RZ, RZ, -R7 ;  /* 0x000000ffff077224 */ /* 0x000fe200078e0a07 */
[----:B------:R-:W-:Y:S01]  /*22bd0*/  IABS R4, R20 ;  /* 0x0000001400047213 */ /* 0x000fe20000000000 */
[----:B0-----:R-:W-:Y:S01]  /*22be0*/  IMAD.HI.U32 R13, R9, R12, RZ ;  /* 0x0000000c090d7227 */ /* 0x001fe200078e00ff */
[----:B------:R-:W-:-:S03]  /*22bf0*/  IABS R10, R21 ;  /* 0x00000015000a7213 */ /* 0x000fc60000000000 */
[----:B------:R-:W-:Y:S02]  /*22c00*/  IMAD R6, R0, R7, R6 ;  /* 0x0000000700067224 */ /* 0x000fe400078e0206 */
[----:B-1----:R-:W-:-:S04]  /*22c10*/  IMAD.HI.U32 R8, R9, R4, RZ ;  /* 0x0000000409087227 */ /* 0x002fc800078e00ff */
[--C-:B------:R-:W-:Y:S01]  /*22c20*/  @!P5 IMAD.IADD R11, R11, 0x1, -R0.reuse ;  /* 0x000000010b0bd824 */ /* 0x100fe200078e0a00 */
[----:B------:R-:W-:Y:S01]  /*22c30*/  ISETP.GT.U32.AND P5, PT, R0, R14, PT ;  /* 0x0000000e0000720c */ /* 0x000fe20003fa4070 */
[----:B------:R-:W-:Y:S02]  /*22c40*/  IMAD.MOV R13, RZ, RZ, -R13 ;  /* 0x000000ffff0d7224 */ /* 0x000fe400078e0a0d */
[----:B------:R-:W-:Y:S01]  /*22c50*/  @!P0 IMAD.IADD R2, R2, 0x1, -R0 ;  /* 0x0000000102028824 */ /* 0x000fe200078e0a00 */
[C---:B------:R-:W-:Y:S01]  /*22c60*/  ISETP.GT.U32.AND P0, PT, R0.reuse, R6, PT ;  /* 0x000000060000720c */ /* 0x040fe20003f04070 */
[----:B------:R-:W-:Y:S01]  /*22c70*/  IMAD.MOV R8, RZ, RZ, -R8 ;  /* 0x000000ffff087224 */ /* 0x000fe200078e0a08 */
[----:B------:R-:W-:Y:S01]  /*22c80*/  ISETP.GT.U32.AND P4, PT, R0, R11, PT ;  /* 0x0000000b0000720c */ /* 0x000fe20003f84070 */
[----:B------:R-:W-:-:S04]  /*22c90*/  IMAD.HI.U32 R7, R9, R10, RZ ;  /* 0x0000000a09077227 */ /* 0x000fc800078e00ff */
[C---:B------:R-:W-:Y:S02]  /*22ca0*/  IMAD R12, R0.reuse, R13, R12 ;  /* 0x0000000d000c7224 */ /* 0x040fe400078e020c */
[C---:B------:R-:W-:Y:S02]  /*22cb0*/  IMAD R4, R0.reuse, R8, R4 ;  /* 0x0000000800047224 */ /* 0x040fe400078e0204 */
[----:B------:R-:W-:Y:S02]  /*22cc0*/  IMAD.MOV R7, RZ, RZ, -R7 ;  /* 0x000000ffff077224 */ /* 0x000fe400078e0a07 */
[----:B------:R-:W-:Y:S01]  /*22cd0*/  @!P6 IMAD.MOV R2, RZ, RZ, -R2 ;  /* 0x000000ffff02e224 */ /* 0x000fe200078e0a02 */
[C---:B------:R-:W-:Y:S01]  /*22ce0*/  ISETP.GT.U32.AND P6, PT, R0.reuse, R12, PT ;  /* 0x0000000c0000720c */ /* 0x040fe20003fc4070 */
[----:B------:R-:W-:Y:S02]  /*22cf0*/  IMAD R10, R0, R7, R10 ;  /* 0x00000007000a7224 */ /* 0x000fe400078e020a */
[--C-:B------:R-:W-:Y:S01]  /*22d00*/  @!P5 IMAD.IADD R14, R14, 0x1, -R0.reuse ;  /* 0x000000010e0ed824 */ /* 0x100fe200078e0a00 */
[----:B------:R-:W-:Y:S01]  /*22d10*/  ISETP.GT.U32.AND P5, PT, R0, R4, PT ;  /* 0x000000040000720c */ /* 0x000fe20003fa4070 */
[----:B------:R-:W-:-:S02]  /*22d20*/  @!P0 IMAD.IADD R6, R6, 0x1, -R0 ;  /* 0x0000000106068824 */ /* 0x000fc400078e0a00 */
[----:B------:R-:W-:Y:S01]  /*22d30*/  @!P4 IMAD.IADD R11, R11, 0x1, -R0 ;  /* 0x000000010b0bc824 */ /* 0x000fe200078e0a00 */
[C---:B------:R-:W-:Y:S02]  /*22d40*/  ISETP.GT.U32.AND P4, PT, R0.reuse, R10, PT ;  /* 0x0000000a0000720c */ /* 0x040fe40003f84070 */
[----:B------:R-:W-:-:S03]  /*22d50*/  ISETP.GT.U32.AND P0, PT, R0, R6, PT ;  /* 0x000000060000720c */ /* 0x000fc60003f04070 */
[----:B------:R-:W-:Y:S02]  /*22d60*/  @!P6 IMAD.IADD R12, R12, 0x1, -R0 ;  /* 0x000000010c0ce824 */ /* 0x000fe400078e0a00 */
[----:B------:R-:W-:Y:S02]  /*22d70*/  @!P1 IMAD.MOV R14, RZ, RZ, -R14 ;  /* 0x000000ffff0e9224 */ /* 0x000fe400078e0a0e */
[----:B------:R-:W-:Y:S01]  /*22d80*/  @!P5 IMAD.IADD R4, R4, 0x1, -R0 ;  /* 0x000000010404d824 */ /* 0x000fe200078e0a00 */
[----:B------:R-:W-:-:S03]  /*22d90*/  ISETP.GT.U32.AND P1, PT, R0, R12, PT ;  /* 0x0000000c0000720c */ /* 0x000fc60003f24070 */
[--C-:B------:R-:W-:Y:S01]  /*22da0*/  @!P4 IMAD.IADD R10, R10, 0x1, -R0.reuse ;  /* 0x000000010a0ac824 */ /* 0x100fe200078e0a00 */
[----:B------:R-:W-:Y:S01]  /*22db0*/  ISETP.GT.U32.AND P4, PT, R0, R4, PT ;  /* 0x000000040000720c */ /* 0x000fe20003f84070 */
[----:B------:R-:W-:Y:S01]  /*22dc0*/  @!P0 IMAD.IADD R6, R6, 0x1, -R0 ;  /* 0x0000000106068824 */ /* 0x000fe200078e0a00 */
[----:B------:R-:W-:Y:S02]  /*22dd0*/  ISETP.GE.AND P0, PT, R18, RZ, PT ;  /* 0x000000ff1200720c */ /* 0x000fe40003f06270 */
[----:B------:R-:W-:-:S05]  /*22de0*/  ISETP.GE.AND P5, PT, R20, RZ, PT ;  /* 0x000000ff1400720c */ /* 0x000fca0003fa6270 */
[--C-:B------:R-:W-:Y:S01]  /*22df0*/  @!P1 IMAD.IADD R12, R12, 0x1, -R0.reuse ;  /* 0x000000010c0c9824 */ /* 0x100fe200078e0a00 */
[----:B------:R-:W-:Y:S03]  /*22e00*/  STL [R1+0x94], R2 ;  /* 0x0000940201007387 */ /* 0x000fe60000100800 */
[----:B------:R-:W-:Y:S01]  /*22e10*/  @!P4 IMAD.IADD R4, R4, 0x1, -R0 ;  /* 0x000000010404c824 */ /* 0x000fe200078e0a00 */
[----:B------:R0:W-:Y:S01]  /*22e20*/  STL [R1+0x74], R14 ;  /* 0x0000740e01007387 */ /* 0x0001e20000100800 */
[----:B------:R-:W-:Y:S02]  /*22e30*/  @!P2 IMAD.MOV R11, RZ, RZ, -R11 ;  /* 0x000000ffff0ba224 */ /* 0x000fe400078e0a0b */
[----:B------:R-:W-:Y:S02]  /*22e40*/  @!P0 IMAD.MOV R12, RZ, RZ, -R12 ;  /* 0x000000ffff0c8224 */ /* 0x000fe400078e0a0c */
[----:B0-----:R-:W-:Y:S01]  /*22e50*/  IMAD.MOV.U32 R14, RZ, RZ, R4 ;  /* 0x000000ffff0e7224 */ /* 0x001fe200078e0004 */
[----:B------:R0:W-:Y:S03]  /*22e60*/  STL [R1+0x70], R11 ;  /* 0x0000700b01007387 */ /* 0x0001e60000100800 */
[----:B------:R-:W-:Y:S01]  /*22e70*/  @!P5 IMAD.MOV R14, RZ, RZ, -R14 ;  /* 0x000000ffff0ed224 */ /* 0x000fe200078e0a0e */
[----:B---3--:R-:W-:-:S05]  /*22e80*/  IABS R8, R29 ;  /* 0x0000001d00087213 */ /* 0x008fca0000000000 */
[----:B------:R-:W-:-:S04]  /*22e90*/  IMAD.HI.U32 R7, R9, R8, RZ ;  /* 0x0000000809077227 */ /* 0x000fc800078e00ff */
[----:B------:R-:W-:Y:S01]  /*22ea0*/  IMAD.MOV R7, RZ, RZ, -R7 ;  /* 0x000000ffff077224 */ /* 0x000fe200078e0a07 */
[----:B--2---:R-:W-:-:S03]  /*22eb0*/  IABS R5, R22 ;  /* 0x0000001600057213 */ /* 0x004fc60000000000 */
[----:B------:R-:W-:Y:S02]  /*22ec0*/  IMAD R8, R0, R7, R8 ;  /* 0x0000000700087224 */ /* 0x000fe400078e0208 */
[----:B------:R-:W-:-:S03]  /*22ed0*/  IMAD.HI.U32 R13, R9, R5, RZ ;  /* 0x00000005090d7227 */ /* 0x000fc600078e00ff */
[----:B------:R-:W-:Y:S01]  /*22ee0*/  ISETP.GT.U32.AND P6, PT, R0, R8, PT ;  /* 0x000000080000720c */ /* 0x000fe20003fc4070 */
[----:B------:R-:W-:-:S04]  /*22ef0*/  IMAD.MOV R13, RZ, RZ, -R13 ;  /* 0x000000ffff0d7224 */ /* 0x000fc800078e0a0d */
[----:B------:R-:W-:Y:S02]  /*22f00*/  IMAD R5, R0, R13, R5 ;  /* 0x0000000d00057224 */ /* 0x000fe400078e0205 */
[----:B------:R-:W-:-:S03]  /*22f10*/  IMAD.MOV.U32 R13, RZ, RZ, R6 ;  /* 0x000000ffff0d7224 */ /* 0x000fc600078e0006 */
[----:B------:R-:W-:-:S03]  /*22f20*/  ISETP.GT.U32.AND P1, PT, R0, R5, PT ;  /* 0x000000050000720c */ /* 0x000fc60003f24070 */
[--C-:B------:R-:W-:Y:S01]  /*22f30*/  @!P6 IMAD.IADD R8, R8, 0x1, -R0.reuse ;  /* 0x000000010808e824 */ /* 0x100fe200078e0a00 */
[----:B------:R-:W-:Y:S01]  /*22f40*/  ISETP.GT.U32.AND P6, PT, R0, R10, PT ;  /* 0x0000000a0000720c */ /* 0x000fe20003fc4070 */
[----:B------:R-:W-:Y:S01]  /*22f50*/  @!P3 IMAD.MOV R13, RZ, RZ, -R13 ;  /* 0x000000ffff0db224 */ /* 0x000fe200078e0a0d */
[----:B------:R-:W-:Y:S02]  /*22f60*/  ISETP.GE.AND P3, PT, R21, RZ, PT ;  /* 0x000000ff1500720c */ /* 0x000fe40003f66270 */
[----:B----4-:R-:W-:Y:S02]  /*22f70*/  IABS R2, R25 ;  /* 0x0000001900027213 */ /* 0x010fe40000000000 */
[----:B------:R1:W-:Y:S03]  /*22f80*/  STL [R1+0x6c], R13 ;  /* 0x00006c0d01007387 */ /* 0x0003e60000100800 */
[----:B------:R-:W-:Y:S01]  /*22f90*/  @!P1 IMAD.IADD R5, R5, 0x1, -R0 ;  /* 0x0000000105059824 */ /* 0x000fe200078e0a00 */
[----:B------:R-:W-:-:S03]  /*22fa0*/  ISETP.GE.AND P1, PT, R25, RZ, PT ;  /* 0x000000ff1900720c */ /* 0x000fc60003f26270 */
[----:B------:R-:W-:Y:S01]  /*22fb0*/  @!P6 IMAD.IADD R10, R10, 0x1, -R0 ;  /* 0x000000010a0ae824 */ /* 0x000fe200078e0a00 */
[----:B------:R-:W-:Y:S01]  /*22fc0*/  STL [R1+0x68], R12 ;  /* 0x0000680c01007387 */ /* 0x000fe20000100800 */
[----:B-----5:R-:W-:Y:S02]  /*22fd0*/  IABS R6, R28 ;  /* 0x0000001c00067213 */ /* 0x020fe40000000000 */
[----:B------:R-:W-:Y:S01]  /*22fe0*/  @!P3 IMAD.MOV R10, RZ, RZ, -R10 ;  /* 0x000000ffff0ab224 */ /* 0x000fe200078e0a0a */
[----:B------:R-:W2:Y:S01]  /*22ff0*/  LDL.LU R25, [R1+0xb20] ;  /* 0x000b200001197983 */ /* 0x000ea20000300800 */
[----:B------:R-:W-:-:S03]  /*23000*/  ISETP.GE.AND P3, PT, R28, RZ, PT ;  /* 0x000000ff1c00720c */ /* 0x000fc60003f66270 */
[----:B------:R3:W-:Y:S04]  /*23010*/  STL [R1+0x64], R14 ;  /* 0x0000640e01007387 */ /* 0x0007e80000100800 */
[----:B------:R-:W4:Y:S01]  /*23020*/  LDL.LU R28, [R1+0xb24] ;  /* 0x000b2400011c7983 */ /* 0x000f220000300800 */
[----:B------:R-:W-:-:S04]  /*23030*/  IMAD.HI.U32 R7, R9, R2, RZ ;  /* 0x0000000209077227 */ /* 0x000fc800078e00ff */
[----:B------:R-:W-:-:S04]  /*23040*/  IMAD.MOV R7, RZ, RZ, -R7 ;  /* 0x000000ffff077224 */ /* 0x000fc800078e0a07 */
[----:B------:R-:W-:-:S05]  /*23050*/  IMAD R2, R0, R7, R2 ;  /* 0x0000000700027224 */ /* 0x000fca00078e0202 */
[C---:B------:R-:W-:Y:S02]  /*23060*/  ISETP.GT.U32.AND P6, PT, R0.reuse, R2, PT ;  /* 0x000000020000720c */ /* 0x040fe40003fc4070 */
[----:B------:R-:W-:Y:S02]  /*23070*/  ISETP.GT.U32.AND P2, PT, R0, R8, PT ;  /* 0x000000080000720c */ /* 0x000fe40003f44070 */
[----:B------:R-:W-:Y:S02]  /*23080*/  ISETP.GE.AND P4, PT, R29, RZ, PT ;  /* 0x000000ff1d00720c */ /* 0x000fe40003f86270 */
[----:B------:R-:W-:-:S05]  /*23090*/  IABS R29, R23 ;  /* 0x00000017001d7213 */ /* 0x000fca0000000000 */
[----:B0-----:R-:W-:-:S04]  /*230a0*/  IMAD.HI.U32 R11, R9, R29, RZ ;  /* 0x0000001d090b7227 */ /* 0x001fc800078e00ff */
[----:B------:R-:W-:Y:S01]  /*230b0*/  @!P6 IMAD.IADD R2, R2, 0x1, -R0 ;  /* 0x000000010202e824 */ /* 0x000fe200078e0a00 */
[----:B------:R-:W-:Y:S01]  /*230c0*/  ISETP.GT.U32.AND P0, PT, R0, R5, PT ;  /* 0x000000050000720c */ /* 0x000fe20003f04070 */
[----:B------:R-:W-:-:S03]  /*230d0*/  IMAD.MOV R11, RZ, RZ, -R11 ;  /* 0x000000ffff0b7224 */ /* 0x000fc600078e0a0b */
[----:B------:R-:W-:Y:S01]  /*230e0*/  ISETP.GT.U32.AND P6, PT, R0, R2, PT ;  /* 0x000000020000720c */ /* 0x000fe20003fc4070 */
[----:B------:R-:W-:Y:S01]  /*230f0*/  @!P2 IMAD.IADD R8, R8, 0x1, -R0 ;  /* 0x000000010808a824 */ /* 0x000fe200078e0a00 */
[----:B------:R-:W-:Y:S01]  /*23100*/  ISETP.GE.AND P2, PT, R22, RZ, PT ;  /* 0x000000ff1600720c */ /* 0x000fe20003f46270 */
[C---:B------:R-:W-:Y:S01]  /*23110*/  IMAD R29, R0.reuse, R11, R29 ;  /* 0x0000000b001d7224 */ /* 0x040fe200078e021d */
[----:B------:R-:W-:Y:S01]  /*23120*/  IABS R7, R24 ;  /* 0x0000001800077213 */ /* 0x000fe20000000000 */
[----:B------:R-:W-:Y:S02]  /*23130*/  @!P4 IMAD.MOV R8, RZ, RZ, -R8 ;  /* 0x000000ffff08c224 */ /* 0x000fe400078e0a08 */
[----:B-1----:R-:W-:Y:S01]  /*23140*/  IMAD.HI.U32 R13, R9, R6, RZ ;  /* 0x00000006090d7227 */ /* 0x002fe200078e00ff */
[----:B------:R-:W-:-:S03]  /*23150*/  ISETP.GT.U32.AND P4, PT, R0, R29, PT ;  /* 0x0000001d0000720c */ /* 0x000fc60003f84070 */
[----:B------:R-:W-:Y:S02]  /*23160*/  @!P0 IMAD.IADD R5, R5, 0x1, -R0 ;  /* 0x0000000105058824 */ /* 0x000fe400078e0a00 */
[----:B------:R-:W-:Y:S02]  /*23170*/  IMAD.MOV R13, RZ, RZ, -R13 ;  /* 0x000000ffff0d7224 */ /* 0x000fe400078e0a0d */
[----:B------:R-:W-:-:S04]  /*23180*/  IMAD.HI.U32 R4, R9, R7, RZ ;  /* 0x0000000709047227 */ /* 0x000fc800078e00ff */
[----:B------:R-:W-:Y:S02]  /*23190*/  @!P6 IMAD.IADD R2, R2, 0x1, -R0 ;  /* 0x000000010202e824 */ /* 0x000fe400078e0a00 */
[----:B------:R-:W-:Y:S01]  /*231a0*/  @!P2 IMAD.MOV R5, RZ, RZ, -R5 ;  /* 0x000000ffff05a224 */ /* 0x000fe200078e0a05 */
[----:B------:R-:W-:Y:S01]  /*231b0*/  STL [R1+0x14], R10 ;  /* 0x0000140a01007387 */ /* 0x000fe20000100800 */
[C---:B------:R-:W-:Y:S02]  /*231c0*/  IMAD R6, R0.reuse, R13, R6 ;  /* 0x0000000d00067224 */ /* 0x040fe400078e0206 */
[----:B------:R-:W-:Y:S02]  /*231d0*/  IMAD.MOV R4, RZ, RZ, -R4 ;  /* 0x000000ffff047224 */ /* 0x000fe400078e0a04 */
[----:B------:R-:W-:Y:S01]  /*231e0*/  @!P1 IMAD.MOV R2, RZ, RZ, -R2 ;  /* 0x000000ffff029224 */ /* 0x000fe200078e0a02 */
[----:B------:R4:W-:Y:S01]  /*231f0*/  STL [R1+0x8], R8 ;  /* 0x0000080801007387 */ /* 0x0009e20000100800 */
[----:B------:R-:W-:Y:S01]  /*23200*/  ISETP.GE.AND P0, PT, R23, RZ, PT ;  /* 0x000000ff1700720c */ /* 0x000fe20003f06270 */
[----:B------:R-:W-:-:S02]  /*23210*/  IMAD R7, R0, R4, R7 ;  /* 0x0000000400077224 */ /* 0x000fc400078e0207 */
[----:B------:R-:W5:Y:S01]  /*23220*/  LDL.LU R23, [R1+0xb28] ;  /* 0x000b280001177983 */ /* 0x000f620000300800 */
[--C-:B------:R-:W-:Y:S01]  /*23230*/  @!P4 IMAD.IADD R29, R29, 0x1, -R0.reuse ;  /* 0x000000011d1dc824 */ /* 0x100fe200078e0a00 */
[----:B------:R-:W-:Y:S02]  /*23240*/  ISETP.GT.U32.AND P5, PT, R0, R6, PT ;  /* 0x000000060000720c */ /* 0x000fe40003fa4070 */
[----:B------:R0:W-:Y:S01]  /*23250*/  STL [R1+0x4], R5 ;  /* 0x0000040501007387 */ /* 0x0001e20000100800 */
[----:B------:R-:W-:Y:S02]  /*23260*/  IABS R4, R26 ;  /* 0x0000001a00047213 */ /* 0x000fe40000000000 */
[----:B------:R-:W-:Y:S01]  /*23270*/  ISETP.GE.AND P4, PT, R26, RZ, PT ;  /* 0x000000ff1a00720c */ /* 0x000fe20003f86270 */
[----:B------:R2:W-:Y:S04]  /*23280*/  STL [R1+0x150], R2 ;  /* 0x0001500201007387 */ /* 0x0005e80000100800 */
[----:B------:R-:W5:Y:S03]  /*23290*/  LDL.LU R26, [R1+0xb2c] ;  /* 0x000b2c00011a7983 */ /* 0x000f660000300800 */
[----:B------:R-:W-:-:S05]  /*232a0*/  @!P5 IMAD.IADD R6, R6, 0x1, -R0 ;  /* 0x000000010606d824 */ /* 0x000fca00078e0a00 */
[----:B------:R-:W-:Y:S02]  /*232b0*/  ISETP.GT.U32.AND P5, PT, R0, R6, PT ;  /* 0x000000060000720c */ /* 0x000fe40003fa4070 */
[----:B---3--:R-:W-:-:S11]  /*232c0*/  IABS R14, R27 ;  /* 0x0000001b000e7213 */ /* 0x008fd60000000000 */
[----:B------:R-:W-:Y:S01]  /*232d0*/  @!P5 IMAD.IADD R6, R6, 0x1, -R0 ;  /* 0x000000010606d824 */ /* 0x000fe200078e0a00 */
[----:B------:R-:W-:Y:S02]  /*232e0*/  ISETP.GE.AND P5, PT, R27, RZ, PT ;  /* 0x000000ff1b00720c */ /* 0x000fe40003fa6270 */
[----:B------:R-:W3:Y:S01]  /*232f0*/  LDL.LU R27, [R1+0xb30] ;  /* 0x000b3000011b7983 */ /* 0x000ee20000300800 */
[----:B------:R-:W-:Y:S01]  /*23300*/  ISETP.GT.U32.AND P1, PT, R0, R29, PT ;  /* 0x0000001d0000720c */ /* 0x000fe20003f24070 */
[----:B------:R-:W-:Y:S01]  /*23310*/  IMAD.MOV.U32 R12, RZ, RZ, R6 ;  /* 0x000000ffff0c7224 */ /* 0x000fe200078e0006 */
[----:B------:R-:W-:Y:S02]  /*23320*/  ISETP.GE.AND P2, PT, R24, RZ, PT ;  /* 0x000000ff1800720c */ /* 0x000fe40003f46270 */
[----:B------:R-:W3:Y:S01]  /*23330*/  LDL.LU R24, [R1+0xb34] ;  /* 0x000b340001187983 */ /* 0x000ee20000300800 */
[----:B------:R-:W-:-:S08]  /*23340*/  @!P3 IMAD.MOV R12, RZ, RZ, -R12 ;  /* 0x000000ffff0cb224 */ /* 0x000fd000078e0a0c */
[----:B------:R-:W-:-:S04]  /*23350*/  @!P1 IMAD.IADD R29, R29, 0x1, -R0 ;  /* 0x000000011d1d9824 */ /* 0x000fc800078e0a00 */
[----:B------:R-:W-:Y:S01]  /*23360*/  @!P0 IMAD.MOV R29, RZ, RZ, -R29 ;  /* 0x000000ffff1d8224 */ /* 0x000fe200078e0a1d */
[----:B------:R-:W-:Y:S04]  /*23370*/  STL [R1], R12 ;  /* 0x0000000c01007387 */ /* 0x000fe80000100800 */
[----:B------:R-:W-:Y:S01]  /*23380*/  STL [R1+0x7568], R29 ;  /* 0x0075681d01007387 */ /* 0x000fe20000100800 */
[----:B----4-:R-:W-:Y:S02]  /*23390*/  IABS R8, R28 ;  /* 0x0000001c00087213 */ /* 0x010fe40000000000 */
[----:B------:R-:W-:Y:S02]  /*233a0*/  ISETP.GE.AND P0, PT, R28, RZ, PT ;  /* 0x000000ff1c00720c */ /* 0x000fe40003f06270 */
[----:B------:R-:W4:Y:S01]  /*233b0*/  LDL.LU R28, [R1+0xb38] ;  /* 0x000b3800011c7983 */ /* 0x000f220000300800 */
[----:B0-----:R-:W-:-:S04]  /*233c0*/  IMAD.HI.U32 R5, R9, R4, RZ ;  /* 0x0000000409057227 */ /* 0x001fc800078e00ff */
[----:B------:R-:W-:-:S04]  /*233d0*/  IMAD.MOV R5, RZ, RZ, -R5 ;  /* 0x000000ffff057224 */ /* 0x000fc800078e0a05 */
[----:B------:R-:W-:-:S05]  /*233e0*/  IMAD R4, R0, R5, R4 ;  /* 0x0000000500047224 */ /* 0x000fca00078e0204 */
[C---:B------:R-:W-:Y:S02]  /*233f0*/  ISETP.GT.U32.AND P1, PT, R0.reuse, R4, PT ;  /* 0x000000040000720c */ /* 0x040fe40003f24070 */
[----:B------:R-:W-:Y:S02]  /*23400*/  ISETP.GT.U32.AND P6, PT, R0, R7, PT ;  /* 0x000000070000720c */ /* 0x000fe40003fc4070 */
[----:B--2---:R-:W-:Y:S01]  /*23410*/  IABS R2, R25 ;  /* 0x0000001900027213 */ /* 0x004fe20000000000 */
[----:B------:R-:W-:-:S04]  /*23420*/  IMAD.HI.U32 R11, R9, R14, RZ ;  /* 0x0000000e090b7227 */ /* 0x000fc800078e00ff */
[----:B------:R-:W-:-:S04]  /*23430*/  IMAD.HI.U32 R10, R9, R2, RZ ;  /* 0x00000002090a7227 */ /* 0x000fc800078e00ff */
[----:B------:R-:W-:Y:S02]  /*23440*/  @!P1 IMAD.IADD R4, R4, 0x1, -R0 ;  /* 0x0000000104049824 */ /* 0x000fe400078e0a00 */
[----:B------:R-:W-:Y:S02]  /*23450*/  IMAD.MOV R10, RZ, RZ, -R10 ;  /* 0x000000ffff0a7224 */ /* 0x000fe400078e0a0a */
[----:B------:R-:W-:Y:S01]  /*23460*/  IMAD.MOV R11, RZ, RZ, -R11 ;  /* 0x000000ffff0b7224 */ /* 0x000fe200078e0a0b */
[C---:B------:R-:W-:Y:S01]  /*23470*/  ISETP.GT.U32.AND P3, PT, R0.reuse, R4, PT ;  /* 0x000000040000720c */ /* 0x040fe20003f64070 */
[----:B------:R-:W-:Y:S02]  /*23480*/  @!P6 IMAD.IADD R7, R7, 0x1, -R0 ;  /* 0x000000010707e824 */ /* 0x000fe400078e0a00 */
[C---:B------:R-:W-:Y:S02]  /*23490*/  IMAD R2, R0.reuse, R10, R2 ;  /* 0x0000000a00027224 */ /* 0x040fe400078e0202 */
[----:B------:R-:W-:-:S02]  /*234a0*/  IMAD R14, R0, R11, R14 ;  /* 0x0000000b000e7224 */ /* 0x000fc400078e020e */
[----:B------:R-:W-:Y:S01]  /*234b0*/  IMAD.HI.U32 R10, R9, R8, RZ ;  /* 0x00000008090a7227 */ /* 0x000fe200078e00ff */
[C---:B------:R-:W-:Y:S02]  /*234c0*/  ISETP.GT.U32.AND P6, PT, R0.reuse, R7, PT ;  /* 0x000000070000720c */ /* 0x040fe40003fc4070 */
[----:B------:R-:W-:Y:S01]  /*234d0*/  ISETP.GT.U32.AND P1, PT, R0, R14, PT ;  /* 0x0000000e0000720c */ /* 0x000fe20003f24070 */
[----:B------:R-:W-:-:S04]  /*234e0*/  IMAD.MOV R10, RZ, RZ, -R10 ;  /* 0x000000ffff0a7224 */ /* 0x000fc800078e0a0a */
[----:B------:R-:W-:Y:S02]  /*234f0*/  IMAD R8, R0, R10, R8 ;  /* 0x0000000a00087224 */ /* 0x000fe400078e0208 */
[----:B------:R-:W-:-:S03]  /*23500*/  @!P3 IMAD.IADD R4, R4, 0x1, -R0 ;  /* 0x000000010404b824 */ /* 0x000fc600078e0a00 */
[----:B------:R-:W-:Y:S01]  /*23510*/  ISETP.GT.U32.AND P3, PT, R0, R8, PT ;  /* 0x000000080000720c */ /* 0x000fe20003f64070 */
[--C-:B------:R-:W-:Y:S02]  /*23520*/  @!P6 IMAD.IADD R7, R7, 0x1, -R0.reuse ;  /* 0x000000010707e824 */ /* 0x100fe400078e0a00 */
[--C-:B------:R-:W-:Y:S02]  /*23530*/  @!P1 IMAD.IADD R14, R14, 0x1, -R0.reuse ;  /* 0x000000010e0e9824 */ /* 0x100fe400078e0a00 */
[----:B------:R-:W-:Y:S01]  /*23540*/  @!P2 IMAD.MOV R7, RZ, RZ, -R7 ;  /* 0x000000ffff07a224 */ /* 0x000fe200078e0a07 */
[----:B------:R-:W-:Y:S02]  /*23550*/  ISETP.GE.AND P6, PT, R25, RZ, PT ;  /* 0x000000ff1900720c */ /* 0x000fe40003fc6270 */
[----:B------:R-:W-:Y:S01]  /*23560*/  ISETP.GT.U32.AND P1, PT, R0, R14, PT ;  /* 0x0000000e0000720c */ /* 0x000fe20003f24070 */
[----:B------:R-:W2:Y:S04]  /*23570*/  LDL.LU R25, [R1+0xb3c] ;  /* 0x000b3c0001197983 */ /* 0x000ea80000300800 */
[----:B------:R0:W-:Y:S01]  /*23580*/  STL [R1+0xa0], R7 ;  /* 0x0000a00701007387 */ /* 0x0001e20000100800 */
[----:B------:R-:W-:Y:S01]  /*23590*/  @!P3 IMAD.IADD R8, R8, 0x1, -R0 ;  /* 0x000000010808b824 */ /* 0x000fe200078e0a00 */
[----:B-----5:R-:W-:-:S04]  /*235a0*/  IABS R5, R23 ;  /* 0x0000001700057213 */ /* 0x020fc80000000000 */
[----:B------:R-:W-:Y:S02]  /*235b0*/  ISETP.GT.U32.AND P3, PT, R0, R8, PT ;  /* 0x000000080000720c */ /* 0x000fe40003f64070 */
[----:B0-----:R-:W-:Y:S01]  /*235c0*/  IABS R7, R26 ;  /* 0x0000001a00077213 */ /* 0x001fe20000000000 */
[----:B------:R-:W-:-:S04]  /*235d0*/  IMAD.MOV.U32 R11, RZ, RZ, R4 ;  /* 0x000000ffff0b7224 */ /* 0x000fc800078e0004 */
[----:B------:R-:W-:-:S04]  /*235e0*/  IMAD.HI.U32 R10, R9, R7, RZ ;  /* 0x00000007090a7227 */ /* 0x000fc800078e00ff */
[----:B------:R-:W-:Y:S02]  /*235f0*/  IMAD.MOV R10, RZ, RZ, -R10 ;  /* 0x000000ffff0a7224 */ /* 0x000fe400078e0a0a */
[----:B------:R-:W-:Y:S02]  /*23600*/  @!P1 IMAD.IADD R14, R14, 0x1, -R0 ;  /* 0x000000010e0e9824 */ /* 0x000fe400078e0a00 */
[----:B------:R-:W-:Y:S01]  /*23610*/  IMAD.HI.U32 R6, R9, R5, RZ ;  /* 0x0000000509067227 */ /* 0x000fe200078e00ff */
[----:B------:R-:W-:-:S03]  /*23620*/  ISETP.GT.U32.AND P2, PT, R0, R2, PT ;  /* 0x000000020000720c */ /* 0x000fc60003f44070 */
[----:B------:R-:W-:Y:S02]  /*23630*/  @!P4 IMAD.MOV R11, RZ, RZ, -R11 ;  /* 0x000000ffff0bc224 */ /* 0x000fe400078e0a0b */
[----:B------:R-:W-:Y:S02]  /*23640*/  IMAD R7, R0, R10, R7 ;  /* 0x0000000a00077224 */ /* 0x000fe400078e0207 */
[----:B------:R-:W-:Y:S02]  /*23650*/  @!P5 IMAD.MOV R14, RZ, RZ, -R14 ;  /* 0x000000ffff0ed224 */ /* 0x000fe400078e0a0e */
[----:B------:R-:W-:Y:S01]  /*23660*/  IMAD.MOV R6, RZ, RZ, -R6 ;  /* 0x000000ffff067224 */ /* 0x000fe200078e0a06 */
[----:B------:R-:W-:Y:S01]  /*23670*/  STL [R1+0x9c], R11 ;  /* 0x00009c0b01007387 */ /* 0x000fe20000100800 */
[----:B------:R-:W-:Y:S01]  /*23680*/  @!P3 IMAD.IADD R8, R8, 0x1, -R0 ;  /* 0x000000010808b824 */ /* 0x000fe200078e0a00 */
[C---:B------:R-:W-:Y:S01]  /*23690*/  ISETP.GT.U32.AND P1, PT, R0.reuse, R7, PT ;  /* 0x000000070000720c */ /* 0x040fe20003f24070 */
[----:B------:R-:W-:Y:S01]  /*236a0*/  IMAD R5, R0, R6, R5 ;  /* 0x0000000600057224 */ /* 0x000fe200078e0205 */
[----:B------:R-:W-:Y:S01]  /*236b0*/  STL [R1+0x756c], R14 ;  /* 0x00756c0e01007387 */ /* 0x000fe20000100800 */
[----:B------:R-:W-:-:S03]  /*236c0*/  ISETP.GE.AND P3, PT, R26, RZ, PT ;  /* 0x000000ff1a00720c */ /* 0x000fc60003f66270 */
[----:B------:R-:W5:Y:S01]  /*236d0*/  LDL.LU R26, [R1+0xb68] ;  /* 0x000b6800011a7983 */ /* 0x000f620000300800 */
[----:B------:R-:W-:Y:S01]  /*236e0*/  ISETP.GT.U32.AND P4, PT, R0, R5, PT ;  /* 0x000000050000720c */ /* 0x000fe20003f84070 */
[----:B------:R-:W-:Y:S01]  /*236f0*/  @!P2 IMAD.IADD R2, R2, 0x1, -R0 ;  /* 0x000000010202a824 */ /* 0x000fe200078e0a00 */
[----:B---3--:R-:W-:-:S04]  /*23700*/  IABS R6, R27 ;  /* 0x0000001b00067213 */ /* 0x008fc80000000000 */
[--C-:B------:R-:W-:Y:S01]  /*23710*/  @!P1 IMAD.IADD R7, R7, 0x1, -R0.reuse ;  /* 0x0000000107079824 */ /* 0x100fe200078e0a00 */
[----:B------:R-:W-:Y:S02]  /*23720*/  ISETP.GT.U32.AND P2, PT, R0, R2, PT ;  /* 0x000000020000720c */ /* 0x000fe40003f44070 */
[----:B------:R-:W-:Y:S02]  /*23730*/  ISETP.GE.AND P1, PT, R27, RZ, PT ;  /* 0x000000ff1b00720c */ /* 0x000fe40003f26270 */
[----:B------:R-:W3:Y:S02]  /*23740*/  LDL.LU R27, [R1+0xb70] ;  /* 0x000b7000011b7983 */ /* 0x000ee40000300800 */
[----:B------:R-:W-:-:S05]  /*23750*/  @!P4 IMAD.IADD R5, R5, 0x1, -R0 ;  /* 0x000000010505c824 */ /* 0x000fca00078e0a00 */
[----:B------:R-:W-:Y:S02]  /*23760*/  ISETP.GT.U32.AND P5, PT, R0, R5, PT ;  /* 0x000000050000720c */ /* 0x000fe40003fa4070 */
[----:B------:R-:W-:Y:S01]  /*23770*/  @!P2 IMAD.IADD R2, R2, 0x1, -R0 ;  /* 0x000000010202a824 */ /* 0x000fe200078e0a00 */
[----:B------:R-:W-:-:S03]  /*23780*/  ISETP.GE.AND P4, PT, R23, RZ, PT ;  /* 0x000000ff1700720c */ /* 0x000fc60003f86270 */
[----:B------:R-:W-:-:S04]  /*23790*/  IMAD.MOV.U32 R10, RZ, RZ, R2 ;  /* 0x000000ffff0a7224 */ /* 0x000fc800078e0002 */
[----:B------:R-:W-:-:S03]  /*237a0*/  @!P6 IMAD.MOV R10, RZ, RZ, -R10 ;  /* 0x000000ffff0ae224 */ /* 0x000fc600078e0a0a */
[----:B------:R-:W-:Y:S02]  /*237b0*/  @!P5 IMAD.IADD R5, R5, 0x1, -R0 ;  /* 0x000000010505d824 */ /* 0x000fe400078e0a00 */
[----:B------:R0:W-:Y:S01]  /*237c0*/  STL [R1+0x8c], R10 ;  /* 0x00008c0a01007387 */ /* 0x0001e20000100800 */
[----:B------:R-:W-:-:S03]  /*237d0*/  @!P0 IMAD.MOV R8, RZ, RZ, -R8 ;  /* 0x000000ffff088224 */ /* 0x000fc600078e0a08 */
[----:B------:R-:W3:Y:S01]  /*237e0*/  LDL.LU R16, [R1+0xb40] ;  /* 0x000b400001107983 */ /* 0x000ee20000300800 */
[----:B0-----:R-:W-:-:S03]  /*237f0*/  IMAD.MOV.U32 R10, RZ, RZ, R5 ;  /* 0x000000ffff0a7224 */ /* 0x001fc600078e0005 */
[----:B------:R0:W-:Y:S01]  /*23800*/  STL [R1+0x78], R8 ;  /* 0x0000780801007387 */ /* 0x0001e20000100800 */
[----:B------:R-:W-:Y:S01]  /*23810*/  @!P4 IMAD.MOV R10, RZ, RZ, -R10 ;  /* 0x000000ffff0ac224 */ /* 0x000fe200078e0a0a */
[----:B----4-:R-:W-:Y:S02]  /*23820*/  IABS R20, R28 ;  /* 0x0000001c00147213 */ /* 0x010fe40000000000 */
[----:B------:R-:W-:Y:S02]  /*23830*/  ISETP.GE.AND P4, PT, R28, RZ, PT ;  /* 0x000000ff1c00720c */ /* 0x000fe40003f86270 */
[----:B------:R-:W4:Y:S01]  /*23840*/  LDL.LU R28, [R1+0xb44] ;  /* 0x000b4400011c7983 */ /* 0x000f220000300800 */
[----:B------:R-:W-:Y:S01]  /*23850*/  IMAD.HI.U32 R4, R9, R6, RZ ;  /* 0x0000000609047227 */ /* 0x000fe200078e00ff */
[----:B------:R-:W-:Y:S02]  /*23860*/  IABS R19, R24 ;  /* 0x0000001800137213 */ /* 0x000fe40000000000 */
[----:B------:R-:W4:Y:S01]  /*23870*/  LDL.LU R18, [R1+0xb48] ;  /* 0x000b480001127983 */ /* 0x000f220000300800 */
        /* <DEDUP_REMOVED lines=8> */
[----:B------:R-:W-:-:S04]  /*23900*/  ISETP.GT.U32.AND P2, PT, R0, R7, PT ;  /* 0x000000070000720c */ /* 0x000fc80003f44070 */
[----:B------:R-:W-:-:S05]  /*23910*/  ISETP.GT.U32.AND P6, PT, R0, R6, PT ;  /* 0x000000060000720c */ /* 0x000fca0003fc4070 */
[--C-:B------:R-:W-:Y:S01]  /*23920*/  @!P5 IMAD.IADD R19, R19, 0x1, -R0.reuse ;  /* 0x000000011313d824 */ /* 0x100fe200078e0a00 */
[----:B------:R-:W-:Y:S03]  /*23930*/  STL [R1+0x88], R10 ;  /* 0x0000880a01007387 */ /* 0x000fe60000100800 */
[----:B------:R-:W-:Y:S01]  /*23940*/  @!P2 IMAD.IADD R7, R7, 0x1, -R0 ;  /* 0x000000010707a824 */ /* 0x000fe200078e0a00 */
[----:B------:R-:W-:-:S03]  /*23950*/  ISETP.GT.U32.AND P5, PT, R0, R19, PT ;  /* 0x000000130000720c */ /* 0x000fc60003fa4070 */
[----:B------:R-:W-:Y:S02]  /*23960*/  @!P6 IMAD.IADD R6, R6, 0x1, -R0 ;  /* 0x000000010606e824 */ /* 0x000fe400078e0a00 */
[----:B------:R-:W-:Y:S01]  /*23970*/  IMAD.HI.U32 R2, R9, R20, RZ ;  /* 0x0000001409027227 */ /* 0x000fe200078e00ff */
[----:B--2---:R-:W-:Y:S02]  /*23980*/  IABS R4, R25 ;  /* 0x0000001900047213 */ /* 0x004fe40000000000 */
[----:B------:R-:W-:Y:S02]  /*23990*/  ISETP.GE.AND P2, PT, R25, RZ, PT ;  /* 0x000000ff1900720c */ /* 0x000fe40003f46270 */
[----:B------:R-:W2:Y:S01]  /*239a0*/  LDL.LU R25, [R1+0xb4c] ;  /* 0x000b4c0001197983 */ /* 0x000ea20000300800 */
[----:B------:R-:W-:-:S04]  /*239b0*/  IMAD.HI.U32 R5, R9, R4, RZ ;  /* 0x0000000409057227 */ /* 0x000fc800078e00ff */
[----:B------:R-:W-:Y:S02]  /*239c0*/  IMAD.MOV R5, RZ, RZ, -R5 ;  /* 0x000000ffff057224 */ /* 0x000fe400078e0a05 */
[----:B0-----:R-:W-:Y:S02]  /*239d0*/  IMAD.MOV.U32 R8, RZ, RZ, R6 ;  /* 0x000000ffff087224 */ /* 0x001fe400078e0006 */
[----:B------:R-:W-:Y:S02]  /*239e0*/  @!P3 IMAD.MOV R7, RZ, RZ, -R7 ;  /* 0x000000ffff07b224 */ /* 0x000fe400078e0a07 */
[----:B------:R-:W-:Y:S02]  /*239f0*/  IMAD.MOV R2, RZ, RZ, -R2 ;  /* 0x000000ffff027224 */ /* 0x000fe400078e0a02 */
[C---:B------:R-:W-:Y:S02]  /*23a00*/  IMAD R4, R0.reuse, R5, R4 ;  /* 0x0000000500047224 */ /* 0x040fe400078e0204 */
[----:B------:R-:W-:Y:S01]  /*23a10*/  @!P1 IMAD.MOV R8, RZ, RZ, -R8 ;  /* 0x000000ffff089224 */ /* 0x000fe200078e0a08 */
[----:B------:R-:W-:Y:S01]  /*23a20*/  STL [R1+0x7c], R7 ;  /* 0x00007c0701007387 */ /* 0x000fe20000100800 */
[----:B------:R-:W-:-:S02]  /*23a30*/  IMAD R20, R0, R2, R20 ;  /* 0x0000000200147224 */ /* 0x000fc400078e0214 */
[--C-:B------:R-:W-:Y:S01]  /*23a40*/  @!P5 IMAD.IADD R19, R19, 0x1, -R0.reuse ;  /* 0x000000011313d824 */ /* 0x100fe200078e0a00 */
[----:B------:R0:W-:Y:S01]  /*23a50*/  STL [R1+0x84], R8 ;  /* 0x0000840801007387 */ /* 0x0001e20000100800 */
[C---:B------:R-:W-:Y:S02]  /*23a60*/  ISETP.GT.U32.AND P5, PT, R0.reuse, R4, PT ;  /* 0x000000040000720c */ /* 0x040fe40003fa4070 */
[----:B------:R-:W-:Y:S02]  /*23a70*/  ISETP.GT.U32.AND P6, PT, R0, R20, PT ;  /* 0x000000140000720c */ /* 0x000fe40003fc4070 */
[----:B-----5:R-:W-:Y:S02]  /*23a80*/  IABS R2, R26 ;  /* 0x0000001a00027213 */ /* 0x020fe40000000000 */
[----:B------:R-:W-:Y:S02]  /*23a90*/  ISETP.GE.AND P3, PT, R26, RZ, PT ;  /* 0x000000ff1a00720c */ /* 0x000fe40003f66270 */
[----:B------:R-:W5:Y:S05]  /*23aa0*/  LDL.LU R26, [R1+0xb50] ;  /* 0x000b5000011a7983 */ /* 0x000f6a0000300800 */
[--C-:B------:R-:W-:Y:S01]  /*23ab0*/  @!P5 IMAD.IADD R4, R4, 0x1, -R0.reuse ;  /* 0x000000010404d824 */ /* 0x100fe200078e0a00 */
[----:B------:R-:W5:Y:S01]  /*23ac0*/  LDL.LU R21, [R1+0xb54] ;  /* 0x000b540001157983 */ /* 0x000f620000300800 */
[----:B---3--:R-:W-:Y:S01]  /*23ad0*/  IABS R22, R27 ;  /* 0x0000001b00167213 */ /* 0x008fe20000000000 */
[----:B------:R-:W-:-:S02]  /*23ae0*/  @!P6 IMAD.IADD R20, R20, 0x1, -R0 ;  /* 0x000000011414e824 */ /* 0x000fc400078e0a00 */
[C---:B------:R-:W-:Y:S02]  /*23af0*/  ISETP.GT.U32.AND P5, PT, R0.reuse, R4, PT ;  /* 0x000000040000720c */ /* 0x040fe40003fa4070 */
[----:B------:R-:W-:Y:S01]  /*23b00*/  IMAD.HI.U32 R11, R9, R22, RZ ;  /* 0x00000016090b7227 */ /* 0x000fe200078e00ff */
[----:B------:R-:W-:-:S03]  /*23b10*/  ISETP.GT.U32.AND P6, PT, R0, R20, PT ;  /* 0x000000140000720c */ /* 0x000fc60003fc4070 */
[----:B------:R-:W-:Y:S01]  /*23b20*/  IMAD.MOV R11, RZ, RZ, -R11 ;  /* 0x000000ffff0b7224 */ /* 0x000fe200078e0a0b */
[----:B------:R-:W-:-:S03]  /*23b30*/  ISETP.GE.AND P0, PT, R24, RZ, PT ;  /* 0x000000ff1800720c */ /* 0x000fc60003f06270 */
[----:B------:R-:W-:-:S03]  /*23b40*/  IMAD R22, R0, R11, R22 ;  /* 0x0000000b00167224 */ /* 0x000fc600078e0216 */
[--C-:B------:R-:W-:Y:S02]  /*23b50*/  @!P5 IMAD.IADD R4, R4, 0x1, -R0.reuse ;  /* 0x000000010404d824 */ /* 0x100fe400078e0a00 */
[----:B------:R-:W-:Y:S01]  /*23b60*/  ISETP.GT.U32.AND P5, PT, R0, R22, PT ;  /* 0x000000160000720c */ /* 0x000fe20003fa4070 */
[----:B------:R-:W-:Y:S02]  /*23b70*/  @!P6 IMAD.IADD R20, R20, 0x1, -R0 ;  /* 0x000000011414e824 */ /* 0x000fe400078e0a00 */
[----:B------:R-:W-:Y:S02]  /*23b80*/  IMAD.MOV.U32 R12, RZ, RZ, R4 ;  /* 0x000000ffff0c7224 */ /* 0x000fe400078e0004 */
[----:B------:R-:W-:Y:S02]  /*23b90*/  @!P0 IMAD.MOV R19, RZ, RZ, -R19 ;  /* 0x000000ffff138224 */ /* 0x000fe400078e0a13 */
[----:B------:R-:W-:Y:S01]  /*23ba0*/  @!P4 IMAD.MOV R20, RZ, RZ, -R20 ;  /* 0x000000ffff14c224 */ /* 0x000fe200078e0a14 */
[----:B------:R-:W-:Y:S01]  /*23bb0*/  ISETP.GE.AND P1, PT, R27, RZ, PT ;  /* 0x000000ff1b00720c */ /* 0x000fe20003f26270 */
[----:B------:R-:W-:Y:S01]  /*23bc0*/  @!P2 IMAD.MOV R12, RZ, RZ, -R12 ;  /* 0x000000ffff0ca224 */ /* 0x000fe200078e0a0c */
[----:B------:R-:W3:Y:S03]  /*23bd0*/  LDL.LU R27, [R1+0xb58] ;  /* 0x000b5800011b7983 */ /* 0x000ee60000300800 */
[----:B------:R-:W-:Y:S01]  /*23be0*/  @!P5 IMAD.IADD R22, R22, 0x1, -R0 ;  /* 0x000000011616d824 */ /* 0x000fe200078e0a00 */
[----:B------:R-:W-:Y:S04]  /*23bf0*/  STL [R1+0x7564], R19 ;  /* 0x0075641301007387 */ /* 0x000fe80000100800 */
[----:B------:R-:W-:Y:S04]  /*23c00*/  STL [R1+0x7570], R20 ;  /* 0x0075701401007387 */ /* 0x000fe80000100800 */
[----:B------:R-:W-:Y:S01]  /*23c10*/  STL [R1+0x5c], R12 ;  /* 0x00005c0c01007387 */ /* 0x000fe20000100800 */
[----:B----4-:R-:W-:-:S02]  /*23c20*/  IABS R24, R28 ;  /* 0x0000001c00187213 */ /* 0x010fc40000000000 */
[----:B------:R-:W-:Y:S02]  /*23c30*/  ISETP.GE.AND P5, PT, R28, RZ, PT ;  /* 0x000000ff1c00720c */ /* 0x000fe40003fa6270 */
[----:B------:R-:W4:Y:S01]  /*23c40*/  LDL.LU R28, [R1+0xb5c] ;  /* 0x000b5c00011c7983 */ /* 0x000f220000300800 */
[----:B------:R-:W-:Y:S01]  /*23c50*/  IMAD.HI.U32 R5, R9, R2, RZ ;  /* 0x0000000209057227 */ /* 0x000fe200078e00ff */
[----:B------:R-:W-:-:S03]  /*23c60*/  IABS R23, R16 ;  /* 0x0000001000177213 */ /* 0x000fc60000000000 */
[----:B------:R-:W-:Y:S02]  /*23c70*/  IMAD.MOV R5, RZ, RZ, -R5 ;  /* 0x000000ffff057224 */ /* 0x000fe400078e0a05 */
[----:B0-----:R-:W-:-:S04]  /*23c80*/  IMAD.HI.U32 R8, R9, R23, RZ ;  /* 0x0000001709087227 */ /* 0x001fc800078e00ff */
[----:B------:R-:W-:Y:S02]  /*23c90*/  IMAD R2, R0, R5, R2 ;  /* 0x0000000500027224 */ /* 0x000fe400078e0202 */
[----:B------:R-:W-:-:S03]  /*23ca0*/  IMAD.HI.U32 R6, R9, R24, RZ ;  /* 0x0000001809067227 */ /* 0x000fc600078e00ff */
[C---:B------:R-:W-:Y:S01]  /*23cb0*/  ISETP.GT.U32.AND P6, PT, R0.reuse, R2, PT ;  /* 0x000000020000720c */ /* 0x040fe20003fc4070 */
[----:B------:R-:W-:Y:S02]  /*23cc0*/  IMAD.MOV R8, RZ, RZ, -R8 ;  /* 0x000000ffff087224 */ /* 0x000fe400078e0a08 */
[----:B------:R-:W-:Y:S02]  /*23cd0*/  IMAD.MOV R6, RZ, RZ, -R6 ;  /* 0x000000ffff067224 */ /* 0x000fe400078e0a06 */
[C---:B------:R-:W-:Y:S02]  /*23ce0*/  IMAD R23, R0.reuse, R8, R23 ;  /* 0x0000000800177224 */ /* 0x040fe400078e0217 */
[----:B------:R-:W-:-:S03]  /*23cf0*/  IMAD R24, R0, R6, R24 ;  /* 0x0000000600187224 */ /* 0x000fc600078e0218 */
[C---:B------:R-:W-:Y:S02]  /*23d00*/  ISETP.GT.U32.AND P0, PT, R0.reuse, R23, PT ;  /* 0x000000170000720c */ /* 0x040fe40003f04070 */
[----:B------:R-:W-:Y:S01]  /*23d10*/  ISETP.GT.U32.AND P4, PT, R0, R24, PT ;  /* 0x000000180000720c */ /* 0x000fe20003f84070 */
[----:B------:R-:W-:Y:S01]  /*23d20*/  @!P6 IMAD.IADD R2, R2, 0x1, -R0 ;  /* 0x000000010202e824 */ /* 0x000fe200078e0a00 */
[----:B------:R-:W-:-:S04]  /*23d30*/  IABS R10, R18 ;  /* 0x00000012000a7213 */ /* 0x000fc80000000000 */
[----:B------:R-:W-:-:S05]  /*23d40*/  ISETP.GT.U32.AND P6, PT, R0, R2, PT ;  /* 0x000000020000720c */ /* 0x000fca0003fc4070 */
[--C-:B------:R-:W-:Y:S02]  /*23d50*/  @!P0 IMAD.IADD R23, R23, 0x1, -R0.reuse ;  /* 0x0000000117178824 */ /* 0x100fe400078e0a00 */
[--C-:B------:R-:W-:Y:S02]  /*23d60*/  @!P4 IMAD.IADD R24, R24, 0x1, -R0.reuse ;  /* 0x000000011818c824 */ /* 0x100fe400078e0a00 */
[----:B------:R-:W-:Y:S01]  /*23d70*/  IMAD.HI.U32 R5, R9, R10, RZ ;  /* 0x0000000a09057227 */ /* 0x000fe200078e00ff */
[----:B------:R-:W-:Y:S02]  /*23d80*/  ISETP.GT.U32.AND P4, PT, R0, R23, PT ;  /* 0x000000170000720c */ /* 0x000fe40003f84070 */
[----:B------:R-:W-:Y:S01]  /*23d90*/  ISETP.GE.AND P2, PT, R16, RZ, PT ;  /* 0x000000ff1000720c */ /* 0x000fe20003f46270 */
[----:B------:R-:W-:Y:S01]  /*23da0*/  IMAD.MOV R5, RZ, RZ, -R5 ;  /* 0x000000ffff057224 */ /* 0x000fe200078e0a05 */
[----:B------:R-:W4:Y:S01]  /*23db0*/  LDL.LU R16, [R1+0xb60] ;  /* 0x000b600001107983 */ /* 0x000f220000300800 */
[----:B------:R-:W-:Y:S01]  /*23dc0*/  @!P6 IMAD.IADD R2, R2, 0x1, -R0 ;  /* 0x000000010202e824 */ /* 0x000fe200078e0a00 */
[C---:B------:R-:W-:Y:S01]  /*23dd0*/  ISETP.GT.U32.AND P0, PT, R0.reuse, R22, PT ;  /* 0x000000160000720c */ /* 0x040fe20003f04070 */
[----:B------:R-:W-:-:S02]  /*23de0*/  IMAD R10, R0, R5, R10 ;  /* 0x00000005000a7224 */ /* 0x000fc400078e020a */
[----:B------:R-:W-:Y:S01]  /*23df0*/  @!P3 IMAD.MOV R2, RZ, RZ, -R2 ;  /* 0x000000ffff02b224 */ /* 0x000fe200078e0a02 */
[----:B--2---:R-:W-:-:S03]  /*23e00*/  IABS R7, R25 ;  /* 0x0000001900077213 */ /* 0x004fc60000000000 */
[--C-:B------:R-:W-:Y:S01]  /*23e10*/  @!P4 IMAD.IADD R23, R23, 0x1, -R0.reuse ;  /* 0x000000011717c824 */ /* 0x100fe200078e0a00 */
[----:B------:R-:W-:Y:S01]  /*23e20*/  ISETP.GT.U32.AND P6, PT, R0, R10, PT ;  /* 0x0000000a0000720c */ /* 0x000fe20003fc4070 */
[----:B------:R-:W-:Y:S01]  /*23e30*/  IMAD.HI.U32 R5, R9, R7, RZ ;  /* 0x0000000709057227 */ /* 0x000fe200078e00ff */
[----:B------:R3:W-:Y:S01]  /*23e40*/  STL [R1+0x60], R2 ;  /* 0x0000600201007387 */ /* 0x0007e20000100800 */
[----:B------:R-:W-:Y:S02]  /*23e50*/  ISETP.GE.AND P4, PT, R18, RZ, PT ;  /* 0x000000ff1200720c */ /* 0x000fe40003f86270 */
[----:B------:R-:W-:Y:S01]  /*23e60*/  IMAD.MOV R4, RZ, RZ, -R5 ;  /* 0x000000ffff047224 */ /* 0x000fe200078e0a05 */
[----:B------:R-:W2:Y:S03]  /*23e70*/  LDL.LU R18, [R1+0xb64] ;  /* 0x000b640001127983 */ /* 0x000ea60000300800 */
[C---:B------:R-:W-:Y:S01]  /*23e80*/  IMAD R7, R0.reuse, R4, R7 ;  /* 0x0000000400077224 */ /* 0x040fe200078e0207 */
[----:B------:R-:W-:Y:S01]  /*23e90*/  ISETP.GT.U32.AND P3, PT, R0, R24, PT ;  /* 0x000000180000720c */ /* 0x000fe20003f64070 */
[----:B------:R-:W-:-:S03]  /*23ea0*/  @!P0 IMAD.IADD R22, R22, 0x1, -R0 ;  /* 0x0000000116168824 */ /* 0x000fc600078e0a00 */
[----:B------:R-:W-:Y:S01]  /*23eb0*/  ISETP.GT.U32.AND P0, PT, R0, R7, PT ;  /* 0x000000070000720c */ /* 0x000fe20003f04070 */
[----:B------:R-:W-:-:S05]  /*23ec0*/  @!P6 IMAD.IADD R10, R10, 0x1, -R0 ;  /* 0x000000010a0ae824 */ /* 0x000fca00078e0a00 */
[----:B------:R-:W-:-:S03]  /*23ed0*/  ISETP.GT.U32.AND P6, PT, R0, R10, PT ;  /* 0x0000000a0000720c */ /* 0x000fc60003fc4070 */
[----:B------:R-:W-:Y:S01]  /*23ee0*/  @!P3 IMAD.IADD R24, R24, 0x1, -R0 ;  /* 0x000000011818b824 */ /* 0x000fe200078e0a00 */
[----:B-----5:R-:W-:-:S05]  /*23ef0*/  IABS R5, R26 ;  /* 0x0000001a00057213 */ /* 0x020fca0000000000 */
[----:B------:R-:W-:-:S04]  /*23f00*/  IMAD.HI.U32 R4, R9, R5, RZ ;  /* 0x0000000509047227 */ /* 0x000fc800078e00ff */
[----:B------:R-:W-:Y:S01]  /*23f10*/  IMAD.MOV R4, RZ, RZ, -R4 ;  /* 0x000000ffff047224 */ /* 0x000fe200078e0a04 */
[----:B------:R-:W-:-:S03]  /*23f20*/  IABS R8, R21 ;  /* 0x0000001500087213 */ /* 0x000fc60000000000 */
[----:B------:R-:W-:Y:S02]  /*23f30*/  IMAD R5, R0, R4, R5 ;  /* 0x0000000400057224 */ /* 0x000fe400078e0205 */
[----:B------:R-:W-:-:S03]  /*23f40*/  IMAD.HI.U32 R11, R9, R8, RZ ;  /* 0x00000008090b7227 */ /* 0x000fc600078e00ff */
[C---:B------:R-:W-:Y:S01]  /*23f50*/  ISETP.GT.U32.AND P3, PT, R0.reuse, R5, PT ;  /* 0x000000050000720c */ /* 0x040fe20003f64070 */
[----:B------:R-:W-:Y:S02]  /*23f60*/  @!P0 IMAD.IADD R7, R7, 0x1, -R0 ;  /* 0x0000000107078824 */ /* 0x000fe400078e0a00 */
[----:B------:R-:W-:Y:S02]  /*23f70*/  IMAD.MOV R11, RZ, RZ, -R11 ;  /* 0x000000ffff0b7224 */ /* 0x000fe400078e0a0b */
[----:B------:R-:W-:Y:S01]  /*23f80*/  @!P1 IMAD.MOV R22, RZ, RZ, -R22 ;  /* 0x000000ffff169224 */ /* 0x000fe200078e0a16 */
[----:B------:R-:W-:Y:S01]  /*23f90*/  ISETP.GT.U32.AND P1, PT, R0, R7, PT ;  /* 0x000000070000720c */ /* 0x000fe20003f24070 */
[----:B------:R-:W-:Y:S01]  /*23fa0*/  @!P6 IMAD.IADD R10, R10, 0x1, -R0 ;  /* 0x000000010a0ae824 */ /* 0x000fe200078e0a00 */
[----:B------:R-:W-:Y:S01]  /*23fb0*/  ISETP.GE.AND P6, PT, R25, RZ, PT ;  /* 0x000000ff1900720c */ /* 0x000fe20003fc6270 */
[----:B------:R-:W-:Y:S01]  /*23fc0*/  IMAD R8, R0, R11, R8 ;  /* 0x0000000b00087224 */ /* 0x000fe200078e0208 */
[----:B------:R-:W-:-:S02]  /*23fd0*/  ISETP.GE.AND P0, PT, R26, RZ, PT ;  /* 0x000000ff1a00720c */ /* 0x000fc40003f06270 */
[----:B------:R-:W5:Y:S01]  /*23fe0*/  LDL.LU R26, [R1+0xb6c] ;  /* 0x000b6c00011a7983 */ /* 0x000f620000300800 */
[----:B------:R-:W-:Y:S01]  /*23ff0*/  @!P3 IMAD.IADD R5, R5, 0x1, -R0 ;  /* 0x000000010505b824 */ /* 0x000fe200078e0a00 */
[----:B------:R-:W-:Y:S01]  /*24000*/  ISETP.GT.U32.AND P3, PT, R0, R8, PT ;  /* 0x000000080000720c */ /* 0x000fe20003f64070 */
[----:B------:R-:W-:Y:S02]  /*24010*/  @!P2 IMAD.MOV R23, RZ, RZ, -R23 ;  /* 0x000000ffff17a224 */ /* 0x000fe400078e0a17 */
[----:B------:R-:W-:Y:S02]  /*24020*/  @!P5 IMAD.MOV R24, RZ, RZ, -R24 ;  /* 0x000000ffff18d224 */ /* 0x000fe400078e0a18 */
[----:B------:R-:W-:Y:S02]  /*24030*/  @!P1 IMAD.IADD R7, R7, 0x1, -R0 ;  /* 0x0000000107079824 */ /* 0x000fe400078e0a00 */
[----:B------:R-:W-:Y:S01]  /*24040*/  @!P4 IMAD.MOV R10, RZ, RZ, -R10 ;  /* 0x000000ffff0ac224 */ /* 0x000fe200078e0a0a */
[----:B------:R-:W-:Y:S01]  /*24050*/  STL [R1+0x755c], R22 ;  /* 0x00755c1601007387 */ /* 0x000fe20000100800 */
[----:B------:R-:W-:Y:S01]  /*24060*/  @!P6 IMAD.MOV R7, RZ, RZ, -R7 ;  /* 0x000000ffff07e224 */ /* 0x000fe200078e0a07 */
[----:B---3--:R-:W-:-:S02]  /*24070*/  IABS R2, R27 ;  /* 0x0000001b00027213 */ /* 0x008fc40000000000 */
[----:B------:R-:W-:Y:S01]  /*24080*/  STL [R1+0x7560], R23 ;  /* 0x0075601701007387 */ /* 0x000fe20000100800 */
[----:B------:R-:W-:-:S03]  /*24090*/  ISETP.GE.AND P1, PT, R27, RZ, PT ;  /* 0x000000ff1b00720c */ /* 0x000fc60003f26270 */
[----:B------:R-:W-:Y:S01]  /*240a0*/  STL [R1+0x7574], R24 ;  /* 0x0075741801007387 */ /* 0x000fe20000100800 */
[----:B------:R-:W-:Y:S01]  /*240b0*/  ISETP.GE.AND P4, PT, R21, RZ, PT ;  /* 0x000000ff1500720c */ /* 0x000fe20003f86270 */
[----:B------:R-:W-:Y:S02]  /*240c0*/  @!P3 IMAD.IADD R8, R8, 0x1, -R0 ;  /* 0x000000010808b824 */ /* 0x000fe400078e0a00 */
[----:B------:R2:W-:Y:S04]  /*240d0*/  STL [R1+0x50], R10 ;  /* 0x0000500a01007387 */ /* 0x0005e80000100800 */
[----:B------:R-:W3:Y:S04]  /*240e0*/  LDL.LU R27, [R1+0xb74] ;  /* 0x000b7400011b7983 */ /* 0x000ee80000300800 */
[----:B------:R-:W3:Y:S04]  /*240f0*/  LDL.LU R21, [R1+0xb78] ;  /* 0x000b780001157983 */ /* 0x000ee80000300800 */
[----:B------:R-:W-:Y:S01]  /*24100*/  STL [R1+0x58], R7 ;  /* 0x0000580701007387 */ /* 0x000fe20000100800 */
[----:B----4-:R-:W-:-:S02]  /*24110*/  IABS R4, R28 ;  /* 0x0000001c00047213 */ /* 0x010fc40000000000 */
[----:B------:R-:W-:Y:S02]  /*24120*/  ISETP.GE.AND P3, PT, R28, RZ, PT ;  /* 0x000000ff1c00720c */ /* 0x000fe40003f66270 */
[----:B------:R-:W4:Y:S01]  /*24130*/  LDL.LU R28, [R1+0xb7c] ;  /* 0x000b7c00011c7983 */ /* 0x000f220000300800 */
[----:B------:R-:W-:-:S04]  /*24140*/  IMAD.HI.U32 R6, R9, R2, RZ ;  /* 0x0000000209067227 */ /* 0x000fc800078e00ff */
[----:B------:R-:W-:Y:S01]  /*24150*/  IMAD.MOV R6, RZ, RZ, -R6 ;  /* 0x000000ffff067224 */ /* 0x000fe200078e0a06 */
[----:B------:R-:W-:-:S03]  /*24160*/  ISETP.GT.U32.AND P2, PT, R0, R5, PT ;  /* 0x000000050000720c */ /* 0x000fc60003f44070 */
[----:B------:R-:W-:Y:S02]  /*24170*/  IMAD R2, R0, R6, R2 ;  /* 0x0000000600027224 */ /* 0x000fe400078e0202 */
[----:B------:R-:W-:-:S04]  /*24180*/  IMAD.HI.U32 R6, R9, R4, RZ ;  /* 0x0000000409067227 */ /* 0x000fc800078e00ff */
[----:B------:R-:W-:-:S04]  /*24190*/  IMAD.MOV R6, RZ, RZ, -R6 ;  /* 0x000000ffff067224 */ /* 0x000fc800078e0a06 */
[----:B------:R-:W-:Y:S02]  /*241a0*/  IMAD R4, R0, R6, R4 ;  /* 0x0000000600047224 */ /* 0x000fe400078e0204 */
[----:B------:R-:W-:-:S03]  /*241b0*/  @!P2 IMAD.IADD R5, R5, 0x1, -R0 ;  /* 0x000000010505a824 */ /* 0x000fc600078e0a00 */
[C---:B------:R-:W-:Y:S01]  /*241c0*/  ISETP.GT.U32.AND P2, PT, R0.reuse, R4, PT ;  /* 0x000000040000720c */ /* 0x040fe20003f44070 */
[----:B------:R-:W-:Y:S01]  /*241d0*/  IMAD.MOV.U32 R11, RZ, RZ, R5 ;  /* 0x000000ffff0b7224 */ /* 0x000fe200078e0005 */
[----:B------:R-:W-:-:S11]  /*241e0*/  ISETP.GT.U32.AND P5, PT, R0, R2, PT ;  /* 0x000000020000720c */ /* 0x000fd60003fa4070 */
[----:B------:R-:W-:Y:S01]  /*241f0*/  @!P2 IMAD.IADD R4, R4, 0x1, -R0 ;  /* 0x000000010404a824 */ /* 0x000fe200078e0a00 */
[----:B------:R-:W-:-:S05]  /*24200*/  IABS R25, R16 ;  /* 0x0000001000197213 */ /* 0x000fca0000000000 */
[----:B------:R-:W-:Y:S01]  /*24210*/  IMAD.HI.U32 R6, R9, R25, RZ ;  /* 0x0000001909067227 */ /* 0x000fe200078e00ff */
[----:B------:R-:W-:-:S03]  /*24220*/  ISETP.GT.U32.AND P2, PT, R0, R4, PT ;  /* 0x000000040000720c */ /* 0x000fc60003f44070 */
[----:B------:R-:W-:-:S04]  /*24230*/  IMAD.MOV R6, RZ, RZ, -R6 ;  /* 0x000000ffff067224 */ /* 0x000fc800078e0a06 */
[----:B------:R-:W-:Y:S01]  /*24240*/  IMAD R25, R0, R6, R25 ;  /* 0x0000000600197224 */ /* 0x000fe200078e0219 */
[----:B--2---:R-:W-:Y:S01]  /*24250*/  IABS R10, R18 ;  /* 0x00000012000a7213 */ /* 0x004fe20000000000 */
[----:B------:R-:W-:-:S04]  /*24260*/  @!P0 IMAD.MOV R11, RZ, RZ, -R11 ;  /* 0x000000ffff0b8224 */ /* 0x000fc800078e0a0b */
[----:B------:R-:W-:Y:S01]  /*24270*/  IMAD.HI.U32 R5, R9, R10, RZ ;  /* 0x0000000a09057227 */ /* 0x000fe200078e00ff */
[----:B------:R-:W-:-:S03]  /*24280*/  ISETP.GT.U32.AND P0, PT, R0, R25, PT ;  /* 0x000000190000720c */ /* 0x000fc60003f04070 */
[----:B------:R-:W-:Y:S01]  /*24290*/  IMAD.MOV R5, RZ, RZ, -R5 ;  /* 0x000000ffff057224 */ /* 0x000fe200078e0a05 */
[----:B------:R-:W-:-:S03]  /*242a0*/  ISETP.GT.U32.AND P6, PT, R0, R8, PT ;  /* 0x000000080000720c */ /* 0x000fc60003fc4070 */
[----:B------:R-:W-:Y:S02]  /*242b0*/  IMAD R10, R0, R5, R10 ;  /* 0x00000005000a7224 */ /* 0x000fe400078e020a */
[--C-:B------:R-:W-:Y:S02]  /*242c0*/  @!P5 IMAD.IADD R2, R2, 0x1, -R0.reuse ;  /* 0x000000010202d824 */ /* 0x100fe400078e0a00 */
[--C-:B------:R-:W-:Y:S01]  /*242d0*/  @!P2 IMAD.IADD R4, R4, 0x1, -R0.reuse ;  /* 0x000000010404a824 */ /* 0x100fe200078e0a00 */
[C---:B------:R-:W-:Y:S02]  /*242e0*/  ISETP.GT.U32.AND P2, PT, R0.reuse, R10, PT ;  /* 0x0000000a0000720c */ /* 0x040fe40003f44070 */
[----:B------:R-:W-:Y:S01]  /*242f0*/  ISETP.GT.U32.AND P5, PT, R0, R2, PT ;  /* 0x000000020000720c */ /* 0x000fe20003fa4070 */
[--C-:B------:R-:W-:Y:S02]  /*24300*/  @!P0 IMAD.IADD R25, R25, 0x1, -R0.reuse ;  /* 0x0000000119198824 */ /* 0x100fe400078e0a00 */
[----:B------:R-:W-:-:S03]  /*24310*/  @!P6 IMAD.IADD R8, R8, 0x1, -R0 ;  /* 0x000000010808e824 */ /* 0x000fc600078e0a00 */
[----:B------:R-:W-:Y:S01]  /*24320*/  ISETP.GT.U32.AND P0, PT, R0, R25, PT ;  /* 0x000000190000720c */ /* 0x000fe20003f04070 */
[----:B------:R-:W-:Y:S01]  /*24330*/  @!P4 IMAD.MOV R8, RZ, RZ, -R8 ;  /* 0x000000ffff08c224 */ /* 0x000fe200078e0a08 */
[----:B------:R-:W-:-:S03]  /*24340*/  ISETP.GE.AND P6, PT, R16, RZ, PT ;  /* 0x000000ff1000720c */ /* 0x000fc60003fc6270 */
[--C-:B------:R-:W-:Y:S01]  /*24350*/  @!P2 IMAD.IADD R10, R10, 0x1, -R0.reuse ;  /* 0x000000010a0aa824 */ /* 0x100fe200078e0a00 */
[----:B------:R0:W-:Y:S01]  /*24360*/  STL [R1+0x54], R11 ;  /* 0x0000540b01007387 */ /* 0x0001e20000100800 */
[----:B------:R-:W-:-:S03]  /*24370*/  @!P5 IMAD.IADD R2, R2, 0x1, -R0 ;  /* 0x000000010202d824 */ /* 0x000fc600078e0a00 */
[----:B------:R1:W-:Y:S01]  /*24380*/  STL [R1+0x40], R8 ;  /* 0x0000400801007387 */ /* 0x0003e20000100800 */
[----:B------:R-:W-:Y:S02]  /*24390*/  ISETP.GT.U32.AND P2, PT, R0, R10, PT ;  /* 0x0000000a0000720c */ /* 0x000fe40003f44070 */
[----:B------:R-:W-:Y:S02]  /*243a0*/  @!P0 IMAD.IADD R25, R25, 0x1, -R0 ;  /* 0x0000000119198824 */ /* 0x000fe400078e0a00 */
[----:B0-----:R-:W-:Y:S02]  /*243b0*/  IMAD.MOV.U32 R11, RZ, RZ, R2 ;  /* 0x000000ffff0b7224 */ /* 0x001fe400078e0002 */
[----:B-1----:R-:W-:Y:S02]  /*243c0*/  IMAD.MOV.U32 R8, RZ, RZ, R4 ;  /* 0x000000ffff087224 */ /* 0x002fe400078e0004 */
[----:B------:R-:W-:Y:S02]  /*243d0*/  @!P1 IMAD.MOV R11, RZ, RZ, -R11 ;  /* 0x000000ffff0b9224 */ /* 0x000fe400078e0a0b */
[----:B------:R-:W-:-:S02]  /*243e0*/  @!P3 IMAD.MOV R8, RZ, RZ, -R8 ;  /* 0x000000ffff08b224 */ /* 0x000fc400078e0a08 */
[----:B------:R-:W-:Y:S01]  /*243f0*/  @!P6 IMAD.MOV R25, RZ, RZ, -R25 ;  /* 0x000000ffff19e224 */ /* 0x000fe200078e0a19 */
[----:B-----5:R-:W-:Y:S02]  /*24400*/  IABS R7, R26 ;  /* 0x0000001a00077213 */ /* 0x020fe40000000000 */
[----:B------:R-:W-:Y:S02]  /*24410*/  ISETP.GE.AND P4, PT, R26, RZ, PT ;  /* 0x000000ff1a00720c */ /* 0x000fe40003f86270 */
[----:B------:R-:W2:Y:S01]  /*24420*/  LDL.LU R26, [R1+0xba0] ;  /* 0x000ba000011a7983 */ /* 0x000ea20000300800 */
[----:B------:R-:W-:-:S04]  /*24430*/  IMAD.HI.U32 R6, R9, R7, RZ ;  /* 0x0000000709067227 */ /* 0x000fc800078e00ff */
[----:B------:R-:W-:Y:S01]  /*24440*/  IMAD.MOV R6, RZ, RZ, -R6 ;  /* 0x000000ffff067224 */ /* 0x000fe200078e0a06 */
[----:B------:R-:W-:Y:S01]  /*24450*/  STL [R1+0x44], R11 ;  /* 0x0000440b01007387 */ /* 0x000fe20000100800 */
[----:B------:R-:W-:Y:S02]  /*24460*/  @!P2 IMAD.IADD R10, R10, 0x1, -R0 ;  /* 0x000000010a0aa824 */ /* 0x000fe400078e0a00 */
[----:B------:R-:W-:Y:S01]  /*24470*/  IMAD R7, R0, R6, R7 ;  /* 0x0000000600077224 */ /* 0x000fe200078e0207 */
[----:B---3--:R-:W-:Y:S02]  /*24480*/  IABS R5, R27 ;  /* 0x0000001b00057213 */ /* 0x008fe40000000000 */
[----:B------:R-:W-:Y:S02]  /*24490*/  ISETP.GE.AND P3, PT, R27, RZ, PT ;  /* 0x000000ff1b00720c */ /* 0x000fe40003f66270 */
[----:B------:R-:W3:Y:S04]  /*244a0*/  LDL.LU R27, [R1+0xb80] ;  /* 0x000b8000011b7983 */ /* 0x000ee80000300800 */
[----:B------:R0:W-:Y:S04]  /*244b0*/  STL [R1+0x4c], R8 ;  /* 0x00004c0801007387 */ /* 0x0001e80000100800 */
[----:B------:R-:W-:Y:S01]  /*244c0*/  STL [R1+0x7550], R25 ;  /* 0x0075501901007387 */ /* 0x000fe20000100800 */
[----:B----4-:R-:W-:-:S02]  /*244d0*/  IABS R6, R28 ;  /* 0x0000001c00067213 */ /* 0x010fc40000000000 */
[----:B------:R-:W-:Y:S02]  /*244e0*/  ISETP.GE.AND P2, PT, R28, RZ, PT ;  /* 0x000000ff1c00720c */ /* 0x000fe40003f46270 */
[----:B------:R-:W4:Y:S01]  /*244f0*/  LDL.LU R28, [R1+0xb84] ;  /* 0x000b8400011c7983 */ /* 0x000f220000300800 */
[----:B------:R-:W-:Y:S01]  /*24500*/  IMAD.HI.U32 R4, R9, R5, RZ ;  /* 0x0000000509047227 */ /* 0x000fe200078e00ff */
[----:B------:R-:W-:-:S03]  /*24510*/  ISETP.GT.U32.AND P1, PT, R0, R7, PT ;  /* 0x000000070000720c */ /* 0x000fc60003f24070 */
[----:B------:R-:W-:-:S04]  /*24520*/  IMAD.MOV R4, RZ, RZ, -R4 ;  /* 0x000000ffff047224 */ /* 0x000fc800078e0a04 */
[----:B------:R-:W-:-:S05]  /*24530*/  IMAD R5, R0, R4, R5 ;  /* 0x0000000400057224 */ /* 0x000fca00078e0205 */
[----:B------:R-:W-:Y:S01]  /*24540*/  ISETP.GT.U32.AND P6, PT, R0, R5, PT ;  /* 0x000000050000720c */ /* 0x000fe20003fc4070 */
[----:B------:R-:W-:Y:S01]  /*24550*/  @!P1 IMAD.IADD R7, R7, 0x1, -R0 ;  /* 0x0000000107079824 */ /* 0x000fe200078e0a00 */
[----:B------:R-:W-:Y:S02]  /*24560*/  ISETP.GE.AND P5, PT, R18, RZ, PT ;  /* 0x000000ff1200720c */ /* 0x000fe40003fa6270 */
[----:B------:R-:W-:Y:S02]  /*24570*/  IABS R2, R21 ;  /* 0x0000001500027213 */ /* 0x000fe40000000000 */
[----:B------:R-:W-:-:S03]  /*24580*/  ISETP.GT.U32.AND P1, PT, R0, R7, PT ;  /* 0x000000070000720c */ /* 0x000fc60003f24070 */
[----:B0-----:R-:W-:-:S04]  /*24590*/  IMAD.HI.U32 R8, R9, R2, RZ ;  /* 0x0000000209087227 */ /* 0x001fc800078e00ff */
[----:B------:R-:W-:Y:S02]  /*245a0*/  @!P6 IMAD.IADD R5, R5, 0x1, -R0 ;  /* 0x000000010505e824 */ /* 0x000fe400078e0a00 */
[----:B------:R-:W-:-:S03]  /*245b0*/  IMAD.MOV R8, RZ, RZ, -R8 ;  /* 0x000000ffff087224 */ /* 0x000fc600078e0a08 */
[C---:B------:R-:W-:Y:S01]  /*245c0*/  ISETP.GT.U32.AND P6, PT, R0.reuse, R5, PT ;  /* 0x000000050000720c */ /* 0x040fe20003fc4070 */
[----:B------:R-:W-:Y:S02]  /*245d0*/  @!P5 IMAD.MOV R10, RZ, RZ, -R10 ;  /* 0x000000ffff0ad224 */ /* 0x000fe400078e0a0a */
[----:B------:R-:W-:Y:S02]  /*245e0*/  IMAD R2, R0, R8, R2 ;  /* 0x0000000800027224 */ /* 0x000fe400078e0202 */
[----:B------:R-:W-:Y:S01]  /*245f0*/  @!P1 IMAD.IADD R7, R7, 0x1, -R0 ;  /* 0x0000000107079824 */ /* 0x000fe200078e0a00 */
[----:B------:R0:W-:Y:S01]  /*24600*/  STL [R1+0x3c], R10 ;  /* 0x00003c0a01007387 */ /* 0x0001e20000100800 */
[----:B------:R-:W-:-:S04]  /*24610*/  IMAD.HI.U32 R4, R9, R6, RZ ;  /* 0x0000000609047227 */ /* 0x000fc800078e00ff */
[----:B------:R-:W-:Y:S02]  /*24620*/  IMAD.MOV R4, RZ, RZ, -R4 ;  /* 0x000000ffff047224 */ /* 0x000fe400078e0a04 */
[----:B0-----:R-:W-:Y:S02]  /*24630*/  IMAD.MOV.U32 R10, RZ, RZ, R7 ;  /* 0x000000ffff0a7224 */ /* 0x001fe400078e0007 */
[----:B------:R-:W-:Y:S02]  /*24640*/  @!P6 IMAD.IADD R5, R5, 0x1, -R0 ;  /* 0x000000010505e824 */ /* 0x000fe400078e0a00 */
[----:B------:R-:W-:Y:S02]  /*24650*/  @!P4 IMAD.MOV R10, RZ, RZ, -R10 ;  /* 0x000000ffff0ac224 */ /* 0x000fe400078e0a0a */
[----:B------:R-:W-:Y:S02]  /*24660*/  IMAD R6, R0, R4, R6 ;  /* 0x0000000400067224 */ /* 0x000fe400078e0206 */
[----:B------:R-:W-:Y:S01]  /*24670*/  @!P3 IMAD.MOV R5, RZ, RZ, -R5 ;  /* 0x000000ffff05b224 */ /* 0x000fe200078e0a05 */
[----:B--2---:R-:W-:-:S05]  /*24680*/  IABS R8, R26 ;  /* 0x0000001a00087213 */ /* 0x004fca0000000000 */
[----:B------:R-:W-:Y:S01]  /*24690*/  IMAD.HI.U32 R7, R9, R8, RZ ;  /* 0x0000000809077227 */ /* 0x000fe200078e00ff */
[----:B------:R-:W-:Y:S02]  /*246a0*/  ISETP.GE.AND P5, PT, R26, RZ, PT ;  /* 0x000000ff1a00720c */ /* 0x000fe40003fa6270 */
[----:B------:R-:W2:Y:S01]  /*246b0*/  LDL.LU R26, [R1+0xba8] ;  /* 0x000ba800011a7983 */ /* 0x000ea20000300800 */
[----:B------:R-:W-:-:S03]  /*246c0*/  IMAD.MOV R7, RZ, RZ, -R7 ;  /* 0x000000ffff077224 */ /* 0x000fc600078e0a07 */
[----:B------:R-:W-:Y:S01]  /*246d0*/  STL [R1+0xc8], R10 ;  /* 0x0000c80a01007387 */ /* 0x000fe20000100800 */
[----:B------:R-:W-:Y:S01]  /*246e0*/  IMAD R8, R0, R7, R8 ;  /* 0x0000000700087224 */ /* 0x000fe200078e0208 */
[----:B---3--:R-:W-:Y:S02]  /*246f0*/  IABS R4, R27 ;  /* 0x0000001b00047213 */ /* 0x008fe40000000000 */
[----:B------:R-:W-:Y:S02]  /*24700*/  ISETP.GE.AND P6, PT, R27, RZ, PT ;  /* 0x000000ff1b00720c */ /* 0x000fe40003fc6270 */
[----:B------:R-:W3:Y:S01]  /*24710*/  LDL.LU R27, [R1+0xb88] ;  /* 0x000b8800011b7983 */ /* 0x000ee20000300800 */
[----:B----4-:R-:W-:Y:S02]  /*24720*/  IABS R7, R28 ;  /* 0x0000001c00077213 */ /* 0x010fe40000000000 */
[----:B------:R-:W-:Y:S02]  /*24730*/  ISETP.GE.AND P3, PT, R28, RZ, PT ;  /* 0x000000ff1c00720c */ /* 0x000fe40003f66270 */
[----:B------:R-:W4:Y:S01]  /*24740*/  LDL.LU R28, [R1+0xbbc] ;  /* 0x000bbc00011c7983 */ /* 0x000f220000300800 */
[----:B------:R-:W-:-:S02]  /*24750*/  ISETP.GT.U32.AND P1, PT, R0, R2, PT ;  /* 0x000000020000720c */ /* 0x000fc40003f24070 */
[----:B------:R-:W-:-:S11]  /*24760*/  ISETP.GT.U32.AND P4, PT, R0, R6, PT ;  /* 0x000000060000720c */ /* 0x000fd60003f84070 */
[----:B------:R-:W-:-:S05]  /*24770*/  @!P1 IMAD.IADD R2, R2, 0x1, -R0 ;  /* 0x0000000102029824 */ /* 0x000fca00078e0a00 */
[----:B------:R-:W-:Y:S01]  /*24780*/  ISETP.GT.U32.AND P1, PT, R0, R2, PT ;  /* 0x000000020000720c */ /* 0x000fe20003f24070 */
[----:B------:R-:W-:-:S12]  /*24790*/  @!P4 IMAD.IADD R6, R6, 0x1, -R0 ;  /* 0x000000010606c824 */ /* 0x000fd800078e0a00 */
[----:B------:R-:W-:Y:S01]  /*247a0*/  @!P1 IMAD.IADD R2, R2, 0x1, -R0 ;  /* 0x0000000102029824 */ /* 0x000fe200078e0a00 */
[C---:B------:R-:W-:Y:S02]  /*247b0*/  ISETP.GT.U32.AND P1, PT, R0.reuse, R8, PT ;  /* 0x000000080000720c */ /* 0x040fe40003f24070 */
[----:B------:R-:W-:Y:S01]  /*247c0*/  ISETP.GT.U32.AND P4, PT, R0, R6, PT ;  /* 0x000000060000720c */ /* 0x000fe20003f84070 */
[----:B------:R-:W-:Y:S02]  /*247d0*/  IMAD.MOV.U32 R11, RZ, RZ, R2 ;  /* 0x000000ffff0b7224 */ /* 0x000fe400078e0002 */
[----:B------:R-:W-:Y:S01]  /*247e0*/  IMAD.HI.U32 R2, R9, R7, RZ ;  /* 0x0000000709027227 */ /* 0x000fe200078e00ff */
[----:B------:R-:W-:-:S03]  /*247f0*/  ISETP.GE.AND P0, PT, R21, RZ, PT ;  /* 0x000000ff1500720c */ /* 0x000fc60003f06270 */
[----:B------:R-:W-:-:S04]  /*24800*/  IMAD.MOV R2, RZ, RZ, -R2 ;  /* 0x000000ffff027224 */ /* 0x000fc800078e0a02 */
[--C-:B------:R-:W-:Y:S02]  /*24810*/  @!P1 IMAD.IADD R8, R8, 0x1, -R0.reuse ;  /* 0x0000000108089824 */ /* 0x100fe400078e0a00 */
[----:B------:R-:W-:-:S03]  /*24820*/  @!P4 IMAD.IADD R6, R6, 0x1, -R0 ;  /* 0x000000010606c824 */ /* 0x000fc600078e0a00 */
[C---:B------:R-:W-:Y:S01]  /*24830*/  ISETP.GT.U32.AND P1, PT, R0.reuse, R8, PT ;  /* 0x000000080000720c */ /* 0x040fe20003f24070 */
[----:B------:R-:W-:Y:S02]  /*24840*/  IMAD R7, R0, R2, R7 ;  /* 0x0000000200077224 */ /* 0x000fe400078e0207 */
[----:B------:R-:W-:-:S03]  /*24850*/  @!P2 IMAD.MOV R6, RZ, RZ, -R6 ;  /* 0x000000ffff06a224 */ /* 0x000fc600078e0a06 */
[----:B------:R-:W-:Y:S01]  /*24860*/  ISETP.GT.U32.AND P2, PT, R0, R7, PT ;  /* 0x000000070000720c */ /* 0x000fe20003f44070 */
[----:B------:R-:W-:Y:S01]  /*24870*/  @!P0 IMAD.MOV R11, RZ, RZ, -R11 ;  /* 0x000000ffff0b8224 */ /* 0x000fe200078e0a0b */
[----:B------:R0:W-:Y:S05]  /*24880*/  STL [R1+0x38], R5 ;  /* 0x0000380501007387 */ /* 0x0001ea0000100800 */
[----:B------:R-:W-:Y:S01]  /*24890*/  @!P1 IMAD.IADD R8, R8, 0x1, -R0 ;  /* 0x0000000108089824 */ /* 0x000fe200078e0a00 */
[----:B------:R-:W-:Y:S03]  /*248a0*/  STL [R1+0xb8], R11 ;  /* 0x0000b80b01007387 */ /* 0x000fe60000100800 */
[----:B------:R-:W-:Y:S01]  /*248b0*/  @!P5 IMAD.MOV R8, RZ, RZ, -R8 ;  /* 0x000000ffff08d224 */ /* 0x000fe200078e0a08 */
[----:B------:R-:W5:Y:S01]  /*248c0*/  LDL.LU R21, [R1+0xb8c] ;  /* 0x000b8c0001157983 */ /* 0x000f620000300800 */
[----:B------:R-:W-:Y:S01]  /*248d0*/  @!P2 IMAD.IADD R7, R7, 0x1, -R0 ;  /* 0x000000010707a824 */ /* 0x000fe200078e0a00 */
[----:B--2---:R-:W-:-:S02]  /*248e0*/  ISETP.GE.AND P4, PT, R26, RZ, PT ;  /* 0x000000ff1a00720c */ /* 0x004fc40003f86270 */
[----:B0-----:R-:W-:Y:S02]  /*248f0*/  IABS R5, R26 ;  /* 0x0000001a00057213 */ /* 0x001fe40000000000 */
[----:B------:R-:W2:Y:S04]  /*24900*/  LDL.LU R26, [R1+0xb90] ;  /* 0x000b9000011a7983 */ /* 0x000ea80000300800 */
[----:B------:R-:W-:Y:S04]  /*24910*/  STL [R1+0xb4], R6 ;  /* 0x0000b40601007387 */ /* 0x000fe80000100800 */
[----:B------:R-:W-:Y:S01]  /*24920*/  STL [R1+0xa4], R8 ;  /* 0x0000a40801007387 */ /* 0x000fe20000100800 */
[----:B----4-:R-:W-:-:S02]  /*24930*/  IABS R13, R28 ;  /* 0x0000001c000d7213 */ /* 0x010fc40000000000 */
[----:B------:R-:W-:Y:S02]  /*24940*/  ISETP.GE.AND P2, PT, R28, RZ, PT ;  /* 0x000000ff1c00720c */ /* 0x000fe40003f46270 */
[----:B------:R-:W4:Y:S01]  /*24950*/  LDL.LU R28, [R1+0xbc4] ;  /* 0x000bc400011c7983 */ /* 0x000f220000300800 */
[----:B------:R-:W-:-:S04]  /*24960*/  IMAD.HI.U32 R10, R9, R4, RZ ;  /* 0x00000004090a7227 */ /* 0x000fc800078e00ff */
[----:B------:R-:W-:-:S04]  /*24970*/  IMAD.MOV R10, RZ, RZ, -R10 ;  /* 0x000000ffff0a7224 */ /* 0x000fc800078e0a0a */
[----:B------:R-:W-:-:S05]  /*24980*/  IMAD R4, R0, R10, R4 ;  /* 0x0000000a00047224 */ /* 0x000fca00078e0204 */
[----:B------:R-:W-:Y:S01]  /*24990*/  ISETP.GT.U32.AND P0, PT, R0, R4, PT ;  /* 0x000000040000720c */ /* 0x000fe20003f04070 */
[----:B------:R-:W-:Y:S01]  /*249a0*/  IMAD.HI.U32 R10, R9, R5, RZ ;  /* 0x00000005090a7227 */ /* 0x000fe200078e00ff */
[----:B---3--:R-:W-:Y:S02]  /*249b0*/  IABS R2, R27 ;  /* 0x0000001b00027213 */ /* 0x008fe40000000000 */
[----:B------:R-:W-:-:S09]  /*249c0*/  ISETP.GE.AND P1, PT, R27, RZ, PT ;  /* 0x000000ff1b00720c */ /* 0x000fd20003f26270 */
[----:B------:R-:W-:Y:S01]  /*249d0*/  @!P0 IMAD.IADD R4, R4, 0x1, -R0 ;  /* 0x0000000104048824 */ /* 0x000fe200078e0a00 */
[----:B------:R-:W3:Y:S04]  /*249e0*/  LDL.LU R27, [R1+0xb94] ;  /* 0x000b9400011b7983 */ /* 0x000ee80000300800 */
[----:B------:R-:W-:Y:S01]  /*249f0*/  ISETP.GT.U32.AND P0, PT, R0, R4, PT ;  /* 0x000000040000720c */ /* 0x000fe20003f04070 */
[----:B------:R-:W-:-:S04]  /*24a00*/  IMAD.MOV R10, RZ, RZ, -R10 ;  /* 0x000000ffff0a7224 */ /* 0x000fc800078e0a0a */
[----:B------:R-:W-:-:S08]  /*24a10*/  IMAD R5, R0, R10, R5 ;  /* 0x0000000a00057224 */ /* 0x000fd000078e0205 */
[----:B------:R-:W-:Y:S01]  /*24a20*/  @!P0 IMAD.IADD R4, R4, 0x1, -R0 ;  /* 0x0000000104048824 */ /* 0x000fe200078e0a00 */
[C---:B------:R-:W-:Y:S02]  /*24a30*/  ISETP.GT.U32.AND P0, PT, R0.reuse, R5, PT ;  /* 0x000000050000720c */ /* 0x040fe40003f04070 */
[----:B------:R-:W-:-:S11]  /*24a40*/  ISETP.GT.U32.AND P5, PT, R0, R7, PT ;  /* 0x000000070000720c */ /* 0x000fd60003fa4070 */
[----:B------:R-:W-:-:S05]  /*24a50*/  @!P0 IMAD.IADD R5, R5, 0x1, -R0 ;  /* 0x0000000105058824 */ /* 0x000fca00078e0a00 */
[----:B------:R-:W-:Y:S01]  /*24a60*/  ISETP.GT.U32.AND P0, PT, R0, R5, PT ;  /* 0x000000050000720c */ /* 0x000fe20003f04070 */
[----:B------:R-:W-:Y:S02]  /*24a70*/  @!P5 IMAD.IADD R7, R7, 0x1, -R0 ;  /* 0x000000010707d824 */ /* 0x000fe400078e0a00 */
[----:B------:R-:W-:Y:S02]  /*24a80*/  @!P6 IMAD.MOV R4, RZ, RZ, -R4 ;  /* 0x000000ffff04e224 */ /* 0x000fe400078e0a04 */
[----:B------:R-:W-:-:S08]  /*24a90*/  @!P3 IMAD.MOV R7, RZ, RZ, -R7 ;  /* 0x000000ffff07b224 */ /* 0x000fd000078e0a07 */
[----:B------:R-:W-:Y:S01]  /*24aa0*/  @!P0 IMAD.IADD R5, R5, 0x1, -R0 ;  /* 0x0000000105058824 */ /* 0x000fe200078e0a00 */
[----:B------:R2:W-:Y:S03]  /*24ab0*/  STL [R1+0xb0], R4 ;  /* 0x0000b00401007387 */ /* 0x0005e60000100800 */
[----:B------:R-:W-:Y:S01]  /*24ac0*/  @!P4 IMAD.MOV R5, RZ, RZ, -R5 ;  /* 0x000000ffff05c224 */ /* 0x000fe200078e0a05 */
[----:B------:R0:W-:Y:S01]  /*24ad0*/  STL [R1+0x98], R7 ;  /* 0x0000980701007387 */ /* 0x0001e20000100800 */
[----:B--2---:R-:W-:Y:S02]  /*24ae0*/  IABS R4, R26 ;  /* 0x0000001a00047213 */ /* 0x004fe40000000000 */
[----:B------:R-:W-:Y:S02]  /*24af0*/  ISETP.GE.AND P3, PT, R26, RZ, PT ;  /* 0x000000ff1a00720c */ /* 0x000fe40003f66270 */
[----:B------:R-:W2:Y:S04]  /*24b00*/  LDL.LU R26, [R1+0xb98] ;  /* 0x000b9800011a7983 */ /* 0x000ea80000300800 */
[----:B------:R1:W-:Y:S01]  /*24b10*/  STL [R1+0x90], R5 ;  /* 0x0000900501007387 */ /* 0x0003e20000100800 */
[----:B----4-:R-:W-:-:S02]  /*24b20*/  ISETP.GE.AND P4, PT, R28, RZ, PT ;  /* 0x000000ff1c00720c */ /* 0x010fc40003f86270 */
[----:B0-----:R-:W-:Y:S02]  /*24b30*/  IABS R7, R28 ;  /* 0x0000001c00077213 */ /* 0x001fe40000000000 */
        /* <DEDUP_REMOVED lines=9> */
[----:B------:R-:W-:-:S05]  /*24bd0*/  @!P6 IMAD.IADD R2, R2, 0x1, -R0 ;  /* 0x000000010202e824 */ /* 0x000fca00078e0a00 */
[----:B------:R-:W-:-:S05]  /*24be0*/  ISETP.GT.U32.AND P6, PT, R0, R2, PT ;  /* 0x000000020000720c */ /* 0x000fca0003fc4070 */
[----:B------:R-:W-:-:S05]  /*24bf0*/  @!P0 IMAD.IADD R13, R13, 0x1, -R0 ;  /* 0x000000010d0d8824 */ /* 0x000fca00078e0a00 */
[----:B------:R-:W-:Y:S01]  /*24c00*/  ISETP.GT.U32.AND P0, PT, R0, R13, PT ;  /* 0x0000000d0000720c */ /* 0x000fe20003f04070 */
[----:B------:R-:W-:Y:S01]  /*24c10*/  IMAD.HI.U32 R6, R9, R4, RZ ;  /* 0x0000000409067227 */ /* 0x000fe200078e00ff */
[----:B-----5:R-:W-:-:S03]  /*24c20*/  IABS R16, R21 ;  /* 0x0000001500107213 */ /* 0x020fc60000000000 */
[----:B------:R-:W-:Y:S02]  /*24c30*/  @!P6 IMAD.IADD R2, R2, 0x1, -R0 ;  /* 0x000000010202e824 */ /* 0x000fe400078e0a00 */
[----:B------:R-:W-:Y:S02]  /*24c40*/  IMAD.MOV R6, RZ, RZ, -R6 ;  /* 0x000000ffff067224 */ /* 0x000fe400078e0a06 */
[----:B------:R-:W-:Y:S02]  /*24c50*/  @!P1 IMAD.MOV R2, RZ, RZ, -R2 ;  /* 0x000000ffff029224 */ /* 0x000fe400078e0a02 */
[----:B------:R-:W-:-:S03]  /*24c60*/  IMAD.HI.U32 R8, R9, R16, RZ ;  /* 0x0000001009087227 */ /* 0x000fc600078e00ff */
[----:B------:R0:W-:Y:S01]  /*24c70*/  STL [R1+0x80], R2 ;  /* 0x0000800201007387 */ /* 0x0001e20000100800 */
[C---:B------:R-:W-:Y:S01]  /*24c80*/  IMAD R4, R0.reuse, R6, R4 ;  /* 0x0000000600047224 */ /* 0x040fe200078e0204 */
[----:B---3--:R-:W-:Y:S01]  /*24c90*/  IABS R6, R27 ;  /* 0x0000001b00067213 */ /* 0x008fe20000000000 */
[----:B------:R-:W-:Y:S01]  /*24ca0*/  @!P0 IMAD.IADD R13, R13, 0x1, -R0 ;  /* 0x000000010d0d8824 */ /* 0x000fe200078e0a00 */
[----:B------:R-:W-:Y:S01]  /*24cb0*/  ISETP.GE.AND P0, PT, R27, RZ, PT ;  /* 0x000000ff1b00720c */ /* 0x000fe20003f06270 */
[----:B------:R-:W-:Y:S01]  /*24cc0*/  IMAD.MOV R8, RZ, RZ, -R8 ;  /* 0x000000ffff087224 */ /* 0x000fe200078e0a08 */
[----:B------:R-:W3:Y:S01]  /*24cd0*/  LDL.LU R27, [R1+0xb9c] ;  /* 0x000b9c00011b7983 */ /* 0x000ee20000300800 */
[----:B------:R-:W-:Y:S02]  /*24ce0*/  ISETP.GE.AND P5, PT, R21, RZ, PT ;  /* 0x000000ff1500720c */ /* 0x000fe40003fa6270 */
[C---:B------:R-:W-:Y:S01]  /*24cf0*/  IMAD R16, R0.reuse, R8, R16 ;  /* 0x0000000800107224 */ /* 0x040fe200078e0210 */
[----:B------:R-:W5:Y:S04]  /*24d00*/  LDL.LU R21, [R1+0xba4] ;  /* 0x000ba40001157983 */ /* 0x000f680000300800 */
[----:B------:R-:W-:-:S02]  /*24d10*/  ISETP.GT.U32.AND P6, PT, R0, R16, PT ;  /* 0x000000100000720c */ /* 0x000fc40003fc4070 */
[----:B------:R-:W-:-:S11]  /*24d20*/  ISETP.GT.U32.AND P1, PT, R0, R4, PT ;  /* 0x000000040000720c */ /* 0x000fd60003f24070 */
[----:B------:R-:W-:-:S05]  /*24d30*/  @!P6 IMAD.IADD R16, R16, 0x1, -R0 ;  /* 0x000000011010e824 */ /* 0x000fca00078e0a00 */
[----:B------:R-:W-:Y:S01]  /*24d40*/  ISETP.GT.U32.AND P6, PT, R0, R16, PT ;  /* 0x000000100000720c */ /* 0x000fe20003fc4070 */
[----:B------:R-:W-:-:S05]  /*24d50*/  @!P1 IMAD.IADD R4, R4, 0x1, -R0 ;  /* 0x0000000104049824 */ /* 0x000fca00078e0a00 */
[----:B------:R-:W-:Y:S01]  /*24d60*/  ISETP.GT.U32.AND P1, PT, R0, R4, PT ;  /* 0x000000040000720c */ /* 0x000fe20003f24070 */
[----:B------:R-:W-:-:S06]  /*24d70*/  @!P2 IMAD.MOV R13, RZ, RZ, -R13 ;  /* 0x000000ffff0da224 */ /* 0x000fcc00078e0a0d */
[----:B------:R-:W-:-:S04]  /*24d80*/  @!P6 IMAD.IADD R16, R16, 0x1, -R0 ;  /* 0x000000011010e824 */ /* 0x000fc800078e0a00 */
[----:B------:R-:W-:Y:S01]  /*24d90*/  @!P5 IMAD.MOV R16, RZ, RZ, -R16 ;  /* 0x000000ffff10d224 */ /* 0x000fe200078e0a10 */
[----:B------:R-:W-:Y:S01]  /*24da0*/  STL [R1+0x7544], R13 ;  /* 0x0075440d01007387 */ /* 0x000fe20000100800 */
[----:B------:R-:W-:-:S03]  /*24db0*/  @!P1 IMAD.IADD R4, R4, 0x1, -R0 ;  /* 0x0000000104049824 */ /* 0x000fc600078e0a00 */
[----:B------:R-:W-:Y:S01]  /*24dc0*/  STL [R1+0x7548], R16 ;  /* 0x0075481001007387 */ /* 0x000fe20000100800 */
[----:B--2---:R-:W-:Y:S02]  /*24dd0*/  IABS R10, R26 ;  /* 0x0000001a000a7213 */ /* 0x004fe40000000000 */
[----:B------:R-:W-:Y:S02]  /*24de0*/  ISETP.GE.AND P5, PT, R26, RZ, PT ;  /* 0x000000ff1a00720c */ /* 0x000fe40003fa6270 */
[----:B------:R-:W2:Y:S01]  /*24df0*/  LDL.LU R26, [R1+0xbac] ;  /* 0x000bac00011a7983 */ /* 0x000ea20000300800 */
[----:B----4-:R-:W-:Y:S02]  /*24e00*/  ISETP.GE.AND P1, PT, R28, RZ, PT ;  /* 0x000000ff1c00720c */ /* 0x010fe40003f26270 */
[----:B------:R-:W-:Y:S02]  /*24e10*/  IABS R11, R28 ;  /* 0x0000001c000b7213 */ /* 0x000fe40000000000 */
[----:B------:R-:W4:Y:S01]  /*24e20*/  LDL.LU R28, [R1+0xbb0] ;  /* 0x000bb000011c7983 */ /* 0x000f220000300800 */
[----:B-1----:R-:W-:-:S04]  /*24e30*/  IMAD.HI.U32 R5, R9, R7, RZ ;  /* 0x0000000709057227 */ /* 0x002fc800078e00ff */
[----:B0-----:R-:W-:-:S04]  /*24e40*/  IMAD.HI.U32 R2, R9, R6, RZ ;  /* 0x0000000609027227 */ /* 0x001fc800078e00ff */
[----:B------:R-:W-:Y:S02]  /*24e50*/  IMAD.MOV R5, RZ, RZ, -R5 ;  /* 0x000000ffff057224 */ /* 0x000fe400078e0a05 */
[----:B------:R-:W-:Y:S02]  /*24e60*/  IMAD.MOV R2, RZ, RZ, -R2 ;  /* 0x000000ffff027224 */ /* 0x000fe400078e0a02 */
[C---:B------:R-:W-:Y:S02]  /*24e70*/  IMAD R7, R0.reuse, R5, R7 ;  /* 0x0000000500077224 */ /* 0x040fe400078e0207 */
[----:B------:R-:W-:-:S03]  /*24e80*/  IMAD R6, R0, R2, R6 ;  /* 0x0000000200067224 */ /* 0x000fc600078e0206 */
[C---:B------:R-:W-:Y:S02]  /*24e90*/  ISETP.GT.U32.AND P6, PT, R0.reuse, R7, PT ;  /* 0x000000070000720c */ /* 0x040fe40003fc4070 */
[----:B------:R-:W-:Y:S01]  /*24ea0*/  ISETP.GT.U32.AND P2, PT, R0, R6, PT ;  /* 0x000000060000720c */ /* 0x000fe20003f44070 */
[----:B------:R-:W-:-:S04]  /*24eb0*/  IMAD.HI.U32 R2, R9, R10, RZ ;  /* 0x0000000a09027227 */ /* 0x000fc800078e00ff */
[----:B------:R-:W-:-:S04]  /*24ec0*/  IMAD.MOV R2, RZ, RZ, -R2 ;  /* 0x000000ffff027224 */ /* 0x000fc800078e0a02 */
[----:B------:R-:W-:Y:S02]  /*24ed0*/  IMAD R10, R0, R2, R10 ;  /* 0x00000002000a7224 */ /* 0x000fe400078e020a */
[--C-:B------:R-:W-:Y:S02]  /*24ee0*/  @!P6 IMAD.IADD R7, R7, 0x1, -R0.reuse ;  /* 0x000000010707e824 */ /* 0x100fe400078e0a00 */
[----:B------:R-:W-:Y:S02]  /*24ef0*/  @!P2 IMAD.IADD R6, R6, 0x1, -R0 ;  /* 0x000000010606a824 */ /* 0x000fe400078e0a00 */
[----:B------:R-:W-:Y:S01]  /*24f00*/  @!P3 IMAD.MOV R4, RZ, RZ, -R4 ;  /* 0x000000ffff04b224 */ /* 0x000fe200078e0a04 */
[C---:B------:R-:W-:Y:S02]  /*24f10*/  ISETP.GT.U32.AND P6, PT, R0.reuse, R7, PT ;  /* 0x000000070000720c */ /* 0x040fe40003fc4070 */
[C---:B------:R-:W-:Y:S01]  /*24f20*/  ISETP.GT.U32.AND P3, PT, R0.reuse, R10, PT ;  /* 0x0000000a0000720c */ /* 0x040fe20003f64070 */
[----:B------:R-:W-:Y:S01]  /*24f30*/  IMAD.HI.U32 R2, R9, R11, RZ ;  /* 0x0000000b09027227 */ /* 0x000fe200078e00ff */
[----:B------:R-:W-:-:S03]  /*24f40*/  ISETP.GT.U32.AND P2, PT, R0, R6, PT ;  /* 0x000000060000720c */ /* 0x000fc60003f44070 */
[----:B------:R-:W-:-:S04]  /*24f50*/  IMAD.MOV R2, RZ, RZ, -R2 ;  /* 0x000000ffff027224 */ /* 0x000fc800078e0a02 */
[----:B------:R-:W-:Y:S02]  /*24f60*/  IMAD R11, R0, R2, R11 ;  /* 0x00000002000b7224 */ /* 0x000fe400078e020b */
[--C-:B------:R-:W-:Y:S02]  /*24f70*/  @!P6 IMAD.IADD R7, R7, 0x1, -R0.reuse ;  /* 0x000000010707e824 */ /* 0x100fe400078e0a00 */
[--C-:B------:R-:W-:Y:S02]  /*24f80*/  @!P3 IMAD.IADD R10, R10, 0x1, -R0.reuse ;  /* 0x000000010a0ab824 */ /* 0x100fe400078e0a00 */
[----:B------:R-:W-:Y:S01]  /*24f90*/  @!P2 IMAD.IADD R6, R6, 0x1, -R0 ;  /* 0x000000010606a824 */ /* 0x000fe200078e0a00 */
[----:B---3--:R-:W-:Y:S01]  /*24fa0*/  IABS R15, R27 ;  /* 0x0000001b000f7213 */ /* 0x008fe20000000000 */
[----:B------:R-:W-:Y:S01]  /*24fb0*/  @!P4 IMAD.MOV R7, RZ, RZ, -R7 ;  /* 0x000000ffff07c224 */ /* 0x000fe200078e0a07 */
[C---:B------:R-:W-:Y:S02]  /*24fc0*/  ISETP.GT.U32.AND P2, PT, R0.reuse, R11, PT ;  /* 0x0000000b0000720c */ /* 0x040fe40003f44070 */
[----:B-----5:R-:W-:Y:S01]  /*24fd0*/  IABS R12, R21 ;  /* 0x00000015000c7213 */ /* 0x020fe20000000000 */
[----:B------:R-:W-:Y:S01]  /*24fe0*/  IMAD.HI.U32 R5, R9, R15, RZ ;  /* 0x0000000f09057227 */ /* 0x000fe200078e00ff */
[----:B------:R-:W-:-:S03]  /*24ff0*/  ISETP.GT.U32.AND P4, PT, R0, R10, PT ;  /* 0x0000000a0000720c */ /* 0x000fc60003f84070 */
[----:B------:R-:W-:Y:S01]  /*25000*/  IMAD.HI.U32 R2, R9, R12, RZ ;  /* 0x0000000c09027227 */ /* 0x000fe200078e00ff */
[----:B------:R0:W-:Y:S03]  /*25010*/  STL [R1+0x754c], R4 ;  /* 0x00754c0401007387 */ /* 0x0001e60000100800 */
[----:B------:R-:W-:Y:S01]  /*25020*/  IMAD.MOV R5, RZ, RZ, -R5 ;  /* 0x000000ffff057224 */ /* 0x000fe200078e0a05 */
[----:B------:R-:W-:Y:S01]  /*25030*/  ISETP.GE.AND P6, PT, R27, RZ, PT ;  /* 0x000000ff1b00720c */ /* 0x000fe20003fc6270 */
[----:B------:R-:W-:Y:S01]  /*25040*/  IMAD.MOV R2, RZ, RZ, -R2 ;  /* 0x000000ffff027224 */ /* 0x000fe200078e0a02 */
[----:B------:R-:W3:Y:S01]  /*25050*/  LDL.LU R27, [R1+0xbb4] ;  /* 0x000bb400011b7983 */ /* 0x000ee20000300800 */
[C---:B------:R-:W-:Y:S02]  /*25060*/  IMAD R15, R0.reuse, R5, R15 ;  /* 0x00000005000f7224 */ /* 0x040fe400078e020f */
[----:B0-----:R-:W-:Y:S01]  /*25070*/  IMAD.MOV.U32 R4, RZ, RZ, R6 ;  /* 0x000000ffff047224 */ /* 0x001fe200078e0006 */
[----:B------:R-:W5:Y:S01]  /*25080*/  LDL.LU R18, [R1+0xbb8] ;  /* 0x000bb80001127983 */ /* 0x000f620000300800 */
[----:B------:R-:W-:-:S02]  /*25090*/  IMAD R12, R0, R2, R12 ;  /* 0x00000002000c7224 */ /* 0x000fc400078e020c */
[----:B------:R-:W-:Y:S01]  /*250a0*/  @!P0 IMAD.MOV R4, RZ, RZ, -R4 ;  /* 0x000000ffff048224 */ /* 0x000fe200078e0a04 */
[----:B------:R-:W-:Y:S01]  /*250b0*/  ISETP.GT.U32.AND P0, PT, R0, R15, PT ;  /* 0x0000000f0000720c */ /* 0x000fe20003f04070 */
[--C-:B------:R-:W-:Y:S02]  /*250c0*/  @!P2 IMAD.IADD R11, R11, 0x1, -R0.reuse ;  /* 0x000000010b0ba824 */ /* 0x100fe400078e0a00 */
[----:B------:R-:W-:Y:S01]  /*250d0*/  @!P4 IMAD.IADD R10, R10, 0x1, -R0 ;  /* 0x000000010a0ac824 */ /* 0x000fe200078e0a00 */
[C---:B------:R-:W-:Y:S02]  /*250e0*/  ISETP.GT.U32.AND P4, PT, R0.reuse, R12, PT ;  /* 0x0000000c0000720c */ /* 0x040fe40003f84070 */
[----:B------:R-:W-:Y:S01]  /*250f0*/  ISETP.GT.U32.AND P2, PT, R0, R11, PT ;  /* 0x0000000b0000720c */ /* 0x000fe20003f44070 */
[----:B------:R-:W-:Y:S01]  /*25100*/  STL [R1+0x7554], R7 ;  /* 0x0075540701007387 */ /* 0x000fe20000100800 */
[----:B------:R-:W-:-:S03]  /*25110*/  ISETP.GE.AND P3, PT, R21, RZ, PT ;  /* 0x000000ff1500720c */ /* 0x000fc60003f66270 */
[----:B------:R-:W5:Y:S02]  /*25120*/  LDL.LU R21, [R1+0xbc0] ;  /* 0x000bc00001157983 */ /* 0x000f640000300800 */
[--C-:B------:R-:W-:Y:S02]  /*25130*/  @!P0 IMAD.IADD R15, R15, 0x1, -R0.reuse ;  /* 0x000000010f0f8824 */ /* 0x100fe400078e0a00 */
[----:B------:R0:W-:Y:S02]  /*25140*/  STL [R1+0x48], R4 ;  /* 0x0000480401007387 */ /* 0x0001e40000100800 */
[--C-:B------:R-:W-:Y:S01]  /*25150*/  @!P4 IMAD.IADD R12, R12, 0x1, -R0.reuse ;  /* 0x000000010c0cc824 */ /* 0x100fe200078e0a00 */
[----:B------:R-:W-:Y:S01]  /*25160*/  ISETP.GT.U32.AND P4, PT, R0, R15, PT ;  /* 0x0000000f0000720c */ /* 0x000fe20003f84070 */
[----:B------:R-:W-:Y:S02]  /*25170*/  @!P2 IMAD.IADD R11, R11, 0x1, -R0 ;  /* 0x000000010b0ba824 */ /* 0x000fe400078e0a00 */
[----:B0-----:R-:W-:-:S04]  /*25180*/  IMAD.MOV.U32 R4, RZ, RZ, R10 ;  /* 0x000000ffff047224 */ /* 0x001fc800078e000a */
[----:B------:R-:W-:-:S05]  /*25190*/  @!P5 IMAD.MOV R4, RZ, RZ, -R4 ;  /* 0x000000ffff04d224 */ /* 0x000fca00078e0a04 */
[----:B------:R0:W-:Y:S01]  /*251a0*/  STL [R1+0x34], R4 ;  /* 0x0000340401007387 */ /* 0x0001e20000100800 */
[----:B------:R-:W-:Y:S02]  /*251b0*/  @!P4 IMAD.IADD R15, R15, 0x1, -R0 ;  /* 0x000000010f0fc824 */ /* 0x000fe400078e0a00 */
[----:B0-----:R-:W-:-:S04]  /*251c0*/  IMAD.MOV.U32 R4, RZ, RZ, R11 ;  /* 0x000000ffff047224 */ /* 0x001fc800078e000b */
[----:B------:R-:W-:-:S05]  /*251d0*/  @!P1 IMAD.MOV R4, RZ, RZ, -R4 ;  /* 0x000000ffff049224 */ /* 0x000fca00078e0a04 */
[----:B------:R0:W-:Y:S01]  /*251e0*/  STL [R1+0x30], R4 ;  /* 0x0000300401007387 */ /* 0x0001e20000100800 */
[----:B----4-:R-:W-:Y:S02]  /*251f0*/  IABS R2, R28 ;  /* 0x0000001c00027213 */ /* 0x010fe40000000000 */
[----:B------:R-:W-:Y:S02]  /*25200*/  ISETP.GE.AND P4, PT, R28, RZ, PT ;  /* 0x000000ff1c00720c */ /* 0x000fe40003f86270 */
[----:B------:R-:W4:Y:S01]  /*25210*/  LDL.LU R28, [R1+0xbe8] ;  /* 0x000be800011c7983 */ /* 0x000f220000300800 */
[----:B--2---:R-:W-:-:S05]  /*25220*/  IABS R8, R26 ;  /* 0x0000001a00087213 */ /* 0x004fca0000000000 */
[----:B------:R-:W-:-:S04]  /*25230*/  IMAD.HI.U32 R5, R9, R8, RZ ;  /* 0x0000000809057227 */ /* 0x000fc800078e00ff */
[----:B------:R-:W-:-:S04]  /*25240*/  IMAD.MOV R5, RZ, RZ, -R5 ;  /* 0x000000ffff057224 */ /* 0x000fc800078e0a05 */
[----:B------:R-:W-:Y:S02]  /*25250*/  IMAD R8, R0, R5, R8 ;  /* 0x0000000500087224 */ /* 0x000fe400078e0208 */
[----:B------:R-:W-:-:S03]  /*25260*/  IMAD.HI.U32 R5, R9, R2, RZ ;  /* 0x0000000209057227 */ /* 0x000fc600078e00ff */
[----:B------:R-:W-:Y:S01]  /*25270*/  ISETP.GT.U32.AND P2, PT, R0, R8, PT ;  /* 0x000000080000720c */ /* 0x000fe20003f44070 */
[----:B------:R-:W-:Y:S01]  /*25280*/  IMAD.MOV R5, RZ, RZ, -R5 ;  /* 0x000000ffff057224 */ /* 0x000fe200078e0a05 */
[----:B------:R-:W-:Y:S02]  /*25290*/  ISETP.GE.AND P0, PT, R26, RZ, PT ;  /* 0x000000ff1a00720c */ /* 0x000fe40003f06270 */
[----:B------:R-:W2:Y:S01]  /*252a0*/  LDL.LU R26, [R1+0xbec] ;  /* 0x000bec00011a7983 */ /* 0x000ea20000300800 */
[C---:B------:R-:W-:Y:S01]  /*252b0*/  IMAD R2, R0.reuse, R5, R2 ;  /* 0x0000000500027224 */ /* 0x040fe200078e0202 */
[----:B------:R-:W-:-:S04]  /*252c0*/  ISETP.GT.U32.AND P5, PT, R0, R12, PT ;  /* 0x0000000c0000720c */ /* 0x000fc80003fa4070 */
[----:B------:R-:W-:-:S03]  /*252d0*/  ISETP.GT.U32.AND P1, PT, R0, R2, PT ;  /* 0x000000020000720c */ /* 0x000fc60003f24070 */
[----:B------:R-:W-:-:S05]  /*252e0*/  @!P2 IMAD.IADD R8, R8, 0x1, -R0 ;  /* 0x000000010808a824 */ /* 0x000fca00078e0a00 */
[----:B------:R-:W-:Y:S01]  /*252f0*/  ISETP.GT.U32.AND P2, PT, R0, R8, PT ;  /* 0x000000080000720c */ /* 0x000fe20003f44070 */
[----:B------:R-:W-:-:S04]  /*25300*/  @!P5 IMAD.IADD R12, R12, 0x1, -R0 ;  /* 0x000000010c0cd824 */ /* 0x000fc800078e0a00 */
[----:B------:R-:W-:Y:S02]  /*25310*/  @!P1 IMAD.IADD R2, R2, 0x1, -R0 ;  /* 0x0000000102029824 */ /* 0x000fe400078e0a00 */
[----:B------:R-:W-:Y:S01]  /*25320*/  @!P6 IMAD.MOV R15, RZ, RZ, -R15 ;  /* 0x000000ffff0fe224 */ /* 0x000fe200078e0a0f */
[----:B---3--:R-:W-:-:S05]  /*25330*/  IABS R6, R27 ;  /* 0x0000001b00067213 */ /* 0x008fca0000000000 */
[----:B------:R-:W-:-:S04]  /*25340*/  IMAD.HI.U32 R5, R9, R6, RZ ;  /* 0x0000000609057227 */ /* 0x000fc800078e00ff */
[----:B------:R-:W-:Y:S01]  /*25350*/  IMAD.MOV R5, RZ, RZ, -R5 ;  /* 0x000000ffff057224 */ /* 0x000fe200078e0a05 */
[----:B-----5:R-:W-:-:S03]  /*25360*/  IABS R10, R18 ;  /* 0x00000012000a7213 */ /* 0x020fc60000000000 */
[----:B------:R-:W-:Y:S02]  /*25370*/  IMAD R6, R0, R5, R6 ;  /* 0x0000000500067224 */ /* 0x000fe400078e0206 */
[----:B------:R-:W-:-:S03]  /*25380*/  IMAD.HI.U32 R5, R9, R10, RZ ;  /* 0x0000000a09057227 */ /* 0x000fc600078e00ff */
[----:B------:R-:W-:Y:S01]  /*25390*/  ISETP.GT.U32.AND P5, PT, R0, R6, PT ;  /* 0x000000060000720c */ /* 0x000fe20003fa4070 */
[----:B------:R-:W-:Y:S01]  /*253a0*/  IMAD.MOV R5, RZ, RZ, -R5 ;  /* 0x000000ffff057224 */ /* 0x000fe200078e0a05 */
[----:B------:R-:W-:Y:S01]  /*253b0*/  IABS R11, R21 ;  /* 0x00000015000b7213 */ /* 0x000fe20000000000 */
[----:B------:R-:W-:Y:S01]  /*253c0*/  @!P2 IMAD.IADD R8, R8, 0x1, -R0 ;  /* 0x000000010808a824 */ /* 0x000fe200078e0a00 */
[C---:B------:R-:W-:Y:S01]  /*253d0*/  ISETP.GT.U32.AND P6, PT, R0.reuse, R2, PT ;  /* 0x000000020000720c */ /* 0x040fe20003fc4070 */
[----:B------:R-:W-:Y:S02]  /*253e0*/  IMAD R10, R0, R5, R10 ;  /* 0x00000005000a7224 */ /* 0x000fe400078e020a */
[----:B------:R-:W-:Y:S02]  /*253f0*/  IMAD.MOV.U32 R7, RZ, RZ, R12 ;  /* 0x000000ffff077224 */ /* 0x000fe400078e000c */
[----:B------:R-:W-:-:S04]  /*25400*/  IMAD.HI.U32 R5, R9, R11, RZ ;  /* 0x0000000b09057227 */ /* 0x000fc800078e00ff */
[----:B0-----:R-:W-:Y:S02]  /*25410*/  IMAD.MOV.U32 R4, RZ, RZ, R8 ;  /* 0x000000ffff047224 */ /* 0x001fe400078e0008 */
[----:B------:R-:W-:Y:S02]  /*25420*/  @!P5 IMAD.IADD R6, R6, 0x1, -R0 ;  /* 0x000000010606d824 */ /* 0x000fe400078e0a00 */
[----:B------:R-:W-:Y:S01]  /*25430*/  @!P3 IMAD.MOV R7, RZ, RZ, -R7 ;  /* 0x000000ffff07b224 */ /* 0x000fe200078e0a07 */
[----:B------:R-:W-:Y:S01]  /*25440*/  ISETP.GE.AND P2, PT, R27, RZ, PT ;  /* 0x000000ff1b00720c */ /* 0x000fe20003f46270 */
[----:B------:R-:W-:Y:S01]  /*25450*/  IMAD.MOV R5, RZ, RZ, -R5 ;  /* 0x000000ffff057224 */ /* 0x000fe200078e0a05 */
[----:B------:R-:W3:Y:S01]  /*25460*/  LDL.LU R27, [R1+0xbc8] ;  /* 0x000bc800011b7983 */ /* 0x000ee20000300800 */
[----:B------:R-:W-:Y:S01]  /*25470*/  @!P0 IMAD.MOV R4, RZ, RZ, -R4 ;  /* 0x000000ffff048224 */ /* 0x000fe200078e0a04 */
[C---:B------:R-:W-:Y:S01]  /*25480*/  ISETP.GT.U32.AND P5, PT, R0.reuse, R6, PT ;  /* 0x000000060000720c */ /* 0x040fe20003fa4070 */
[----:B------:R-:W-:Y:S01]  /*25490*/  IMAD R11, R0, R5, R11 ;  /* 0x00000005000b7224 */ /* 0x000fe200078e020b */
[----:B------:R-:W-:Y:S01]  /*254a0*/  STL [R1+0x7558], R15 ;  /* 0x0075580f01007387 */ /* 0x000fe20000100800 */
[----:B------:R-:W-:-:S03]  /*254b0*/  @!P6 IMAD.IADD R2, R2, 0x1, -R0 ;  /* 0x000000010202e824 */ /* 0x000fc600078e0a00 */
[----:B------:R-:W-:Y:S04]  /*254c0*/  STL [R1+0x28], R7 ;  /* 0x0000280701007387 */ /* 0x000fe80000100800 */
[----:B------:R0:W-:Y:S03]  /*254d0*/  STL [R1+0x2c], R4 ;  /* 0x00002c0401007387 */ /* 0x0001e60000100800 */
[----:B------:R-:W-:Y:S02]  /*254e0*/  @!P5 IMAD.IADD R6, R6, 0x1, -R0 ;  /* 0x000000010606d824 */ /* 0x000fe400078e0a00 */
[----:B------:R-:W-:Y:S02]  /*254f0*/  @!P4 IMAD.MOV R2, RZ, RZ, -R2 ;  /* 0x000000ffff02c224 */ /* 0x000fe400078e0a02 */
[----:B------:R-:W-:Y:S01]  /*25500*/  @!P2 IMAD.MOV R6, RZ, RZ, -R6 ;  /* 0x000000ffff06a224 */ /* 0x000fe200078e0a06 */
[----:B----4-:R-:W-:-:S02]  /*25510*/  ISETP.GE.AND P6, PT, R28, RZ, PT ;  /* 0x000000ff1c00720c */ /* 0x010fc40003fc6270 */
[----:B------:R-:W-:Y:S02]  /*25520*/  IABS R5, R28 ;  /* 0x0000001c00057213 */ /* 0x000fe40000000000 */
[----:B------:R-:W4:Y:S04]  /*25530*/  LDL.LU R28, [R1+0xbf0] ;  /* 0x000bf000011c7983 */ /* 0x000f280000300800 */
[----:B------:R-:W5:Y:S04]  /*25540*/  LDL.LU R29, [R1+0xbd0] ;  /* 0x000bd000011d7983 */ /* 0x000f680000300800 */
[----:B------:R-:W4:Y:S04]  /*25550*/  LDL.LU R16, [R1+0xbd4] ;  /* 0x000bd40001107983 */ /* 0x000f280000300800 */
[----:B------:R-:W4:Y:S04]  /*25560*/  LDL.LU R13, [R1+0xbd8] ;  /* 0x000bd800010d7983 */ /* 0x000f280000300800 */
[----:B------:R-:W-:Y:S04]  /*25570*/  STL [R1+0x24], R2 ;  /* 0x0000240201007387 */ /* 0x000fe80000100800 */
[----:B------:R1:W-:Y:S04]  /*25580*/  STL [R1+0x7578], R6 ;  /* 0x0075780601007387 */ /* 0x0003e80000100800 */
[----:B------:R-:W5:Y:S01]  /*25590*/  LDL.LU R25, [R1+0xbdc] ;  /* 0x000bdc0001197983 */ /* 0x000f620000300800 */
[----:B------:R-:W-:-:S02]  /*255a0*/  ISETP.GT.U32.AND P0, PT, R0, R10, PT ;  /* 0x0000000a0000720c */ /* 0x000fc40003f04070 */
[----:B------:R-:W-:Y:S01]  /*255b0*/  ISETP.GE.AND P1, PT, R18, RZ, PT ;  /* 0x000000ff1200720c */ /* 0x000fe20003f26270 */
[----:B------:R-:W5:Y:S04]  /*255c0*/  LDL.LU R24, [R1+0xbe0] ;  /* 0x000be00001187983 */ /* 0x000f680000300800 */
[----:B------:R-:W5:Y:S06]  /*255d0*/  LDL.LU R23, [R1+0xbe4] ;  /* 0x000be40001177983 */ /* 0x000f6c0000300800 */
[----:B------:R-:W-:-:S05]  /*255e0*/  @!P0 IMAD.IADD R10, R10, 0x1, -R0 ;  /* 0x000000010a0a8824 */ /* 0x000fca00078e0a00 */
[----:B------:R-:W-:-:S13]  /*255f0*/  ISETP.GT.U32.AND P4, PT, R0, R10, PT ;  /* 0x0000000a0000720c */ /* 0x000fda0003f84070 */
[----:B------:R-:W-:-:S04]  /*25600*/  @!P4 IMAD.IADD R10, R10, 0x1, -R0 ;  /* 0x000000010a0ac824 */ /* 0x000fc800078e0a00 */
[----:B0-----:R-:W-:-:S04]  /*25610*/  IMAD.MOV.U32 R4, RZ, RZ, R10 ;  /* 0x000000ffff047224 */ /* 0x001fc800078e000a */
[----:B------:R-:W-:Y:S01]  /*25620*/  @!P1 IMAD.MOV R4, RZ, RZ, -R4 ;  /* 0x000000ffff049224 */ /* 0x000fe200078e0a04 */
[----:B------:R-:W-:-:S04]  /*25630*/  ISETP.GT.U32.AND P0, PT, R0, R11, PT ;  /* 0x0000000b0000720c */ /* 0x000fc80003f04070 */
[----:B------:R0:W-:Y:S04]  /*25640*/  STL [R1+0x20], R4 ;  /* 0x0000200401007387 */ /* 0x0001e80000100800 */
[----:B------:R-:W5:Y:S01]  /*25650*/  LDL R22, [R1+0xa8] ;  /* 0x0000a80001167983 */ /* 0x000f620000100800 */
[----:B--2---:R-:W-:-:S04]  /*25660*/  IABS R8, R26 ;  /* 0x0000001a00087213 */ /* 0x004fc80000000000 */
[----:B------:R-:W-:Y:S02]  /*25670*/  @!P0 IMAD.IADD R11, R11, 0x1, -R0 ;  /* 0x000000010b0b8824 */ /* 0x000fe400078e0a00 */
[----:B------:R-:W-:Y:S02]  /*25680*/  IMAD.MOV.U32 R17, RZ, RZ, R8 ;  /* 0x000000ffff117224 */ /* 0x000fe400078e0008 */
[----:B------:R-:W-:Y:S01]  /*25690*/  IMAD.MOV.U32 R18, RZ, RZ, R5 ;  /* 0x000000ffff127224 */ /* 0x000fe200078e0005 */
[----:B------:R-:W-:Y:S01]  /*256a0*/  ISETP.GT.U32.AND P0, PT, R0, R11, PT ;  /* 0x0000000b0000720c */ /* 0x000fe20003f04070 */
[----:B------:R-:W-:-:S04]  /*256b0*/  IMAD.HI.U32 R8, R9, R17, RZ ;  /* 0x0000001109087227 */ /* 0x000fc800078e00ff */
[----:B------:R-:W-:-:S04]  /*256c0*/  IMAD.HI.U32 R5, R9, R18, RZ ;  /* 0x0000001209057227 */ /* 0x000fc800078e00ff */
[----:B------:R-:W-:Y:S02]  /*256d0*/  IMAD.MOV R8, RZ, RZ, -R8 ;  /* 0x000000ffff087224 */ /* 0x000fe400078e0a08 */
[----:B------:R-:W-:Y:S02]  /*256e0*/  IMAD.MOV R5, RZ, RZ, -R5 ;  /* 0x000000ffff057224 */ /* 0x000fe400078e0a05 */
[C---:B------:R-:W-:Y:S02]  /*256f0*/  IMAD R8, R0.reuse, R8, R17 ;  /* 0x0000000800087224 */ /* 0x040fe400078e0211 */
[C---:B------:R-:W-:Y:S02]  /*25700*/  IMAD R5, R0.reuse, R5, R18 ;  /* 0x0000000500057224 */ /* 0x040fe400078e0212 */
[----:B------:R-:W-:Y:S01]  /*25710*/  @!P0 IMAD.IADD R11, R11, 0x1, -R0 ;  /* 0x000000010b0b8824 */ /* 0x000fe200078e0a00 */
[C---:B------:R-:W-:Y:S02]  /*25720*/  ISETP.GT.U32.AND P0, PT, R0.reuse, R8, PT ;  /* 0x000000080000720c */ /* 0x040fe40003f04070 */
[----:B------:R-:W-:-:S02]  /*25730*/  ISETP.GT.U32.AND P1, PT, R0, R5, PT ;  /* 0x000000050000720c */ /* 0x000fc40003f24070 */
[----:B---3--:R-:W-:Y:S02]  /*25740*/  IABS R12, R27 ;  /* 0x0000001b000c7213 */ /* 0x008fe40000000000 */
[----:B------:R-:W-:-:S07]  /*25750*/  ISETP.GE.AND P2, PT, R27, RZ, PT ;  /* 0x000000ff1b00720c */ /* 0x000fce0003f46270 */
[--C-:B------:R-:W-:Y:S02]  /*25760*/  @!P0 IMAD.IADD R8, R8, 0x1, -R0.reuse ;  /* 0x0000000108088824 */ /* 0x100fe400078e0a00 */
[----:B------:R-:W-:-:S03]  /*25770*/  @!P1 IMAD.IADD R5, R5, 0x1, -R0 ;  /* 0x0000000105059824 */ /* 0x000fc600078e0a00 */
[C---:B------:R-:W-:Y:S02]  /*25780*/  ISETP.GT.U32.AND P0, PT, R0.reuse, R8, PT ;  /* 0x000000080000720c */ /* 0x040fe40003f04070 */
[----:B------:R-:W-:Y:S02]  /*25790*/  ISETP.GT.U32.AND P1, PT, R0, R5, PT ;  /* 0x000000050000720c */ /* 0x000fe40003f24070 */
[----:B------:R-:W-:Y:S02]  /*257a0*/  ISETP.GE.AND P5, PT, R26, RZ, PT ;  /* 0x000000ff1a00720c */ /* 0x000fe40003fa6270 */
[----:B------:R-:W-:-:S07]  /*257b0*/  ISETP.GE.AND P3, PT, R21, RZ, PT ;  /* 0x000000ff1500720c */ /* 0x000fce0003f66270 */
[--C-:B------:R-:W-:Y:S02]  /*257c0*/  @!P0 IMAD.IADD R8, R8, 0x1, -R0.reuse ;  /* 0x0000000108088824 */ /* 0x100fe400078e0a00 */
[----:B------:R-:W-:Y:S02]  /*257d0*/  @!P1 IMAD.IADD R5, R5, 0x1, -R0 ;  /* 0x0000000105059824 */ /* 0x000fe400078e0a00 */
[----:B------:R-:W-:Y:S02]  /*257e0*/  @!P5 IMAD.MOV R8, RZ, RZ, -R8 ;  /* 0x000000ffff08d224 */ /* 0x000fe400078e0a08 */
[----:B------:R-:W-:Y:S02]  /*257f0*/  @!P3 IMAD.MOV R11, RZ, RZ, -R11 ;  /* 0x000000ffff0bb224 */ /* 0x000fe400078e0a0b */
[----:B------:R-:W-:-:S03]  /*25800*/  @!P6 IMAD.MOV R5, RZ, RZ, -R5 ;  /* 0x000000ffff05e224 */ /* 0x000fc600078e0a05 */
[----:B------:R-:W-:Y:S04]  /*25810*/  STL [R1+0x757c], R11 ;  /* 0x00757c0b01007387 */ /* 0x000fe80000100800 */
[----:B------:R2:W-:Y:S04]  /*25820*/  STL [R1+0x7580], R5 ;  /* 0x0075800501007387 */ /* 0x0005e80000100800 */
[----:B------:R-:W-:Y:S04]  /*25830*/  STL [R1+0x7584], R8 ;  /* 0x0075840801007387 */ /* 0x000fe80000100800 */
[----:B------:R-:W3:Y:S04]  /*25840*/  LDL.LU R20, [R1+0xc00] ;  /* 0x000c000001147983 */ /* 0x000ee80000300800 */
[----:B------:R-:W2:Y:S01]  /*25850*/  LDL.LU R19, [R1+0xbfc] ;  /* 0x000bfc0001137983 */ /* 0x000ea20000300800 */
[----:B----4-:R-:W-:-:S05]  /*25860*/  IABS R27, R13 ;  /* 0x0000000d001b7213 */ /* 0x010fca0000000000 */
[----:B------:R-:W-:-:S04]  /*25870*/  IMAD.HI.U32 R18, R9, R27, RZ ;  /* 0x0000001b09127227 */ /* 0x000fc800078e00ff */
[----:B------:R-:W-:-:S04]  /*25880*/  IMAD.MOV R18, RZ, RZ, -R18 ;  /* 0x000000ffff127224 */ /* 0x000fc800078e0a12 */
[----:B------:R-:W-:Y:S01]  /*25890*/  IMAD R27, R0, R18, R27 ;  /* 0x00000012001b7224 */ /* 0x000fe200078e021b */
[----:B-----5:R-:W-:-:S04]  /*258a0*/  IABS R18, R25 ;  /* 0x0000001900127213 */ /* 0x020fc80000000000 */
[----:B------:R-:W-:Y:S01]  /*258b0*/  ISETP.GT.U32.AND P5, PT, R0, R27, PT ;  /* 0x0000001b0000720c */ /* 0x000fe20003fa4070 */
[----:B-1----:R-:W-:-:S04]  /*258c0*/  IMAD.HI.U32 R6, R9, R18, RZ ;  /* 0x0000001209067227 */ /* 0x002fc800078e00ff */
[----:B------:R-:W-:Y:S01]  /*258d0*/  IMAD.MOV R14, RZ, RZ, -R6 ;  /* 0x000000ffff0e7224 */ /* 0x000fe200078e0a06 */
[----:B------:R-:W-:-:S03]  /*258e0*/  IABS R21, R29 ;  /* 0x0000001d00157213 */ /* 0x000fc60000000000 */
[----:B------:R-:W-:Y:S02]  /*258f0*/  IMAD R18, R0, R14, R18 ;  /* 0x0000000e00127224 */ /* 0x000fe400078e0212 */
[----:B------:R-:W4:Y:S02]  /*25900*/  LDL.LU R14, [R1+0xbf8] ;  /* 0x000bf800010e7983 */ /* 0x000f240000300800 */
[----:B------:R-:W-:Y:S01]  /*25910*/  @!P5 IMAD.IADD R27, R27, 0x1, -R0 ;  /* 0x000000011b1bd824 */ /* 0x000fe200078e0a00 */
[----:B------:R-:W-:Y:S02]  /*25920*/  ISETP.GE.AND P5, PT, R29, RZ, PT ;  /* 0x000000ff1d00720c */ /* 0x000fe40003fa6270 */
[----:B------:R-:W5:Y:S01]  /*25930*/  LDL.LU R29, [R1+0xbf4] ;  /* 0x000bf400011d7983 */ /* 0x000f620000300800 */
[----:B------:R-:W-:-:S04]  /*25940*/  IMAD.HI.U32 R2, R9, R12, RZ ;  /* 0x0000000c09027227 */ /* 0x000fc800078e00ff */
[----:B------:R-:W-:-:S04]  /*25950*/  IMAD.MOV R2, RZ, RZ, -R2 ;  /* 0x000000ffff027224 */ /* 0x000fc800078e0a02 */
[----:B------:R-:W-:Y:S01]  /*25960*/  IMAD R12, R0, R2, R12 ;  /* 0x00000002000c7224 */ /* 0x000fe200078e020c */
[----:B------:R-:W-:-:S05]  /*25970*/  IABS R2, R28 ;  /* 0x0000001c00027213 */ /* 0x000fca0000000000 */
[----:B0-----:R-:W-:Y:S01]  /*25980*/  IMAD.MOV.U32 R4, RZ, RZ, R2 ;  /* 0x000000ffff047224 */ /* 0x001fe200078e0002 */
[----:B------:R-:W-:Y:S01]  /*25990*/  ISETP.GT.U32.AND P1, PT, R0, R12, PT ;  /* 0x0000000c0000720c */ /* 0x000fe20003f24070 */
[----:B------:R-:W-:Y:S01]  /*259a0*/  IMAD.HI.U32 R10, R9, R21, RZ ;  /* 0x00000015090a7227 */ /* 0x000fe200078e00ff */
[----:B------:R-:W-:-:S03]  /*259b0*/  ISETP.GE.AND P4, PT, R28, RZ, PT ;  /* 0x000000ff1c00720c */ /* 0x000fc60003f86270 */
[----:B------:R-:W-:-:S04]  /*259c0*/  IMAD.HI.U32 R17, R9, R4, RZ ;  /* 0x0000000409117227 */ /* 0x000fc800078e00ff */
[----:B------:R-:W-:Y:S02]  /*259d0*/  IMAD.MOV R28, RZ, RZ, -R17 ;  /* 0x000000ffff1c7224 */ /* 0x000fe400078e0a11 */
[----:B------:R-:W-:-:S04]  /*259e0*/  IMAD.MOV R17, RZ, RZ, -R10 ;  /* 0x000000ffff117224 */ /* 0x000fc800078e0a0a */
[----:B------:R-:W-:Y:S01]  /*259f0*/  IMAD R21, R0, R17, R21 ;  /* 0x0000001100157224 */ /* 0x000fe200078e0215 */
[----:B------:R-:W-:Y:S01]  /*25a00*/  IABS R26, R16 ;  /* 0x00000010001a7213 */ /* 0x000fe20000000000 */
[----:B------:R-:W-:-:S03]  /*25a10*/  @!P1 IMAD.IADD R12, R12, 0x1, -R0 ;  /* 0x000000010c0c9824 */ /* 0x000fc600078e0a00 */
[----:B------:R-:W-:Y:S01]  /*25a20*/  ISETP.GT.U32.AND P1, PT, R0, R21, PT ;  /* 0x000000150000720c */ /* 0x000fe20003f24070 */
[----:B------:R-:W-:-:S04]  /*25a30*/  IMAD.HI.U32 R2, R9, R26, RZ ;  /* 0x0000001a09027227 */ /* 0x000fc800078e00ff */
[C---:B------:R-:W-:Y:S01]  /*25a40*/  IMAD R10, R0.reuse, R28, R4 ;  /* 0x0000001c000a7224 */ /* 0x040fe200078e0204 */
[----:B------:R-:W-:Y:S01]  /*25a50*/  IABS R28, R24 ;  /* 0x00000018001c7213 */ /* 0x000fe20000000000 */
[----:B------:R-:W-:Y:S01]  /*25a60*/  IMAD.MOV R2, RZ, RZ, -R2 ;  /* 0x000000ffff027224 */ /* 0x000fe200078e0a02 */
[----:B------:R-:W-:Y:S02]  /*25a70*/  IABS R17, R22 ;  /* 0x0000001600117213 */ /* 0x000fe40000000000 */
[C---:B------:R-:W-:Y:S01]  /*25a80*/  ISETP.GT.U32.AND P0, PT, R0.reuse, R10, PT ;  /* 0x0000000a0000720c */ /* 0x040fe20003f04070 */
[----:B------:R-:W-:Y:S01]  /*25a90*/  IMAD R26, R0, R2, R26 ;  /* 0x00000002001a7224 */ /* 0x000fe200078e021a */
[----:B------:R-:W-:Y:S01]  /*25aa0*/  IABS R2, R23 ;  /* 0x0000001700027213 */ /* 0x000fe20000000000 */
[----:B------:R-:W-:Y:S02]  /*25ab0*/  @!P1 IMAD.IADD R21, R21, 0x1, -R0 ;  /* 0x0000000115159824 */ /* 0x000fe400078e0a00 */
[----:B------:R-:W-:-:S03]  /*25ac0*/  IMAD.HI.U32 R4, R9, R28, RZ ;  /* 0x0000001c09047227 */ /* 0x000fc600078e00ff */
[----:B------:R-:W-:Y:S01]  /*25ad0*/  ISETP.GT.U32.AND P3, PT, R0, R21, PT ;  /* 0x000000150000720c */ /* 0x000fe20003f64070 */
[----:B------:R-:W-:Y:S02]  /*25ae0*/  IMAD.MOV R7, RZ, RZ, -R4 ;  /* 0x000000ffff077224 */ /* 0x000fe400078e0a04 */
[----:B------:R-:W-:-:S04]  /*25af0*/  IMAD.HI.U32 R6, R9, R2, RZ ;  /* 0x0000000209067227 */ /* 0x000fc800078e00ff */
[----:B------:R-:W-:-:S04]  /*25b00*/  IMAD.HI.U32 R4, R9, R17, RZ ;  /* 0x0000001109047227 */ /* 0x000fc800078e00ff */
[----:B------:R-:W-:Y:S02]  /*25b10*/  IMAD R9, R0, R7, R28 ;  /* 0x0000000700097224 */ /* 0x000fe400078e021c */
[----:B------:R-:W-:Y:S02]  /*25b20*/  IMAD.MOV R28, RZ, RZ, -R6 ;  /* 0x000000ffff1c7224 */ /* 0x000fe400078e0a06 */
[----:B------:R-:W-:Y:S02]  /*25b30*/  @!P0 IMAD.IADD R10, R10, 0x1, -R0 ;  /* 0x000000010a0a8824 */ /* 0x000fe400078e0a00 */
[C---:B------:R-:W-:Y:S02]  /*25b40*/  IMAD R2, R0.reuse, R28, R2 ;  /* 0x0000001c00027224 */ /* 0x040fe400078e0202 */
[----:B------:R-:W-:Y:S01]  /*25b50*/  @!P3 IMAD.IADD R21, R21, 0x1, -R0 ;  /* 0x000000011515b824 */ /* 0x000fe200078e0a00 */
[C---:B------:R-:W-:Y:S02]  /*25b60*/  ISETP.GT.U32.AND P1, PT, R0.reuse, R10, PT ;  /* 0x0000000a0000720c */ /* 0x040fe40003f24070 */
[----:B------:R-:W-:-:S02]  /*25b70*/  ISETP.GT.U32.AND P3, PT, R0, R2, PT ;  /* 0x000000020000720c */ /* 0x000fc40003f64070 */
[----:B------:R-:W-:-:S09]  /*25b80*/  ISETP.GT.U32.AND P0, PT, R0, R12, PT ;  /* 0x0000000c0000720c */ /* 0x000fd20003f04070 */
[--C-:B------:R-:W-:Y:S02]  /*25b90*/  @!P1 IMAD.IADD R10, R10, 0x1, -R0.reuse ;  /* 0x000000010a0a9824 */ /* 0x100fe400078e0a00 */
[----:B------:R-:W-:Y:S02]  /*25ba0*/  @!P3 IMAD.IADD R2, R2, 0x1, -R0 ;  /* 0x000000010202b824 */ /* 0x000fe400078e0a00 */
[----:B------:R-:W-:-:S03]  /*25bb0*/  @!P4 IMAD.MOV R10, RZ, RZ, -R10 ;  /* 0x000000ffff0ac224 */ /* 0x000fc600078e0a0a */
[----:B------:R-:W-:Y:S01]  /*25bc0*/  ISETP.GT.U32.AND P4, PT, R0, R2, PT ;  /* 0x000000020000720c */ /* 0x000fe20003f84070 */
[----:B------:R-:W-:Y:S01]  /*25bd0*/  @!P0 IMAD.IADD R12, R12, 0x1, -R0 ;  /* 0x000000010c0c8824 */ /* 0x000fe200078e0a00 */
[C---:B------:R-:W-:Y:S02]  /*25be0*/  ISETP.GT.U32.AND P0, PT, R0.reuse, R18, PT ;  /* 0x000000120000720c */ /* 0x040fe40003f04070 */
[----:B------:R-:W-:-:S09]  /*25bf0*/  ISETP.GT.U32.AND P6, PT, R0, R26, PT ;  /* 0x0000001a0000720c */ /* 0x000fd20003fc4070 */
[----:B------:R-:W-:Y:S01]  /*25c00*/  @!P4 IMAD.IADD R2, R2, 0x1, -R0 ;  /* 0x000000010202c824 */ /* 0x000fe200078e0a00 */
[----:B------:R-:W-:Y:S02]  /*25c10*/  ISETP.GE.AND P4, PT, R23, RZ, PT ;  /* 0x000000ff1700720c */ /* 0x000fe40003f86270 */
[----:B------:R-:W0:Y:S01]  /*25c20*/  S2R R23, SR_TID.X ;  /* 0x0000000000177919 */ /* 0x000e220000002100 */
[----:B------:R-:W-:Y:S01]  /*25c30*/  IMAD.MOV R4, RZ, RZ, -R4 ;  /* 0x000000ffff047224 */ /* 0x000fe200078e0a04 */
[----:B------:R-:W-:Y:S01]  /*25c40*/  ISETP.GT.U32.AND P1, PT, R0, R9, PT ;  /* 0x000000090000720c */ /* 0x000fe20003f24070 */
[--C-:B------:R-:W-:Y:S02]  /*25c50*/  @!P0 IMAD.IADD R18, R18, 0x1, -R0.reuse ;  /* 0x0000000112128824 */ /* 0x100fe400078e0a00 */
[C---:B------:R-:W-:Y:S01]  /*25c60*/  IMAD R17, R0.reuse, R4, R17 ;  /* 0x0000000400117224 */ /* 0x040fe200078e0211 */
[----:B------:R-:W-:Y:S01]  /*25c70*/  ISETP.GT.U32.AND P0, PT, R0, R27, PT ;  /* 0x0000001b0000720c */ /* 0x000fe20003f04070 */
[----:B------:R-:W1:Y:S01]  /*25c80*/  LDC R4, c[0x0][0x3ac] ;  /* 0x0000eb00ff047b82 */ /* 0x000e620000000800 */
[----:B------:R-:W-:-:S02]  /*25c90*/  @!P6 IMAD.IADD R26, R26, 0x1, -R0 ;  /* 0x000000011a1ae824 */ /* 0x000fc400078e0a00 */
[C---:B------:R-:W-:Y:S01]  /*25ca0*/  ISETP.GT.U32.AND P6, PT, R0.reuse, R17, PT ;  /* 0x000000110000720c */ /* 0x040fe20003fc4070 */
[----:B------:R-:W-:Y:S02]  /*25cb0*/  @!P2 IMAD.MOV R12, RZ, RZ, -R12 ;  /* 0x000000ffff0ca224 */ /* 0x000fe400078e0a0c */
[C---:B------:R-:W-:Y:S02]  /*25cc0*/  ISETP.GT.U32.AND P2, PT, R0.reuse, R26, PT ;  /* 0x0000001a0000720c */ /* 0x040fe40003f44070 */
[--C-:B------:R-:W-:Y:S01]  /*25cd0*/  @!P1 IMAD.IADD R9, R9, 0x1, -R0.reuse ;  /* 0x0000000109099824 */ /* 0x100fe200078e0a00 */
[----:B------:R-:W-:Y:S01]  /*25ce0*/  LOP3.LUT R28, RZ, R3, RZ, 0x33, !PT ;  /* 0x00000003ff1c7212 */ /* 0x000fe200078e33ff */
[----:B------:R-:W-:Y:S02]  /*25cf0*/  @!P5 IMAD.MOV R21, RZ, RZ, -R21 ;  /* 0x000000ffff15d224 */ /* 0x000fe400078e0a15 */
[----:B------:R-:W-:Y:S01]  /*25d00*/  @!P0 IMAD.IADD R27, R27, 0x1, -R0 ;  /* 0x000000011b1b8824 */ /* 0x000fe200078e0a00 */
[----:B------:R-:W-:-:S02]  /*25d10*/  ISETP.GT.U32.AND P3, PT, R0, R9, PT ;  /* 0x000000090000720c */ /* 0x000fc40003f64070 */
[----:B------:R-:W-:Y:S01]  /*25d20*/  ISETP.GE.AND P0, PT, R13, RZ, PT ;  /* 0x000000ff0d00720c */ /* 0x000fe20003f06270 */
[----:B------:R-:W-:Y:S01]  /*25d30*/  @!P6 IMAD.IADD R17, R17, 0x1, -R0 ;  /* 0x000000011111e824 */ /* 0x000fe200078e0a00 */
[----:B------:R-:W-:Y:S01]  /*25d40*/  ISETP.NE.AND P5, PT, R3, RZ, PT ;  /* 0x000000ff0300720c */ /* 0x000fe20003fa5270 */
[----:B---3--:R-:W-:Y:S01]  /*25d50*/  IMAD R3, R20, UR49, RZ ;  /* 0x0000003114037c24 */ /* 0x008fe2000f8e02ff */
[----:B------:R-:W-:Y:S01]  /*25d60*/  STL [R1+0x7588], R12 ;  /* 0x0075880c01007387 */ /* 0x000fe20000100800 */
[C---:B------:R-:W-:Y:S01]  /*25d70*/  ISETP.GT.U32.AND P1, PT, R0.reuse, R18, PT ;  /* 0x000000120000720c */ /* 0x040fe20003f24070 */
[----:B--2---:R-:W-:Y:S01]  /*25d80*/  IMAD R7, R19, UR49, RZ ;  /* 0x0000003113077c24 */ /* 0x004fe2000f8e02ff */
[----:B------:R-:W-:Y:S01]  /*25d90*/  ISETP.GT.U32.AND P6, PT, R0, R17, PT ;  /* 0x000000110000720c */ /* 0x000fe20003fc4070 */
[----:B------:R-:W-:Y:S01]  /*25da0*/  STL [R1+0x758c], R10 ;  /* 0x00758c0a01007387 */ /* 0x000fe20000100800 */
[----:B0-----:R-:W-:-:S03]  /*25db0*/  LOP3.LUT R23, R23, 0x3f, RZ, 0xc0, !PT ;  /* 0x0000003f17177812 */ /* 0x001fc600078ec0ff */
[----:B------:R-:W-:Y:S01]  /*25dc0*/  STL [R1+0x7590], R21 ;  /* 0x0075901501007387 */ /* 0x000fe20000100800 */
[----:B------:R-:W-:-:S03]  /*25dd0*/  @!P2 IMAD.IADD R26, R26, 0x1, -R0 ;  /* 0x000000011a1aa824 */ /* 0x000fc600078e0a00 */
[----:B------:R5:W-:Y:S01]  /*25de0*/  STL [R1+0x13c], R3 ;  /* 0x00013c0301007387 */ /* 0x000be20000100800 */
[----:B-1----:R-:W-:Y:S01]  /*25df0*/  IMAD R5, R23, R4, RZ ;  /* 0x0000000417057224 */ /* 0x002fe200078e02ff */
[----:B------:R-:W-:Y:S02]  /*25e00*/  ISETP.GE.AND P2, PT, R16, RZ, PT ;  /* 0x000000ff1000720c */ /* 0x000fe40003f46270 */
[----:B------:R-:W-:Y:S01]  /*25e10*/  STL [R1+0x138], R7 ;  /* 0x0001380701007387 */ /* 0x000fe20000100800 */
[--C-:B------:R-:W-:Y:S01]  /*25e20*/  @!P3 IMAD.IADD R9, R9, 0x1, -R0.reuse ;  /* 0x000000010909b824 */ /* 0x100fe200078e0a00 */
[----:B------:R-:W-:Y:S01]  /*25e30*/  ISETP.GE.AND P3, PT, R24, RZ, PT ;  /* 0x000000ff1800720c */ /* 0x000fe20003f66270 */
[----:B------:R-:W-:Y:S02]  /*25e40*/  @!P0 IMAD.MOV R27, RZ, RZ, -R27 ;  /* 0x000000ffff1b8224 */ /* 0x000fe400078e0a1b */
[--C-:B------:R-:W-:Y:S02]  /*25e50*/  @!P1 IMAD.IADD R18, R18, 0x1, -R0.reuse ;  /* 0x0000000112129824 */ /* 0x100fe400078e0a00 */
[----:B------:R-:W-:-:S02]  /*25e60*/  @!P6 IMAD.IADD R17, R17, 0x1, -R0 ;  /* 0x000000011111e824 */ /* 0x000fc400078e0a00 */
[----:B------:R-:W-:Y:S01]  /*25e70*/  IMAD.MOV.U32 R0, RZ, RZ, R26 ;  /* 0x000000ffff007224 */ /* 0x000fe200078e001a */
[----:B------:R-:W-:-:S03]  /*25e80*/  ISETP.GE.AND P1, PT, R25, RZ, PT ;  /* 0x000000ff1900720c */ /* 0x000fc60003f26270 */
[----:B------:R-:W-:Y:S01]  /*25e90*/  @!P2 IMAD.MOV R0, RZ, RZ, -R0 ;  /* 0x000000ffff00a224 */ /* 0x000fe200078e0a00 */
[----:B------:R-:W-:Y:S01]  /*25ea0*/  ISETP.GE.AND P2, PT, R22, RZ, PT ;  /* 0x000000ff1600720c */ /* 0x000fe20003f46270 */
[----:B------:R-:W-:-:S05]  /*25eb0*/  IMAD R4, R4, 0x40, R5 ;  /* 0x0000004004047824 */ /* 0x000fca00078e0205 */
[----:B------:R-:W-:Y:S01]  /*25ec0*/  IADD3 R26, P6, PT, R4, UR26, RZ ;  /* 0x0000001a041a7c10 */ /* 0x000fe2000ffde0ff */
[----:B----4-:R-:W-:Y:S02]  /*25ed0*/  IMAD R6, R14, UR49, RZ ;  /* 0x000000310e067c24 */ /* 0x010fe4000f8e02ff */
[----:B-----5:R-:W-:-:S03]  /*25ee0*/  IMAD R3, R29, UR49, RZ ;  /* 0x000000311d037c24 */ /* 0x020fc6000f8e02ff */
[----:B------:R-:W-:Y:S01]  /*25ef0*/  STL [R1+0x134], R6 ;  /* 0x0001340601007387 */ /* 0x000fe20000100800 */
[----:B------:R-:W-:Y:S01]  /*25f00*/  @!P1 IMAD.MOV R18, RZ, RZ, -R18 ;  /* 0x000000ffff129224 */ /* 0x000fe200078e0a12 */
[C---:B------:R-:W-:Y:S01]  /*25f10*/  SEL R0, R28.reuse, R0, !P5 ;  /* 0x000000001c007207 */ /* 0x040fe20006800000 */
[----:B------:R-:W-:Y:S01]  /*25f20*/  @!P3 IMAD.MOV R9, RZ, RZ, -R9 ;  /* 0x000000ffff09b224 */ /* 0x000fe200078e0a09 */
[----:B------:R0:W-:Y:S01]  /*25f30*/  STL [R1+0x130], R3 ;  /* 0x0001300301007387 */ /* 0x0001e20000100800 */
[----:B------:R-:W-:Y:S01]  /*25f40*/  SEL R27, R28, R27, !P5 ;  /* 0x0000001b1c1b7207 */ /* 0x000fe20006800000 */
[----:B------:R-:W-:Y:S01]  /*25f50*/  @!P4 IMAD.MOV R2, RZ, RZ, -R2 ;  /* 0x000000ffff02c224 */ /* 0x000fe200078e0a02 */
[----:B------:R-:W-:Y:S01]  /*25f60*/  UIMAD UR51, UR51, 0x5d, URZ ;  /* 0x0000005d333378a4 */ /* 0x000fe2000f8e02ff */
[----:B------:R-:W2:Y:S01]  /*25f70*/  LDL.LU R24, [R1+0x9a0] ;  /* 0x0009a00001187983 */ /* 0x000ea20000300800 */
[----:B------:R-:W-:Y:S01]  /*25f80*/  @!P2 IMAD.MOV R17, RZ, RZ, -R17 ;  /* 0x000000ffff11a224 */ /* 0x000fe200078e0a11 */
[----:B------:R-:W-:-:S02]  /*25f90*/  UIMAD UR52, UR52, 0x5c, URZ ;  /* 0x0000005c343478a4 */ /* 0x000fc4000f8e02ff */
[----:B------:R-:W-:Y:S01]  /*25fa0*/  UIMAD UR53, UR53, 0x5b, URZ ;  /* 0x0000005b353578a4 */ /* 0x000fe2000f8e02ff */
[----:B0-----:R-:W-:Y:S01]  /*25fb0*/  IADD3 R3, P0, PT, R5, UR26, RZ ;  /* 0x0000001a05037c10 */ /* 0x001fe2000ff1e0ff */
[----:B------:R-:W-:Y:S01]  /*25fc0*/  UIMAD UR54, UR54, 0x5a, URZ ;  /* 0x0000005a363678a4 */ /* 0x000fe2000f8e02ff */
[C---:B------:R-:W-:Y:S01]  /*25fd0*/  SEL R18, R28.reuse, R18, !P5 ;  /* 0x000000121c127207 */ /* 0x040fe20006800000 */
[----:B------:R-:W-:Y:S02]  /*25fe0*/  UIMAD UR55, UR55, 0x59, URZ ;  /* 0x00000059373778a4 */ /* 0x000fe4000f8e02ff */
[----:B------:R0:W-:Y:S01]  /*25ff0*/  STL [R1+0x7440], R3 ;  /* 0x0074400301007387 */ /* 0x0001e20000100800 */
[C---:B------:R-:W-:Y:S01]  /*26000*/  SEL R9, R28.reuse, R9, !P5 ;  /* 0x000000091c097207 */ /* 0x040fe20006800000 */
[----:B------:R-:W-:Y:S02]  /*26010*/  UIMAD UR56, UR56, 0x58, URZ ;  /* 0x00000058383878a4 */ /* 0x000fe4000f8e02ff */
[----:B------:R-:W3:Y:S01]  /*26020*/  LDL.LU R23, [R1+0x99c] ;  /* 0x00099c0001177983 */ /* 0x000ee20000300800 */
[----:B------:R-:W-:Y:S01]  /*26030*/  SEL R17, R28, R17, !P5 ;  /* 0x000000111c117207 */ /* 0x000fe20006800000 */
[----:B------:R-:W-:-:S02]  /*26040*/  UIMAD UR57, UR57, 0x57, URZ ;  /* 0x00000057393978a4 */ /* 0x000fc4000f8e02ff */
[----:B------:R-:W4:Y:S01]  /*26050*/  LDL.LU R25, [R1+0x998] ;  /* 0x0009980001197983 */ /* 0x000f220000300800 */
[----:B------:R-:W-:Y:S02]  /*26060*/  UIMAD UR58, UR58, 0x56, URZ ;  /* 0x000000563a3a78a4 */ /* 0x000fe4000f8e02ff */
[----:B------:R-:W-:Y:S01]  /*26070*/  UIMAD UR59, UR59, 0x55, URZ ;  /* 0x000000553b3b78a4 */ /* 0x000fe2000f8e02ff */
[----:B------:R-:W5:Y:S01]  /*26080*/  LDL.LU R22, [R1+0x994] ;  /* 0x0009940001167983 */ /* 0x000f620000300800 */
[----:B------:R-:W-:Y:S02]  /*26090*/  UIMAD UR60, UR60, 0x54, URZ ;  /* 0x000000543c3c78a4 */ /* 0x000fe4000f8e02ff */
[----:B------:R-:W-:Y:S01]  /*260a0*/  UIMAD UR61, UR61, 0x53, URZ ;  /* 0x000000533d3d78a4 */ /* 0x000fe2000f8e02ff */
[----:B0-----:R-:W5:Y:S01]  /*260b0*/  LDL.LU R3, [R1+0x990] ;  /* 0x0009900001037983 */ /* 0x001f620000300800 */
[----:B------:R-:W-:Y:S02]  /*260c0*/  UIMAD UR62, UR62, 0x52, URZ ;  /* 0x000000523e3e78a4 */ /* 0x000fe4000f8e02ff */
[----:B------:R-:W-:Y:S01]  /*260d0*/  UIMAD UR63, UR63, 0x51, URZ ;  /* 0x000000513f3f78a4 */ /* 0x000fe2000f8e02ff */
[----:B------:R-:W5:Y:S01]  /*260e0*/  LDL.LU R20, [R1+0x98c] ;  /* 0x00098c0001147983 */ /* 0x000f620000300800 */
[----:B------:R-:W-:-:S02]  /*260f0*/  UIMAD UR64, UR64, 0x50, URZ ;  /* 0x00000050404078a4 */ /* 0x000fc4000f8e02ff */
[----:B------:R-:W-:Y:S01]  /*26100*/  UIMAD UR65, UR65, 0x4f, URZ ;  /* 0x0000004f414178a4 */ /* 0x000fe2000f8e02ff */
[----:B------:R-:W5:Y:S01]  /*26110*/  LDL.LU R21, [R1+0x988] ;  /* 0x0009880001157983 */ /* 0x000f620000300800 */
[----:B------:R-:W-:Y:S02]  /*26120*/  UIMAD UR66, UR66, 0x4e, URZ ;  /* 0x0000004e424278a4 */ /* 0x000fe4000f8e02ff */
[----:B------:R-:W-:Y:S01]  /*26130*/  UIMAD UR67, UR67, 0x4d, URZ ;  /* 0x0000004d434378a4 */ /* 0x000fe2000f8e02ff */
[----:B------:R-:W5:Y:S01]  /*26140*/  LDL.LU R10, [R1+0x984] ;  /* 0x00098400010a7983 */ /* 0x000f620000300800 */
        /* <DEDUP_REMOVED lines=18> */
[----:B------:R-:W-:Y:S01]  /*26270*/  USHF.L.U32 UR12, UR12, 0x6, URZ ;  /* 0x000000060c0c7899 */ /* 0x000fe200080006ff */
[----:B------:R-:W0:Y:S02]  /*26280*/  LDCU UR49, c[0x0][0x3a8] ;  /* 0x00007500ff3177ac */ /* 0x000e240008000800 */
[----:B------:R-:W5:Y:S01]  /*26290*/  LDL.LU R11, [R1+0x948] ;  /* 0x00094800010b7983 */ /* 0x000f620000300800 */
[----:B------:R-:W1:Y:S03]  /*262a0*/  LDCU UR26, c[0x0][0x3a8] ;  /* 0x00007500ff1a77ac */ /* 0x000e660008000800 */
[----:B------:R-:W5:Y:S04]  /*262b0*/  LDL.LU R6, [R1+0x944] ;  /* 0x0009440001067983 */ /* 0x000f680000300800 */
[----:B------:R-:W5:Y:S04]  /*262c0*/  LDL.LU R15, [R1+0x940] ;  /* 0x00094000010f7983 */ /* 0x000f680000300800 */
[----:B------:R-:W5:Y:S04]  /*262d0*/  LDL.LU R4, [R1+0x930] ;  /* 0x0009300001047983 */ /* 0x000f680000300800 */
[----:B------:R-:W5:Y:S04]  /*262e0*/  LDL.LU R13, [R1+0x928] ;  /* 0x00092800010d7983 */ /* 0x000f680000300800 */
[----:B------:R-:W5:Y:S04]  /*262f0*/  LDL.LU R29, [R1+0x924] ;  /* 0x00092400011d7983 */ /* 0x000f680000300800 */
[----:B------:R2:W-:Y:S02]  /*26300*/  STL [R1+0x7444], R26 ;  /* 0x0074441a01007387 */ /* 0x0005e40000100800 */
[----:B--2---:R-:W-:-:S02]  /*26310*/  SEL R26, R28, R24, !P5 ;  /* 0x000000181c1a7207 */ /* 0x004fc40006800000 */
[----:B------:R-:W2:Y:S04]  /*26320*/  LDL.LU R24, [R1+0x920] ;  /* 0x0009200001187983 */ /* 0x000ea80000300800 */
[----:B------:R-:W-:Y:S01]  /*26330*/  STL [R1+0x12c], R26 ;  /* 0x00012c1a01007387 */ /* 0x000fe20000100800 */
[----:B---3--:R-:W-:-:S03]  /*26340*/  SEL R7, R28, R23, !P5 ;  /* 0x000000171c077207 */ /* 0x008fc60006800000 */
[----:B------:R-:W3:Y:S01]  /*26350*/  LDL.LU R23, [R1+0x918] ;  /* 0x0009180001177983 */ /* 0x000ee20000300800 */
[----:B----4-:R-:W-:-:S03]  /*26360*/  SEL R25, R28, R25, !P5 ;  /* 0x000000191c197207 */ /* 0x010fc60006800000 */
[----:B------:R4:W-:Y:S01]  /*26370*/  STL [R1+0x128], R7 ;  /* 0x0001280701007387 */ /* 0x0009e20000100800 */
[----:B-----5:R-:W-:-:S03]  /*26380*/  SEL R22, R28, R22, !P5 ;  /* 0x000000161c167207 */ /* 0x020fc60006800000 */
[----:B----4-:R-:W4:Y:S04]  /*26390*/  LDL.LU R7, [R1+0x914] ;  /* 0x0009140001077983 */ /* 0x010f280000300800 */
[----:B------:R5:W-:Y:S01]  /*263a0*/  STL [R1+0x124], R25 ;  /* 0x0001241901007387 */ /* 0x000be20000100800 */
[----:B------:R-:W-:-:S03]  /*263b0*/  SEL R26, R28, R3, !P5 ;  /* 0x000000031c1a7207 */ /* 0x000fc60006800000 */
[----:B-----5:R-:W5:Y:S04]  /*263c0*/  LDL.LU R25, [R1+0x910] ;  /* 0x0009100001197983 */ /* 0x020f680000300800 */
[----:B------:R0:W-:Y:S01]  /*263d0*/  STL [R1+0x120], R22 ;  /* 0x0001201601007387 */ /* 0x0001e20000100800 */
[----:B------:R-:W-:-:S03]  /*263e0*/  SEL R3, R28, R20, !P5 ;  /* 0x000000141c037207 */ /* 0x000fc60006800000 */
[----:B0-----:R-:W5:Y:S04]  /*263f0*/  LDL.LU R22, [R1+0x90c] ;  /* 0x00090c0001167983 */ /* 0x001f680000300800 */
[----:B------:R-:W5:Y:S04]  /*26400*/  LDL.LU R20, [R1+0x908] ;  /* 0x0009080001147983 */ /* 0x000f680000300800 */
[----:B------:R0:W-:Y:S04]  /*26410*/  STL [R1+0x11c], R26 ;  /* 0x00011c1a01007387 */ /* 0x0001e80000100800 */
[----:B------:R1:W-:Y:S01]  /*26420*/  STL [R1+0x118], R3 ;  /* 0x0001180301007387 */ /* 0x0003e20000100800 */
[----:B0-----:R-:W-:-:S02]  /*26430*/  SEL R26, R28, R21, !P5 ;  /* 0x000000151c1a7207 */ /* 0x001fc40006800000 */
[C---:B------:R-:W-:Y:S02]  /*26440*/  SEL R21, R28.reuse, R10, !P5 ;  /* 0x0000000a1c157207 */ /* 0x040fe40006800000 */
[C---:B------:R-:W-:Y:S01]  /*26450*/  SEL R10, R28.reuse, R19, !P5 ;  /* 0x000000131c0a7207 */ /* 0x040fe20006800000 */
[----:B------:R-:W-:Y:S04]  /*26460*/  STL [R1+0x114], R26 ;  /* 0x0001141a01007387 */ /* 0x000fe80000100800 */
[----:B------:R-:W-:Y:S04]  /*26470*/  STL [R1+0x110], R21 ;  /* 0x0001101501007387 */ /* 0x000fe80000100800 */
[----:B------:R-:W5:Y:S01]  /*26480*/  LDL.LU R19, [R1+0x904] ;  /* 0x0009040001137983 */ /* 0x000f620000300800 */
[----:B-1----:R-:W-:-:S05]  /*26490*/  SEL R3, R28, R12, !P5 ;  /* 0x0000000c1c037207 */ /* 0x002fca0006800000 */
[----:B------:R0:W-:Y:S04]  /*264a0*/  STL [R1+0x10c], R3 ;  /* 0x00010c0301007387 */ /* 0x0001e80000100800 */
[----:B------:R-:W-:Y:S01]  /*264b0*/  STL [R1+0x108], R10 ;  /* 0x0001080a01007387 */ /* 0x000fe20000100800 */
[C---:B0-----:R-:W-:Y:S02]  /*264c0*/  SEL R3, R28.reuse, R8, !P5 ;  /* 0x000000081c037207 */ /* 0x041fe40006800000 */
[C---:B------:R-:W-:Y:S02]  /*264d0*/  SEL R8, R28.reuse, R5, !P5 ;  /* 0x000000051c087207 */ /* 0x040fe40006800000 */
[C---:B------:R-:W-:Y:S01]  /*264e0*/  SEL R5, R28.reuse, R16, !P5 ;  /* 0x000000101c057207 */ /* 0x040fe20006800000 */
[----:B------:R0:W-:Y:S04]  /*264f0*/  STL [R1+0x104], R3 ;  /* 0x0001040301007387 */ /* 0x0001e80000100800 */
[----:B------:R-:W-:Y:S04]  /*26500*/  STL [R1+0x100], R8 ;  /* 0x0001000801007387 */ /* 0x000fe80000100800 */
[----:B------:R-:W5:Y:S01]  /*26510*/  LDL.LU R16, [R1+0x900] ;  /* 0x0009000001107983 */ /* 0x000f620000300800 */
[----:B0-----:R-:W-:-:S03]  /*26520*/  SEL R3, R28, R14, !P5 ;  /* 0x0000000e1c037207 */ /* 0x001fc60006800000 */
[----:B------:R0:W-:Y:S04]  /*26530*/  STL [R1+0xfc], R5 ;  /* 0x0000fc0501007387 */ /* 0x0001e80000100800 */
[----:B------:R-:W5:Y:S01]  /*26540*/  LDL.LU R14, [R1+0x8fc] ;  /* 0x0008fc00010e7983 */ /* 0x000f620000300800 */
[C---:B------:R-:W-:Y:S02]  /*26550*/  SEL R6, R28.reuse, R6, !P5 ;  /* 0x000000061c067207 */ /* 0x040fe40006800000 */
[C---:B0-----:R-:W-:Y:S01]  /*26560*/  SEL R5, R28.reuse, R11, !P5 ;  /* 0x0000000b1c057207 */ /* 0x041fe20006800000 */
[----:B------:R0:W-:Y:S04]  /*26570*/  STL [R1+0xf8], R3 ;  /* 0x0000f80301007387 */ /* 0x0001e80000100800 */
[----:B------:R1:W-:Y:S01]  /*26580*/  STL [R1+0xf4], R5 ;  /* 0x0000f40501007387 */ /* 0x0003e20000100800 */
[----:B0-----:R-:W-:-:S03]  /*26590*/  SEL R3, R28, R15, !P5 ;  /* 0x0000000f1c037207 */ /* 0x001fc60006800000 */
[----:B------:R-:W-:Y:S01]  /*265a0*/  STL [R1+0xf0], R6 ;  /* 0x0000f00601007387 */ /* 0x000fe20000100800 */
[----:B-1----:R-:W-:-:S03]  /*265b0*/  SEL R5, R28, R4, !P5 ;  /* 0x000000041c057207 */ /* 0x002fc60006800000 */
[----:B------:R0:W-:Y:S01]  /*265c0*/  STL [R1+0xec], R3 ;  /* 0x0000ec0301007387 */ /* 0x0001e20000100800 */
[----:B------:R-:W-:-:S03]  /*265d0*/  SEL R4, R28, R13, !P5 ;  /* 0x0000000d1c047207 */ /* 0x000fc60006800000 */
[----:B------:R-:W-:Y:S04]  /*265e0*/  STL [R1+0xe8], R5 ;  /* 0x0000e80501007387 */ /* 0x000fe80000100800 */
[----:B------:R-:W5:Y:S01]  /*265f0*/  LDL.LU R26, [R1+0x8f8] ;  /* 0x0008f800011a7983 */ /* 0x000f620000300800 */
[----:B0-----:R-:W-:-:S03]  /*26600*/  SEL R3, R28, R29, !P5 ;  /* 0x0000001d1c037207 */ /* 0x001fc60006800000 */
[----:B------:R0:W-:Y:S04]  /*26610*/  STL [R1+0xe4], R4 ;  /* 0x0000e40401007387 */ /* 0x0001e80000100800 */
[----:B0-----:R-:W5:Y:S04]  /*26620*/  LDL.LU R4, [R1+0x8f4] ;  /* 0x0008f40001047983 */ /* 0x001f680000300800 */
[----:B------:R3:W-:Y:S04]  /*26630*/  STL [R1+0xe0], R3 ;  /* 0x0000e00301007387 */ /* 0x0007e80000100800 */
[----:B------:R-:W5:Y:S01]  /*26640*/  LDL.LU R29, [R1+0x8f0] ;  /* 0x0008f000011d7983 */ /* 0x000f620000300800 */
[----:B--2---:R-:W-:-:S03]  /*26650*/  SEL R5, R28, R24, !P5 ;  /* 0x000000181c057207 */ /* 0x004fc60006800000 */
[----:B------:R-:W2:Y:S04]  /*26660*/  LDL.LU R24, [R1+0x8ec] ;  /* 0x0008ec0001187983 */ /* 0x000ea80000300800 */
[----:B------:R-:W-:Y:S04]  /*26670*/  STL [R1+0xdc], R5 ;  /* 0x0000dc0501007387 */ /* 0x000fe80000100800 */
[----:B------:R-:W2:Y:S01]  /*26680*/  LDL.LU R13, [R1+0x8e0] ;  /* 0x0008e000010d7983 */ /* 0x000ea20000300800 */
[----:B---3--:R-:W-:-:S03]  /*26690*/  SEL R3, R28, R23, !P5 ;  /* 0x000000171c037207 */ /* 0x008fc60006800000 */
[----:B------:R-:W3:Y:S04]  /*266a0*/  LDL.LU R23, [R1+0x8dc] ;  /* 0x0008dc0001177983 */ /* 0x000ee80000300800 */
[----:B------:R4:W-:Y:S02]  /*266b0*/  STL [R1+0xd8], R3 ;  /* 0x0000d80301007387 */ /* 0x0009e40000100800 */
[----:B----4-:R-:W-:-:S05]  /*266c0*/  SEL R3, R28, R7, !P5 ;  /* 0x000000071c037207 */ /* 0x010fca0006800000 */
[----:B------:R0:W-:Y:S01]  /*266d0*/  STL [R1+0xd0], R3 ;  /* 0x0000d00301007387 */ /* 0x0001e20000100800 */
[----:B-----5:R-:W-:-:S03]  /*266e0*/  SEL R6, R28, R25, !P5 ;  /* 0x000000191c067207 */ /* 0x020fc60006800000 */
[----:B0-----:R-:W4:Y:S04]  /*266f0*/  LDL.LU R3, [R1+0x8c8] ;  /* 0x0008c80001037983 */ /* 0x001f280000300800 */
[----:B------:R-:W-:Y:S01]  /*26700*/  STL [R1+0xcc], R6 ;  /* 0x0000cc0601007387 */ /* 0x000fe20000100800 */
[----:B------:R-:W-:-:S03]  /*26710*/  SEL R5, R28, R22, !P5 ;  /* 0x000000161c057207 */ /* 0x000fc60006800000 */
[----:B------:R-:W5:Y:S04]  /*26720*/  LDL.LU R22, [R1+0x8c4] ;  /* 0x0008c40001167983 */ /* 0x000f680000300800 */
[----:B------:R0:W-:Y:S04]  /*26730*/  STL [R1+0xc4], R5 ;  /* 0x0000c40501007387 */ /* 0x0001e80000100800 */
[----:B------:R-:W5:Y:S04]  /*26740*/  LDL.LU R21, [R1+0x8b0] ;  /* 0x0008b00001157983 */ /* 0x000f680000300800 */
[----:B------:R-:W5:Y:S01]  /*26750*/  LDL.LU R10, [R1+0x8a8] ;  /* 0x0008a800010a7983 */ /* 0x000f620000300800 */
[----:B0-----:R-:W-:-:S05]  /*26760*/  SEL R5, R28, R20, !P5 ;  /* 0x000000141c057207 */ /* 0x001fca0006800000 */
[----:B------:R0:W-:Y:S04]  /*26770*/  STL [R1+0xc0], R5 ;  /* 0x0000c00501007387 */ /* 0x0001e80000100800 */
[----:B------:R-:W5:Y:S04]  /*26780*/  LDL.LU R12, [R1+0x884] ;  /* 0x00088400010c7983 */ /* 0x000f680000300800 */
[----:B------:R-:W5:Y:S01]  /*26790*/  LDL.LU R20, [R1+0x880] ;  /* 0x0008800001147983 */ /* 0x000f620000300800 */
[----:B------:R-:W-:-:S03]  /*267a0*/  SEL R6, R28, R19, !P5 ;  /* 0x000000131c067207 */ /* 0x000fc60006800000 */
[----:B------:R-:W5:Y:S04]  /*267b0*/  LDL.LU R8, [R1+0x87c] ;  /* 0x00087c0001087983 */ /* 0x000f680000300800 */
[----:B0-----:R-:W5:Y:S04]  /*267c0*/  LDL.LU R5, [R1+0x8a4] ;  /* 0x0008a40001057983 */ /* 0x001f680000300800 */
[----:B------:R0:W-:Y:S04]  /*267d0*/  STL [R1+0xbc], R6 ;  /* 0x0000bc0601007387 */ /* 0x0001e80000100800 */
[----:B------:R-:W5:Y:S04]  /*267e0*/  LDL.LU R25, [R1+0x874] ;  /* 0x0008740001197983 */ /* 0x000f680000300800 */
[----:B------:R-:W5:Y:S04]  /*267f0*/  LDL.LU R19, [R1+0x870] ;  /* 0x0008700001137983 */ /* 0x000f680000300800 */
[----:B------:R-:W5:Y:S01]  /*26800*/  LDL.LU R11, [R1+0x86c] ;  /* 0x00086c00010b7983 */ /* 0x000f620000300800 */
[----:B0-----:R-:W-:-:S05]  /*26810*/  SEL R6, R28, R16, !P5 ;  /* 0x000000101c067207 */ /* 0x001fca0006800000 */
[----:B------:R0:W-:Y:S01]  /*26820*/  STL [R1+0x164], R6 ;  /* 0x0001640601007387 */ /* 0x0001e20000100800 */
[----:B------:R-:W-:-:S03]  /*26830*/  SEL R7, R28, R14, !P5 ;  /* 0x0000000e1c077207 */ /* 0x000fc60006800000 */
[----:B0-----:R-:W5:Y:S04]  /*26840*/  LDL.LU R6, [R1+0x868] ;  /* 0x0008680001067983 */ /* 0x001f680000300800 */
[----:B------:R0:W-:Y:S04]  /*26850*/  STL [R1+0x16c], R7 ;  /* 0x00016c0701007387 */ /* 0x0001e80000100800 */
[----:B------:R-:W5:Y:S04]  /*26860*/  LDL.LU R15, [R1+0x864] ;  /* 0x00086400010f7983 */ /* 0x000f680000300800 */
[----:B0-----:R-:W5:Y:S04]  /*26870*/  LDL.LU R7, [R1+0x860] ;  /* 0x0008600001077983 */ /* 0x001f680000300800 */
[----:B------:R-:W5:Y:S04]  /*26880*/  LDL.LU R16, [R1+0x85c] ;  /* 0x00085c0001107983 */ /* 0x000f680000300800 */
[----:B------:R-:W5:Y:S01]  /*26890*/  LDL.LU R14, [R1+0x858] ;  /* 0x00085800010e7983 */ /* 0x000f620000300800 */
[----:B------:R-:W-:-:S05]  /*268a0*/  SEL R26, R28, R26, !P5 ;  /* 0x0000001a1c1a7207 */ /* 0x000fca0006800000 */
[----:B------:R0:W-:Y:S02]  /*268b0*/  STL [R1+0x180], R26 ;  /* 0x0001801a01007387 */ /* 0x0001e40000100800 */
[C---:B0-----:R-:W-:Y:S02]  /*268c0*/  SEL R26, R28.reuse, R29, !P5 ;  /* 0x0000001d1c1a7207 */ /* 0x041fe40006800000 */
[----:B------:R-:W5:Y:S01]  /*268d0*/  LDL.LU R29, [R1+0x854] ;  /* 0x00085400011d7983 */ /* 0x000f620000300800 */
[----:B------:R-:W-:-:S05]  /*268e0*/  SEL R4, R28, R4, !P5 ;  /* 0x000000041c047207 */ /* 0x000fca0006800000 */
[----:B------:R2:W-:Y:S04]  /*268f0*/  STL [R1+0x278], R4 ;  /* 0x0002780401007387 */ /* 0x0005e80000100800 */
[----:B------:R-:W-:Y:S01]  /*26900*/  STL [R1+0x280], R26 ;  /* 0x0002801a01007387 */ /* 0x000fe20000100800 */
[----:B--2---:R-:W-:-:S03]  /*26910*/  SEL R4, R28, R24, !P5 ;  /* 0x000000181c047207 */ /* 0x004fc60006800000 */
[----:B------:R-:W2:Y:S04]  /*26920*/  LDL.LU R24, [R1+0x850] ;  /* 0x0008500001187983 */ /* 0x000ea80000300800 */
[----:B------:R0:W-:Y:S01]  /*26930*/  STL [R1+0x56c], R4 ;  /* 0x00056c0401007387 */ /* 0x0001e20000100800 */
[C---:B------:R-:W-:Y:S02]  /*26940*/  SEL R13, R28.reuse, R13, !P5 ;  /* 0x0000000d1c0d7207 */ /* 0x040fe40006800000 */
[C---:B---3--:R-:W-:Y:S01]  /*26950*/  SEL R23, R28.reuse, R23, !P5 ;  /* 0x000000171c177207 */ /* 0x048fe20006800000 */
[----:B0-----:R-:W3:Y:S04]  /*26960*/  LDL.LU R4, [R1+0x8a0] ;  /* 0x0008a00001047983 */ /* 0x001ee80000300800 */
[----:B------:R0:W-:Y:S04]  /*26970*/  STL [R1+0x574], R13 ;  /* 0x0005740d01007387 */ /* 0x0001e80000100800 */
[----:B0-----:R-:W3:Y:S04]  /*26980*/  LDL.LU R13, [R1+0x848] ;  /* 0x00084800010d7983 */ /* 0x001ee80000300800 */
[----:B------:R0:W-:Y:S04]  /*26990*/  STL [R1+0x57c], R23 ;  /* 0x00057c1701007387 */ /* 0x0001e80000100800 */
[----:B0-----:R-:W3:Y:S01]  /*269a0*/  LDL.LU R23, [R1+0x89c] ;  /* 0x00089c0001177983 */ /* 0x001ee20000300800 */
[----:B----4-:R-:W-:-:S02]  /*269b0*/  SEL R26, R28, R3, !P5 ;  /* 0x000000031c1a7207 */ /* 0x010fc40006800000 */
[C---:B-----5:R-:W-:Y:S02]  /*269c0*/  SEL R3, R28.reuse, R22, !P5 ;  /* 0x000000161c037207 */ /* 0x060fe40006800000 */
[----:B------:R-:W4:Y:S04]  /*269d0*/  LDL.LU R22, [R1+0x898] ;  /* 0x0008980001167983 */ /* 0x000f280000300800 */
[----:B------:R0:W-:Y:S04]  /*269e0*/  STL [R1+0x584], R26 ;  /* 0x0005841a01007387 */ /* 0x0001e80000100800 */
[----:B------:R1:W-:Y:S01]  /*269f0*/  STL [R1+0x58c], R3 ;  /* 0x00058c0301007387 */ /* 0x0003e20000100800 */
[----:B0-----:R-:W-:-:S02]  /*26a00*/  SEL R26, R28, R21, !P5 ;  /* 0x000000151c1a7207 */ /* 0x001fc40006800000 */
[----:B------:R-:W-:-:S03]  /*26a10*/  SEL R21, R28, R10, !P5 ;  /* 0x0000000a1c157207 */ /* 0x000fc60006800000 */
[----:B------:R-:W-:Y:S01]  /*26a20*/  STL [R1+0x594], R26 ;  /* 0x0005941a01007387 */ /* 0x000fe20000100800 */
[----:B-1----:R-:W-:-:S03]  /*26a30*/  SEL R3, R28, R12, !P5 ;  /* 0x0000000c1c037207 */ /* 0x002fc60006800000 */
[----:B------:R-:W-:Y:S01]  /*26a40*/  STL [R1+0x59c], R21 ;  /* 0x00059c1501007387 */ /* 0x000fe20000100800 */
[----:B------:R-:W-:-:S03]  /*26a50*/  SEL R10, R28, R20, !P5 ;  /* 0x000000141c0a7207 */ /* 0x000fc60006800000 */
[----:B------:R-:W5:Y:S04]  /*26a60*/  LDL.LU R20, [R1+0x894] ;  /* 0x0008940001147983 */ /* 0x000f680000300800 */
[----:B------:R0:W-:Y:S04]  /*26a70*/  STL [R1+0x884], R3 ;  /* 0x0008840301007387 */ /* 0x0001e80000100800 */
[----:B------:R-:W-:Y:S01]  /*26a80*/  STL [R1+0x880], R10 ;  /* 0x0008800a01007387 */ /* 0x000fe20000100800 */
[C---:B0-----:R-:W-:Y:S02]  /*26a90*/  SEL R3, R28.reuse, R8, !P5 ;  /* 0x000000081c037207 */ /* 0x041fe40006800000 */
[----:B------:R-:W-:-:S02]  /*26aa0*/  SEL R8, R28, R5, !P5 ;  /* 0x000000051c087207 */ /* 0x000fc40006800000 */
[C---:B------:R-:W-:Y:S01]  /*26ab0*/  SEL R5, R28.reuse, R25, !P5 ;  /* 0x000000191c057207 */ /* 0x040fe20006800000 */
[----:B------:R0:W-:Y:S04]  /*26ac0*/  STL [R1+0x87c], R3 ;  /* 0x00087c0301007387 */ /* 0x0001e80000100800 */
[----:B------:R1:W-:Y:S04]  /*26ad0*/  STL [R1+0x878], R8 ;  /* 0x0008780801007387 */ /* 0x0003e80000100800 */
[----:B------:R-:W5:Y:S01]  /*26ae0*/  LDL.LU R25, [R1+0x890] ;  /* 0x0008900001197983 */ /* 0x000f620000300800 */
[----:B0-----:R-:W-:-:S03]  /*26af0*/  SEL R3, R28, R19, !P5 ;  /* 0x000000131c037207 */ /* 0x001fc60006800000 */
[----:B------:R0:W-:Y:S04]  /*26b00*/  STL [R1+0x874], R5 ;  /* 0x0008740501007387 */ /* 0x0001e80000100800 */
[----:B------:R-:W5:Y:S01]  /*26b10*/  LDL.LU R19, [R1+0x88c] ;  /* 0x00088c0001137983 */ /* 0x000f620000300800 */
[----:B-1----:R-:W-:-:S03]  /*26b20*/  SEL R8, R28, R11, !P5 ;  /* 0x0000000b1c087207 */ /* 0x002fc60006800000 */
[----:B------:R1:W-:Y:S01]  /*26b30*/  STL [R1+0x870], R3 ;  /* 0x0008700301007387 */ /* 0x0003e20000100800 */
[----:B0-----:R-:W-:-:S03]  /*26b40*/  SEL R5, R28, R6, !P5 ;  /* 0x000000061c057207 */ /* 0x001fc60006800000 */
[----:B------:R-:W-:Y:S01]  /*26b50*/  STL [R1+0x86c], R8 ;  /* 0x00086c0801007387 */ /* 0x000fe20000100800 */
[----:B-1----:R-:W-:-:S03]  /*26b60*/  SEL R3, R28, R15, !P5 ;  /* 0x0000000f1c037207 */ /* 0x002fc60006800000 */
[----:B------:R0:W-:Y:S01]  /*26b70*/  STL [R1+0x868], R5 ;  /* 0x0008680501007387 */ /* 0x0001e20000100800 */
[----:B------:R-:W-:-:S03]  /*26b80*/  SEL R6, R28, R7, !P5 ;  /* 0x000000071c067207 */ /* 0x000fc60006800000 */
[----:B------:R1:W-:Y:S01]  /*26b90*/  STL [R1+0x864], R3 ;  /* 0x0008640301007387 */ /* 0x0003e20000100800 */
[----:B0-----:R-:W-:-:S03]  /*26ba0*/  SEL R5, R28, R16, !P5 ;  /* 0x000000101c057207 */ /* 0x001fc60006800000 */
[----:B------:R-:W-:Y:S04]  /*26bb0*/  STL [R1+0x860], R6 ;  /* 0x0008600601007387 */ /* 0x000fe80000100800 */
[----:B------:R-:W5:Y:S01]  /*26bc0*/  LDL.LU R26, [R1+0x830] ;  /* 0x00083000011a7983 */ /* 0x000f620000300800 */
[----:B-1----:R-:W-:-:S03]  /*26bd0*/  SEL R3, R28, R14, !P5 ;  /* 0x0000000e1c037207 */ /* 0x002fc60006800000 */
[----:B------:R0:W-:Y:S04]  /*26be0*/  STL [R1+0x85c], R5 ;  /* 0x00085c0501007387 */ /* 0x0001e80000100800 */
[----:B------:R-:W5:Y:S04]  /*26bf0*/  LDL.LU R7, [R1+0x814] ;  /* 0x0008140001077983 */ /* 0x000f680000300800 */
[----:B------:R2:W-:Y:S04]  /*26c00*/  STL [R1+0x858], R3 ;  /* 0x0008580301007387 */ /* 0x0005e80000100800 */
[----:B------:R-:W5:Y:S01]  /*26c10*/  LDL.LU R14, [R1+0x810] ;  /* 0x00081000010e7983 */ /* 0x000f620000300800 */
[----:B0-----:R-:W-:-:S03]  /*26c20*/  SEL R5, R28, R29, !P5 ;  /* 0x0000001d1c057207 */ /* 0x001fc60006800000 */
[----:B------:R-:W5:Y:S04]  /*26c30*/  LDL.LU R29, [R1+0x808] ;  /* 0x00080800011d7983 */ /* 0x000f680000300800 */
[----:B------:R-:W-:Y:S04]  /*26c40*/  STL [R1+0x854], R5 ;  /* 0x0008540501007387 */ /* 0x000fe80000100800 */
[----:B------:R-:W5:Y:S01]  /*26c50*/  LDL.LU R16, [R1+0x804] ;  /* 0x0008040001107983 */ /* 0x000f620000300800 */
[----:B--2---:R-:W-:-:S03]  /*26c60*/  SEL R3, R28, R24, !P5 ;  /* 0x000000181c037207 */ /* 0x004fc60006800000 */
[----:B------:R-:W2:Y:S04]  /*26c70*/  LDL.LU R24, [R1+0x800] ;  /* 0x0008000001187983 */ /* 0x000ea80000300800 */
[----:B------:R3:W-:Y:S02]  /*26c80*/  STL [R1+0x850], R3 ;  /* 0x0008500301007387 */ /* 0x0007e40000100800 */
[----:B---3--:R-:W-:-:S05]  /*26c90*/  SEL R3, R28, R4, !P5 ;  /* 0x000000041c037207 */ /* 0x008fca0006800000 */
[----:B------:R0:W-:Y:S01]  /*26ca0*/  STL [R1+0x84c], R3 ;  /* 0x00084c0301007387 */ /* 0x0001e20000100800 */
[----:B------:R-:W-:-:S03]  /*26cb0*/  SEL R5, R28, R13, !P5 ;  /* 0x0000000d1c057207 */ /* 0x000fc60006800000 */
[----:B0-----:R-:W3:Y:S04]  /*26cc0*/  LDL.LU R3, [R1+0x7fc] ;  /* 0x0007fc0001037983 */ /* 0x001ee80000300800 */
[----:B------:R-:W-:Y:S01]  /*26cd0*/  STL [R1+0x848], R5 ;  /* 0x0008480501007387 */ /* 0x000fe20000100800 */
[----:B------:R-:W-:-:S03]  /*26ce0*/  SEL R4, R28, R23, !P5 ;  /* 0x000000171c047207 */ /* 0x000fc60006800000 */
[----:B------:R-:W3:Y:S04]  /*26cf0*/  LDL.LU R23, [R1+0x7f8] ;  /* 0x0007f80001177983 */ /* 0x000ee80000300800 */
[----:B------:R4:W-:Y:S04]  /*26d00*/  STL [R1+0x844], R4 ;  /* 0x0008440401007387 */ /* 0x0009e80000100800 */
[----:B------:R-:W3:Y:S04]  /*26d10*/  LDL.LU R21, [R1+0x7f4] ;  /* 0x0007f40001157983 */ /* 0x000ee80000300800 */
[----:B------:R-:W3:Y:S01]  /*26d20*/  LDL.LU R10, [R1+0x7f0] ;  /* 0x0007f000010a7983 */ /* 0x000ee20000300800 */
[----:B----4-:R-:W-:-:S05]  /*26d30*/  SEL R4, R28, R22, !P5 ;  /* 0x000000161c047207 */ /* 0x010fca0006800000 */
[----:B------:R5:W-:Y:S04]  /*26d40*/  STL [R1+0x840], R4 ;  /* 0x0008400401007387 */ /* 0x000be80000100800 */
[----:B------:R-:W4:Y:S04]  /*26d50*/  LDL.LU R12, [R1+0x7ec] ;  /* 0x0007ec00010c7983 */ /* 0x000f280000300800 */
[----:B------:R-:W4:Y:S04]  /*26d60*/  LDL.LU R22, [R1+0x7e8] ;  /* 0x0007e80001167983 */ /* 0x000f280000300800 */
[----:B------:R-:W4:Y:S04]  /*26d70*/  LDL.LU R8, [R1+0x7e4] ;  /* 0x0007e40001087983 */ /* 0x000f280000300800 */
[----:B------:R-:W4:Y:S01]  /*26d80*/  LDL.LU R5, [R1+0x7e0] ;  /* 0x0007e00001057983 */ /* 0x000f220000300800 */
[----:B-----5:R-:W-:-:S05]  /*26d90*/  SEL R4, R28, R20, !P5 ;  /* 0x000000141c047207 */ /* 0x020fca0006800000 */
[----:B------:R0:W-:Y:S04]  /*26da0*/  STL [R1+0x83c], R4 ;  /* 0x00083c0401007387 */ /* 0x0001e80000100800 */
[----:B------:R-:W5:Y:S04]  /*26db0*/  LDL.LU R13, [R1+0x7dc] ;  /* 0x0007dc00010d7983 */ /* 0x000f680000300800 */
[----:B------:R-:W5:Y:S04]  /*26dc0*/  LDL.LU R20, [R1+0x7d8] ;  /* 0x0007d80001147983 */ /* 0x000f680000300800 */
[----:B------:R-:W5:Y:S01]  /*26dd0*/  LDL.LU R11, [R1+0x7cc] ;  /* 0x0007cc00010b7983 */ /* 0x000f620000300800 */
[----:B------:R-:W-:-:S05]  /*26de0*/  SEL R6, R28, R25, !P5 ;  /* 0x000000191c067207 */ /* 0x000fca0006800000 */
[----:B------:R1:W-:Y:S01]  /*26df0*/  STL [R1+0x838], R6 ;  /* 0x0008380601007387 */ /* 0x0003e20000100800 */
[----:B0-----:R-:W-:-:S03]  /*26e00*/  SEL R4, R28, R19, !P5 ;  /* 0x000000131c047207 */ /* 0x001fc60006800000 */
[----:B-1----:R-:W5:Y:S04]  /*26e10*/  LDL.LU R6, [R1+0x7c8] ;  /* 0x0007c80001067983 */ /* 0x002f680000300800 */
[----:B------:R0:W-:Y:S04]  /*26e20*/  STL [R1+0x834], R4 ;  /* 0x0008340401007387 */ /* 0x0001e80000100800 */
[----:B------:R-:W5:Y:S04]  /*26e30*/  LDL.LU R15, [R1+0x7c4] ;  /* 0x0007c400010f7983 */ /* 0x000f680000300800 */
[----:B0-----:R-:W5:Y:S04]  /*26e40*/  LDL.LU R4, [R1+0x7bc] ;  /* 0x0007bc0001047983 */ /* 0x001f680000300800 */
[----:B------:R-:W5:Y:S04]  /*26e50*/  LDL.LU R25, [R1+0x7b8] ;  /* 0x0007b80001197983 */ /* 0x000f680000300800 */
[----:B------:R-:W5:Y:S01]  /*26e60*/  LDL.LU R19, [R1+0x7b4] ;  /* 0x0007b40001137983 */ /* 0x000f620000300800 */
[----:B------:R-:W-:-:S05]  /*26e70*/  SEL R26, R28, R26, !P5 ;  /* 0x0000001a1c1a7207 */ /* 0x000fca0006800000 */
[----:B------:R0:W-:Y:S01]  /*26e80*/  STL [R1+0x830], R26 ;  /* 0x0008301a01007387 */ /* 0x0001e20000100800 */
[C---:B------:R-:W-:Y:S02]  /*26e90*/  SEL R7, R28.reuse, R7, !P5 ;  /* 0x000000071c077207 */ /* 0x040fe40006800000 */
[C---:B0-----:R-:W-:Y:S02]  /*26ea0*/  SEL R26, R28.reuse, R14, !P5 ;  /* 0x0000000e1c1a7207 */ /* 0x041fe40006800000 */
[----:B------:R-:W5:Y:S04]  /*26eb0*/  LDL.LU R14, [R1+0x7a4] ;  /* 0x0007a400010e7983 */ /* 0x000f680000300800 */
[----:B------:R0:W-:Y:S04]  /*26ec0*/  STL [R1+0x82c], R7 ;  /* 0x00082c0701007387 */ /* 0x0001e80000100800 */
[----:B------:R-:W-:Y:S01]  /*26ed0*/  STL [R1+0x828], R26 ;  /* 0x0008281a01007387 */ /* 0x000fe20000100800 */
[----:B0-----:R-:W-:-:S03]  /*26ee0*/  SEL R7, R28, R29, !P5 ;  /* 0x0000001d1c077207 */ /* 0x001fc60006800000 */
[----:B------:R-:W5:Y:S01]  /*26ef0*/  LDL.LU R29, [R1+0x7a0] ;  /* 0x0007a000011d7983 */ /* 0x000f620000300800 */
[----:B------:R-:W-:-:S03]  /*26f00*/  SEL R16, R28, R16, !P5 ;  /* 0x000000101c107207 */ /* 0x000fc60006800000 */
[----:B------:R0:W-:Y:S04]  /*26f10*/  STL [R1+0x824], R7 ;  /* 0x0008240701007387 */ /* 0x0001e80000100800 */
[----:B0-----:R-:W5:Y:S04]  /*26f20*/  LDL.LU R7, [R1+0x79c] ;  /* 0x00079c0001077983 */ /* 0x001f680000300800 */
[----:B------:R0:W-:Y:S04]  /*26f30*/  STL [R1+0x820], R16 ;  /* 0x0008201001007387 */ /* 0x0001e80000100800 */
[----:B0-----:R-:W5:Y:S01]  /*26f40*/  LDL.LU R16, [R1+0x790] ;  /* 0x0007900001107983 */ /* 0x001f620000300800 */
[----:B--2---:R-:W-:-:S05]  /*26f50*/  SEL R24, R28, R24, !P5 ;  /* 0x000000181c187207 */ /* 0x004fca0006800000 */
[----:B------:R0:W-:Y:S04]  /*26f60*/  STL [R1+0x81c], R24 ;  /* 0x00081c1801007387 */ /* 0x0001e80000100800 */
[----:B0-----:R-:W2:Y:S01]  /*26f70*/  LDL.LU R24, [R1+0x780] ;  /* 0x0007800001187983 */ /* 0x001ea20000300800 */
[C---:B---3--:R-:W-:Y:S02]  /*26f80*/  SEL R26, R28.reuse, R3, !P5 ;  /* 0x000000031c1a7207 */ /* 0x048fe40006800000 */
[C---:B------:R-:W-:Y:S02]  /*26f90*/  SEL R3, R28.reuse, R23, !P5 ;  /* 0x000000171c037207 */ /* 0x040fe40006800000 */
[----:B------:R-:W3:Y:S04]  /*26fa0*/  LDL.LU R23, [R1+0x774] ;  /* 0x0007740001177983 */ /* 0x000ee80000300800 */
[----:B------:R0:W-:Y:S04]  /*26fb0*/  STL [R1+0x818], R26 ;  /* 0x0008181a01007387 */ /* 0x0001e80000100800 */
[----:B------:R4:W-:Y:S01]  /*26fc0*/  STL [R1+0x814], R3 ;  /* 0x0008140301007387 */ /* 0x0009e20000100800 */
[----:B0-----:R-:W-:-:S02]  /*26fd0*/  SEL R26, R28, R21, !P5 ;  /* 0x000000151c1a7207 */ /* 0x001fc40006800000 */
[----:B------:R-:W-:-:S03]  /*26fe0*/  SEL R21, R28, R10, !P5 ;  /* 0x0000000a1c157207 */ /* 0x000fc60006800000 */
[----:B------:R-:W-:Y:S01]  /*26ff0*/  STL [R1+0x810], R26 ;  /* 0x0008101a01007387 */ /* 0x000fe20000100800 */
[----:B----4-:R-:W-:-:S03]  /*27000*/  SEL R3, R28, R12, !P5 ;  /* 0x0000000c1c037207 */ /* 0x010fc60006800000 */
[----:B------:R-:W-:Y:S01]  /*27010*/  STL [R1+0x80c], R21 ;  /* 0x00080c1501007387 */ /* 0x000fe20000100800 */
[----:B------:R-:W-:-:S03]  /*27020*/  SEL R10, R28, R22, !P5 ;  /* 0x000000161c0a7207 */ /* 0x000fc60006800000 */
[----:B------:R-:W4:Y:S04]  /*27030*/  LDL.LU R22, [R1+0x770] ;  /* 0x0007700001167983 */ /* 0x000f280000300800 */
[----:B------:R0:W-:Y:S04]  /*27040*/  STL [R1+0x808], R3 ;  /* 0x0008080301007387 */ /* 0x0001e80000100800 */
[----:B------:R-:W-:Y:S01]  /*27050*/  STL [R1+0x804], R10 ;  /* 0x0008040a01007387 */ /* 0x000fe20000100800 */
[C---:B0-----:R-:W-:Y:S02]  /*27060*/  SEL R3, R28.reuse, R8, !P5 ;  /* 0x000000081c037207 */ /* 0x041fe40006800000 */
[----:B------:R-:W-:-:S02]  /*27070*/  SEL R8, R28, R5, !P5 ;  /* 0x000000051c087207 */ /* 0x000fc40006800000 */
[C---:B-----5:R-:W-:Y:S01]  /*27080*/  SEL R5, R28.reuse, R13, !P5 ;  /* 0x0000000d1c057207 */ /* 0x060fe20006800000 */
[----:B------:R0:W-:Y:S04]  /*27090*/  STL [R1+0x800], R3 ;  /* 0x0008000301007387 */ /* 0x0001e80000100800 */
[----:B------:R-:W-:Y:S04]  /*270a0*/  STL [R1+0x7fc], R8 ;  /* 0x0007fc0801007387 */ /* 0x000fe80000100800 */
[----:B------:R-:W5:Y:S01]  /*270b0*/  LDL.LU R13, [R1+0x76c] ;  /* 0x00076c00010d7983 */ /* 0x000f620000300800 */
[----:B0-----:R-:W-:-:S03]  /*270c0*/  SEL R3, R28, R20, !P5 ;  /* 0x000000141c037207 */ /* 0x001fc60006800000 */
[----:B------:R0:W-:Y:S04]  /*270d0*/  STL [R1+0x7f8], R5 ;  /* 0x0007f80501007387 */ /* 0x0001e80000100800 */
[----:B------:R-:W5:Y:S01]  /*270e0*/  LDL.LU R20, [R1+0x768] ;  /* 0x0007680001147983 */ /* 0x000f620000300800 */
[----:B0-----:R-:W-:-:S03]  /*270f0*/  SEL R5, R28, R11, !P5 ;  /* 0x0000000b1c057207 */ /* 0x001fc60006800000 */
[----:B------:R0:W-:Y:S04]  /*27100*/  STL [R1+0x7f4], R3 ;  /* 0x0007f40301007387 */ /* 0x0001e80000100800 */
[----:B------:R1:W-:Y:S01]  /*27110*/  STL [R1+0x7f0], R5 ;  /* 0x0007f00501007387 */ /* 0x0003e20000100800 */
[C---:B------:R-:W-:Y:S02]  /*27120*/  SEL R6, R28.reuse, R6, !P5 ;  /* 0x000000061c067207 */ /* 0x040fe40006800000 */
        /* <DEDUP_REMOVED lines=12> */
[----:B------:R-:W-:-:S03]  /*271f0*/  SEL R5, R28, R14, !P5 ;  /* 0x0000000e1c057207 */ /* 0x000fc60006800000 */
[----:B------:R-:W5:Y:S04]  /*27200*/  LDL.LU R14, [R1+0x758] ;  /* 0x00075800010e7983 */ /* 0x000f680000300800 */
[----:B------:R-:W-:Y:S04]  /*27210*/  STL [R1+0x7d8], R5 ;  /* 0x0007d80501007387 */ /* 0x000fe80000100800 */
[----:B------:R-:W5:Y:S01]  /*27220*/  LDL.LU R25, [R1+0x754] ;  /* 0x0007540001197983 */ /* 0x000f620000300800 */
[----:B0-----:R-:W-:-:S03]  /*27230*/  SEL R3, R28, R29, !P5 ;  /* 0x0000001d1c037207 */ /* 0x001fc60006800000 */
[----:B------:R-:W5:Y:S04]  /*27240*/  LDL.LU R29, [R1+0x750] ;  /* 0x00075000011d7983 */ /* 0x000f680000300800 */
[----:B------:R0:W-:Y:S02]  /*27250*/  STL [R1+0x7d4], R3 ;  /* 0x0007d40301007387 */ /* 0x0001e40000100800 */
[----:B0-----:R-:W-:-:S05]  /*27260*/  SEL R3, R28, R7, !P5 ;  /* 0x000000071c037207 */ /* 0x001fca0006800000 */
[----:B------:R0:W-:Y:S01]  /*27270*/  STL [R1+0x7d0], R3 ;  /* 0x0007d00301007387 */ /* 0x0001e20000100800 */
[----:B------:R-:W-:-:S03]  /*27280*/  SEL R6, R28, R16, !P5 ;  /* 0x000000101c067207 */ /* 0x000fc60006800000 */
[----:B0-----:R-:W5:Y:S04]  /*27290*/  LDL.LU R3, [R1+0x74c] ;  /* 0x00074c0001037983 */ /* 0x001f680000300800 */
[----:B------:R-:W-:Y:S01]  /*272a0*/  STL [R1+0x7cc], R6 ;  /* 0x0007cc0601007387 */ /* 0x000fe20000100800 */
[----:B--2---:R-:W-:-:S03]  /*272b0*/  SEL R5, R28, R24, !P5 ;  /* 0x000000181c057207 */ /* 0x004fc60006800000 */
[----:B------:R-:W2:Y:S04]  /*272c0*/  LDL.LU R24, [R1+0x748] ;  /* 0x0007480001187983 */ /* 0x000ea80000300800 */
[----:B------:R3:W-:Y:S04]  /*272d0*/  STL [R1+0x7c8], R5 ;  /* 0x0007c80501007387 */ /* 0x0007e80000100800 */
[----:B------:R-:W2:Y:S04]  /*272e0*/  LDL.LU R21, [R1+0x744] ;  /* 0x0007440001157983 */ /* 0x000ea80000300800 */
[----:B------:R-:W2:Y:S01]  /*272f0*/  LDL.LU R10, [R1+0x738] ;  /* 0x00073800010a7983 */ /* 0x000ea20000300800 */
[----:B---3--:R-:W-:-:S05]  /*27300*/  SEL R5, R28, R23, !P5 ;  /* 0x000000171c057207 */ /* 0x008fca0006800000 */
[----:B------:R0:W-:Y:S04]  /*27310*/  STL [R1+0x7c4], R5 ;  /* 0x0007c40501007387 */ /* 0x0001e80000100800 */
[----:B------:R-:W3:Y:S04]  /*27320*/  LDL.LU R12, [R1+0x734] ;  /* 0x00073400010c7983 */ /* 0x000ee80000300800 */
[----:B------:R-:W3:Y:S04]  /*27330*/  LDL.LU R23, [R1+0x720] ;  /* 0x0007200001177983 */ /* 0x000ee80000300800 */
[----:B------:R-:W3:Y:S04]  /*27340*/  LDL.LU R8, [R1+0x71c] ;  /* 0x00071c0001087983 */ /* 0x000ee80000300800 */
[----:B0-----:R-:W3:Y:S01]  /*27350*/  LDL.LU R5, [R1+0x714] ;  /* 0x0007140001057983 */ /* 0x001ee20000300800 */
[----:B----4-:R-:W-:-:S05]  /*27360*/  SEL R6, R28, R22, !P5 ;  /* 0x000000161c067207 */ /* 0x010fca0006800000 */
[----:B------:R5:W-:Y:S04]  /*27370*/  STL [R1+0x7c0], R6 ;  /* 0x0007c00601007387 */ /* 0x000be80000100800 */
[----:B------:R-:W4:Y:S04]  /*27380*/  LDL.LU R16, [R1+0x70c] ;  /* 0x00070c0001107983 */ /* 0x000f280000300800 */
[----:B------:R-:W4:Y:S04]  /*27390*/  LDL.LU R22, [R1+0x708] ;  /* 0x0007080001167983 */ /* 0x000f280000300800 */
[----:B------:R-:W4:Y:S01]  /*273a0*/  LDL.LU R11, [R1+0x704] ;  /* 0x00070400010b7983 */ /* 0x000f220000300800 */
[----:B-----5:R-:W-:-:S05]  /*273b0*/  SEL R6, R28, R13, !P5 ;  /* 0x0000000d1c067207 */ /* 0x020fca0006800000 */
        /* <DEDUP_REMOVED lines=14> */
[----:B------:R1:W-:Y:S01]  /*274a0*/  STL [R1+0x7ac], R26 ;  /* 0x0007ac1a01007387 */ /* 0x0003e20000100800 */
[----:B0-----:R-:W-:-:S03]  /*274b0*/  SEL R4, R28, R14, !P5 ;  /* 0x0000000e1c047207 */ /* 0x001fc60006800000 */
[----:B------:R-:W5:Y:S01]  /*274c0*/  LDL.LU R14, [R1+0x6d4] ;  /* 0x0006d400010e7983 */ /* 0x000f620000300800 */
[----:B------:R-:W-:-:S03]  /*274d0*/  SEL R25, R28, R25, !P5 ;  /* 0x000000191c197207 */ /* 0x000fc60006800000 */
[----:B------:R0:W-:Y:S01]  /*274e0*/  STL [R1+0x7a8], R4 ;  /* 0x0007a80401007387 */ /* 0x0001e20000100800 */
[----:B-1----:R-:W-:-:S03]  /*274f0*/  SEL R26, R28, R29, !P5 ;  /* 0x0000001d1c1a7207 */ /* 0x002fc60006800000 */
[----:B0-----:R-:W5:Y:S04]  /*27500*/  LDL.LU R4, [R1+0x6d0] ;  /* 0x0006d00001047983 */ /* 0x001f680000300800 */
[----:B------:R0:W-:Y:S04]  /*27510*/  STL [R1+0x7a4], R25 ;  /* 0x0007a41901007387 */ /* 0x0001e80000100800 */
[----:B0-----:R-:W5:Y:S04]  /*27520*/  LDL.LU R25, [R1+0x6cc] ;  /* 0x0006cc0001197983 */ /* 0x001f680000300800 */
[----:B------:R0:W-:Y:S04]  /*27530*/  STL [R1+0x7a0], R26 ;  /* 0x0007a01a01007387 */ /* 0x0001e80000100800 */
[----:B------:R-:W5:Y:S01]  /*27540*/  LDL.LU R29, [R1+0x6c8] ;  /* 0x0006c800011d7983 */ /* 0x000f620000300800 */
[----:B0-----:R-:W-:-:S02]  /*27550*/  SEL R26, R28, R3, !P5 ;  /* 0x000000031c1a7207 */ /* 0x001fc40006800000 */
[C---:B--2---:R-:W-:Y:S02]  /*27560*/  SEL R3, R28.reuse, R24, !P5 ;  /* 0x000000181c037207 */ /* 0x044fe40006800000 */
[----:B------:R-:W2:Y:S04]  /*27570*/  LDL.LU R24, [R1+0x6c4] ;  /* 0x0006c40001187983 */ /* 0x000ea80000300800 */
[----:B------:R0:W-:Y:S04]  /*27580*/  STL [R1+0x79c], R26 ;  /* 0x00079c1a01007387 */ /* 0x0001e80000100800 */
[----:B------:R3:W-:Y:S01]  /*27590*/  STL [R1+0x798], R3 ;  /* 0x0007980301007387 */ /* 0x0007e20000100800 */
[----:B0-----:R-:W-:-:S02]  /*275a0*/  SEL R26, R28, R21, !P5 ;  /* 0x000000151c1a7207 */ /* 0x001fc40006800000 */
[----:B------:R-:W-:-:S03]  /*275b0*/  SEL R21, R28, R10, !P5 ;  /* 0x0000000a1c157207 */ /* 0x000fc60006800000 */
[----:B------:R-:W-:Y:S04]  /*275c0*/  STL [R1+0x794], R26 ;  /* 0x0007941a01007387 */ /* 0x000fe80000100800 */
[----:B------:R-:W-:Y:S01]  /*275d0*/  STL [R1+0x790], R21 ;  /* 0x0007901501007387 */ /* 0x000fe20000100800 */
[C---:B---3--:R-:W-:Y:S02]  /*275e0*/  SEL R3, R28.reuse, R12, !P5 ;  /* 0x0000000c1c037207 */ /* 0x048fe40006800000 */
[C---:B------:R-:W-:Y:S02]  /*275f0*/  SEL R10, R28.reuse, R23, !P5 ;  /* 0x000000171c0a7207 */ /* 0x040fe40006800000 */
[----:B------:R-:W3:Y:S04]  /*27600*/  LDL.LU R23, [R1+0x6c0] ;  /* 0x0006c00001177983 */ /* 0x000ee80000300800 */
[----:B------:R0:W-:Y:S04]  /*27610*/  STL [R1+0x78c], R3 ;  /* 0x00078c0301007387 */ /* 0x0001e80000100800 */
[----:B------:R-:W-:Y:S01]  /*27620*/  STL [R1+0x788], R10 ;  /* 0x0007880a01007387 */ /* 0x000fe20000100800 */
[----:B0-----:R-:W-:-:S02]  /*27630*/  SEL R3, R28, R8, !P5 ;  /* 0x000000081c037207 */ /* 0x001fc40006800000 */
[----:B------:R-:W-:-:S03]  /*27640*/  SEL R8, R28, R5, !P5 ;  /* 0x000000051c087207 */ /* 0x000fc60006800000 */
[----:B------:R0:W-:Y:S01]  /*27650*/  STL [R1+0x784], R3 ;  /* 0x0007840301007387 */ /* 0x0001e20000100800 */
[----:B----4-:R-:W-:-:S03]  /*27660*/  SEL R5, R28, R16, !P5 ;  /* 0x000000101c057207 */ /* 0x010fc60006800000 */
[----:B------:R1:W-:Y:S04]  /*27670*/  STL [R1+0x780], R8 ;  /* 0x0007800801007387 */ /* 0x0003e80000100800 */
[----:B------:R-:W4:Y:S01]  /*27680*/  LDL.LU R16, [R1+0x6bc] ;  /* 0x0006bc0001107983 */ /* 0x000f220000300800 */
[----:B0-----:R-:W-:-:S03]  /*27690*/  SEL R3, R28, R22, !P5 ;  /* 0x000000161c037207 */ /* 0x001fc60006800000 */
[----:B------:R5:W-:Y:S04]  /*276a0*/  STL [R1+0x77c], R5 ;  /* 0x00077c0501007387 */ /* 0x000be80000100800 */
[----:B------:R-:W4:Y:S01]  /*276b0*/  LDL.LU R22, [R1+0x6b8] ;  /* 0x0006b80001167983 */ /* 0x000f220000300800 */
[----:B-1----:R-:W-:-:S03]  /*276c0*/  SEL R8, R28, R11, !P5 ;  /* 0x0000000b1c087207 */ /* 0x002fc60006800000 */
[----:B------:R0:W-:Y:S04]  /*276d0*/  STL [R1+0x778], R3 ;  /* 0x0007780301007387 */ /* 0x0001e80000100800 */
[----:B------:R-:W-:Y:S01]  /*276e0*/  STL [R1+0x774], R8 ;  /* 0x0007740801007387 */ /* 0x000fe20000100800 */
[C---:B-----5:R-:W-:Y:S02]  /*276f0*/  SEL R5, R28.reuse, R6, !P5 ;  /* 0x000000061c057207 */ /* 0x060fe40006800000 */
[----:B0-----:R-:W-:-:S03]  /*27700*/  SEL R3, R28, R15, !P5 ;  /* 0x0000000f1c037207 */ /* 0x001fc60006800000 */
        /* <DEDUP_REMOVED lines=15> */
[----:B-1----:R-:W-:-:S03]  /*27800*/  SEL R3, R28, R14, !P5 ;  /* 0x0000000e1c037207 */ /* 0x002fc60006800000 */
[----:B------:R-:W5:Y:S04]  /*27810*/  LDL.LU R14, [R1+0x688] ;  /* 0x00068800010e7983 */ /* 0x000f680000300800 */
[----:B------:R0:W-:Y:S02]  /*27820*/  STL [R1+0x758], R3 ;  /* 0x0007580301007387 */ /* 0x0001e40000100800 */
[----:B0-----:R-:W-:-:S05]  /*27830*/  SEL R3, R28, R4, !P5 ;  /* 0x000000041c037207 */ /* 0x001fca0006800000 */
[----:B------:R0:W-:Y:S01]  /*27840*/  STL [R1+0x754], R3 ;  /* 0x0007540301007387 */ /* 0x0001e20000100800 */
[----:B------:R-:W-:-:S03]  /*27850*/  SEL R5, R28, R25, !P5 ;  /* 0x000000191c057207 */ /* 0x000fc60006800000 */
[----:B0-----:R-:W5:Y:S04]  /*27860*/  LDL.LU R3, [R1+0x674] ;  /* 0x0006740001037983 */ /* 0x001f680000300800 */
[----:B------:R-:W-:Y:S01]  /*27870*/  STL [R1+0x750], R5 ;  /* 0x0007500501007387 */ /* 0x000fe20000100800 */
[----:B------:R-:W-:-:S03]  /*27880*/  SEL R4, R28, R29, !P5 ;  /* 0x0000001d1c047207 */ /* 0x000fc60006800000 */
[----:B------:R-:W5:Y:S04]  /*27890*/  LDL.LU R29, [R1+0x670] ;  /* 0x00067000011d7983 */ /* 0x000f680000300800 */
[----:B------:R2:W-:Y:S04]  /*278a0*/  STL [R1+0x74c], R4 ;  /* 0x00074c0401007387 */ /* 0x0005e80000100800 */
[----:B------:R-:W5:Y:S04]  /*278b0*/  LDL.LU R21, [R1+0x660] ;  /* 0x0006600001157983 */ /* 0x000f680000300800 */
[----:B------:R-:W5:Y:S01]  /*278c0*/  LDL.LU R10, [R1+0x65c] ;  /* 0x00065c00010a7983 */ /* 0x000f620000300800 */
[----:B--2---:R-:W-:-:S05]  /*278d0*/  SEL R4, R28, R24, !P5 ;  /* 0x000000181c047207 */ /* 0x004fca0006800000 */
[----:B------:R3:W-:Y:S04]  /*278e0*/  STL [R1+0x748], R4 ;  /* 0x0007480401007387 */ /* 0x0007e80000100800 */
[----:B------:R-:W2:Y:S04]  /*278f0*/  LDL.LU R12, [R1+0x658] ;  /* 0x00065800010c7983 */ /* 0x000ea80000300800 */
[----:B------:R-:W2:Y:S04]  /*27900*/  LDL.LU R24, [R1+0x654] ;  /* 0x0006540001187983 */ /* 0x000ea80000300800 */
[----:B------:R-:W2:Y:S04]  /*27910*/  LDL.LU R8, [R1+0x650] ;  /* 0x0006500001087983 */ /* 0x000ea80000300800 */
[----:B------:R-:W2:Y:S01]  /*27920*/  LDL.LU R5, [R1+0x64c] ;  /* 0x00064c0001057983 */ /* 0x000ea20000300800 */
[----:B---3--:R-:W-:-:S05]  /*27930*/  SEL R4, R28, R23, !P5 ;  /* 0x000000171c047207 */ /* 0x008fca0006800000 */
[----:B------:R0:W-:Y:S04]  /*27940*/  STL [R1+0x744], R4 ;  /* 0x0007440401007387 */ /* 0x0001e80000100800 */
[----:B------:R-:W3:Y:S04]  /*27950*/  LDL.LU R25, [R1+0x648] ;  /* 0x0006480001197983 */ /* 0x000ee80000300800 */
[----:B------:R-:W3:Y:S04]  /*27960*/  LDL.LU R23, [R1+0x644] ;  /* 0x0006440001177983 */ /* 0x000ee80000300800 */
[----:B------:R-:W3:Y:S01]  /*27970*/  LDL.LU R11, [R1+0x640] ;  /* 0x00064000010b7983 */ /* 0x000ee20000300800 */
[----:B----4-:R-:W-:-:S05]  /*27980*/  SEL R6, R28, R16, !P5 ;  /* 0x000000101c067207 */ /* 0x010fca0006800000 */
[----:B------:R1:W-:Y:S01]  /*27990*/  STL [R1+0x740], R6 ;  /* 0x0007400601007387 */ /* 0x0003e20000100800 */
[----:B0-----:R-:W-:-:S03]  /*279a0*/  SEL R4, R28, R22, !P5 ;  /* 0x000000161c047207 */ /* 0x001fc60006800000 */
[----:B-1----:R-:W4:Y:S04]  /*279b0*/  LDL.LU R6, [R1+0x63c] ;  /* 0x00063c0001067983 */ /* 0x002f280000300800 */
[----:B------:R0:W-:Y:S04]  /*279c0*/  STL [R1+0x73c], R4 ;  /* 0x00073c0401007387 */ /* 0x0001e80000100800 */
[----:B------:R-:W4:Y:S04]  /*279d0*/  LDL.LU R15, [R1+0x638] ;  /* 0x00063800010f7983 */ /* 0x000f280000300800 */
[----:B0-----:R-:W4:Y:S04]  /*279e0*/  LDL.LU R4, [R1+0x634] ;  /* 0x0006340001047983 */ /* 0x001f280000300800 */
[----:B------:R-:W4:Y:S04]  /*279f0*/  LDL.LU R16, [R1+0x630] ;  /* 0x0006300001107983 */ /* 0x000f280000300800 */
[----:B------:R-:W4:Y:S01]  /*27a00*/  LDL.LU R22, [R1+0x624] ;  /* 0x0006240001167983 */ /* 0x000f220000300800 */
[----:B-----5:R-:W-:-:S05]  /*27a10*/  SEL R26, R28, R26, !P5 ;  /* 0x0000001a1c1a7207 */ /* 0x020fca0006800000 */
        /* <DEDUP_REMOVED lines=9> */
[----:B------:R0:W-:Y:S01]  /*27ab0*/  STL [R1+0x72c], R7 ;  /* 0x00072c0701007387 */ /* 0x0001e20000100800 */
[----:B------:R-:W-:-:S03]  /*27ac0*/  SEL R14, R28, R14, !P5 ;  /* 0x0000000e1c0e7207 */ /* 0x000fc60006800000 */
[----:B0-----:R-:W5:Y:S04]  /*27ad0*/  LDL.LU R7, [R1+0x618] ;  /* 0x0006180001077983 */ /* 0x001f680000300800 */
[----:B------:R0:W-:Y:S04]  /*27ae0*/  STL [R1+0x728], R13 ;  /* 0x0007280d01007387 */ /* 0x0001e80000100800 */
[----:B0-----:R-:W5:Y:S04]  /*27af0*/  LDL.LU R13, [R1+0x614] ;  /* 0x00061400010d7983 */ /* 0x001f680000300800 */
[----:B------:R0:W-:Y:S04]  /*27b00*/  STL [R1+0x724], R14 ;  /* 0x0007240e01007387 */ /* 0x0001e80000100800 */
[----:B0-----:R-:W5:Y:S01]  /*27b10*/  LDL.LU R14, [R1+0x60c] ;  /* 0x00060c00010e7983 */ /* 0x001f620000300800 */
[----:B------:R-:W-:-:S02]  /*27b20*/  SEL R26, R28, R3, !P5 ;  /* 0x000000031c1a7207 */ /* 0x000fc40006800000 */
[C---:B------:R-:W-:Y:S02]  /*27b30*/  SEL R3, R28.reuse, R29, !P5 ;  /* 0x0000001d1c037207 */ /* 0x040fe40006800000 */
[----:B------:R-:W5:Y:S04]  /*27b40*/  LDL.LU R29, [R1+0x608] ;  /* 0x00060800011d7983 */ /* 0x000f680000300800 */
[----:B------:R0:W-:Y:S04]  /*27b50*/  STL [R1+0x720], R26 ;  /* 0x0007201a01007387 */ /* 0x0001e80000100800 */
[----:B------:R2:W-:Y:S01]  /*27b60*/  STL [R1+0x71c], R3 ;  /* 0x00071c0301007387 */ /* 0x0005e20000100800 */
[----:B0-----:R-:W-:-:S02]  /*27b70*/  SEL R26, R28, R21, !P5 ;  /* 0x000000151c1a7207 */ /* 0x001fc40006800000 */
[----:B------:R-:W-:-:S03]  /*27b80*/  SEL R21, R28, R10, !P5 ;  /* 0x0000000a1c157207 */ /* 0x000fc60006800000 */
[----:B------:R-:W-:Y:S04]  /*27b90*/  STL [R1+0x718], R26 ;  /* 0x0007181a01007387 */ /* 0x000fe80000100800 */
[----:B------:R-:W-:Y:S01]  /*27ba0*/  STL [R1+0x714], R21 ;  /* 0x0007141501007387 */ /* 0x000fe20000100800 */
[C---:B--2---:R-:W-:Y:S02]  /*27bb0*/  SEL R3, R28.reuse, R12, !P5 ;  /* 0x0000000c1c037207 */ /* 0x044fe40006800000 */
[C---:B------:R-:W-:Y:S02]  /*27bc0*/  SEL R10, R28.reuse, R24, !P5 ;  /* 0x000000181c0a7207 */ /* 0x040fe40006800000 */
[----:B------:R-:W2:Y:S04]  /*27bd0*/  LDL.LU R24, [R1+0x604] ;  /* 0x0006040001187983 */ /* 0x000ea80000300800 */
[----:B------:R0:W-:Y:S04]  /*27be0*/  STL [R1+0x710], R3 ;  /* 0x0007100301007387 */ /* 0x0001e80000100800 */
[----:B------:R-:W-:Y:S01]  /*27bf0*/  STL [R1+0x70c], R10 ;  /* 0x00070c0a01007387 */ /* 0x000fe20000100800 */
[----:B0-----:R-:W-:-:S02]  /*27c00*/  SEL R3, R28, R8, !P5 ;  /* 0x000000081c037207 */ /* 0x001fc40006800000 */
[----:B------:R-:W-:-:S03]  /*27c10*/  SEL R8, R28, R5, !P5 ;  /* 0x000000051c087207 */ /* 0x000fc60006800000 */
[----:B------:R0:W-:Y:S04]  /*27c20*/  STL [R1+0x708], R3 ;  /* 0x0007080301007387 */ /* 0x0001e80000100800 */
[----:B------:R-:W-:Y:S01]  /*27c30*/  STL [R1+0x704], R8 ;  /* 0x0007040801007387 */ /* 0x000fe20000100800 */
[----:B---3--:R-:W-:-:S03]  /*27c40*/  SEL R5, R28, R25, !P5 ;  /* 0x000000191c057207 */ /* 0x008fc60006800000 */
[----:B------:R-:W3:Y:S01]  /*27c50*/  LDL.LU R25, [R1+0x600] ;  /* 0x0006000001197983 */ /* 0x000ee20000300800 */
[----:B0-----:R-:W-:-:S03]  /*27c60*/  SEL R3, R28, R23, !P5 ;  /* 0x000000171c037207 */ /* 0x001fc60006800000 */
[----:B------:R0:W-:Y:S04]  /*27c70*/  STL [R1+0x700], R5 ;  /* 0x0007000501007387 */ /* 0x0001e80000100800 */
[----:B------:R-:W3:Y:S01]  /*27c80*/  LDL.LU R23, [R1+0x5fc] ;  /* 0x0005fc0001177983 */ /* 0x000ee20000300800 */
[----:B0-----:R-:W-:-:S03]  /*27c90*/  SEL R5, R28, R11, !P5 ;  /* 0x0000000b1c057207 */ /* 0x001fc60006800000 */
[----:B------:R0:W-:Y:S04]  /*27ca0*/  STL [R1+0x6fc], R3 ;  /* 0x0006fc0301007387 */ /* 0x0001e80000100800 */
[----:B------:R1:W-:Y:S01]  /*27cb0*/  STL [R1+0x6f8], R5 ;  /* 0x0006f80501007387 */ /* 0x0003e20000100800 */
[C---:B----4-:R-:W-:Y:S02]  /*27cc0*/  SEL R6, R28.reuse, R6, !P5 ;  /* 0x000000061c067207 */ /* 0x050fe40006800000 */
[----:B0-----:R-:W-:-:S03]  /*27cd0*/  SEL R3, R28, R15, !P5 ;  /* 0x0000000f1c037207 */ /* 0x001fc60006800000 */
[----:B------:R-:W-:Y:S01]  /*27ce0*/  STL [R1+0x6f4], R6 ;  /* 0x0006f40601007387 */ /* 0x000fe20000100800 */
[----:B-1----:R-:W-:-:S03]  /*27cf0*/  SEL R5, R28, R4, !P5 ;  /* 0x000000041c057207 */ /* 0x002fc60006800000 */
[----:B------:R0:W-:Y:S01]  /*27d00*/  STL [R1+0x6f0], R3 ;  /* 0x0006f00301007387 */ /* 0x0001e20000100800 */
[----:B------:R-:W-:-:S03]  /*27d10*/  SEL R4, R28, R16, !P5 ;  /* 0x000000101c047207 */ /* 0x000fc60006800000 */
[----:B------:R-:W-:Y:S04]  /*27d20*/  STL [R1+0x6ec], R5 ;  /* 0x0006ec0501007387 */ /* 0x000fe80000100800 */
[----:B------:R-:W4:Y:S01]  /*27d30*/  LDL.LU R26, [R1+0x5f8] ;  /* 0x0005f800011a7983 */ /* 0x000f220000300800 */
[----:B0-----:R-:W-:-:S03]  /*27d40*/  SEL R3, R28, R22, !P5 ;  /* 0x000000161c037207 */ /* 0x001fc60006800000 */
[----:B------:R0:W-:Y:S04]  /*27d50*/  STL [R1+0x6e8], R4 ;  /* 0x0006e80401007387 */ /* 0x0001e80000100800 */
[----:B0-----:R-:W4:Y:S04]  /*27d60*/  LDL.LU R4, [R1+0x5f4] ;  /* 0x0005f40001047983 */ /* 0x001f280000300800 */
[----:B------:R0:W-:Y:S04]  /*27d70*/  STL [R1+0x6e4], R3 ;  /* 0x0006e40301007387 */ /* 0x0001e80000100800 */
[----:B------:R-:W4:Y:S01]  /*27d80*/  LDL.LU R22, [R1+0x5f0] ;  /* 0x0005f00001167983 */ /* 0x000f220000300800 */
[----:B-----5:R-:W-:-:S03]  /*27d90*/  SEL R5, R28, R20, !P5 ;  /* 0x000000141c057207 */ /* 0x020fc60006800000 */
        /* <DEDUP_REMOVED lines=19> */
[----:B------:R-:W5:Y:S04]  /*27ed0*/  LDL.LU R29, [R1+0x5cc] ;  /* 0x0005cc00011d7983 */ /* 0x000f680000300800 */
[----:B------:R-:W5:Y:S04]  /*27ee0*/  LDL.LU R8, [R1+0x5c8] ;  /* 0x0005c80001087983 */ /* 0x000f680000300800 */
[----:B0-----:R-:W5:Y:S01]  /*27ef0*/  LDL.LU R5, [R1+0x5c4] ;  /* 0x0005c40001057983 */ /* 0x001f620000300800 */
[----:B--2---:R-:W-:-:S05]  /*27f00*/  SEL R6, R28, R24, !P5 ;  /* 0x000000181c067207 */ /* 0x004fca0006800000 */
[----:B------:R3:W-:Y:S04]  /*27f10*/  STL [R1+0x6c8], R6 ;  /* 0x0006c80601007387 */ /* 0x0007e80000100800 */
[----:B------:R-:W2:Y:S04]  /*27f20*/  LDL.LU R13, [R1+0x5c0] ;  /* 0x0005c000010d7983 */ /* 0x000ea80000300800 */
[----:B------:R-:W2:Y:S04]  /*27f30*/  LDL.LU R24, [R1+0x5bc] ;  /* 0x0005bc0001187983 */ /* 0x000ea80000300800 */
[----:B------:R-:W2:Y:S01]  /*27f40*/  LDL.LU R11, [R1+0x5b8] ;  /* 0x0005b800010b7983 */ /* 0x000ea20000300800 */
[----:B---3--:R-:W-:-:S05]  /*27f50*/  SEL R6, R28, R25, !P5 ;  /* 0x000000191c067207 */ /* 0x008fca0006800000 */
[----:B------:R0:W-:Y:S01]  /*27f60*/  STL [R1+0x6c4], R6 ;  /* 0x0006c40601007387 */ /* 0x0001e20000100800 */
[----:B------:R-:W-:-:S03]  /*27f70*/  SEL R7, R28, R23, !P5 ;  /* 0x000000171c077207 */ /* 0x000fc60006800000 */
[----:B0-----:R-:W3:Y:S04]  /*27f80*/  LDL.LU R6, [R1+0x5b4] ;  /* 0x0005b40001067983 */ /* 0x001ee80000300800 */
[----:B------:R0:W-:Y:S04]  /*27f90*/  STL [R1+0x6c0], R7 ;  /* 0x0006c00701007387 */ /* 0x0001e80000100800 */
[----:B------:R-:W3:Y:S04]  /*27fa0*/  LDL.LU R15, [R1+0x5b0] ;  /* 0x0005b000010f7983 */ /* 0x000ee80000300800 */
[----:B0-----:R-:W3:Y:S04]  /*27fb0*/  LDL.LU R7, [R1+0x5ac] ;  /* 0x0005ac0001077983 */ /* 0x001ee80000300800 */
[----:B------:R-:W3:Y:S04]  /*27fc0*/  LDL.LU R25, [R1+0x5a8] ;  /* 0x0005a80001197983 */ /* 0x000ee80000300800 */
[----:B------:R-:W3:Y:S01]  /*27fd0*/  LDL.LU R23, [R1+0x5a4] ;  /* 0x0005a40001177983 */ /* 0x000ee20000300800 */
[----:B----4-:R-:W-:-:S05]  /*27fe0*/  SEL R26, R28, R26, !P5 ;  /* 0x0000001a1c1a7207 */ /* 0x010fca0006800000 */
[----:B------:R0:W-:Y:S01]  /*27ff0*/  STL [R1+0x6bc], R26 ;  /* 0x0006bc1a01007387 */ /* 0x0001e20000100800 */
[C---:B------:R-:W-:Y:S02]  /*28000*/  SEL R4, R28.reuse, R4, !P5 ;  /* 0x000000041c047207 */ /* 0x040fe40006800000 */
[C---:B0-----:R-:W-:Y:S02]  /*28010*/  SEL R26, R28.reuse, R22, !P5 ;  /* 0x000000161c1a7207 */ /* 0x041fe40006800000 */
[----:B------:R-:W4:Y:S04]  /*28020*/  LDL.LU R22, [R1+0x5a0] ;  /* 0x0005a00001167983 */ /* 0x000f280000300800 */
[----:B------:R5:W-:Y:S04]  /*28030*/  STL [R1+0x6b8], R4 ;  /* 0x0006b80401007387 */ /* 0x000be80000100800 */
[----:B------:R-:W-:Y:S01]  /*28040*/  STL [R1+0x6b4], R26 ;  /* 0x0006b41a01007387 */ /* 0x000fe20000100800 */
[----:B-----5:R-:W-:-:S03]  /*28050*/  SEL R4, R28, R20, !P5 ;  /* 0x000000141c047207 */ /* 0x020fc60006800000 */
        /* <DEDUP_REMOVED lines=18> */
[----:B------:R-:W-:-:S03]  /*28180*/  SEL R10, R28, R29, !P5 ;  /* 0x0000001d1c0a7207 */ /* 0x000fc60006800000 */
[----:B------:R-:W5:Y:S01]  /*28190*/  LDL.LU R29, [R1+0x570] ;  /* 0x00057000011d7983 */ /* 0x000f620000300800 */
[----:B-1----:R-:W-:-:S05]  /*281a0*/  SEL R3, R28, R12, !P5 ;  /* 0x0000000c1c037207 */ /* 0x002fca0006800000 */
[----:B------:R0:W-:Y:S04]  /*281b0*/  STL [R1+0x694], R3 ;  /* 0x0006940301007387 */ /* 0x0001e80000100800 */
[----:B------:R-:W-:Y:S01]  /*281c0*/  STL [R1+0x690], R10 ;  /* 0x0006900a01007387 */ /* 0x000fe20000100800 */
[C---:B0-----:R-:W-:Y:S02]  /*281d0*/  SEL R3, R28.reuse, R8, !P5 ;  /* 0x000000081c037207 */ /* 0x041fe40006800000 */
[----:B------:R-:W-:-:S03]  /*281e0*/  SEL R8, R28, R5, !P5 ;  /* 0x000000051c087207 */ /* 0x000fc60006800000 */
[----:B------:R0:W-:Y:S04]  /*281f0*/  STL [R1+0x68c], R3 ;  /* 0x00068c0301007387 */ /* 0x0001e80000100800 */
[----:B------:R1:W-:Y:S01]  /*28200*/  STL [R1+0x688], R8 ;  /* 0x0006880801007387 */ /* 0x0003e20000100800 */
[----:B--2---:R-:W-:-:S03]  /*28210*/  SEL R5, R28, R13, !P5 ;  /* 0x0000000d1c057207 */ /* 0x004fc60006800000 */
[----:B------:R-:W2:Y:S01]  /*28220*/  LDL.LU R13, [R1+0x568] ;  /* 0x00056800010d7983 */ /* 0x000ea20000300800 */
[----:B0-----:R-:W-:-:S03]  /*28230*/  SEL R3, R28, R24, !P5 ;  /* 0x000000181c037207 */ /* 0x001fc60006800000 */
[----:B------:R3:W-:Y:S04]  /*28240*/  STL [R1+0x684], R5 ;  /* 0x0006840501007387 */ /* 0x0007e80000100800 */
[----:B------:R-:W2:Y:S01]  /*28250*/  LDL.LU R24, [R1+0x564] ;  /* 0x0005640001187983 */ /* 0x000ea20000300800 */
[----:B-1----:R-:W-:-:S03]  /*28260*/  SEL R8, R28, R11, !P5 ;  /* 0x0000000b1c087207 */ /* 0x002fc60006800000 */
[----:B------:R0:W-:Y:S04]  /*28270*/  STL [R1+0x680], R3 ;  /* 0x0006800301007387 */ /* 0x0001e80000100800 */
[----:B------:R-:W-:Y:S01]  /*28280*/  STL [R1+0x67c], R8 ;  /* 0x00067c0801007387 */ /* 0x000fe20000100800 */
[C---:B---3--:R-:W-:Y:S02]  /*28290*/  SEL R5, R28.reuse, R6, !P5 ;  /* 0x000000061c057207 */ /* 0x048fe40006800000 */
[----:B0-----:R-:W-:-:S03]  /*282a0*/  SEL R3, R28, R15, !P5 ;  /* 0x0000000f1c037207 */ /* 0x001fc60006800000 */
[----:B------:R0:W-:Y:S01]  /*282b0*/  STL [R1+0x678], R5 ;  /* 0x0006780501007387 */ /* 0x0001e20000100800 */
[----:B------:R-:W-:-:S03]  /*282c0*/  SEL R6, R28, R7, !P5 ;  /* 0x000000071c067207 */ /* 0x000fc60006800000 */
[----:B------:R1:W-:Y:S01]  /*282d0*/  STL [R1+0x674], R3 ;  /* 0x0006740301007387 */ /* 0x0003e20000100800 */
[----:B0-----:R-:W-:-:S03]  /*282e0*/  SEL R5, R28, R25, !P5 ;  /* 0x000000191c057207 */ /* 0x001fc60006800000 */
[----:B------:R-:W-:Y:S04]  /*282f0*/  STL [R1+0x670], R6 ;  /* 0x0006700601007387 */ /* 0x000fe80000100800 */
[----:B------:R-:W3:Y:S01]  /*28300*/  LDL.LU R26, [R1+0x560] ;  /* 0x00056000011a7983 */ /* 0x000ee20000300800 */
[----:B-1----:R-:W-:-:S03]  /*28310*/  SEL R3, R28, R23, !P5 ;  /* 0x000000171c037207 */ /* 0x002fc60006800000 */
[----:B------:R4:W-:Y:S04]  /*28320*/  STL [R1+0x66c], R5 ;  /* 0x00066c0501007387 */ /* 0x0009e80000100800 */
[----:B------:R-:W3:Y:S04]  /*28330*/  LDL.LU R7, [R1+0x55c] ;  /* 0x00055c0001077983 */ /* 0x000ee80000300800 */
[----:B------:R5:W-:Y:S04]  /*28340*/  STL [R1+0x668], R3 ;  /* 0x0006680301007387 */ /* 0x000be80000100800 */
[----:B------:R-:W3:Y:S01]  /*28350*/  LDL.LU R23, [R1+0x558] ;  /* 0x0005580001177983 */ /* 0x000ee20000300800 */
[----:B----4-:R-:W-:-:S03]  /*28360*/  SEL R5, R28, R22, !P5 ;  /* 0x000000161c057207 */ /* 0x010fc60006800000 */
[----:B------:R-:W4:Y:S04]  /*28370*/  LDL.LU R22, [R1+0x554] ;  /* 0x0005540001167983 */ /* 0x000f280000300800 */
[----:B------:R-:W-:Y:S04]  /*28380*/  STL [R1+0x664], R5 ;  /* 0x0006640501007387 */ /* 0x000fe80000100800 */
[----:B------:R-:W4:Y:S01]  /*28390*/  LDL.LU R25, [R1+0x550] ;  /* 0x0005500001197983 */ /* 0x000f220000300800 */
[----:B-----5:R-:W-:-:S03]  /*283a0*/  SEL R3, R28, R20, !P5 ;  /* 0x000000141c037207 */ /* 0x020fc60006800000 */
        /* <DEDUP_REMOVED lines=17> */
[----:B------:R-:W5:Y:S01]  /*284c0*/  LDL.LU R5, [R1+0x52c] ;  /* 0x00052c0001057983 */ /* 0x000f620000300800 */
[----:B0-----:R-:W-:-:S05]  /*284d0*/  SEL R4, R28, R29, !P5 ;  /* 0x0000001d1c047207 */ /* 0x001fca0006800000 */
[----:B------:R0:W-:Y:S04]  /*284e0*/  STL [R1+0x64c], R4 ;  /* 0x00064c0401007387 */ /* 0x0001e80000100800 */
[----:B------:R-:W5:Y:S04]  /*284f0*/  LDL.LU R16, [R1+0x528] ;  /* 0x0005280001107983 */ /* 0x000f680000300800 */
[----:B------:R-:W5:Y:S04]  /*28500*/  LDL.LU R29, [R1+0x524] ;  /* 0x00052400011d7983 */ /* 0x000f680000300800 */
[----:B------:R-:W5:Y:S01]  /*28510*/  LDL.LU R11, [R1+0x520] ;  /* 0x00052000010b7983 */ /* 0x000f620000300800 */
[----:B--2---:R-:W-:-:S05]  /*28520*/  SEL R6, R28, R13, !P5 ;  /* 0x0000000d1c067207 */ /* 0x004fca0006800000 */
[----:B------:R1:W-:Y:S01]  /*28530*/  STL [R1+0x648], R6 ;  /* 0x0006480601007387 */ /* 0x0003e20000100800 */
[----:B0-----:R-:W-:-:S03]  /*28540*/  SEL R4, R28, R24, !P5 ;  /* 0x000000181c047207 */ /* 0x001fc60006800000 */
[----:B-1----:R-:W2:Y:S04]  /*28550*/  LDL.LU R6, [R1+0x51c] ;  /* 0x00051c0001067983 */ /* 0x002ea80000300800 */
[----:B------:R0:W-:Y:S04]  /*28560*/  STL [R1+0x644], R4 ;  /* 0x0006440401007387 */ /* 0x0001e80000100800 */
[----:B------:R-:W2:Y:S04]  /*28570*/  LDL.LU R15, [R1+0x518] ;  /* 0x00051800010f7983 */ /* 0x000ea80000300800 */
[----:B0-----:R-:W2:Y:S04]  /*28580*/  LDL.LU R4, [R1+0x514] ;  /* 0x0005140001047983 */ /* 0x001ea80000300800 */
[----:B------:R-:W2:Y:S04]  /*28590*/  LDL.LU R13, [R1+0x510] ;  /* 0x00051000010d7983 */ /* 0x000ea80000300800 */
[----:B------:R-:W2:Y:S01]  /*285a0*/  LDL.LU R24, [R1+0x50c] ;  /* 0x00050c0001187983 */ /* 0x000ea20000300800 */
[----:B---3--:R-:W-:-:S05]  /*285b0*/  SEL R26, R28, R26, !P5 ;  /* 0x0000001a1c1a7207 */ /* 0x008fca0006800000 */
[----:B------:R0:W-:Y:S01]  /*285c0*/  STL [R1+0x640], R26 ;  /* 0x0006401a01007387 */ /* 0x0001e20000100800 */
[C---:B------:R-:W-:Y:S02]  /*285d0*/  SEL R7, R28.reuse, R7, !P5 ;  /* 0x000000071c077207 */ /* 0x040fe40006800000 */
[C---:B0-----:R-:W-:Y:S02]  /*285e0*/  SEL R26, R28.reuse, R23, !P5 ;  /* 0x000000171c1a7207 */ /* 0x041fe40006800000 */
[----:B------:R-:W3:Y:S04]  /*285f0*/  LDL.LU R23, [R1+0x508] ;  /* 0x0005080001177983 */ /* 0x000ee80000300800 */
[----:B------:R4:W-:Y:S04]  /*28600*/  STL [R1+0x63c], R7 ;  /* 0x00063c0701007387 */ /* 0x0009e80000100800 */
[----:B------:R-:W-:Y:S01]  /*28610*/  STL [R1+0x638], R26 ;  /* 0x0006381a01007387 */ /* 0x000fe20000100800 */
[----:B----4-:R-:W-:-:S03]  /*28620*/  SEL R7, R28, R22, !P5 ;  /* 0x000000161c077207 */ /* 0x010fc60006800000 */
[----:B------:R-:W4:Y:S01]  /*28630*/  LDL.LU R22, [R1+0x504] ;  /* 0x0005040001167983 */ /* 0x000f220000300800 */
[----:B------:R-:W-:-:S03]  /*28640*/  SEL R25, R28, R25, !P5 ;  /* 0x000000191c197207 */ /* 0x000fc60006800000 */
[----:B------:R0:W-:Y:S01]  /*28650*/  STL [R1+0x634], R7 ;  /* 0x0006340701007387 */ /* 0x0001e20000100800 */
[----:B-----5:R-:W-:-:S03]  /*28660*/  SEL R20, R28, R20, !P5 ;  /* 0x000000141c147207 */ /* 0x020fc60006800000 */
[----:B0-----:R-:W5:Y:S04]  /*28670*/  LDL.LU R7, [R1+0x500] ;  /* 0x0005000001077983 */ /* 0x001f680000300800 */
[----:B------:R0:W-:Y:S04]  /*28680*/  STL [R1+0x630], R25 ;  /* 0x0006301901007387 */ /* 0x0001e80000100800 */
[----:B0-----:R-:W5:Y:S04]  /*28690*/  LDL.LU R25, [R1+0x4fc] ;  /* 0x0004fc0001197983 */ /* 0x001f680000300800 */
[----:B------:R0:W-:Y:S01]  /*286a0*/  STL [R1+0x62c], R20 ;  /* 0x00062c1401007387 */ /* 0x0001e20000100800 */
[----:B------:R-:W-:-:S03]  /*286b0*/  SEL R26, R28, R3, !P5 ;  /* 0x000000031c1a7207 */ /* 0x000fc60006800000 */
[----:B0-----:R-:W5:Y:S01]  /*286c0*/  LDL.LU R20, [R1+0x4f8] ;  /* 0x0004f80001147983 */ /* 0x001f620000300800 */
[----:B------:R-:W-:-:S03]  /*286d0*/  SEL R3, R28, R19, !P5 ;  /* 0x000000131c037207 */ /* 0x000fc60006800000 */
[----:B------:R-:W5:Y:S04]  /*286e0*/  LDL.LU R19, [R1+0x4f4] ;  /* 0x0004f40001137983 */ /* 0x000f680000300800 */
[----:B------:R0:W-:Y:S04]  /*286f0*/  STL [R1+0x628], R26 ;  /* 0x0006281a01007387 */ /* 0x0001e80000100800 */
[----:B------:R1:W-:Y:S01]  /*28700*/  STL [R1+0x624], R3 ;  /* 0x0006240301007387 */ /* 0x0003e20000100800 */
[C---:B0-----:R-:W-:Y:S02]  /*28710*/  SEL R26, R28.reuse, R21, !P5 ;  /* 0x000000151c1a7207 */ /* 0x041fe40006800000 */
        /* <DEDUP_REMOVED lines=20> */
[C---:B--2---:R-:W-:Y:S02]  /*28860*/  SEL R6, R28.reuse, R6, !P5 ;  /* 0x000000061c067207 */ /* 0x044fe40006800000 */
[----:B0-----:R-:W-:-:S03]  /*28870*/  SEL R3, R28, R15, !P5 ;  /* 0x0000000f1c037207 */ /* 0x001fc60006800000 */
[----:B------:R-:W-:Y:S01]  /*28880*/  STL [R1+0x5fc], R6 ;  /* 0x0005fc0601007387 */ /* 0x000fe20000100800 */
[----:B-1----:R-:W-:-:S03]  /*28890*/  SEL R5, R28, R4, !P5 ;  /* 0x000000041c057207 */ /* 0x002fc60006800000 */
[----:B------:R0:W-:Y:S01]  /*288a0*/  STL [R1+0x5f8], R3 ;  /* 0x0005f80301007387 */ /* 0x0001e20000100800 */
[----:B------:R-:W-:-:S03]  /*288b0*/  SEL R4, R28, R13, !P5 ;  /* 0x0000000d1c047207 */ /* 0x000fc60006800000 */
[----:B------:R-:W-:Y:S04]  /*288c0*/  STL [R1+0x5f4], R5 ;  /* 0x0005f40501007387 */ /* 0x000fe80000100800 */
[----:B------:R-:W2:Y:S01]  /*288d0*/  LDL.LU R26, [R1+0x4e4] ;  /* 0x0004e400011a7983 */ /* 0x000ea20000300800 */
[----:B0-----:R-:W-:-:S03]  /*288e0*/  SEL R3, R28, R24, !P5 ;  /* 0x000000181c037207 */ /* 0x001fc60006800000 */
[----:B------:R0:W-:Y:S04]  /*288f0*/  STL [R1+0x5f0], R4 ;  /* 0x0005f00401007387 */ /* 0x0001e80000100800 */
[----:B0-----:R-:W2:Y:S04]  /*28900*/  LDL.LU R4, [R1+0x4e0] ;  /* 0x0004e00001047983 */ /* 0x001ea80000300800 */
[----:B------:R4:W-:Y:S04]  /*28910*/  STL [R1+0x5ec], R3 ;  /* 0x0005ec0301007387 */ /* 0x0009e80000100800 */
[----:B------:R-:W2:Y:S01]  /*28920*/  LDL.LU R24, [R1+0x4dc] ;  /* 0x0004dc0001187983 */ /* 0x000ea20000300800 */
[----:B---3--:R-:W-:-:S03]  /*28930*/  SEL R5, R28, R23, !P5 ;  /* 0x000000171c057207 */ /* 0x008fc60006800000 */
[----:B------:R-:W3:Y:S04]  /*28940*/  LDL.LU R23, [R1+0x4d8] ;  /* 0x0004d80001177983 */ /* 0x000ee80000300800 */
[----:B------:R-:W-:Y:S04]  /*28950*/  STL [R1+0x5e8], R5 ;  /* 0x0005e80501007387 */ /* 0x000fe80000100800 */
[----:B------:R-:W3:Y:S01]  /*28960*/  LDL.LU R13, [R1+0x4d4] ;  /* 0x0004d400010d7983 */ /* 0x000ee20000300800 */
[----:B----4-:R-:W-:-:S03]  /*28970*/  SEL R3, R28, R22, !P5 ;  /* 0x000000161c037207 */ /* 0x010fc60006800000 */
[----:B------:R-:W4:Y:S04]  /*28980*/  LDL.LU R22, [R1+0x4d0] ;  /* 0x0004d00001167983 */ /* 0x000f280000300800 */
[----:B------:R5:W-:Y:S02]  /*28990*/  STL [R1+0x5e4], R3 ;  /* 0x0005e40301007387 */ /* 0x000be40000100800 */
[----:B-----5:R-:W-:-:S05]  /*289a0*/  SEL R3, R28, R7, !P5 ;  /* 0x000000071c037207 */ /* 0x020fca0006800000 */
        /* <DEDUP_REMOVED lines=15> */
[----:B------:R-:W-:-:S05]  /*28aa0*/  SEL R6, R28, R14, !P5 ;  /* 0x0000000e1c067207 */ /* 0x000fca0006800000 */
        /* <DEDUP_REMOVED lines=13> */
[----:B--2---:R-:W-:-:S05]  /*28b80*/  SEL R26, R28, R26, !P5 ;  /* 0x0000001a1c1a7207 */ /* 0x004fca0006800000 */
[----:B------:R0:W-:Y:S01]  /*28b90*/  STL [R1+0x5c4], R26 ;  /* 0x0005c41a01007387 */ /* 0x0001e20000100800 */
[C---:B------:R-:W-:Y:S02]  /*28ba0*/  SEL R4, R28.reuse, R4, !P5 ;  /* 0x000000041c047207 */ /* 0x040fe40006800000 */
[C---:B0-----:R-:W-:Y:S02]  /*28bb0*/  SEL R26, R28.reuse, R24, !P5 ;  /* 0x000000181c1a7207 */ /* 0x041fe40006800000 */
[----:B------:R-:W2:Y:S04]  /*28bc0*/  LDL.LU R24, [R1+0x4b8] ;  /* 0x0004b80001187983 */ /* 0x000ea80000300800 */
[----:B------:R3:W-:Y:S04]  /*28bd0*/  STL [R1+0x5c0], R4 ;  /* 0x0005c00401007387 */ /* 0x0007e80000100800 */
[----:B------:R-:W-:Y:S01]  /*28be0*/  STL [R1+0x5bc], R26 ;  /* 0x0005bc1a01007387 */ /* 0x000fe20000100800 */
[----:B---3--:R-:W-:-:S03]  /*28bf0*/  SEL R4, R28, R23, !P5 ;  /* 0x000000171c047207 */ /* 0x008fc60006800000 */
[----:B------:R-:W3:Y:S04]  /*28c00*/  LDL.LU R23, [R1+0x4a0] ;  /* 0x0004a00001177983 */ /* 0x000ee80000300800 */
[----:B------:R0:W-:Y:S01]  /*28c10*/  STL [R1+0x5b8], R4 ;  /* 0x0005b80401007387 */ /* 0x0001e20000100800 */
[----:B------:R-:W-:-:S03]  /*28c20*/  SEL R13, R28, R13, !P5 ;  /* 0x0000000d1c0d7207 */ /* 0x000fc60006800000 */
[----:B0-----:R-:W3:Y:S04]  /*28c30*/  LDL.LU R4, [R1+0x4b0] ;  /* 0x0004b00001047983 */ /* 0x001ee80000300800 */
[----:B------:R0:W-:Y:S01]  /*28c40*/  STL [R1+0x5b4], R13 ;  /* 0x0005b40d01007387 */ /* 0x0001e20000100800 */
[----:B----4-:R-:W-:-:S03]  /*28c50*/  SEL R22, R28, R22, !P5 ;  /* 0x000000161c167207 */ /* 0x010fc60006800000 */
[----:B0-----:R-:W4:Y:S04]  /*28c60*/  LDL.LU R13, [R1+0x4a4] ;  /* 0x0004a400010d7983 */ /* 0x001f280000300800 */
[----:B------:R0:W-:Y:S04]  /*28c70*/  STL [R1+0x5b0], R22 ;  /* 0x0005b01601007387 */ /* 0x0001e80000100800 */
[----:B0-----:R-:W4:Y:S01]  /*28c80*/  LDL.LU R22, [R1+0x4ac] ;  /* 0x0004ac0001167983 */ /* 0x001f220000300800 */
[C---:B-----5:R-:W-:Y:S02]  /*28c90*/  SEL R26, R28.reuse, R3, !P5 ;  /* 0x000000031c1a7207 */ /* 0x060fe40006800000 */
[----:B------:R-:W-:-:S02]  /*28ca0*/  SEL R3, R28, R20, !P5 ;  /* 0x000000141c037207 */ /* 0x000fc40006800000 */
[----:B------:R-:W5:Y:S04]  /*28cb0*/  LDL.LU R20, [R1+0x4a8] ;  /* 0x0004a80001147983 */ /* 0x000f680000300800 */
[----:B------:R0:W-:Y:S04]  /*28cc0*/  STL [R1+0x5ac], R26 ;  /* 0x0005ac1a01007387 */ /* 0x0001e80000100800 */
[----:B------:R1:W-:Y:S01]  /*28cd0*/  STL [R1+0x5a8], R3 ;  /* 0x0005a80301007387 */ /* 0x0003e20000100800 */
[C---:B0-----:R-:W-:Y:S02]  /*28ce0*/  SEL R26, R28.reuse, R21, !P5 ;  /* 0x000000151c1a7207 */ /* 0x041fe40006800000 */
        /* <DEDUP_REMOVED lines=18> */
[----:B------:R1:W-:Y:S04]  /*28e10*/  STL [R1+0x570], R3 ;  /* 0x0005700301007387 */ /* 0x0003e80000100800 */
[----:B------:R-:W-:Y:S01]  /*28e20*/  STL [R1+0x568], R8 ;  /* 0x0005680801007387 */ /* 0x000fe20000100800 */
[C---:B0-----:R-:W-:Y:S02]  /*28e30*/  SEL R5, R28.reuse, R6, !P5 ;  /* 0x000000061c057207 */ /* 0x041fe40006800000 */
        /* <DEDUP_REMOVED lines=19> */
[----:B0-----:R-:W-:-:S05]  /*28f70*/  SEL R3, R28, R4, !P5 ;  /* 0x000000041c037207 */ /* 0x001fca0006800000 */
[----:B------:R0:W-:Y:S01]  /*28f80*/  STL [R1+0x548], R3 ;  /* 0x0005480301007387 */ /* 0x0001e20000100800 */
[----:B----4-:R-:W-:-:S03]  /*28f90*/  SEL R5, R28, R13, !P5 ;  /* 0x0000000d1c057207 */ /* 0x010fc60006800000 */
[----:B0-----:R-:W4:Y:S04]  /*28fa0*/  LDL.LU R3, [R1+0x470] ;  /* 0x0004700001037983 */ /* 0x001f280000300800 */
[----:B------:R-:W-:Y:S01]  /*28fb0*/  STL [R1+0x544], R5 ;  /* 0x0005440501007387 */ /* 0x000fe20000100800 */
[----:B------:R-:W-:-:S03]  /*28fc0*/  SEL R4, R28, R22, !P5 ;  /* 0x000000161c047207 */ /* 0x000fc60006800000 */
[----:B------:R-:W4:Y:S04]  /*28fd0*/  LDL.LU R22, [R1+0x46c] ;  /* 0x00046c0001167983 */ /* 0x000f280000300800 */
[----:B------:R5:W-:Y:S04]  /*28fe0*/  STL [R1+0x540], R4 ;  /* 0x0005400401007387 */ /* 0x000be80000100800 */
[----:B------:R-:W4:Y:S04]  /*28ff0*/  LDL.LU R21, [R1+0x468] ;  /* 0x0004680001157983 */ /* 0x000f280000300800 */
[----:B------:R-:W4:Y:S01]  /*29000*/  LDL.LU R10, [R1+0x464] ;  /* 0x00046400010a7983 */ /* 0x000f220000300800 */
[----:B-----5:R-:W-:-:S05]  /*29010*/  SEL R4, R28, R20, !P5 ;  /* 0x000000141c047207 */ /* 0x020fca0006800000 */
        /* <DEDUP_REMOVED lines=27> */
[----:B------:R-:W2:Y:S01]  /*291d0*/  LDL.LU R24, [R1+0x428] ;  /* 0x0004280001187983 */ /* 0x000ea20000300800 */
[----:B------:R-:W-:-:S03]  /*291e0*/  SEL R16, R28, R16, !P5 ;  /* 0x000000101c107207 */ /* 0x000fc60006800000 */
[----:B------:R0:W-:Y:S04]  /*291f0*/  STL [R1+0x520], R7 ;  /* 0x0005200701007387 */ /* 0x0001e80000100800 */
[----:B0-----:R-:W2:Y:S01]  /*29200*/  LDL.LU R7, [R1+0x42c] ;  /* 0x00042c0001077983 */ /* 0x001ea20000300800 */
[----:B---3--:R-:W-:-:S03]  /*29210*/  SEL R23, R28, R23, !P5 ;  /* 0x000000171c177207 */ /* 0x008fc60006800000 */
[----:B------:R0:W-:Y:S04]  /*29220*/  STL [R1+0x51c], R16 ;  /* 0x00051c1001007387 */ /* 0x0001e80000100800 */
[----:B0-----:R-:W3:Y:S04]  /*29230*/  LDL.LU R16, [R1+0x388] ;  /* 0x0003880001107983 */ /* 0x001ee80000300800 */
[----:B------:R0:W-:Y:S04]  /*29240*/  STL [R1+0x518], R23 ;  /* 0x0005181701007387 */ /* 0x0001e80000100800 */
[----:B0-----:R-:W3:Y:S01]  /*29250*/  LDL.LU R23, [R1+0x420] ;  /* 0x0004200001177983 */ /* 0x001ee20000300800 */
[----:B----4-:R-:W-:-:S02]  /*29260*/  SEL R26, R28, R3, !P5 ;  /* 0x000000031c1a7207 */ /* 0x010fc40006800000 */
[C---:B------:R-:W-:Y:S02]  /*29270*/  SEL R3, R28.reuse, R22, !P5 ;  /* 0x000000161c037207 */ /* 0x040fe40006800000 */
[----:B------:R-:W4:Y:S04]  /*29280*/  LDL.LU R22, [R1+0x3fc] ;  /* 0x0003fc0001167983 */ /* 0x000f280000300800 */
[----:B------:R0:W-:Y:S04]  /*29290*/  STL [R1+0x514], R26 ;  /* 0x0005141a01007387 */ /* 0x0001e80000100800 */
[----:B------:R5:W-:Y:S01]  /*292a0*/  STL [R1+0x510], R3 ;  /* 0x0005100301007387 */ /* 0x000be20000100800 */
[----:B0-----:R-:W-:-:S02]  /*292b0*/  SEL R26, R28, R21, !P5 ;  /* 0x000000151c1a7207 */ /* 0x001fc40006800000 */
[----:B------:R-:W-:-:S03]  /*292c0*/  SEL R21, R28, R10, !P5 ;  /* 0x0000000a1c157207 */ /* 0x000fc60006800000 */
[----:B------:R-:W-:Y:S04]  /*292d0*/  STL [R1+0x50c], R26 ;  /* 0x00050c1a01007387 */ /* 0x000fe80000100800 */
[----:B------:R-:W-:Y:S01]  /*292e0*/  STL [R1+0x508], R21 ;  /* 0x0005081501007387 */ /* 0x000fe20000100800 */
[C---:B-----5:R-:W-:Y:S02]  /*292f0*/  SEL R3, R28.reuse, R12, !P5 ;  /* 0x0000000c1c037207 */ /* 0x060fe40006800000 */
[C---:B------:R-:W-:Y:S02]  /*29300*/  SEL R10, R28.reuse, R20, !P5 ;  /* 0x000000141c0a7207 */ /* 0x040fe40006800000 */
[----:B------:R-:W5:Y:S04]  /*29310*/  LDL.LU R20, [R1+0x400] ;  /* 0x0004000001147983 */ /* 0x000f680000300800 */
[----:B------:R0:W-:Y:S04]  /*29320*/  STL [R1+0x504], R3 ;  /* 0x0005040301007387 */ /* 0x0001e80000100800 */
[----:B------:R-:W-:Y:S01]  /*29330*/  STL [R1+0x500], R10 ;  /* 0x0005000a01007387 */ /* 0x000fe20000100800 */
[----:B0-----:R-:W-:-:S02]  /*29340*/  SEL R3, R28, R8, !P5 ;  /* 0x000000081c037207 */ /* 0x001fc40006800000 */
[----:B------:R-:W-:-:S03]  /*29350*/  SEL R8, R28, R5, !P5 ;  /* 0x000000051c087207 */ /* 0x000fc60006800000 */
[----:B------:R0:W-:Y:S01]  /*29360*/  STL [R1+0x4fc], R3 ;  /* 0x0004fc0301007387 */ /* 0x0001e20000100800 */
[----:B------:R-:W-:-:S03]  /*29370*/  SEL R5, R28, R13, !P5 ;  /* 0x0000000d1c057207 */ /* 0x000fc60006800000 */
        /* <DEDUP_REMOVED lines=25> */
[----:B--2---:R-:W-:-:S03]  /*29510*/  SEL R3, R28, R24, !P5 ;  /* 0x000000181c037207 */ /* 0x004fc60006800000 */
[----:B------:R-:W2:Y:S04]  /*29520*/  LDL.LU R24, [R1+0x3f4] ;  /* 0x0003f40001187983 */ /* 0x000ea80000300800 */
[----:B------:R0:W-:Y:S02]  /*29530*/  STL [R1+0x4d0], R3 ;  /* 0x0004d00301007387 */ /* 0x0001e40000100800 */
[----:B0-----:R-:W-:-:S05]  /*29540*/  SEL R3, R28, R7, !P5 ;  /* 0x000000071c037207 */ /* 0x001fca0006800000 */
[----:B------:R0:W-:Y:S04]  /*29550*/  STL [R1+0x4cc], R3 ;  /* 0x0004cc0301007387 */ /* 0x0001e80000100800 */
[----:B0-----:R-:W2:Y:S01]  /*29560*/  LDL.LU R3, [R1+0x3f8] ;  /* 0x0003f80001037983 */ /* 0x001ea20000300800 */
[----:B---3--:R-:W-:-:S05]  /*29570*/  SEL R6, R28, R16, !P5 ;  /* 0x000000101c067207 */ /* 0x008fca0006800000 */
        /* <DEDUP_REMOVED lines=11> */
[----:B0-----:R-:W4:Y:S01]  /*29630*/  LDL.LU R5, [R1+0x3d8] ;  /* 0x0003d80001057983 */ /* 0x001f220000300800 */
[----:B-----5:R-:W-:-:S05]  /*29640*/  SEL R6, R28, R20, !P5 ;  /* 0x000000141c067207 */ /* 0x020fca0006800000 */
        /* <DEDUP_REMOVED lines=30> */
[C---:B------:R-:W-:Y:S02]  /*29830*/  SEL R26, R28.reuse, R3, !P5 ;  /* 0x000000031c1a7207 */ /* 0x040fe40006800000 */
[C---:B---3--:R-:W-:Y:S02]  /*29840*/  SEL R3, R28.reuse, R23, !P5 ;  /* 0x000000171c037207 */ /* 0x048fe40006800000 */
        /* <DEDUP_REMOVED lines=13> */
[----:B------:R-:W-:-:S03]  /*29920*/  SEL R8, R28, R5, !P5 ;  /* 0x000000051c087207 */ /* 0x000fc60006800000 */
[----:B------:R0:W-:Y:S04]  /*29930*/  STL [R1+0x480], R3 ;  /* 0x0004800301007387 */ /* 0x0001e80000100800 */
[----:B------:R1:W-:Y:S01]  /*29940*/  STL [R1+0x47c], R8 ;  /* 0x00047c0801007387 */ /* 0x0003e20000100800 */
[----:B-----5:R-:W-:-:S03]  /*29950*/  SEL R5, R28, R16, !P5 ;  /* 0x000000101c057207 */ /* 0x020fc60006800000 */
        /* <DEDUP_REMOVED lines=31> */
[----:B------:R-:W-:Y:S04]  /*29b50*/  STL [R1+0x44c], R5 ;  /* 0x00044c0501007387 */ /* 0x000fe80000100800 */
[----:B------:R-:W5:Y:S01]  /*29b60*/  LDL.LU R25, [R1+0x380] ;  /* 0x0003800001197983 */ /* 0x000f620000300800 */
[----:B--2---:R-:W-:-:S05]  /*29b70*/  SEL R4, R28, R24, !P5 ;  /* 0x000000181c047207 */ /* 0x004fca0006800000 */
        /* <DEDUP_REMOVED lines=8> */
[----:B------:R-:W3:Y:S01]  /*29c00*/  LDL.LU R5, [R1+0x358] ;  /* 0x0003580001057983 */ /* 0x000ee20000300800 */
[----:B----4-:R-:W-:-:S05]  /*29c10*/  SEL R4, R28, R22, !P5 ;  /* 0x000000161c047207 */ /* 0x010fca0006800000 */
[----:B------:R0:W-:Y:S04]  /*29c20*/  STL [R1+0x440], R4 ;  /* 0x0004400401007387 */ /* 0x0001e80000100800 */
[----:B------:R-:W4:Y:S04]  /*29c30*/  LDL.LU R23, [R1+0x35c] ;  /* 0x00035c0001177983 */ /* 0x000f280000300800 */
[----:B------:R-:W4:Y:S04]  /*29c40*/  LDL.LU R22, [R1+0x354] ;  /* 0x0003540001167983 */ /* 0x000f280000300800 */
[----:B------:R-:W4:Y:S01]  /*29c50*/  LDL.LU R11, [R1+0x350] ;  /* 0x00035000010b7983 */ /* 0x000f220000300800 */
[----:B-----5:R-:W-:-:S05]  /*29c60*/  SEL R6, R28, R16, !P5 ;  /* 0x000000101c067207 */ /* 0x020fca0006800000 */
        /* <DEDUP_REMOVED lines=26> */
[C---:B------:R-:W-:Y:S02]  /*29e10*/  SEL R3, R28.reuse, R25, !P5 ;  /* 0x000000191c037207 */ /* 0x040fe40006800000 */
[----:B------:R-:W5:Y:S04]  /*29e20*/  LDL.LU R25, [R1+0x328] ;  /* 0x0003280001197983 */ /* 0x000f680000300800 */
[----:B------:R2:W-:Y:S04]  /*29e30*/  STL [R1+0x41c], R26 ;  /* 0x00041c1a01007387 */ /* 0x0005e80000100800 */
[----:B------:R3:W-:Y:S01]  /*29e40*/  STL [R1+0x418], R3 ;  /* 0x0004180301007387 */ /* 0x0007e20000100800 */
[----:B--2---:R-:W-:-:S02]  /*29e50*/  SEL R26, R28, R21, !P5 ;  /* 0x000000151c1a7207 */ /* 0x004fc40006800000 */
[----:B------:R-:W-:-:S03]  /*29e60*/  SEL R21, R28, R10, !P5 ;  /* 0x0000000a1c157207 */ /* 0x000fc60006800000 */
[----:B------:R-:W-:Y:S04]  /*29e70*/  STL [R1+0x414], R26 ;  /* 0x0004141a01007387 */ /* 0x000fe80000100800 */
[----:B------:R-:W-:Y:S01]  /*29e80*/  STL [R1+0x410], R21 ;  /* 0x0004101501007387 */ /* 0x000fe20000100800 */
[C---:B---3--:R-:W-:Y:S02]  /*29e90*/  SEL R3, R28.reuse, R12, !P5 ;  /* 0x0000000c1c037207 */ /* 0x048fe40006800000 */
[C---:B------:R-:W-:Y:S02]  /*29ea0*/  SEL R10, R28.reuse, R24, !P5 ;  /* 0x000000181c0a7207 */ /* 0x040fe40006800000 */
[----:B------:R-:W2:Y:S04]  /*29eb0*/  LDL.LU R24, [R1+0x320] ;  /* 0x0003200001187983 */ /* 0x000ea80000300800 */
[----:B------:R0:W-:Y:S04]  /*29ec0*/  STL [R1+0x40c], R3 ;  /* 0x00040c0301007387 */ /* 0x0001e80000100800 */
[----:B------:R-:W-:Y:S01]  /*29ed0*/  STL [R1+0x408], R10 ;  /* 0x0004080a01007387 */ /* 0x000fe20000100800 */
[----:B0-----:R-:W-:-:S02]  /*29ee0*/  SEL R3, R28, R8, !P5 ;  /* 0x000000081c037207 */ /* 0x001fc40006800000 */
[----:B------:R-:W-:-:S03]  /*29ef0*/  SEL R8, R28, R5, !P5 ;  /* 0x000000051c087207 */ /* 0x000fc60006800000 */
[----:B------:R0:W-:Y:S01]  /*29f00*/  STL [R1+0x404], R3 ;  /* 0x0004040301007387 */ /* 0x0001e20000100800 */
[----:B----4-:R-:W-:-:S03]  /*29f10*/  SEL R5, R28, R23, !P5 ;  /* 0x000000171c057207 */ /* 0x010fc60006800000 */
[----:B------:R-:W-:Y:S04]  /*29f20*/  STL [R1+0x400], R8 ;  /* 0x0004000801007387 */ /* 0x000fe80000100800 */
[----:B------:R-:W3:Y:S01]  /*29f30*/  LDL.LU R23, [R1+0x31c] ;  /* 0x00031c0001177983 */ /* 0x000ee20000300800 */
[----:B0-----:R-:W-:-:S03]  /*29f40*/  SEL R3, R28, R22, !P5 ;  /* 0x000000161c037207 */ /* 0x001fc60006800000 */
[----:B------:R0:W-:Y:S04]  /*29f50*/  STL [R1+0x3fc], R5 ;  /* 0x0003fc0501007387 */ /* 0x0001e80000100800 */
[----:B------:R-:W4:Y:S01]  /*29f60*/  LDL.LU R22, [R1+0x318] ;  /* 0x0003180001167983 */ /* 0x000f220000300800 */
[----:B0-----:R-:W-:-:S03]  /*29f70*/  SEL R5, R28, R11, !P5 ;  /* 0x0000000b1c057207 */ /* 0x001fc60006800000 */
[----:B------:R0:W-:Y:S04]  /*29f80*/  STL [R1+0x3f8], R3 ;  /* 0x0003f80301007387 */ /* 0x0001e80000100800 */
[----:B------:R1:W-:Y:S01]  /*29f90*/  STL [R1+0x3f4], R5 ;  /* 0x0003f40501007387 */ /* 0x0003e20000100800 */
[C---:B-----5:R-:W-:Y:S02]  /*29fa0*/  SEL R6, R28.reuse, R6, !P5 ;  /* 0x000000061c067207 */ /* 0x060fe40006800000 */
        /* <DEDUP_REMOVED lines=42> */
[----:B----4-:R-:W-:-:S03]  /*2a250*/  SEL R7, R28, R22, !P5 ;  /* 0x000000161c077207 */ /* 0x010fc60006800000 */
[----:B0-----:R-:W3:Y:S04]  /*2a260*/  LDL.LU R6, [R1+0x2dc] ;  /* 0x0002dc0001067983 */ /* 0x001ee80000300800 */
        /* <DEDUP_REMOVED lines=16> */
[----:B0-----:R-:W5:Y:S01]  /*2a370*/  LDL.LU R4, [R1+0x2b4] ;  /* 0x0002b40001047983 */ /* 0x001f620000300800 */
[----:B------:R-:W-:-:S03]  /*2a380*/  SEL R14, R28, R14, !P5 ;  /* 0x0000000e1c0e7207 */ /* 0x000fc60006800000 */
        /* <DEDUP_REMOVED lines=25> */
[----:B------:R3:W-:Y:S01]  /*2a520*/  STL [R1+0x380], R5 ;  /* 0x0003800501007387 */ /* 0x0007e20000100800 */
[----:B-1----:R-:W-:-:S03]  /*2a530*/  SEL R8, R28, R11, !P5 ;  /* 0x0000000b1c087207 */ /* 0x002fc60006800000 */
[----:B------:R-:W2:Y:S04]  /*2a540*/  LDL.LU R24, [R1+0x29c] ;  /* 0x00029c0001187983 */ /* 0x000ea80000300800 */
[----:B------:R4:W-:Y:S04]  /*2a550*/  STL [R1+0x37c], R3 ;  /* 0x00037c0301007387 */ /* 0x0009e80000100800 */
[----:B------:R-:W-:Y:S01]  /*2a560*/  STL [R1+0x378], R8 ;  /* 0x0003780801007387 */ /* 0x000fe20000100800 */
[C---:B---3--:R-:W-:Y:S02]  /*2a570*/  SEL R5, R28.reuse, R6, !P5 ;  /* 0x000000061c057207 */ /* 0x048fe40006800000 */
[----:B----4-:R-:W-:-:S03]  /*2a580*/  SEL R3, R28, R15, !P5 ;  /* 0x0000000f1c037207 */ /* 0x010fc60006800000 */
        /* <DEDUP_REMOVED lines=8> */
[----:B------:R-:W4:Y:S04]  /*2a610*/  LDL.LU R7, [R1+0x294] ;  /* 0x0002940001077983 */ /* 0x000f280000300800 */
[----:B------:R0:W-:Y:S04]  /*2a620*/  STL [R1+0x364], R3 ;  /* 0x0003640301007387 */ /* 0x0001e80000100800 */
[----:B------:R-:W4:Y:S04]  /*2a630*/  LDL.LU R23, [R1+0x290] ;  /* 0x0002900001177983 */ /* 0x000f280000300800 */
[----:B------:R-:W4:Y:S01]  /*2a640*/  LDL.LU R22, [R1+0x288] ;  /* 0x0002880001167983 */ /* 0x000f220000300800 */
[----:B-----5:R-:W-:-:S05]  /*2a650*/  SEL R5, R28, R20, !P5 ;  /* 0x000000141c057207 */ /* 0x020fca0006800000 */
        /* <DEDUP_REMOVED lines=23> */
[----:B0-----:R-:W5:Y:S04]  /*2a7d0*/  LDL.LU R4, [R1+0x258] ;  /* 0x0002580001047983 */ /* 0x001f680000300800 */
[----:B------:R-:W5:Y:S04]  /*2a7e0*/  LDL.LU R25, [R1+0x254] ;  /* 0x0002540001197983 */ /* 0x000f680000300800 */
[----:B------:R-:W5:Y:S01]  /*2a7f0*/  LDL.LU R11, [R1+0x24c] ;  /* 0x00024c00010b7983 */ /* 0x000f620000300800 */
[----:B--2---:R-:W-:-:S05]  /*2a800*/  SEL R6, R28, R13, !P5 ;  /* 0x0000000d1c067207 */ /* 0x004fca0006800000 */
[----:B------:R0:W-:Y:S01]  /*2a810*/  STL [R1+0x344], R6 ;  /* 0x0003440601007387 */ /* 0x0001e20000100800 */
[----:B------:R-:W-:-:S03]  /*2a820*/  SEL R13, R28, R24, !P5 ;  /* 0x000000181c0d7207 */ /* 0x000fc60006800000 */
[----:B0-----:R-:W2:Y:S04]  /*2a830*/  LDL.LU R6, [R1+0x250] ;  /* 0x0002500001067983 */ /* 0x001ea80000300800 */
[----:B------:R0:W-:Y:S04]  /*2a840*/  STL [R1+0x340], R13 ;  /* 0x0003400d01007387 */ /* 0x0001e80000100800 */
[----:B------:R-:W2:Y:S04]  /*2a850*/  LDL.LU R15, [R1+0x21c] ;  /* 0x00021c00010f7983 */ /* 0x000ea80000300800 */
[----:B------:R-:W2:Y:S04]  /*2a860*/  LDL.LU R16, [R1+0x244] ;  /* 0x0002440001107983 */ /* 0x000ea80000300800 */
[----:B0-----:R-:W2:Y:S04]  /*2a870*/  LDL.LU R13, [R1+0x220] ;  /* 0x00022000010d7983 */ /* 0x001ea80000300800 */
[----:B------:R-:W2:Y:S01]  /*2a880*/  LDL.LU R24, [R1+0x224] ;  /* 0x0002240001187983 */ /* 0x000ea20000300800 */
[----:B---3--:R-:W-:-:S05]  /*2a890*/  SEL R26, R28, R26, !P5 ;  /* 0x0000001a1c1a7207 */ /* 0x008fca0006800000 */
[----:B------:R0:W-:Y:S01]  /*2a8a0*/  STL [R1+0x33c], R26 ;  /* 0x00033c1a01007387 */ /* 0x0001e20000100800 */
[C---:B----4-:R-:W-:Y:S02]  /*2a8b0*/  SEL R7, R28.reuse, R7, !P5 ;  /* 0x000000071c077207 */ /* 0x050fe40006800000 */
[C---:B0-----:R-:W-:Y:S02]  /*2a8c0*/  SEL R26, R28.reuse, R23, !P5 ;  /* 0x000000171c1a7207 */ /* 0x041fe40006800000 */
[----:B------:R-:W3:Y:S04]  /*2a8d0*/  LDL.LU R23, [R1+0x23c] ;  /* 0x00023c0001177983 */ /* 0x000ee80000300800 */
[----:B------:R0:W-:Y:S04]  /*2a8e0*/  STL [R1+0x338], R7 ;  /* 0x0003380701007387 */ /* 0x0001e80000100800 */
[----:B------:R-:W-:Y:S01]  /*2a8f0*/  STL [R1+0x334], R26 ;  /* 0x0003341a01007387 */ /* 0x000fe20000100800 */
[----:B0-----:R-:W-:-:S03]  /*2a900*/  SEL R7, R28, R22, !P5 ;  /* 0x000000161c077207 */ /* 0x001fc60006800000 */
[----:B------:R-:W4:Y:S04]  /*2a910*/  LDL.LU R22, [R1+0x240] ;  /* 0x0002400001167983 */ /* 0x000f280000300800 */
[----:B------:R0:W-:Y:S04]  /*2a920*/  STL [R1+0x330], R7 ;  /* 0x0003300701007387 */ /* 0x0001e80000100800 */
[----:B0-----:R-:W4:Y:S01]  /*2a930*/  LDL.LU R7, [R1+0x228] ;  /* 0x0002280001077983 */ /* 0x001f220000300800 */
[----:B-----5:R-:W-:-:S05]  /*2a940*/  SEL R20, R28, R20, !P5 ;  /* 0x000000141c147207 */ /* 0x020fca0006800000 */
[----:B------:R0:W-:Y:S01]  /*2a950*/  STL [R1+0x32c], R20 ;  /* 0x00032c1401007387 */ /* 0x0001e20000100800 */
[----:B------:R-:W-:-:S03]  /*2a960*/  SEL R19, R28, R19, !P5 ;  /* 0x000000131c137207 */ /* 0x000fc60006800000 */
[----:B0-----:R-:W5:Y:S04]  /*2a970*/  LDL.LU R20, [R1+0x238] ;  /* 0x0002380001147983 */ /* 0x001f680000300800 */
[----:B------:R0:W-:Y:S04]  /*2a980*/  STL [R1+0x328], R19 ;  /* 0x0003281301007387 */ /* 0x0001e80000100800 */
[----:B0-----:R-:W5:Y:S01]  /*2a990*/  LDL.LU R19, [R1+0x22c] ;  /* 0x00022c0001137983 */ /* 0x001f620000300800 */
[C---:B------:R-:W-:Y:S02]  /*2a9a0*/  SEL R26, R28.reuse, R3, !P5 ;  /* 0x000000031c1a7207 */ /* 0x040fe40006800000 */
[----:B------:R-:W-:-:S02]  /*2a9b0*/  SEL R3, R28, R14, !P5 ;  /* 0x0000000e1c037207 */ /* 0x000fc40006800000 */
        /* <DEDUP_REMOVED lines=14> */
[----:B------:R0:W-:Y:S01]  /*2aaa0*/  STL [R1+0x30c], R3 ;  /* 0x00030c0301007387 */ /* 0x0001e20000100800 */
[----:B------:R-:W-:-:S03]  /*2aab0*/  SEL R5, R28, R4, !P5 ;  /* 0x000000041c057207 */ /* 0x000fc60006800000 */
[----:B------:R1:W-:Y:S01]  /*2aac0*/  STL [R1+0x308], R8 ;  /* 0x0003080801007387 */ /* 0x0003e20000100800 */
[----:B0-----:R-:W-:-:S03]  /*2aad0*/  SEL R3, R28, R25, !P5 ;  /* 0x000000191c037207 */ /* 0x001fc60006800000 */
[----:B------:R-:W5:Y:S04]  /*2aae0*/  LDL.LU R4, [R1+0x214] ;  /* 0x0002140001047983 */ /* 0x000f680000300800 */
[----:B------:R2:W-:Y:S01]  /*2aaf0*/  STL [R1+0x304], R5 ;  /* 0x0003040501007387 */ /* 0x0005e20000100800 */
[----:B-1----:R-:W-:-:S03]  /*2ab00*/  SEL R8, R28, R11, !P5 ;  /* 0x0000000b1c087207 */ /* 0x002fc60006800000 */
[----:B------:R-:W5:Y:S04]  /*2ab10*/  LDL.LU R25, [R1+0x218] ;  /* 0x0002180001197983 */ /* 0x000f680000300800 */
[----:B------:R0:W-:Y:S04]  /*2ab20*/  STL [R1+0x300], R3 ;  /* 0x0003000301007387 */ /* 0x0001e80000100800 */
[----:B------:R-:W-:Y:S01]  /*2ab30*/  STL [R1+0x2fc], R8 ;  /* 0x0002fc0801007387 */ /* 0x000fe20000100800 */
[----:B--2---:R-:W-:-:S05]  /*2ab40*/  SEL R5, R28, R6, !P5 ;  /* 0x000000061c057207 */ /* 0x004fca0006800000 */
[----:B------:R1:W-:Y:S01]  /*2ab50*/  STL [R1+0x2f8], R5 ;  /* 0x0002f80501007387 */ /* 0x0003e20000100800 */
[C---:B0-----:R-:W-:Y:S02]  /*2ab60*/  SEL R3, R28.reuse, R15, !P5 ;  /* 0x0000000f1c037207 */ /* 0x041fe40006800000 */
[----:B------:R-:W-:-:S03]  /*2ab70*/  SEL R6, R28, R16, !P5 ;  /* 0x000000101c067207 */ /* 0x000fc60006800000 */
[----:B------:R0:W-:Y:S01]  /*2ab80*/  STL [R1+0x2f4], R3 ;  /* 0x0002f40301007387 */ /* 0x0001e20000100800 */
[----:B-1----:R-:W-:-:S03]  /*2ab90*/  SEL R5, R28, R13, !P5 ;  /* 0x0000000d1c057207 */ /* 0x002fc60006800000 */
[----:B------:R-:W-:Y:S04]  /*2aba0*/  STL [R1+0x2f0], R6 ;  /* 0x0002f00601007387 */ /* 0x000fe80000100800 */
[----:B------:R-:W2:Y:S01]  /*2abb0*/  LDL.LU R26, [R1+0x1e8] ;  /* 0x0001e800011a7983 */ /* 0x000ea20000300800 */
[----:B0-----:R-:W-:-:S03]  /*2abc0*/  SEL R3, R28, R24, !P5 ;  /* 0x000000181c037207 */ /* 0x001fc60006800000 */
[----:B------:R3:W-:Y:S04]  /*2abd0*/  STL [R1+0x2ec], R5 ;  /* 0x0002ec0501007387 */ /* 0x0007e80000100800 */
[----:B------:R-:W2:Y:S04]  /*2abe0*/  LDL.LU R16, [R1+0x1ec] ;  /* 0x0001ec0001107983 */ /* 0x000ea80000300800 */
[----:B------:R4:W-:Y:S04]  /*2abf0*/  STL [R1+0x2e8], R3 ;  /* 0x0002e80301007387 */ /* 0x0009e80000100800 */
[----:B------:R-:W2:Y:S04]  /*2ac00*/  LDL.LU R13, [R1+0x1f0] ;  /* 0x0001f000010d7983 */ /* 0x000ea80000300800 */
[----:B------:R-:W2:Y:S01]  /*2ac10*/  LDL.LU R24, [R1+0x1f4] ;  /* 0x0001f40001187983 */ /* 0x000ea20000300800 */
[----:B---3--:R-:W-:-:S05]  /*2ac20*/  SEL R5, R28, R23, !P5 ;  /* 0x000000171c057207 */ /* 0x008fca0006800000 */
[----:B------:R-:W-:Y:S04]  /*2ac30*/  STL [R1+0x2e4], R5 ;  /* 0x0002e40501007387 */ /* 0x000fe80000100800 */
[----:B------:R-:W3:Y:S01]  /*2ac40*/  LDL.LU R23, [R1+0x1f8] ;  /* 0x0001f80001177983 */ /* 0x000ee20000300800 */
[----:B----4-:R-:W-:-:S03]  /*2ac50*/  SEL R3, R28, R22, !P5 ;  /* 0x000000161c037207 */ /* 0x010fc60006800000 */
[----:B------:R-:W4:Y:S04]  /*2ac60*/  LDL.LU R22, [R1+0x210] ;  /* 0x0002100001167983 */ /* 0x000f280000300800 */
[----:B------:R0:W-:Y:S02]  /*2ac70*/  STL [R1+0x2e0], R3 ;  /* 0x0002e00301007387 */ /* 0x0001e40000100800 */
[----:B0-----:R-:W-:-:S05]  /*2ac80*/  SEL R3, R28, R7, !P5 ;  /* 0x000000071c037207 */ /* 0x001fca0006800000 */
[----:B------:R0:W-:Y:S04]  /*2ac90*/  STL [R1+0x2dc], R3 ;  /* 0x0002dc0301007387 */ /* 0x0001e80000100800 */
[----:B0-----:R-:W4:Y:S01]  /*2aca0*/  LDL.LU R3, [R1+0x20c] ;  /* 0x00020c0001037983 */ /* 0x001f220000300800 */
[----:B-----5:R-:W-:-:S05]  /*2acb0*/  SEL R6, R28, R20, !P5 ;  /* 0x000000141c067207 */ /* 0x020fca0006800000 */
        /* <DEDUP_REMOVED lines=23> */
[----:B------:R-:W5:Y:S04]  /*2ae30*/  LDL.LU R7, [R1+0x1b0] ;  /* 0x0001b00001077983 */ /* 0x000f680000300800 */
[----:B0-----:R-:W5:Y:S04]  /*2ae40*/  LDL.LU R4, [R1+0x1d0] ;  /* 0x0001d00001047983 */ /* 0x001f680000300800 */
[----:B------:R-:W5:Y:S01]  /*2ae50*/  LDL.LU R25, [R1+0x1c0] ;  /* 0x0001c00001197983 */ /* 0x000f620000300800 */
[----:B--2---:R-:W-:-:S05]  /*2ae60*/  SEL R26, R28, R26, !P5 ;  /* 0x0000001a1c1a7207 */ /* 0x004fca0006800000 */
[----:B------:R0:W-:Y:S02]  /*2ae70*/  STL [R1+0x2c0], R26 ;  /* 0x0002c01a01007387 */ /* 0x0001e40000100800 */
[C---:B0-----:R-:W-:Y:S02]  /*2ae80*/  SEL R26, R28.reuse, R16, !P5 ;  /* 0x000000101c1a7207 */ /* 0x041fe40006800000 */
[C---:B------:R-:W-:Y:S01]  /*2ae90*/  SEL R13, R28.reuse, R13, !P5 ;  /* 0x0000000d1c0d7207 */ /* 0x040fe20006800000 */
[----:B------:R-:W2:Y:S01]  /*2aea0*/  LDL.LU R16, [R1+0x1c4] ;  /* 0x0001c40001107983 */ /* 0x000ea20000300800 */
[----:B------:R-:W-:-:S03]  /*2aeb0*/  SEL R24, R28, R24, !P5 ;  /* 0x000000181c187207 */ /* 0x000fc60006800000 */
[----:B------:R-:W-:Y:S04]  /*2aec0*/  STL [R1+0x2bc], R26 ;  /* 0x0002bc1a01007387 */ /* 0x000fe80000100800 */
[----:B------:R0:W-:Y:S04]  /*2aed0*/  STL [R1+0x2b8], R13 ;  /* 0x0002b80d01007387 */ /* 0x0001e80000100800 */
[----:B0-----:R-:W2:Y:S04]  /*2aee0*/  LDL.LU R13, [R1+0x1cc] ;  /* 0x0001cc00010d7983 */ /* 0x001ea80000300800 */
[----:B------:R0:W-:Y:S01]  /*2aef0*/  STL [R1+0x2b4], R24 ;  /* 0x0002b41801007387 */ /* 0x0001e20000100800 */
[----:B---3--:R-:W-:-:S03]  /*2af00*/  SEL R23, R28, R23, !P5 ;  /* 0x000000171c177207 */ /* 0x008fc60006800000 */
[----:B0-----:R-:W3:Y:S04]  /*2af10*/  LDL.LU R24, [R1+0x1c8] ;  /* 0x0001c80001187983 */ /* 0x001ee80000300800 */
[----:B------:R0:W-:Y:S01]  /*2af20*/  STL [R1+0x2b0], R23 ;  /* 0x0002b01701007387 */ /* 0x0001e20000100800 */
[----:B----4-:R-:W-:-:S03]  /*2af30*/  SEL R22, R28, R22, !P5 ;  /* 0x000000161c167207 */ /* 0x010fc60006800000 */
[----:B0-----:R-:W4:Y:S04]  /*2af40*/  LDL.LU R23, [R1+0x1b4] ;  /* 0x0001b40001177983 */ /* 0x001f280000300800 */
[----:B------:R0:W-:Y:S04]  /*2af50*/  STL [R1+0x2ac], R22 ;  /* 0x0002ac1601007387 */ /* 0x0001e80000100800 */
[----:B0-----:R-:W4:Y:S01]  /*2af60*/  LDL.LU R22, [R1+0x1bc] ;  /* 0x0001bc0001167983 */ /* 0x001f220000300800 */
[C---:B------:R-:W-:Y:S02]  /*2af70*/  SEL R26, R28.reuse, R3, !P5 ;  /* 0x000000031c1a7207 */ /* 0x040fe40006800000 */
[----:B-----5:R-:W-:-:S02]  /*2af80*/  SEL R3, R28, R19, !P5 ;  /* 0x000000131c037207 */ /* 0x020fc40006800000 */
[----:B------:R-:W5:Y:S04]  /*2af90*/  LDL.LU R19, [R1+0x1b8] ;  /* 0x0001b80001137983 */ /* 0x000f680000300800 */
[----:B------:R0:W-:Y:S04]  /*2afa0*/  STL [R1+0x2a8], R26 ;  /* 0x0002a81a01007387 */ /* 0x0001e80000100800 */
[----:B------:R1:W-:Y:S01]  /*2afb0*/  STL [R1+0x2a4], R3 ;  /* 0x0002a40301007387 */ /* 0x0003e20000100800 */
[C---:B0-----:R-:W-:Y:S02]  /*2afc0*/  SEL R26, R28.reuse, R21, !P5 ;  /* 0x000000151c1a7207 */ /* 0x041fe40006800000 */
[----:B------:R-:W-:-:S03]  /*2afd0*/  SEL R21, R28, R10, !P5 ;  /* 0x0000000a1c157207 */ /* 0x000fc60006800000 */
[----:B------:R-:W-:Y:S04]  /*2afe0*/  STL [R1+0x2a0], R26 ;  /* 0x0002a01a01007387 */ /* 0x000fe80000100800 */
[----:B------:R-:W-:Y:S01]  /*2aff0*/  STL [R1+0x29c], R21 ;  /* 0x00029c1501007387 */ /* 0x000fe20000100800 */
[C---:B-1----:R-:W-:Y:S02]  /*2b000*/  SEL R3, R28.reuse, R12, !P5 ;  /* 0x0000000c1c037207 */ /* 0x042fe40006800000 */
        /* <DEDUP_REMOVED lines=25> */
[----:B------:R-:W-:Y:S04]  /*2b1a0*/  STL [R1+0x264], R4 ;  /* 0x0002640401007387 */ /* 0x000fe80000100800 */
[----:B------:R-:W5:Y:S04]  /*2b1b0*/  LDL.LU R26, [R1+0x148] ;  /* 0x00014800011a7983 */ /* 0x000f680000300800 */
[----:B------:R0:W-:Y:S04]  /*2b1c0*/  STL [R1+0x260], R3 ;  /* 0x0002600301007387 */ /* 0x0001e80000100800 */
[----:B------:R-:W5:Y:S04]  /*2b1d0*/  LDL.LU R25, [R1+0x144] ;  /* 0x0001440001197983 */ /* 0x000f680000300800 */
[----:B0-----:R-:W5:Y:S01]  /*2b1e0*/  LDL.LU R3, [R1+0x184] ;  /* 0x0001840001037983 */ /* 0x001f620000300800 */
[----:B--2---:R-:W-:-:S05]  /*2b1f0*/  SEL R4, R28, R16, !P5 ;  /* 0x000000101c047207 */ /* 0x004fca0006800000 */
[----:B------:R0:W-:Y:S04]  /*2b200*/  STL [R1+0x25c], R4 ;  /* 0x00025c0401007387 */ /* 0x0001e80000100800 */
[----:B0-----:R-:W2:Y:S01]  /*2b210*/  LDL.LU R4, [R1+0x194] ;  /* 0x0001940001047983 */ /* 0x001ea20000300800 */
[----:B------:R-:W-:-:S03]  /*2b220*/  SEL R5, R28, R13, !P5 ;  /* 0x0000000d1c057207 */ /* 0x000fc60006800000 */
[----:B------:R-:W2:Y:S04]  /*2b230*/  LDL.LU R16, [R1+0x190] ;  /* 0x0001900001107983 */ /* 0x000ea80000300800 */
[----:B------:R0:W-:Y:S01]  /*2b240*/  STL [R1+0x258], R5 ;  /* 0x0002580501007387 */ /* 0x0001e20000100800 */
[----:B---3--:R-:W-:-:S05]  /*2b250*/  SEL R7, R28, R24, !P5 ;  /* 0x000000181c077207 */ /* 0x008fca0006800000 */
[----:B------:R-:W-:Y:S04]  /*2b260*/  STL [R1+0x270], R7 ;  /* 0x0002700701007387 */ /* 0x000fe80000100800 */
[----:B------:R-:W3:Y:S01]  /*2b270*/  LDL.LU R10, [R1+0x18c] ;  /* 0x00018c00010a7983 */ /* 0x000ee20000300800 */
[----:B----4-:R-:W-:-:S05]  /*2b280*/  SEL R6, R28, R23, !P5 ;  /* 0x000000171c067207 */ /* 0x010fca0006800000 */
[----:B------:R-:W-:Y:S04]  /*2b290*/  STL [R1+0x23c], R6 ;  /* 0x00023c0601007387 */ /* 0x000fe80000100800 */
[----:B------:R-:W4:Y:S01]  /*2b2a0*/  LDL.LU R13, [R1+0x188] ;  /* 0x00018800010d7983 */ /* 0x000f220000300800 */
[----:B0-----:R-:W-:-:S05]  /*2b2b0*/  SEL R5, R28, R22, !P5 ;  /* 0x000000161c057207 */ /* 0x001fca0006800000 */
[----:B------:R5:W-:Y:S04]  /*2b2c0*/  STL [R1+0x254], R5 ;  /* 0x0002540501007387 */ /* 0x000be80000100800 */
[----:B------:R-:W4:Y:S04]  /*2b2d0*/  LDL.LU R12, [R1+0x17c] ;  /* 0x00017c00010c7983 */ /* 0x000f280000300800 */
[----:B------:R-:W4:Y:S01]  /*2b2e0*/  LDL.LU R8, [R1+0x178] ;  /* 0x0001780001087983 */ /* 0x000f220000300800 */
[----:B-----5:R-:W-:-:S05]  /*2b2f0*/  SEL R5, R28, R19, !P5 ;  /* 0x000000131c057207 */ /* 0x020fca0006800000 */
[----:B------:R0:W-:Y:S04]  /*2b300*/  STL [R1+0x250], R5 ;  /* 0x0002500501007387 */ /* 0x0001e80000100800 */
[----:B0-----:R-:W5:Y:S04]  /*2b310*/  LDL.LU R5, [R1+0x140] ;  /* 0x0001400001057983 */ /* 0x001f680000300800 */
[----:B------:R-:W5:Y:S04]  /*2b320*/  LDL.LU R19, [R1+0x94] ;  /* 0x0000940001137983 */ /* 0x000f680000300800 */
[----:B------:R-:W5:Y:S04]  /*2b330*/  LDL.LU R11, [R1+0x74] ;  /* 0x00007400010b7983 */ /* 0x000f680000300800 */
[----:B------:R-:W5:Y:S01]  /*2b340*/  LDL.LU R6, [R1+0x70] ;  /* 0x0000700001067983 */ /* 0x000f620000300800 */
[----:B------:R-:W-:-:S05]  /*2b350*/  SEL R7, R28, R20, !P5 ;  /* 0x000000141c077207 */ /* 0x000fca0006800000 */
[----:B------:R0:W-:Y:S04]  /*2b360*/  STL [R1+0x24c], R7 ;  /* 0x00024c0701007387 */ /* 0x0001e80000100800 */
[----:B------:R-:W5:Y:S04]  /*2b370*/  LDL.LU R23, [R1+0x6c] ;  /* 0x00006c0001177983 */ /* 0x000f680000300800 */
[----:B------:R-:W5:Y:S04]  /*2b380*/  LDL.LU R22, [R1+0x68] ;  /* 0x0000680001167983 */ /* 0x000f680000300800 */
[----:B------:R-:W5:Y:S01]  /*2b390*/  LDL.LU R24, [R1+0x64] ;  /* 0x0000640001187983 */ /* 0x000f620000300800 */
[----:B------:R-:W-:-:S05]  /*2b3a0*/  SEL R14, R28, R14, !P5 ;  /* 0x0000000e1c0e7207 */ /* 0x000fca0006800000 */
[----:B------:R1:W-:Y:S01]  /*2b3b0*/  STL [R1+0x248], R14 ;  /* 0x0002480e01007387 */ /* 0x0003e20000100800 */
[----:B0-----:R-:W-:-:S03]  /*2b3c0*/  SEL R7, R28, R29, !P5 ;  /* 0x0000001d1c077207 */ /* 0x001fc60006800000 */
[----:B------:R-:W5:Y:S04]  /*2b3d0*/  LDL.LU R20, [R1+0x14] ;  /* 0x0000140001147983 */ /* 0x000f680000300800 */
[----:B------:R0:W-:Y:S04]  /*2b3e0*/  STL [R1+0x244], R7 ;  /* 0x0002440701007387 */ /* 0x0001e80000100800 */
[----:B-1----:R-:W5:Y:S04]  /*2b3f0*/  LDL.LU R14, [R1+0x8] ;  /* 0x00000800010e7983 */ /* 0x002f680000300800 */
[----:B------:R-:W5:Y:S04]  /*2b400*/  LDL.LU R29, [R1+0x4] ;  /* 0x00000400011d7983 */ /* 0x000f680000300800 */
[----:B------:R-:W5:Y:S04]  /*2b410*/  LDL.LU R15, [R1+0x150] ;  /* 0x00015000010f7983 */ /* 0x000f680000300800 */
[----:B0-----:R-:W5:Y:S01]  /*2b420*/  LDL.LU R7, [R1] ;  /* 0x0000000001077983 */ /* 0x001f620000300800 */
[----:B------:R-:W-:-:S05]  /*2b430*/  SEL R21, R28, R21, !P5 ;  /* 0x000000151c157207 */ /* 0x000fca0006800000 */
[----:B------:R0:W-:Y:S01]  /*2b440*/  STL [R1+0x240], R21 ;  /* 0x0002401501007387 */ /* 0x0001e20000100800 */
[----:B------:R-:W-:-:S03]  /*2b450*/  SEL R26, R28, R26, !P5 ;  /* 0x0000001a1c1a7207 */ /* 0x000fc60006800000 */
[----:B0-----:R-:W5:Y:S04]  /*2b460*/  LDL.LU R21, [R1+0x7590] ;  /* 0x0075900001157983 */ /* 0x001f680000300800 */
[----:B------:R0:W-:Y:S01]  /*2b470*/  STL [R1+0x238], R26 ;  /* 0x0002381a01007387 */ /* 0x0001e20000100800 */
[C---:B------:R-:W-:Y:S02]  /*2b480*/  SEL R3, R28.reuse, R3, !P5 ;  /* 0x000000031c037207 */ /* 0x040fe40006800000 */
[C---:B0-----:R-:W-:Y:S02]  /*2b490*/  SEL R26, R28.reuse, R25, !P5 ;  /* 0x000000191c1a7207 */ /* 0x041fe40006800000 */
[----:B------:R-:W5:Y:S04]  /*2b4a0*/  LDL.LU R25, [R1+0xa0] ;  /* 0x0000a00001197983 */ /* 0x000f680000300800 */
[----:B------:R0:W-:Y:S04]  /*2b4b0*/  STL [R1+0x234], R26 ;  /* 0x0002341a01007387 */ /* 0x0001e80000100800 */
[----:B0-----:R-:W5:Y:S04]  /*2b4c0*/  LDL.LU R26, [R1+0x9c] ;  /* 0x00009c00011a7983 */ /* 0x001f680000300800 */
[----:B------:R0:W-:Y:S04]  /*2b4d0*/  STL [R1+0x230], R3 ;  /* 0x0002300301007387 */ /* 0x0001e80000100800 */
[----:B0-----:R-:W5:Y:S01]  /*2b4e0*/  LDL.LU R3, [R1+0x8c] ;  /* 0x00008c0001037983 */ /* 0x001f620000300800 */
[----:B--2---:R-:W-:-:S02]  /*2b4f0*/  SEL R4, R28, R4, !P5 ;  /* 0x000000041c047207 */ /* 0x004fc40006800000 */
[----:B------:R-:W-:-:S03]  /*2b500*/  SEL R16, R28, R16, !P5 ;  /* 0x000000101c107207 */ /* 0x000fc60006800000 */
        /* <DEDUP_REMOVED lines=8> */
[----:B------:R0:W-:Y:S01]  /*2b590*/  STL [R1+0x220], R13 ;  /* 0x0002200d01007387 */ /* 0x0001e20000100800 */
[----:B------:R-:W-:-:S03]  /*2b5a0*/  SEL R12, R28, R12, !P5 ;  /* 0x0000000c1c0c7207 */ /* 0x000fc60006800000 */
[----:B0-----:R-:W2:Y:S01]  /*2b5b0*/  LDL.LU R13, [R1+0x7c] ;  /* 0x00007c00010d7983 */ /* 0x001ea20000300800 */
[----:B------:R-:W-:-:S03]  /*2b5c0*/  SEL R8, R28, R8, !P5 ;  /* 0x000000081c087207 */ /* 0x000fc60006800000 */
[----:B------:R0:W-:Y:S04]  /*2b5d0*/  STL [R1+0x21c], R12 ;  /* 0x00021c0c01007387 */ /* 0x0001e80000100800 */
[----:B0-----:R-:W2:Y:S04]  /*2b5e0*/  LDL.LU R12, [R1+0x7588] ;  /* 0x00758800010c7983 */ /* 0x001ea80000300800 */
[----:B------:R0:W-:Y:S04]  /*2b5f0*/  STL [R1+0x218], R8 ;  /* 0x0002180801007387 */ /* 0x0001e80000100800 */
[----:B0-----:R-:W2:Y:S01]  /*2b600*/  LDL.LU R8, [R1+0x7584] ;  /* 0x0075840001087983 */ /* 0x001ea20000300800 */
[----:B-----5:R-:W-:-:S02]  /*2b610*/  SEL R5, R28, R5, !P5 ;  /* 0x000000051c057207 */ /* 0x020fc40006800000 */
[----:B------:R-:W-:-:S03]  /*2b620*/  SEL R19, R28, R19, !P5 ;  /* 0x000000131c137207 */ /* 0x000fc60006800000 */
[----:B------:R0:W-:Y:S01]  /*2b630*/  STL [R1+0x214], R5 ;  /* 0x0002140501007387 */ /* 0x0001e20000100800 */
[C---:B------:R-:W-:Y:S02]  /*2b640*/  SEL R11, R28.reuse, R11, !P5 ;  /* 0x0000000b1c0b7207 */ /* 0x040fe40006800000 */
[C---:B------:R-:W-:Y:S01]  /*2b650*/  SEL R6, R28.reuse, R6, !P5 ;  /* 0x000000061c067207 */ /* 0x040fe20006800000 */
[----:B0-----:R-:W5:Y:S04]  /*2b660*/  LDL.LU R5, [R1+0x7580] ;  /* 0x0075800001057983 */ /* 0x001f680000300800 */
[----:B------:R0:W-:Y:S04]  /*2b670*/  STL [R1+0x210], R19 ;  /* 0x0002101301007387 */ /* 0x0001e80000100800 */
[----:B0-----:R-:W2:Y:S01]  /*2b680*/  LDL.LU R19, [R1+0x84] ;  /* 0x0000840001137983 */ /* 0x001ea20000300800 */
[----:B------:R-:W-:-:S03]  /*2b690*/  SEL R23, R28, R23, !P5 ;  /* 0x000000171c177207 */ /* 0x000fc60006800000 */
[----:B------:R0:W-:Y:S01]  /*2b6a0*/  STL [R1+0x20c], R11 ;  /* 0x00020c0b01007387 */ /* 0x0001e20000100800 */
[C---:B------:R-:W-:Y:S02]  /*2b6b0*/  SEL R22, R28.reuse, R22, !P5 ;  /* 0x000000161c167207 */ /* 0x040fe40006800000 */
[C---:B------:R-:W-:Y:S01]  /*2b6c0*/  SEL R24, R28.reuse, R24, !P5 ;  /* 0x000000181c187207 */ /* 0x040fe20006800000 */
[----:B0-----:R-:W3:Y:S04]  /*2b6d0*/  LDL.LU R11, [R1+0x757c] ;  /* 0x00757c00010b7983 */ /* 0x001ee80000300800 */
[----:B------:R0:W-:Y:S04]  /*2b6e0*/  STL [R1+0x208], R6 ;  /* 0x0002080601007387 */ /* 0x0001e80000100800 */
[----:B0-----:R-:W3:Y:S01]  /*2b6f0*/  LDL.LU R6, [R1+0x7578] ;  /* 0x0075780001067983 */ /* 0x001ee20000300800 */
[----:B------:R-:W-:-:S03]  /*2b700*/  SEL R20, R28, R20, !P5 ;  /* 0x000000141c147207 */ /* 0x000fc60006800000 */
[----:B------:R0:W-:Y:S01]  /*2b710*/  STL [R1+0x204], R23 ;  /* 0x0002041701007387 */ /* 0x0001e20000100800 */
[----:B------:R-:W-:-:S03]  /*2b720*/  SEL R14, R28, R14, !P5 ;  /* 0x0000000e1c0e7207 */ /* 0x000fc60006800000 */
[----:B0-----:R-:W3:Y:S01]  /*2b730*/  LDL.LU R23, [R1+0x5c] ;  /* 0x00005c0001177983 */ /* 0x001ee20000300800 */
[----:B------:R-:W-:-:S03]  /*2b740*/  SEL R29, R28, R29, !P5 ;  /* 0x0000001d1c1d7207 */ /* 0x000fc60006800000 */
[----:B------:R0:W-:Y:S04]  /*2b750*/  STL [R1+0x200], R22 ;  /* 0x0002001601007387 */ /* 0x0001e80000100800 */
[----:B0-----:R-:W3:Y:S04]  /*2b760*/  LDL.LU R22, [R1+0x60] ;  /* 0x0000600001167983 */ /* 0x001ee80000300800 */
[----:B------:R0:W-:Y:S04]  /*2b770*/  STL [R1+0x160], R24 ;  /* 0x0001601801007387 */ /* 0x0001e80000100800 */
[----:B0-----:R-:W3:Y:S04]  /*2b780*/  LDL.LU R24, [R1+0x7574] ;  /* 0x0075740001187983 */ /* 0x001ee80000300800 */
[----:B------:R0:W-:Y:S04]  /*2b790*/  STL [R1+0x15c], R20 ;  /* 0x00015c1401007387 */ /* 0x0001e80000100800 */
[----:B0-----:R-:W3:Y:S04]  /*2b7a0*/  LDL.LU R20, [R1+0x7570] ;  /* 0x0075700001147983 */ /* 0x001ee80000300800 */
[----:B------:R0:W-:Y:S04]  /*2b7b0*/  STL [R1+0x158], R14 ;  /* 0x0001580e01007387 */ /* 0x0001e80000100800 */
[----:B0-----:R-:W3:Y:S04]  /*2b7c0*/  LDL.LU R14, [R1+0x756c] ;  /* 0x00756c00010e7983 */ /* 0x001ee80000300800 */
[----:B------:R0:W-:Y:S04]  /*2b7d0*/  STL [R1+0x154], R29 ;  /* 0x0001541d01007387 */ /* 0x0001e80000100800 */
[----:B0-----:R-:W3:Y:S01]  /*2b7e0*/  LDL.LU R29, [R1+0x7568] ;  /* 0x00756800011d7983 */ /* 0x001ee20000300800 */
[----:B------:R-:W-:-:S02]  /*2b7f0*/  SEL R15, R28, R15, !P5 ;  /* 0x0000000f1c0f7207 */ /* 0x000fc40006800000 */
[----:B------:R-:W-:-:S03]  /*2b800*/  SEL R7, R28, R7, !P5 ;  /* 0x000000071c077207 */ /* 0x000fc60006800000 */
[----:B------:R0:W-:Y:S04]  /*2b810*/  STL [R1+0x150], R15 ;  /* 0x0001500f01007387 */ /* 0x0001e80000100800 */
[----:B0-----:R-:W4:Y:S04]  /*2b820*/  LDL.LU R15, [R1+0x50] ;  /* 0x00005000010f7983 */ /* 0x001f280000300800 */
[----:B------:R0:W-:Y:S04]  /*2b830*/  STL [R1+0x14c], R7 ;  /* 0x00014c0701007387 */ /* 0x0001e80000100800 */
[----:B0-----:R-:W4:Y:S01]  /*2b840*/  LDL.LU R7, [R1+0x58] ;  /* 0x0000580001077983 */ /* 0x001f220000300800 */
[----:B--2---:R-:W-:-:S02]  /*2b850*/  SEL R19, R28, R19, !P5 ;  /* 0x000000131c137207 */ /* 0x004fc40006800000 */
[----:B---3--:R-:W-:-:S05]  /*2b860*/  SEL R29, R28, R29, !P5 ;  /* 0x0000001d1c1d7207 */ /* 0x008fca0006800000 */
[----:B------:R0:W-:Y:S02]  /*2b870*/  STL [R1+0x148], R29 ;  /* 0x0001481d01007387 */ /* 0x0001e40000100800 */
[C---:B0-----:R-:W-:Y:S02]  /*2b880*/  SEL R29, R28.reuse, R25, !P5 ;  /* 0x000000191c1d7207 */ /* 0x041fe40006800000 */
[----:B------:R-:W2:Y:S04]  /*2b890*/  LDL.LU R25, [R1+0x44] ;  /* 0x0000440001197983 */ /* 0x000ea80000300800 */
[----:B------:R0:W-:Y:S02]  /*2b8a0*/  STL [R1+0x144], R29 ;  /* 0x0001441d01007387 */ /* 0x0001e40000100800 */
[----:B0-----:R-:W-:-:S02]  /*2b8b0*/  SEL R29, R28, R26, !P5 ;  /* 0x0000001a1c1d7207 */ /* 0x001fc40006800000 */
[C---:B------:R-:W-:Y:S02]  /*2b8c0*/  SEL R26, R28.reuse, R14, !P5 ;  /* 0x0000000e1c1a7207 */ /* 0x040fe40006800000 */
[----:B------:R-:W3:Y:S04]  /*2b8d0*/  LDL.LU R14, [R1+0x54] ;  /* 0x00005400010e7983 */ /* 0x000ee80000300800 */
[----:B------:R0:W-:Y:S04]  /*2b8e0*/  STL [R1+0x140], R29 ;  /* 0x0001401d01007387 */ /* 0x0001e80000100800 */
[----:B------:R1:W-:Y:S01]  /*2b8f0*/  STL [R1+0xa0], R26 ;  /* 0x0000a01a01007387 */ /* 0x0003e20000100800 */
[----:B0-----:R-:W-:-:S02]  /*2b900*/  SEL R29, R28, R3, !P5 ;  /* 0x000000031c1d7207 */ /* 0x001fc40006800000 */
[C---:B------:R-:W-:Y:S02]  /*2b910*/  SEL R3, R28.reuse, R16, !P5 ;  /* 0x000000101c037207 */ /* 0x040fe40006800000 */
[C---:B-1----:R-:W-:Y:S01]  /*2b920*/  SEL R26, R28.reuse, R4, !P5 ;  /* 0x000000041c1a7207 */ /* 0x042fe20006800000 */
[----:B------:R-:W-:Y:S04]  /*2b930*/  STL [R1+0x9c], R29 ;  /* 0x00009c1d01007387 */ /* 0x000fe80000100800 */
[----:B------:R-:W2:Y:S04]  /*2b940*/  LDL.LU R4, [R1+0x38] ;  /* 0x0000380001047983 */ /* 0x000ea80000300800 */
[----:B------:R-:W-:Y:S04]  /*2b950*/  STL [R1+0x94], R26 ;  /* 0x0000941a01007387 */ /* 0x000fe80000100800 */
[----:B------:R-:W2:Y:S04]  /*2b960*/  LDL.LU R16, [R1+0xb8] ;  /* 0x0000b80001107983 */ /* 0x000ea80000300800 */
[----:B------:R0:W-:Y:S02]  /*2b970*/  STL [R1+0x8c], R3 ;  /* 0x00008c0301007387 */ /* 0x0001e40000100800 */
[----:B0-----:R-:W-:-:S02]  /*2b980*/  SEL R3, R28, R13, !P5 ;  /* 0x0000000d1c037207 */ /* 0x001fc40006800000 */
[----:B------:R-:W2:Y:S04]  /*2b990*/  LDL.LU R13, [R1+0xa4] ;  /* 0x0000a400010d7983 */ /* 0x000ea80000300800 */
[----:B------:R-:W2:Y:S04]  /*2b9a0*/  LDL.LU R29, [R1+0x98] ;  /* 0x00009800011d7983 */ /* 0x000ea80000300800 */
[----:B------:R0:W-:Y:S04]  /*2b9b0*/  STL [R1+0x88], R3 ;  /* 0x0000880301007387 */ /* 0x0001e80000100800 */
[----:B------:R-:W2:Y:S04]  /*2b9c0*/  LDL.LU R26, [R1+0x90] ;  /* 0x00009000011a7983 */ /* 0x000ea80000300800 */
[----:B0-----:R-:W2:Y:S04]  /*2b9d0*/  LDL.LU R3, [R1+0x80] ;  /* 0x0000800001037983 */ /* 0x001ea80000300800 */
[----:B------:R0:W-:Y:S04]  /*2b9e0*/  STL [R1+0x84], R19 ;  /* 0x0000841301007387 */ /* 0x0001e80000100800 */
[----:B0-----:R-:W2:Y:S01]  /*2b9f0*/  LDL.LU R19, [R1+0x7564] ;  /* 0x0075640001137983 */ /* 0x001ea20000300800 */
[----:B------:R-:W-:-:S02]  /*2ba00*/  SEL R20, R28, R20, !P5 ;  /* 0x000000141c147207 */ /* 0x000fc40006800000 */
[C---:B------:R-:W-:Y:S02]  /*2ba10*/  SEL R23, R28.reuse, R23, !P5 ;  /* 0x000000171c177207 */ /* 0x040fe40006800000 */
[C---:B------:R-:W-:Y:S02]  /*2ba20*/  SEL R22, R28.reuse, R22, !P5 ;  /* 0x000000161c167207 */ /* 0x040fe40006800000 */
[----:B--2---:R-:W-:-:S05]  /*2ba30*/  SEL R19, R28, R19, !P5 ;  /* 0x000000131c137207 */ /* 0x004fca0006800000 */
[----:B------:R0:W-:Y:S04]  /*2ba40*/  STL [R1+0x7c], R19 ;  /* 0x00007c1301007387 */ /* 0x0001e80000100800 */
[----:B0-----:R-:W2:Y:S04]  /*2ba50*/  LDL.LU R19, [R1+0x3c] ;  /* 0x00003c0001137983 */ /* 0x001ea80000300800 */
[----:B------:R0:W-:Y:S04]  /*2ba60*/  STL [R1+0x78], R20 ;  /* 0x0000781401007387 */ /* 0x0001e80000100800 */
[----:B0-----:R-:W2:Y:S04]  /*2ba70*/  LDL.LU R20, [R1+0x40] ;  /* 0x0000400001147983 */ /* 0x001ea80000300800 */
[----:B------:R0:W-:Y:S04]  /*2ba80*/  STL [R1+0x74], R23 ;  /* 0x0000741701007387 */ /* 0x0001e80000100800 */
[----:B0-----:R-:W5:Y:S04]  /*2ba90*/  LDL.LU R23, [R1+0x7560] ;  /* 0x0075600001177983 */ /* 0x001f680000300800 */
[----:B------:R0:W-:Y:S04]  /*2baa0*/  STL [R1+0x70], R22 ;  /* 0x0000701601007387 */ /* 0x0001e80000100800 */
[----:B0-----:R-:W5:Y:S01]  /*2bab0*/  LDL.LU R22, [R1+0x755c] ;  /* 0x00755c0001167983 */ /* 0x001f620000300800 */
[----:B------:R-:W-:-:S02]  /*2bac0*/  SEL R24, R28, R24, !P5 ;  /* 0x000000181c187207 */ /* 0x000fc40006800000 */
[C---:B----4-:R-:W-:Y:S02]  /*2bad0*/  SEL R15, R28.reuse, R15, !P5 ;  /* 0x0000000f1c0f7207 */ /* 0x050fe40006800000 */
[C---:B------:R-:W-:Y:S02]  /*2bae0*/  SEL R7, R28.reuse, R7, !P5 ;  /* 0x000000071c077207 */ /* 0x040fe40006800000 */
[C---:B---3--:R-:W-:Y:S02]  /*2baf0*/  SEL R14, R28.reuse, R14, !P5 ;  /* 0x0000000e1c0e7207 */ /* 0x048fe40006800000 */
[C---:B------:R-:W-:Y:S02]  /*2bb00*/  SEL R25, R28.reuse, R25, !P5 ;  /* 0x000000191c197207 */ /* 0x040fe40006800000 */
[C---:B--2---:R-:W-:Y:S02]  /*2bb10*/  SEL R20, R28.reuse, R20, !P5 ;  /* 0x000000141c147207 */ /* 0x044fe40006800000 */
[----:B-----5:R-:W-:-:S02]  /*2bb20*/  SEL R23, R28, R23, !P5 ;  /* 0x000000171c177207 */ /* 0x020fc40006800000 */
[----:B------:R-:W-:-:S05]  /*2bb30*/  SEL R22, R28, R22, !P5 ;  /* 0x000000161c167207 */ /* 0x000fca0006800000 */
[----:B------:R0:W-:Y:S04]  /*2bb40*/  STL [R1+0x6c], R22 ;  /* 0x00006c1601007387 */ /* 0x0001e80000100800 */
[----:B0-----:R-:W2:Y:S04]  /*2bb50*/  LDL.LU R22, [R1+0x4c] ;  /* 0x00004c0001167983 */ /* 0x001ea80000300800 */
[----:B------:R0:W-:Y:S04]  /*2bb60*/  STL [R1+0x68], R23 ;  /* 0x0000681701007387 */ /* 0x0001e80000100800 */
[----:B0-----:R-:W3:Y:S04]  /*2bb70*/  LDL.LU R23, [R1+0xb4] ;  /* 0x0000b40001177983 */ /* 0x001ee80000300800 */
[----:B------:R0:W-:Y:S04]  /*2bb80*/  STL [R1+0x64], R24 ;  /* 0x0000641801007387 */ /* 0x0001e80000100800 */
[----:B0-----:R-:W4:Y:S04]  /*2bb90*/  LDL.LU R24, [R1+0xc8] ;  /* 0x0000c80001187983 */ /* 0x001f280000300800 */
[----:B------:R0:W-:Y:S04]  /*2bba0*/  STL [R1+0x60], R15 ;  /* 0x0000600f01007387 */ /* 0x0001e80000100800 */
[----:B0-----:R-:W5:Y:S04]  /*2bbb0*/  LDL.LU R15, [R1+0x7558] ;  /* 0x00755800010f7983 */ /* 0x001f680000300800 */
        /* <DEDUP_REMOVED lines=8> */
[----:B--2---:R-:W-:-:S05]  /*2bc40*/  SEL R22, R28, R22, !P5 ;  /* 0x000000161c167207 */ /* 0x004fca0006800000 */
[----:B------:R3:W-:Y:S02]  /*2bc50*/  STL [R1+0x4c], R22 ;  /* 0x00004c1601007387 */ /* 0x0007e40000100800 */
[C---:B---3--:R-:W-:Y:S02]  /*2bc60*/  SEL R22, R28.reuse, R25, !P5 ;  /* 0x000000191c167207 */ /* 0x048fe40006800000 */
[----:B------:R-:W2:Y:S01]  /*2bc70*/  LDL.LU R25, [R1+0xb0] ;  /* 0x0000b00001197983 */ /* 0x000ea20000300800 */
[C---:B------:R-:W-:Y:S02]  /*2bc80*/  SEL R19, R28.reuse, R19, !P5 ;  /* 0x000000131c137207 */ /* 0x040fe40006800000 */
[C---:B----4-:R-:W-:Y:S01]  /*2bc90*/  SEL R24, R28.reuse, R24, !P5 ;  /* 0x000000181c187207 */ /* 0x050fe20006800000 */
[----:B------:R0:W-:Y:S01]  /*2bca0*/  STL [R1+0x44], R22 ;  /* 0x0000441601007387 */ /* 0x0001e20000100800 */
[C---:B------:R-:W-:Y:S02]  /*2bcb0*/  SEL R4, R28.reuse, R4, !P5 ;  /* 0x000000041c047207 */ /* 0x040fe40006800000 */
[----:B------:R-:W-:-:S02]  /*2bcc0*/  SEL R16, R28, R16, !P5 ;  /* 0x000000101c107207 */ /* 0x000fc40006800000 */
[C---:B------:R-:W-:Y:S01]  /*2bcd0*/  SEL R23, R28.reuse, R23, !P5 ;  /* 0x000000171c177207 */ /* 0x040fe20006800000 */
[----:B0-----:R-:W3:Y:S04]  /*2bce0*/  LDL.LU R22, [R1+0x28] ;  /* 0x0000280001167983 */ /* 0x001ee80000300800 */
[----:B------:R0:W-:Y:S01]  /*2bcf0*/  STL [R1+0x40], R19 ;  /* 0x0000401301007387 */ /* 0x0001e20000100800 */
[----:B------:R-:W-:-:S03]  /*2bd00*/  SEL R13, R28, R13, !P5 ;  /* 0x0000000d1c0d7207 */ /* 0x000fc60006800000 */
[----:B0-----:R-:W4:Y:S04]  /*2bd10*/  LDL.LU R19, [R1+0x2c] ;  /* 0x00002c0001137983 */ /* 0x001f280000300800 */
[----:B------:R0:W-:Y:S04]  /*2bd20*/  STL [R1+0x3c], R24 ;  /* 0x00003c1801007387 */ /* 0x0001e80000100800 */
[----:B0-----:R-:W5:Y:S04]  /*2bd30*/  LDL.LU R24, [R1+0x24] ;  /* 0x0000240001187983 */ /* 0x001f680000300800 */
[----:B------:R0:W-:Y:S01]  /*2bd40*/  STL [R1+0x38], R4 ;  /* 0x0000380401007387 */ /* 0x0001e20000100800 */
[----:B------:R-:W-:-:S03]  /*2bd50*/  SEL R29, R28, R29, !P5 ;  /* 0x0000001d1c1d7207 */ /* 0x000fc60006800000 */
[----:B0-----:R-:W5:Y:S04]  /*2bd60*/  LDL.LU R4, [R1+0x754c] ;  /* 0x00754c0001047983 */ /* 0x001f680000300800 */
[----:B------:R0:W-:Y:S04]  /*2bd70*/  STL [R1+0x1c], R16 ;  /* 0x00001c1001007387 */ /* 0x0001e80000100800 */
[----:B0-----:R-:W5:Y:S04]  /*2bd80*/  LDL.LU R16, [R1+0x7548] ;  /* 0x0075480001107983 */ /* 0x001f680000300800 */
[----:B------:R0:W-:Y:S04]  /*2bd90*/  STL [R1+0x18], R23 ;  /* 0x0000181701007387 */ /* 0x0001e80000100800 */
[----:B0-----:R-:W5:Y:S04]  /*2bda0*/  LDL.LU R23, [R1+0x20] ;  /* 0x0000200001177983 */ /* 0x001f680000300800 */
[----:B------:R0:W-:Y:S04]  /*2bdb0*/  STL [R1+0x14], R13 ;  /* 0x0000140d01007387 */ /* 0x0001e80000100800 */
[----:B0-----:R-:W5:Y:S01]  /*2bdc0*/  LDL.LU R13, [R1+0x7544] ;  /* 0x00754400010d7983 */ /* 0x001f620000300800 */
[----:B--2---:R-:W-:-:S05]  /*2bdd0*/  SEL R25, R28, R25, !P5 ;  /* 0x000000191c197207 */ /* 0x004fca0006800000 */
[----:B------:R0:W-:Y:S04]  /*2bde0*/  STL [R1+0x10], R25 ;  /* 0x0000101901007387 */ /* 0x0001e80000100800 */
[----:B------:R-:W-:Y:S01]  /*2bdf0*/  STL [R1+0xc], R29 ;  /* 0x00000c1d01007387 */ /* 0x000fe20000100800 */
[C---:B0-----:R-:W-:Y:S02]  /*2be00*/  SEL R25, R28.reuse, R26, !P5 ;  /* 0x0000001a1c197207 */ /* 0x041fe40006800000 */
[----:B------:R-:W-:-:S05]  /*2be10*/  SEL R26, R28, R3, !P5 ;  /* 0x000000031c1a7207 */ /* 0x000fca0006800000 */
[----:B------:R0:W-:Y:S04]  /*2be20*/  STL [R1+0x7458], R26 ;  /* 0x0074581a01007387 */ /* 0x0001e80000100800 */
[----:B------:R5:W-:Y:S04]  /*2be30*/  STL [R1+0x8], R25 ;  /* 0x0000081901007387 */ /* 0x000be80000100800 */
[----:B0-----:R-:W2:Y:S01]  /*2be40*/  LDL.LU R26, [R1+0x48] ;  /* 0x00004800011a7983 */ /* 0x001ea20000300800 */
[C---:B------:R-:W-:Y:S02]  /*2be50*/  SEL R7, R28.reuse, R7, !P5 ;  /* 0x000000071c077207 */ /* 0x040fe40006800000 */
[----:B------:R-:W-:-:S02]  /*2be60*/  SEL R14, R28, R14, !P5 ;  /* 0x0000000e1c0e7207 */ /* 0x000fc40006800000 */
[C---:B---3--:R-:W-:Y:S02]  /*2be70*/  SEL R22, R28.reuse, R22, !P5 ;  /* 0x000000161c167207 */ /* 0x048fe40006800000 */
[C---:B----4-:R-:W-:Y:S02]  /*2be80*/  SEL R19, R28.reuse, R19, !P5 ;  /* 0x000000131c137207 */ /* 0x050fe40006800000 */
[C---:B------:R-:W-:Y:S02]  /*2be90*/  SEL R6, R28.reuse, R6, !P5 ;  /* 0x000000061c067207 */ /* 0x040fe40006800000 */
[C---:B------:R-:W-:Y:S02]  /*2bea0*/  SEL R11, R28.reuse, R11, !P5 ;  /* 0x0000000b1c0b7207 */ /* 0x040fe40006800000 */
[C---:B-----5:R-:W-:Y:S02]  /*2beb0*/  SEL R25, R28.reuse, R4, !P5 ;  /* 0x000000041c197207 */ /* 0x060fe40006800000 */
[----:B------:R-:W-:-:S02]  /*2bec0*/  SEL R29, R28, R16, !P5 ;  /* 0x000000101c1d7207 */ /* 0x000fc40006800000 */
[C---:B------:R-:W-:Y:S02]  /*2bed0*/  SEL R16, R28.reuse, R20, !P5 ;  /* 0x000000141c107207 */ /* 0x040fe40006800000 */
[C---:B------:R-:W-:Y:S02]  /*2bee0*/  SEL R20, R28.reuse, R15, !P5 ;  /* 0x0000000f1c147207 */ /* 0x040fe40006800000 */
[C---:B------:R-:W-:Y:S02]  /*2bef0*/  SEL R15, R28.reuse, R24, !P5 ;  /* 0x000000181c0f7207 */ /* 0x040fe40006800000 */
[C---:B------:R-:W-:Y:S02]  /*2bf00*/  SEL R5, R28.reuse, R5, !P5 ;  /* 0x000000051c057207 */ /* 0x040fe40006800000 */
[C---:B------:R-:W-:Y:S02]  /*2bf10*/  SEL R8, R28.reuse, R8, !P5 ;  /* 0x000000081c087207 */ /* 0x040fe40006800000 */
[----:B------:R-:W-:-:S02]  /*2bf20*/  SEL R23, R28, R23, !P5 ;  /* 0x000000171c177207 */ /* 0x000fc40006800000 */
[----:B------:R-:W-:-:S05]  /*2bf30*/  SEL R3, R28, R13, !P5 ;  /* 0x0000000d1c037207 */ /* 0x000fca0006800000 */
[----:B------:R-:W-:Y:S04]  /*2bf40*/  STL [R1+0x745c], R3 ;  /* 0x00745c0301007387 */ /* 0x000fe80000100800 */
[----:B------:R0:W-:Y:S04]  /*2bf50*/  STL [R1+0x7460], R29 ;  /* 0x0074601d01007387 */ /* 0x0001e80000100800 */
[----:B------:R-:W-:Y:S04]  /*2bf60*/  STL [R1+0x7464], R25 ;  /* 0x0074641901007387 */ /* 0x000fe80000100800 */
[----:B------:R-:W-:Y:S01]  /*2bf70*/  STL [R1+0x7468], R7 ;  /* 0x0074680701007387 */ /* 0x000fe20000100800 */
[C---:B------:R-:W-:Y:S01]  /*2bf80*/  SEL R12, R28.reuse, R12, !P5 ;  /* 0x0000000c1c0c7207 */ /* 0x040fe20006800000 */
[----:B0-----:R-:W0:Y:S01]  /*2bf90*/  LDC R29, c[0x0][0x3ac] ;  /* 0x0000eb00ff1d7b82 */ /* 0x001e220000000800 */
[----:B------:R-:W-:-:S02]  /*2bfa0*/  SEL R10, R28, R10, !P5 ;  /* 0x0000000a1c0a7207 */ /* 0x000fc40006800000 */
[C---:B------:R-:W-:Y:S02]  /*2bfb0*/  SEL R21, R28.reuse, R21, !P5 ;  /* 0x000000151c157207 */ /* 0x040fe40006800000 */
[C---:B------:R-:W-:Y:S02]  /*2bfc0*/  SEL R24, R28.reuse, R2, !P5 ;  /* 0x000000021c187207 */ /* 0x040fe40006800000 */
[----:B--2---:R-:W-:-:S05]  /*2bfd0*/  SEL R13, R28, R26, !P5 ;  /* 0x0000001a1c0d7207 */ /* 0x004fca0006800000 */
[----:B------:R-:W-:Y:S04]  /*2bfe0*/  STL [R1+0x746c], R13 ;  /* 0x00746c0d01007387 */ /* 0x000fe80000100800 */
        /* <DEDUP_REMOVED lines=15> */
[----:B------:R1:W-:Y:S04]  /*2c0e0*/  STL [R1+0x74ac], R27 ;  /* 0x0074ac1b01007387 */ /* 0x0003e80000100800 */
[----:B-1----:R-:W2:Y:S04]  /*2c0f0*/  LDL.LU R27, [R1+0x130] ;  /* 0x00013000011b7983 */ /* 0x002ea80000300800 */
[----:B------:R1:W-:Y:S04]  /*2c100*/  STL [R1+0x74b0], R18 ;  /* 0x0074b01201007387 */ /* 0x0003e80000100800 */
[----:B-1----:R-:W3:Y:S04]  /*2c110*/  LDL.LU R18, [R1+0x134] ;  /* 0x0001340001127983 */ /* 0x002ee80000300800 */
[----:B------:R1:W-:Y:S04]  /*2c120*/  STL [R1+0x74b4], R9 ;  /* 0x0074b40901007387 */ /* 0x0003e80000100800 */
[----:B-1----:R-:W4:Y:S04]  /*2c130*/  LDL.LU R9, [R1+0x138] ;  /* 0x0001380001097983 */ /* 0x002f280000300800 */
[----:B------:R1:W-:Y:S04]  /*2c140*/  STL [R1+0x74b8], R24 ;  /* 0x0074b81801007387 */ /* 0x0003e80000100800 */
[----:B-1----:R-:W5:Y:S01]  /*2c150*/  LDL.LU R24, [R1+0x13c] ;  /* 0x00013c0001187983 */ /* 0x002f620000300800 */
[----:B------:R-:W1:Y:S03]  /*2c160*/  S2R R26, SR_TID.X ;  /* 0x00000000001a7919 */ /* 0x000e660000002100 */
[----:B------:R-:W-:Y:S01]  /*2c170*/  STL [R1+0x74bc], R17 ;  /* 0x0074bc1101007387 */ /* 0x000fe20000100800 */
[----:B-1----:R-:W-:-:S05]  /*2c180*/  LOP3.LUT R26, R26, 0x3f, RZ, 0xc0, !PT ;  /* 0x0000003f1a1a7812 */ /* 0x002fca00078ec0ff */
[CC--:B0-----:R-:W-:Y:S02]  /*2c190*/  IMAD R3, R26.reuse, R29.reuse, RZ ;  /* 0x0000001d1a037224 */ /* 0x0c1fe400078e02ff */
[----:B------:R-:W-:-:S04]  /*2c1a0*/  IMAD R26, R26, R29, RZ ;  /* 0x0000001d1a1a7224 */ /* 0x000fc800078e02ff */
[----:B------:R-:W-:Y:S01]  /*2c1b0*/  IMAD R26, R29, 0x40, R26 ;  /* 0x000000401d1a7824 */ /* 0x000fe200078e021a */
[----:B------:R-:W-:-:S04]  /*2c1c0*/  LEA.HI.X.SX32 R4, R3, UR27, 0x1, P0 ;  /* 0x0000001b03047c11 */ /* 0x000fc800080f0eff */
[----:B------:R-:W-:Y:S01]  /*2c1d0*/  LEA.HI.X.SX32 R2, R26, UR27, 0x1, P6 ;  /* 0x0000001b1a027c11 */ /* 0x000fe2000b0f0eff */
[----:B------:R-:W-:Y:S01]  /*2c1e0*/  STL [R1+0x7438], R4 ;  /* 0x0074380401007387 */ /* 0x000fe20000100800 */
[----:B------:R-:W0:Y:S03]  /*2c1f0*/  LDCU UR27, c[0x0][0x3a8] ;  /* 0x00007500ff1b77ac */ /* 0x000e260008000800 */
[----:B------:R-:W2:Y:S04]  /*2c200*/  LDL.LU R0, [R1+0x12c] ;  /* 0x00012c0001007983 */ /* 0x000ea80000300800 */
[----:B------:R4:W-:Y:S04]  /*2c210*/  STL [R1+0x743c], R2 ;  /* 0x00743c0201007387 */ /* 0x0009e80000100800 */
[----:B------:R-:W2:Y:S01]  /*2c220*/  LDL.LU R21, [R1+0x128] ;  /* 0x0001280001157983 */ /* 0x000ea20000300800 */
[----:B----4-:R-:W-:-:S02]  /*2c230*/  IADD3 R2, P1, PT, R9, UR24, RZ ;  /* 0x0000001809027c10 */ /* 0x010fc4000ff3e0ff */
[----:B-----5:R-:W-:-:S05]  /*2c240*/  IADD3 R3, P0, PT, R24, UR24, RZ ;  /* 0x0000001818037c10 */ /* 0x020fca000ff1e0ff */
[----:B------:R1:W-:Y:S04]  /*2c250*/  STL [R1+0x39d8], R3 ;  /* 0x0039d80301007387 */ /* 0x0003e80000100800 */
[----:B------:R-:W4:Y:S04]  /*2c260*/  LDL.LU R10, [R1+0x124] ;  /* 0x00012400010a7983 */ /* 0x000f280000300800 */
[----:B------:R-:W5:Y:S04]  /*2c270*/  LDL.LU R12, [R1+0x120] ;  /* 0x00012000010c7983 */ /* 0x000f680000300800 */
[----:B------:R2:W-:Y:S04]  /*2c280*/  STL [R1+0x39dc], R2 ;  /* 0x0039dc0201007387 */ /* 0x0005e80000100800 */
[----:B------:R-:W5:Y:S04]  /*2c290*/  LDL.LU R8, [R1+0x11c] ;  /* 0x00011c0001087983 */ /* 0x000f680000300800 */
        /* <DEDUP_REMOVED lines=13> */
[----:B------:R-:W5:Y:S01]  /*2c370*/  LDL.LU R29, [R1+0xe4] ;  /* 0x0000e400011d7983 */ /* 0x000f620000300800 */
[----:B---3--:R-:W-:-:S03]  /*2c380*/  IADD3 R4, P2, PT, R18, UR24, RZ ;  /* 0x0000001812047c10 */ /* 0x008fc6000ff5e0ff */
[----:B-1----:R-:W3:Y:S01]  /*2c390*/  LDL.LU R3, [R1+0xe0] ;  /* 0x0000e00001037983 */ /* 0x002ee20000300800 */
[----:B--2---:R-:W-:Y:S01]  /*2c3a0*/  IADD3 R2, P3, PT, R27, UR24, RZ ;  /* 0x000000181b027c10 */ /* 0x004fe2000ff7e0ff */
[----:B------:R-:W1:Y:S02]  /*2c3b0*/  LDCU UR24, c[0x0][0x3a8] ;  /* 0x00007500ff1877ac */ /* 0x000e640008000800 */
[----:B------:R-:W2:Y:S04]  /*2c3c0*/  LDL.LU R26, [R1+0xdc] ;  /* 0x0000dc00011a7983 */ /* 0x000ea80000300800 */
[----:B------:R0:W-:Y:S01]  /*2c3d0*/  STL [R1+0x39e0], R4 ;  /* 0x0039e00401007387 */ /* 0x0001e20000100800 */
[----:B------:R-:W-:-:S03]  /*2c3e0*/  LEA.HI.X.SX32 R9, R9, UR25, 0x1, P1 ;  /* 0x0000001909097c11 */ /* 0x000fc600088f0eff */
[----:B------:R1:W-:Y:S01]  /*2c3f0*/  STL [R1+0x39e4], R2 ;  /* 0x0039e40201007387 */ /* 0x0003e20000100800 */
[----:B0-----:R-:W-:Y:S02]  /*2c400*/  LEA.HI.X.SX32 R4, R24, UR25, 0x1, P0 ;  /* 0x0000001918047c11 */ /* 0x001fe400080f0eff */
[----:B-1----:R-:W-:-:S03]  /*2c410*/  LEA.HI.X.SX32 R2, R18, UR25, 0x1, P2 ;  /* 0x0000001912027c11 */ /* 0x002fc600090f0eff */
[----:B------:R0:W-:Y:S04]  /*2c420*/  STL [R1+0x39d4], R4 ;  /* 0x0039d40401007387 */ /* 0x0001e80000100800 */
[----:B------:R-:W-:Y:S01]  /*2c430*/  STL [R1+0x39d0], R9 ;  /* 0x0039d00901007387 */ /* 0x000fe20000100800 */
[----:B0-----:R-:W-:-:S03]  /*2c440*/  LEA.HI.X.SX32 R4, R27, UR25, 0x1, P3 ;  /* 0x000000191b047c11 */ /* 0x001fc600098f0eff */
[----:B------:R0:W-:Y:S04]  /*2c450*/  STL [R1+0x37cc], R2 ;  /* 0x0037cc0201007387 */ /* 0x0001e80000100800 */
[----:B------:R1:W-:Y:S01]  /*2c460*/  STL [R1+0x37c8], R4 ;  /* 0x0037c80401007387 */ /* 0x0003e20000100800 */
[----:B0-----:R-:W-:Y:S02]  /*2c470*/  IMAD R2, R0, UR77, RZ ;  /* 0x0000004d00027c24 */ /* 0x001fe4000f8e02ff */
[----:B-1----:R-:W-:-:S03]  /*2c480*/  IMAD R4, R21, UR77, RZ ;  /* 0x0000004d15047c24 */ /* 0x002fc6000f8e02ff */
[----:B------:R-:W-:Y:S04]  /*2c490*/  STL [R1+0x74c0], R2 ;  /* 0x0074c00201007387 */ /* 0x000fe80000100800 */
[----:B------:R5:W-:Y:S01]  /*2c4a0*/  STL [R1+0x74c4], R4 ;  /* 0x0074c40401007387 */ /* 0x000be20000100800 */
[----:B----4-:R-:W-:Y:S02]  /*2c4b0*/  IMAD R0, R10, UR77, RZ ;  /* 0x0000004d0a007c24 */ /* 0x010fe4000f8e02ff */
[----:B-----5:R-:W-:-:S03]  /*2c4c0*/  IMAD R4, R12, UR77, RZ ;  /* 0x0000004d0c047c24 */ /* 0x020fc6000f8e02ff */
[----:B------:R0:W-:Y:S04]  /*2c4d0*/  STL [R1+0x1f4], R0 ;  /* 0x0001f40001007387 */ /* 0x0001e80000100800 */
[----:B------:R1:W-:Y:S01]  /*2c4e0*/  STL [R1+0x1f0], R4 ;  /* 0x0001f00401007387 */ /* 0x0003e20000100800 */
[----:B------:R-:W-:Y:S02]  /*2c4f0*/  IMAD R2, R8, UR77, RZ ;  /* 0x0000004d08027c24 */ /* 0x000fe4000f8e02ff */
[----:B0-----:R-:W-:-:S03]  /*2c500*/  IMAD R0, R5, UR77, RZ ;  /* 0x0000004d05007c24 */ /* 0x001fc6000f8e02ff */
[----:B------:R0:W-:Y:S01]  /*2c510*/  STL [R1+0x1ec], R2 ;  /* 0x0001ec0201007387 */ /* 0x0001e20000100800 */
[----:B-1----:R-:W-:-:S03]  /*2c520*/  IMAD R4, R11, UR77, RZ ;  /* 0x0000004d0b047c24 */ /* 0x002fc6000f8e02ff */
[----:B------:R1:W-:Y:S04]  /*2c530*/  STL [R1+0x1e8], R0 ;  /* 0x0001e80001007387 */ /* 0x0003e80000100800 */
[----:B------:R4:W-:Y:S01]  /*2c540*/  STL [R1+0x1e4], R4 ;  /* 0x0001e40401007387 */ /* 0x0009e20000100800 */
[----:B0-----:R-:W-:Y:S02]  /*2c550*/  IMAD R2, R23, UR77, RZ ;  /* 0x0000004d17027c24 */ /* 0x001fe4000f8e02ff */
[----:B-1----:R-:W-:-:S03]  /*2c560*/  IMAD R0, R6, UR77, RZ ;  /* 0x0000004d06007c24 */ /* 0x002fc6000f8e02ff */
[----:B------:R0:W-:Y:S01]  /*2c570*/  STL [R1+0x1e0], R2 ;  /* 0x0001e00201007387 */ /* 0x0001e20000100800 */
[----:B----4-:R-:W-:-:S03]  /*2c580*/  IMAD R4, R15, UR77, RZ ;  /* 0x0000004d0f047c24 */ /* 0x010fc6000f8e02ff */
        /* <DEDUP_REMOVED lines=16> */
[----:B------:R-:W-:Y:S01]  /*2c690*/  STL [R1+0x1bc], R2 ;  /* 0x0001bc0201007387 */ /* 0x000fe20000100800 */
[----:B----4-:R-:W-:-:S03]  /*2c6a0*/  IMAD R4, R29, UR77, RZ ;  /* 0x0000004d1d047c24 */ /* 0x010fc6000f8e02ff */
[----:B------:R-:W-:Y:S04]  /*2c6b0*/  STL [R1+0x1b8], R0 ;  /* 0x0001b80001007387 */ /* 0x000fe80000100800 */
[----:B------:R0:W-:Y:S04]  /*2c6c0*/  STL [R1+0x1b4], R4 ;  /* 0x0001b40401007387 */ /* 0x0001e80000100800 */
[----:B0-----:R-:W4:Y:S01]  /*2c6d0*/  LDL.LU R4, [R1+0xcc] ;  /* 0x0000cc0001047983 */ /* 0x001f220000300800 */
[----:B---3--:R-:W-:Y:S02]  /*2c6e0*/  IMAD R2, R3, UR77, RZ ;  /* 0x0000004d03027c24 */ /* 0x008fe4000f8e02ff */
[----:B--2---:R-:W-:-:S03]  /*2c6f0*/  IMAD R0, R26, UR77, RZ ;  /* 0x0000004d1a007c24 */ /* 0x004fc6000f8e02ff */
[----:B------:R-:W-:Y:S04]  /*2c700*/  STL [R1+0x1b0], R2 ;  /* 0x0001b00201007387 */ /* 0x000fe80000100800 */
[----:B----4-:R0:W-:Y:S04]  /*2c710*/  STL [R1+0x753c], R4 ;  /* 0x00753c0401007387 */ /* 0x0101e80000100800 */
[----:B------:R-:W-:Y:S04]  /*2c720*/  STL [R1+0x1ac], R0 ;  /* 0x0001ac0001007387 */ /* 0x000fe80000100800 */
[----:B0-----:R-:W2:Y:S04]  /*2c730*/  LDL.LU R4, [R1+0xd0] ;  /* 0x0000d00001047983 */ /* 0x001ea80000300800 */
[----:B--2---:R0:W-:Y:S04]  /*2c740*/  STL [R1+0x7540], R4 ;  /* 0x0075400401007387 */ /* 0x0041e80000100800 */
[----:B0-----:R-:W2:Y:S04]  /*2c750*/  LDL.LU R4, [R1+0xd8] ;  /* 0x0000d80001047983 */ /* 0x001ea80000300800 */
[----:B------:R-:W3:Y:S04]  /*2c760*/  LDL.LU R2, [R1+0xc4] ;  /* 0x0000c40001027983 */ /* 0x000ee80000300800 */
[----:B------:R-:W4:Y:S04]  /*2c770*/  LDL.LU R17, [R1+0xc0] ;  /* 0x0000c00001117983 */ /* 0x000f280000300800 */
[----:B------:R-:W5:Y:S04]  /*2c780*/  LDL.LU R28, [R1+0xbc] ;  /* 0x0000bc00011c7983 */ /* 0x000f680000300800 */
[----:B------:R-:W3:Y:S04]  /*2c790*/  LDL.LU R24, [R1+0x164] ;  /* 0x0001640001187983 */ /* 0x000ee80000300800 */
        /* <DEDUP_REMOVED lines=23> */
[----:B------:R-:W3:Y:S01]  /*2c910*/  LDL.LU R26, [R1+0x854] ;  /* 0x00085400011a7983 */ /* 0x000ee20000300800 */
[----:B--2---:R-:W-:-:S05]  /*2c920*/  IMAD R4, R4, UR77, RZ ;  /* 0x0000004d04047c24 */ /* 0x004fca000f8e02ff */
[----:B------:R0:W-:Y:S04]  /*2c930*/  STL [R1+0x1a8], R4 ;  /* 0x0001a80401007387 */ /* 0x0001e80000100800 */
[----:B0-----:R-:W2:Y:S02]  /*2c940*/  LDL.LU R4, [R1+0x7540] ;  /* 0x0075400001047983 */ /* 0x001ea40000300800 */
[----:B--2---:R-:W-:-:S05]  /*2c950*/  IMAD R4, R4, UR77, RZ ;  /* 0x0000004d04047c24 */ /* 0x004fca000f8e02ff */
[----:B------:R0:W-:Y:S04]  /*2c960*/  STL [R1+0x1a4], R4 ;  /* 0x0001a40401007387 */ /* 0x0001e80000100800 */
[----:B0-----:R-:W2:Y:S01]  /*2c970*/  LDL.LU R4, [R1+0x753c] ;  /* 0x00753c0001047983 */ /* 0x001ea20000300800 */
[----:B---3--:R-:W-:Y:S02]  /*2c980*/  IMAD R2, R2, UR77, RZ ;  /* 0x0000004d02027c24 */ /* 0x008fe4000f8e02ff */
[----:B--2---:R-:W-:-:S05]  /*2c990*/  IMAD R4, R4, UR77, RZ ;  /* 0x0000004d04047c24 */ /* 0x004fca000f8e02ff */
[----:B------:R4:W-:Y:S04]  /*2c9a0*/  STL [R1+0x1a0], R4 ;  /* 0x0001a00401007387 */ /* 0x0009e80000100800 */
[----:B------:R5:W-:Y:S01]  /*2c9b0*/  STL [R1+0x19c], R2 ;  /* 0x00019c0201007387 */ /* 0x000be20000100800 */
[----:B----4-:R-:W-:Y:S02]  /*2c9c0*/  IMAD R4, R17, UR77, RZ ;  /* 0x0000004d11047c24 */ /* 0x010fe4000f8e02ff */
[----:B------:R-:W-:Y:S02]  /*2c9d0*/  IMAD R17, R24, UR77, RZ ;  /* 0x0000004d18117c24 */ /* 0x000fe4000f8e02ff */
[----:B-----5:R-:W-:Y:S01]  /*2c9e0*/  IMAD R2, R28, UR77, RZ ;  /* 0x0000004d1c027c24 */ /* 0x020fe2000f8e02ff */
[----:B------:R0:W-:Y:S04]  /*2c9f0*/  STL [R1+0x198], R4 ;  /* 0x0001980401007387 */ /* 0x0001e80000100800 */
[----:B------:R1:W-:Y:S01]  /*2ca00*/  STL [R1+0x194], R2 ;  /* 0x0001940201007387 */ /* 0x0003e20000100800 */
[----:B0-----:R-:W-:-:S03]  /*2ca10*/  IMAD R4, R9, UR77, RZ ;  /* 0x0000004d09047c24 */ /* 0x001fc6000f8e02ff */
[----:B------:R-:W-:Y:S01]  /*2ca20*/  STL [R1+0x190], R17 ;  /* 0x0001901101007387 */ /* 0x000fe20000100800 */
[----:B------:R-:W-:Y:S02]  /*2ca30*/  IMAD R9, R27, UR77, RZ ;  /* 0x0000004d1b097c24 */ /* 0x000fe4000f8e02ff */
[----:B-1----:R-:W-:Y:S01]  /*2ca40*/  IMAD R2, R18, UR77, RZ ;  /* 0x0000004d12027c24 */ /* 0x002fe2000f8e02ff */
        /* <DEDUP_REMOVED lines=9> */
[----:B------:R0:W-:Y:S01]  /*2cae0*/  STL [R1+0x178], R0 ;  /* 0x0001780001007387 */ /* 0x0001e20000100800 */
[----:B-1----:R-:W-:-:S03]  /*2caf0*/  IMAD R2, R8, UR77, RZ ;  /* 0x0000004d08027c24 */ /* 0x002fc6000f8e02ff */
[----:B------:R1:W-:Y:S01]  /*2cb00*/  STL [R1+0x174], R4 ;  /* 0x0001740401007387 */ /* 0x0003e20000100800 */
        /* <DEDUP_REMOVED lines=8> */
[----:B--2---:R-:W-:-:S03]  /*2cb90*/  IMAD R4, R15, UR77, RZ ;  /* 0x0000004d0f047c24 */ /* 0x004fc6000f8e02ff */
        /* <DEDUP_REMOVED lines=16> */
[----:B------:R-:W-:Y:S01]  /*2cca0*/  STL [R1+0x59c], R2 ;  /* 0x00059c0201007387 */ /* 0x000fe20000100800 */
[----:B--2---:R-:W-:-:S03]  /*2ccb0*/  IMAD R4, R29, UR77, RZ ;  /* 0x0000004d1d047c24 */ /* 0x004fc6000f8e02ff */
[----:B------:R-:W-:Y:S04]  /*2ccc0*/  STL [R1+0x860], R0 ;  /* 0x0008600001007387 */ /* 0x000fe80000100800 */
[----:B------:R0:W-:Y:S04]  /*2ccd0*/  STL [R1+0x85c], R4 ;  /* 0x00085c0401007387 */ /* 0x0001e80000100800 */
[----:B0-----:R-:W2:Y:S01]  /*2cce0*/  LDL.LU R4, [R1+0x848] ;  /* 0x0008480001047983 */ /* 0x001ea20000300800 */
[----:B------:R-:W-:Y:S02]  /*2ccf0*/  IMAD R2, R3, UR77, RZ ;  /* 0x0000004d03027c24 */ /* 0x000fe4000f8e02ff */
[----:B------:R-:W-:-:S03]  /*2cd00*/  IMAD R0, R26, UR77, RZ ;  /* 0x0000004d1a007c24 */ /* 0x000fc6000f8e02ff */
[----:B------:R-:W-:Y:S04]  /*2cd10*/  STL [R1+0x858], R2 ;  /* 0x0008580201007387 */ /* 0x000fe80000100800 */
[----:B--2---:R0:W-:Y:S04]  /*2cd20*/  STL [R1+0x7534], R4 ;  /* 0x0075340401007387 */ /* 0x0041e80000100800 */
        /* <DEDUP_REMOVED lines=134> */
[----:B0-----:R-:W2:Y:S02]  /*2d590*/  LDL.LU R4, [R1+0x752c] ;  /* 0x00752c0001047983 */ /* 0x001ea40000300800 */
[----:B--2---:R-:W-:-:S05]  /*2d5a0*/  IMAD R4, R4, UR77, RZ ;  /* 0x0000004d04047c24 */ /* 0x004fca000f8e02ff */
[----:B------:R3:W-:Y:S02]  /*2d5b0*/  STL [R1+0x7cc], R4 ;  /* 0x0007cc0401007387 */ /* 0x0007e40000100800 */
[----:B---3--:R-:W-:Y:S02]  /*2d5c0*/  IMAD R4, R2, UR77, RZ ;  /* 0x0000004d02047c24 */ /* 0x008fe4000f8e02ff */
[----:B----4-:R-:W-:Y:S02]  /*2d5d0*/  IMAD R2, R17, UR77, RZ ;  /* 0x0000004d11027c24 */ /* 0x010fe4000f8e02ff */
[----:B-----5:R-:W-:Y:S01]  /*2d5e0*/  IMAD R17, R28, UR77, RZ ;  /* 0x0000004d1c117c24 */ /* 0x020fe2000f8e02ff */
[----:B------:R0:W-:Y:S04]  /*2d5f0*/  STL [R1+0x7c8], R4 ;  /* 0x0007c80401007387 */ /* 0x0001e80000100800 */
[----:B------:R1:W-:Y:S01]  /*2d600*/  STL [R1+0x7c4], R2 ;  /* 0x0007c40201007387 */ /* 0x0003e20000100800 */
[----:B0-----:R-:W-:-:S03]  /*2d610*/  IMAD R4, R24, UR77, RZ ;  /* 0x0000004d18047c24 */ /* 0x001fc6000f8e02ff */
[----:B------:R-:W-:Y:S01]  /*2d620*/  STL [R1+0x7c0], R17 ;  /* 0x0007c01101007387 */ /* 0x000fe20000100800 */
[----:B-1----:R-:W-:-:S03]  /*2d630*/  IMAD R2, R9, UR77, RZ ;  /* 0x0000004d09027c24 */ /* 0x002fc6000f8e02ff */
[----:B------:R0:W-:Y:S01]  /*2d640*/  STL [R1+0x7bc], R4 ;  /* 0x0007bc0401007387 */ /* 0x0001e20000100800 */
[----:B------:R-:W-:-:S03]  /*2d650*/  IMAD R9, R18, UR77, RZ ;  /* 0x0000004d12097c24 */ /* 0x000fc6000f8e02ff */
        /* <DEDUP_REMOVED lines=46> */
[----:B0-----:R-:W2:Y:S01]  /*2d940*/  LDL.LU R4, [R1+0x754] ;  /* 0x0007540001047983 */ /* 0x001ea20000300800 */
[----:B------:R-:W-:-:S03]  /*2d950*/  IMAD R28, R25, UR77, RZ ;  /* 0x0000004d191c7c24 */ /* 0x000fc6000f8e02ff */
        /* <DEDUP_REMOVED lines=29> */
[----:B------:R-:W-:Y:S04]  /*2db30*/  STL [R1+0x768], R28 ;  /* 0x0007681c01007387 */ /* 0x000fe80000100800 */
[----:B------:R0:W-:Y:S04]  /*2db40*/  STL [R1+0x74c8], R28 ;  /* 0x0074c81c01007387 */ /* 0x0001e80000100800 */
[----:B0-----:R-:W3:Y:S01]  /*2db50*/  LDL.LU R28, [R1+0x750] ;  /* 0x00075000011c7983 */ /* 0x001ee20000300800 */
[----:B--2---:R-:W-:-:S05]  /*2db60*/  IMAD R4, R4, UR77, RZ ;  /* 0x0000004d04047c24 */ /* 0x004fca000f8e02ff */
[----:B------:R0:W-:Y:S04]  /*2db70*/  STL [R1+0x758], R4 ;  /* 0x0007580401007387 */ /* 0x0001e80000100800 */
[----:B0-----:R-:W2:Y:S02]  /*2db80*/  LDL.LU R4, [R1+0x7528] ;  /* 0x0075280001047983 */ /* 0x001ea40000300800 */
[----:B--2---:R-:W-:-:S05]  /*2db90*/  IMAD R4, R4, UR77, RZ ;  /* 0x0000004d04047c24 */ /* 0x004fca000f8e02ff */
[----:B------:R0:W-:Y:S04]  /*2dba0*/  STL [R1+0x754], R4 ;  /* 0x0007540401007387 */ /* 0x0001e80000100800 */
[----:B0-----:R-:W2:Y:S01]  /*2dbb0*/  LDL.LU R4, [R1+0x7524] ;  /* 0x0075240001047983 */ /* 0x001ea20000300800 */
[----:B---3--:R-:W-:-:S05]  /*2dbc0*/  IMAD R28, R28, UR77, RZ ;  /* 0x0000004d1c1c7c24 */ /* 0x008fca000f8e02ff */
[----:B------:R2:W-:Y:S02]  /*2dbd0*/  STL [R1+0x750], R28 ;  /* 0x0007501c01007387 */ /* 0x0005e40000100800 */
[----:B--2---:R-:W-:Y:S02]  /*2dbe0*/  IMAD R28, R4, UR77, RZ ;  /* 0x0000004d041c7c24 */ /* 0x004fe4000f8e02ff */
[----:B------:R-:W-:Y:S02]  /*2dbf0*/  IMAD R4, R2, UR77, RZ ;  /* 0x0000004d02047c24 */ /* 0x000fe4000f8e02ff */
[----:B----4-:R-:W-:Y:S01]  /*2dc00*/  IMAD R2, R17, UR77, RZ ;  /* 0x0000004d11027c24 */ /* 0x010fe2000f8e02ff */
[----:B------:R-:W-:Y:S01]  /*2dc10*/  STL [R1+0x74c], R28 ;  /* 0x00074c1c01007387 */ /* 0x000fe20000100800 */
[----:B-----5:R-:W-:-:S03]  /*2dc20*/  IMAD R17, R24, UR77, RZ ;  /* 0x0000004d18117c24 */ /* 0x020fc6000f8e02ff */
        /* <DEDUP_REMOVED lines=46> */
[----:B------:R-:W-:Y:S04]  /*2df10*/  STL [R1+0x6e8], R4 ;  /* 0x0006e80401007387 */ /* 0x000fe80000100800 */
[----:B------:R-:W2:Y:S01]  /*2df20*/  LDL.LU R28, [R1+0x6d4] ;  /* 0x0006d400011c7983 */ /* 0x000ea20000300800 */
[----:B0-----:R-:W-:Y:S02]  /*2df30*/  IMAD R2, R3, UR77, RZ ;  /* 0x0000004d03027c24 */ /* 0x001fe4000f8e02ff */
[----:B-1----:R-:W-:-:S03]  /*2df40*/  IMAD R0, R26, UR77, RZ ;  /* 0x0000004d1a007c24 */ /* 0x002fc6000f8e02ff */
        /* <DEDUP_REMOVED lines=45> */
[----:B------:R-:W-:Y:S01]  /*2e220*/  STL [R1+0x6d0], R28 ;  /* 0x0006d01c01007387 */ /* 0x000fe20000100800 */
[----:B------:R-:W-:-:S03]  /*2e230*/  IMAD R17, R24, UR77, RZ ;  /* 0x0000004d18117c24 */ /* 0x000fc6000f8e02ff */
        /* <DEDUP_REMOVED lines=964> */
[----:B----4-:R-:W-:Y:S02]  /*31e80*/  IMAD R2, R2, UR77, RZ ;  /* 0x0000004d02027c24 */ /* 0x010fe4000f8e02ff */
[----:B-----5:R-:W-:Y:S02]  /*31e90*/  IMAD R17, R17, UR77, RZ ;  /* 0x0000004d11117c24 */ /* 0x020fe4000f8e02ff */
[----:B------:R-:W-:-:S02]  /*31ea0*/  IMAD R24, R24, UR77, RZ ;  /* 0x0000004d18187c24 */ /* 0x000fc4000f8e02ff */
[----:B------:R-:W-:Y:S02]  /*31eb0*/  IMAD R9, R9, UR77, RZ ;  /* 0x0000004d09097c24 */ /* 0x000fe4000f8e02ff */
[----:B------:R-:W-:Y:S02]  /*31ec0*/  IMAD R18, R18, UR77, RZ ;  /* 0x0000004d12127c24 */ /* 0x000fe4000f8e02ff */
[----:B------:R-:W-:Y:S02]  /*31ed0*/  IMAD R27, R27, UR77, RZ ;  /* 0x0000004d1b1b7c24 */ /* 0x000fe4000f8e02ff */
[----:B------:R-:W-:Y:S02]  /*31ee0*/  IMAD R0, R0, UR77, RZ ;  /* 0x0000004d00007c24 */ /* 0x000fe4000f8e02ff */
[----:B------:R-:W-:Y:S02]  /*31ef0*/  IMAD R21, R21, UR77, RZ ;  /* 0x0000004d15157c24 */ /* 0x000fe4000f8e02ff */
        /* <DEDUP_REMOVED lines=19> */
[----:B--2---:R-:W-:-:S05]  /*32030*/  IMAD R28, R28, UR77, RZ ;  /* 0x0000004d1c1c7c24 */ /* 0x004fca000f8e02ff */
        /* <DEDUP_REMOVED lines=9> */
[----:B0-----:R-:W2:Y:S04]  /*320d0*/  LDL.LU R24, [R1+0x74b8] ;  /* 0x0074b80001187983 */ /* 0x001ea80000300800 */
        /* <DEDUP_REMOVED lines=39> */
[----:B0-----:R-:W3:Y:S04]  /*32350*/  LDL.LU R7, [R1+0x7468] ;  /* 0x0074680001077983 */ /* 0x001ee80000300800 */
[----:B------:R0:W-:Y:S04]  /*32360*/  STL [R1+0xd00], R25 ;  /* 0x000d001901007387 */ /* 0x0001e80000100800 */
[----:B0-----:R-:W3:Y:S04]  /*32370*/  LDL.LU R25, [R1+0x7464] ;  /* 0x0074640001197983 */ /* 0x001ee80000300800 */
[----:B------:R0:W-:Y:S04]  /*32380*/  STL [R1+0xd08], R29 ;  /* 0x000d081d01007387 */ /* 0x0001e80000100800 */
[----:B0-----:R-:W4:Y:S04]  /*32390*/  LDL.LU R29, [R1+0x7460] ;  /* 0x00746000011d7983 */ /* 0x001f280000300800 */
[----:B------:R0:W-:Y:S04]  /*323a0*/  STL [R1+0xd0c], R3 ;  /* 0x000d0c0301007387 */ /* 0x0001e80000100800 */
[----:B0-----:R-:W4:Y:S04]  /*323b0*/  LDL.LU R3, [R1+0x745c] ;  /* 0x00745c0001037983 */ /* 0x001f280000300800 */
[----:B------:R0:W-:Y:S04]  /*323c0*/  STL [R1+0xd14], R26 ;  /* 0x000d141a01007387 */ /* 0x0001e80000100800 */
[----:B0-----:R-:W5:Y:S01]  /*323d0*/  LDL.LU R26, [R1+0x7458] ;  /* 0x00745800011a7983 */ /* 0x001f620000300800 */
[----:B--2---:R-:W-:-:S02]  /*323e0*/  IMAD R13, R13, UR77, RZ ;  /* 0x0000004d0d0d7c24 */ /* 0x004fc4000f8e02ff */
[----:B---3--:R-:W-:Y:S02]  /*323f0*/  IMAD R25, R25, UR77, RZ ;  /* 0x0000004d19197c24 */ /* 0x008fe4000f8e02ff */
[----:B----4-:R-:W-:Y:S02]  /*32400*/  IMAD R3, R3, UR77, RZ ;  /* 0x0000004d03037c24 */ /* 0x010fe4000f8e02ff */
[----:B-----5:R-:W-:-:S05]  /*32410*/  IMAD R26, R26, UR77, RZ ;  /* 0x0000004d1a1a7c24 */ /* 0x020fca000f8e02ff */
[----:B------:R0:W-:Y:S04]  /*32420*/  STL [R1+0xd18], R26 ;  /* 0x000d181a01007387 */ /* 0x0001e80000100800 */
[----:B------:R1:W-:Y:S01]  /*32430*/  STL [R1+0xd20], R3 ;  /* 0x000d200301007387 */ /* 0x0003e20000100800 */
[----:B0-----:R-:W-:Y:S02]  /*32440*/  IMAD R26, R29, UR77, RZ ;  /* 0x0000004d1d1a7c24 */ /* 0x001fe4000f8e02ff */
[----:B-1----:R-:W-:-:S03]  /*32450*/  IMAD R3, R7, UR77, RZ ;  /* 0x0000004d07037c24 */ /* 0x002fc6000f8e02ff */
[----:B------:R-:W-:Y:S01]  /*32460*/  STL [R1+0xd28], R26 ;  /* 0x000d281a01007387 */ /* 0x000fe20000100800 */
[----:B------:R-:W-:-:S03]  /*32470*/  IMAD R7, R14, UR77, RZ ;  /* 0x0000004d0e077c24 */ /* 0x000fc6000f8e02ff */
[----:B------:R-:W-:Y:S04]  /*32480*/  STL [R1+0xd2c], R25 ;  /* 0x000d2c1901007387 */ /* 0x000fe80000100800 */
[----:B------:R0:W-:Y:S04]  /*32490*/  STL [R1+0xd34], R3 ;  /* 0x000d340301007387 */ /* 0x0001e80000100800 */
[----:B------:R1:W-:Y:S01]  /*324a0*/  STL [R1+0xd38], R13 ;  /* 0x000d380d01007387 */ /* 0x0003e20000100800 */
[----:B0-----:R-:W-:-:S03]  /*324b0*/  IMAD R3, R16, UR77, RZ ;  /* 0x0000004d10037c24 */ /* 0x001fc6000f8e02ff */
[----:B------:R-:W2:Y:S04]  /*324c0*/  LDL R16, [R1+0x39dc] ;  /* 0x0039dc0001107983 */ /* 0x000ea80000100800 */
[----:B------:R-:W-:Y:S04]  /*324d0*/  STL [R1+0xd40], R7 ;  /* 0x000d400701007387 */ /* 0x000fe80000100800 */
[----:B------:R-:W3:Y:S04]  /*324e0*/  LDL R14, [R1+0x39d8] ;  /* 0x0039d800010e7983 */ /* 0x000ee80000100800 */
[----:B------:R0:W-:Y:S04]  /*324f0*/  STL [R1+0xd48], R3 ;  /* 0x000d480301007387 */ /* 0x0001e80000100800 */
[----:B-1----:R-:W4:Y:S01]  /*32500*/  LDL R13, [R1+0x37c8] ;  /* 0x0037c800010d7983 */ /* 0x002f220000100800 */
[----:B0-----:R-:W-:-:S03]  /*32510*/  IMAD R3, R20, UR77, RZ ;  /* 0x0000004d14037c24 */ /* 0x001fc6000f8e02ff */
[----:B------:R-:W5:Y:S04]  /*32520*/  LDL R20, [R1+0x39e0] ;  /* 0x0039e00001147983 */ /* 0x000f680000100800 */
[----:B------:R0:W-:Y:S04]  /*32530*/  STL [R1+0xd4c], R3 ;  /* 0x000d4c0301007387 */ /* 0x0001e80000100800 */
[----:B------:R-:W3:Y:S04]  /*32540*/  LDL R7, [R1+0x37cc] ;  /* 0x0037cc0001077983 */ /* 0x000ee80000100800 */
[----:B------:R-:W3:Y:S01]  /*32550*/  LDL R29, [R1+0x39d0] ;  /* 0x0039d000011d7983 */ /* 0x000ee20000100800 */
[----:B0-----:R-:W-:-:S03]  /*32560*/  IMAD R3, R22, UR77, RZ ;  /* 0x0000004d16037c24 */ /* 0x001fc6000f8e02ff */
[----:B------:R-:W3:Y:S04]  /*32570*/  LDL R22, [R1+0x39e4] ;  /* 0x0039e40001167983 */ /* 0x000ee80000100800 */
[----:B------:R-:W4:Y:S01]  /*32580*/  LDL R25, [R1+0x39d4] ;  /* 0x0039d40001197983 */ /* 0x000f220000100800 */
[----:B------:R-:W-:Y:S02]  /*32590*/  IMAD R26, R19, UR77, RZ ;  /* 0x0000004d131a7c24 */ /* 0x000fe4000f8e02ff */
[----:B------:R-:W-:Y:S01]  /*325a0*/  IMAD R19, R15, UR77, RZ ;  /* 0x0000004d0f137c24 */ /* 0x000fe2000f8e02ff */
[----:B------:R0:W-:Y:S01]  /*325b0*/  STL [R1+0xd54], R3 ;  /* 0x000d540301007387 */ /* 0x0001e20000100800 */
[----:B------:R-:W-:-:S03]  /*325c0*/  IMAD R15, R23, UR77, RZ ;  /* 0x0000004d170f7c24 */ /* 0x000fc6000f8e02ff */
[----:B------:R-:W-:Y:S01]  /*325d0*/  STL [R1+0xd58], R26 ;  /* 0x000d581a01007387 */ /* 0x000fe20000100800 */
[----:B0-----:R-:W-:-:S03]  /*325e0*/  IMAD R3, R6, UR77, RZ ;  /* 0x0000004d06037c24 */ /* 0x001fc6000f8e02ff */
[----:B------:R-:W-:Y:S01]  /*325f0*/  STL [R1+0xd60], R19 ;  /* 0x000d601301007387 */ /* 0x000fe20000100800 */
[----:B------:R-:W-:-:S03]  /*32600*/  IMAD R6, R11, UR77, RZ ;  /* 0x0000004d0b067c24 */ /* 0x000fc6000f8e02ff */
[----:B------:R0:W-:Y:S04]  /*32610*/  STL [R1+0xd68], R3 ;  /* 0x000d680301007387 */ /* 0x0001e80000100800 */
[----:B------:R-:W-:Y:S01]  /*32620*/  STL [R1+0xdc4], R15 ;  /* 0x000dc40f01007387 */ /* 0x000fe20000100800 */
[----:B0-----:R-:W-:Y:S02]  /*32630*/  IMAD R3, R5, UR77, RZ ;  /* 0x0000004d05037c24 */ /* 0x001fe4000f8e02ff */
[----:B------:R-:W-:Y:S01]  /*32640*/  IMAD R5, R8, UR77, RZ ;  /* 0x0000004d08057c24 */ /* 0x000fe2000f8e02ff */
[----:B------:R0:W-:Y:S04]  /*32650*/  STL [R1+0xd6c], R6 ;  /* 0x000d6c0601007387 */ /* 0x0001e80000100800 */
[----:B------:R1:W-:Y:S04]  /*32660*/  STL [R1+0xd70], R3 ;  /* 0x000d700301007387 */ /* 0x0003e80000100800 */
[----:B------:R1:W-:Y:S01]  /*32670*/  STL [R1+0xd78], R5 ;  /* 0x000d780501007387 */ /* 0x0003e20000100800 */
[----:B0-----:R-:W-:-:S02]  /*32680*/  IMAD R6, R12, UR77, RZ ;  /* 0x0000004d0c067c24 */ /* 0x001fc4000f8e02ff */
[----:B-1----:R-:W-:-:S03]  /*32690*/  IMAD R3, R10, UR77, RZ ;  /* 0x0000004d0a037c24 */ /* 0x002fc6000f8e02ff */
[----:B------:R-:W-:Y:S01]  /*326a0*/  STL [R1+0xd80], R6 ;  /* 0x000d800601007387 */ /* 0x000fe20000100800 */
[----:B------:R-:W-:-:S03]  /*326b0*/  IMAD R5, R21, UR77, RZ ;  /* 0x0000004d15057c24 */ /* 0x000fc6000f8e02ff */
[----:B------:R0:W-:Y:S01]  /*326c0*/  STL [R1+0xd84], R3 ;  /* 0x000d840301007387 */ /* 0x0001e20000100800 */
[----:B------:R-:W-:-:S03]  /*326d0*/  IMAD R26, R0, UR77, RZ ;  /* 0x0000004d001a7c24 */ /* 0x000fc6000f8e02ff */
[----:B------:R1:W-:Y:S01]  /*326e0*/  STL [R1+0xd8c], R5 ;  /* 0x000d8c0501007387 */ /* 0x0003e20000100800 */
[----:B------:R-:W-:-:S03]  /*326f0*/  IMAD R0, R9, UR77, RZ ;  /* 0x0000004d09007c24 */ /* 0x000fc6000f8e02ff */
[----:B------:R-:W-:Y:S01]  /*32700*/  STL [R1+0xd90], R26 ;  /* 0x000d901a01007387 */ /* 0x000fe20000100800 */
[----:B0-----:R-:W-:Y:S02]  /*32710*/  IMAD R3, R27, UR77, RZ ;  /* 0x0000004d1b037c24 */ /* 0x001fe4000f8e02ff */
[----:B-1----:R-:W-:Y:S01]  /*32720*/  IMAD R5, R18, UR77, RZ ;  /* 0x0000004d12057c24 */ /* 0x002fe2000f8e02ff */
[----:B------:R-:W-:-:S04]  /*32730*/  UIMAD UR25, UR50, 0x7f, URZ ;  /* 0x0000007f321978a4 */ /* 0x000fc8000f8e02ff */
[----:B------:R-:W-:Y:S04]  /*32740*/  STL [R1+0xda0], R5 ;  /* 0x000da00501007387 */ /* 0x000fe80000100800 */
[----:B------:R-:W-:Y:S04]  /*32750*/  STL [R1+0x7448], R26 ;  /* 0x0074481a01007387 */ /* 0x000fe80000100800 */
[----:B------:R0:W-:Y:S04]  /*32760*/  STL [R1+0xda4], R0 ;  /* 0x000da40001007387 */ /* 0x0001e80000100800 */
[----:B------:R-:W-:Y:S04]  /*32770*/  STL [R1+0xd98], R3 ;  /* 0x000d980301007387 */ /* 0x000fe80000100800 */
[----:B------:R1:W-:Y:S01]  /*32780*/  STL [R1+0x744c], R3 ;  /* 0x00744c0301007387 */ /* 0x0003e20000100800 */
[----:B0-----:R-:W-:-:S05]  /*32790*/  IMAD R0, R24, UR77, RZ ;  /* 0x0000004d18007c24 */ /* 0x001fca000f8e02ff */
[----:B------:R-:W-:Y:S01]  /*327a0*/  STL [R1+0xdac], R0 ;  /* 0x000dac0001007387 */ /* 0x000fe20000100800 */
[----:B-1----:R-:W-:Y:S01]  /*327b0*/  IMAD R3, R17, UR77, RZ ;  /* 0x0000004d11037c24 */ /* 0x002fe2000f8e02ff */
[----:B------:R-:W-:-:S04]  /*327c0*/  USHF.R.S32.HI UR77, URZ, 0x1f, UR25 ;  /* 0x0000001fff4d7899 */ /* 0x000fc80008011419 */
[----:B------:R2:W-:Y:S02]  /*327d0*/  STL [R1+0xdb0], R3 ;  /* 0x000db00301007387 */ /* 0x0005e40000100800 */
[----:B--2---:R-:W-:Y:S02]  /*327e0*/  IADD3 R3, P2, PT, R16, UR25, RZ ;  /* 0x0000001910037c10 */ /* 0x004fe4000ff5e0ff */
[----:B-----5:R-:W-:Y:S02]  /*327f0*/  IADD3 R5, P1, PT, R20, UR25, RZ ;  /* 0x0000001914057c10 */ /* 0x020fe4000ff3e0ff */
[----:B---3--:R-:W-:-:S05]  /*32800*/  IADD3 R0, P0, PT, R22, UR25, RZ ;  /* 0x0000001916007c10 */ /* 0x008fca000ff1e0ff */
[----:B------:R0:W-:Y:S04]  /*32810*/  STL [R1+0x655c], R0 ;  /* 0x00655c0001007387 */ /* 0x0001e80000100800 */
[----:B------:R1:W-:Y:S04]  /*32820*/  STL [R1+0x6564], R5 ;  /* 0x0065640501007387 */ /* 0x0003e80000100800 */
[----:B------:R4:W-:Y:S01]  /*32830*/  STL [R1+0x656c], R3 ;  /* 0x00656c0301007387 */ /* 0x0009e20000100800 */
[----:B0-----:R-:W-:Y:S01]  /*32840*/  IADD3 R0, P3, PT, R14, UR25, RZ ;  /* 0x000000190e007c10 */ /* 0x001fe2000ff7e0ff */
[----:B------:R-:W-:Y:S01]  /*32850*/  UIMAD UR25, UR50, 0x7e, URZ ;  /* 0x0000007e321978a4 */ /* 0x000fe2000f8e02ff */
[----:B-1----:R-:W-:-:S03]  /*32860*/  IADD3.X R5, PT, PT, R7, UR77, RZ, P1, !PT ;  /* 0x0000004d07057c10 */ /* 0x002fc60008ffe4ff */
[----:B------:R0:W-:Y:S01]  /*32870*/  STL [R1+0x6574], R0 ;  /* 0x0065740001007387 */ /* 0x0001e20000100800 */
[----:B----4-:R-:W-:-:S05]  /*32880*/  IADD3.X R3, PT, PT, R13, UR77, RZ, P0, !PT ;  /* 0x0000004d0d037c10 */ /* 0x010fca00087fe4ff */
[----:B------:R1:W-:Y:S01]  /*32890*/  STL [R1+0x6558], R3 ;  /* 0x0065580301007387 */ /* 0x0003e20000100800 */
[----:B0-----:R-:W-:-:S03]  /*328a0*/  IADD3.X R0, PT, PT, R29, UR77, RZ, P2, !PT ;  /* 0x0000004d1d007c10 */ /* 0x001fc600097fe4ff */
[----:B------:R0:W-:Y:S01]  /*328b0*/  STL [R1+0x6560], R5 ;  /* 0x0065600501007387 */ /* 0x0001e20000100800 */
[----:B-1----:R-:W-:-:S03]  /*328c0*/  IADD3.X R3, PT, PT, R25, UR77, RZ, P3, !PT ;  /* 0x0000004d19037c10 */ /* 0x002fc60009ffe4ff */
[----:B------:R1:W-:Y:S01]  /*328d0*/  STL [R1+0x6568], R0 ;  /* 0x0065680001007387 */ /* 0x0003e20000100800 */
[----:B------:R-:W-:Y:S02]  /*328e0*/  USHF.R.S32.HI UR77, URZ, 0x1f, UR25 ;  /* 0x0000001fff4d7899 */ /* 0x000fe40008011419 */
[----:B0-----:R-:W-:Y:S01]  /*328f0*/  IADD3 R5, P1, PT, R20, UR25, RZ ;  /* 0x0000001914057c10 */ /* 0x001fe2000ff3e0ff */
[----:B------:R0:W-:Y:S01]  /*32900*/  STL [R1+0x6570], R3 ;  /* 0x0065700301007387 */ /* 0x0001e20000100800 */
[----:B-1----:R-:W-:Y:S02]  /*32910*/  IADD3 R0, P0, PT, R22, UR25, RZ ;  /* 0x0000001916007c10 */ /* 0x002fe4000ff1e0ff */
[----:B0-----:R-:W-:-:S03]  /*32920*/  IADD3 R3, P2, PT, R16, UR25, RZ ;  /* 0x0000001910037c10 */ /* 0x001fc6000ff5e0ff */
[----:B------:R0:W-:Y:S04]  /*32930*/  STL [R1+0x657c], R0 ;  /* 0x00657c0001007387 */ /* 0x0001e80000100800 */
[----:B------:R1:W-:Y:S04]  /*32940*/  STL [R1+0x6584], R5 ;  /* 0x0065840501007387 */ /* 0x0003e80000100800 */
[----:B------:R2:W-:Y:S01]  /*32950*/  STL [R1+0x658c], R3 ;  /* 0x00658c0301007387 */ /* 0x0005e20000100800 */
[----:B0-----:R-:W-:Y:S01]  /*32960*/  IADD3 R0, P3, PT, R14, UR25, RZ ;  /* 0x000000190e007c10 */ /* 0x001fe2000ff7e0ff */
[----:B------:R-:W-:Y:S01]  /*32970*/  UIMAD UR25, UR50, 0x7d, URZ ;  /* 0x0000007d321978a4 */ /* 0x000fe2000f8e02ff */
[----:B-1----:R-:W-:-:S03]  /*32980*/  IADD3.X R5, PT, PT, R7, UR77, RZ, P1, !PT ;  /* 0x0000004d07057c10 */ /* 0x002fc60008ffe4ff */
[----:B------:R0:W-:Y:S01]  /*32990*/  STL [R1+0x6594], R0 ;  /* 0x0065940001007387 */ /* 0x0001e20000100800 */
[----:B--2---:R-:W-:-:S05]  /*329a0*/  IADD3.X R3, PT, PT, R13, UR77, RZ, P0, !PT ;  /* 0x0000004d0d037c10 */ /* 0x004fca00087fe4ff */
        /* <DEDUP_REMOVED lines=555> */
[----:B------:R-:W0:Y:S01]  /*34c60*/  S2R R19, SR_TID.X ;  /* 0x0000000000137919 */ /* 0x000e220000002100 */
[----:B------:R-:W-:Y:S01]  /*34c70*/  SHF.R.S32.HI R28, RZ, 0x1f, R28 ;  /* 0x0000001fff1c7819 */ /* 0x000fe2000001141c */
[----:B------:R-:W3:Y:S01]  /*34c80*/  LDCU UR25, c[0x0][0x3a8] ;  /* 0x00007500ff1977ac */ /* 0x000ee20008000800 */
[----:B-1----:R-:W-:-:S02]  /*34c90*/  IADD3.X R5, PT, PT, R7, UR77, RZ, P1, !PT ;  /* 0x0000004d07057c10 */ /* 0x002fc40008ffe4ff */
[----:B--2---:R-:W-:Y:S01]  /*34ca0*/  IADD3.X R3, PT, PT, R13, UR77, RZ, P0, !PT ;  /* 0x0000004d0d037c10 */ /* 0x004fe200087fe4ff */
[----:B------:R1:W-:Y:S04]  /*34cb0*/  STL [R1+0x6974], R0 ;  /* 0x0069740001007387 */ /* 0x0003e80000100800 */
[----:B------:R2:W-:Y:S01]  /*34cc0*/  STL [R1+0x6958], R3 ;  /* 0x0069580301007387 */ /* 0x0005e20000100800 */
[----:B-1----:R-:W-:-:S03]  /*34cd0*/  IADD3.X R0, PT, PT, R29, UR77, RZ, P2, !PT ;  /* 0x0000004d1d007c10 */ /* 0x002fc600097fe4ff */
[----:B------:R1:W-:Y:S01]  /*34ce0*/  STL [R1+0x6960], R5 ;  /* 0x0069600501007387 */ /* 0x0003e20000100800 */
[----:B--2---:R-:W-:-:S03]  /*34cf0*/  IADD3.X R3, PT, PT, R25, UR77, RZ, P3, !PT ;  /* 0x0000004d19037c10 */ /* 0x004fc60009ffe4ff */
[----:B------:R2:W-:Y:S01]  /*34d00*/  STL [R1+0x6968], R0 ;  /* 0x0069680001007387 */ /* 0x0005e20000100800 */
[----:B------:R-:W-:-:S03]  /*34d10*/  USHF.R.S32.HI UR77, URZ, 0x1f, UR50 ;  /* 0x0000001fff4d7899 */ /* 0x000fc60008011432 */
[----:B------:R4:W-:Y:S01]  /*34d20*/  STL [R1+0x6970], R3 ;  /* 0x0069700301007387 */ /* 0x0009e20000100800 */
[----:B-1----:R-:W-:Y:S02]  /*34d30*/  IADD3 R5, P1, PT, R20, UR50, RZ ;  /* 0x0000003214057c10 */ /* 0x002fe4000ff3e0ff */
[----:B--2---:R-:W-:Y:S02]  /*34d40*/  IADD3 R0, P0, PT, R22, UR50, RZ ;  /* 0x0000003216007c10 */ /* 0x004fe4000ff1e0ff */
[----:B----4-:R-:W-:-:S03]  /*34d50*/  IADD3 R3, P2, PT, R16, UR50, RZ ;  /* 0x0000003210037c10 */ /* 0x010fc6000ff5e0ff */
[----:B------:R1:W-:Y:S04]  /*34d60*/  STL [R1+0x697c], R0 ;  /* 0x00697c0001007387 */ /* 0x0003e80000100800 */
[----:B------:R2:W-:Y:S04]  /*34d70*/  STL [R1+0x6984], R5 ;  /* 0x0069840501007387 */ /* 0x0005e80000100800 */
[----:B------:R4:W-:Y:S01]  /*34d80*/  STL [R1+0x698c], R3 ;  /* 0x00698c0301007387 */ /* 0x0009e20000100800 */
[----:B-1----:R-:W-:Y:S01]  /*34d90*/  IADD3 R0, P3, PT, R14, UR50, RZ ;  /* 0x000000320e007c10 */ /* 0x002fe2000ff7e0ff */
[----:B------:R-:W1:Y:S01]  /*34da0*/  LDCU UR50, c[0x0][0x3a8] ;  /* 0x00007500ff3277ac */ /* 0x000e620008000800 */
[----:B--2---:R-:W-:-:S03]  /*34db0*/  IADD3.X R5, PT, PT, R7, UR77, RZ, P1, !PT ;  /* 0x0000004d07057c10 */ /* 0x004fc60008ffe4ff */
[----:B------:R2:W-:Y:S01]  /*34dc0*/  STL [R1+0x6994], R0 ;  /* 0x0069940001007387 */ /* 0x0005e20000100800 */
[----:B----4-:R-:W-:-:S05]  /*34dd0*/  IADD3.X R3, PT, PT, R13, UR77, RZ, P0, !PT ;  /* 0x0000004d0d037c10 */ /* 0x010fca00087fe4ff */
[----:B------:R4:W-:Y:S01]  /*34de0*/  STL [R1+0x6978], R3 ;  /* 0x0069780301007387 */ /* 0x0009e20000100800 */
[----:B--2---:R-:W-:-:S03]  /*34df0*/  IADD3.X R0, PT, PT, R29, UR77, RZ, P2, !PT ;  /* 0x0000004d1d007c10 */ /* 0x004fc600097fe4ff */
[----:B------:R2:W-:Y:S01]  /*34e00*/  STL [R1+0x6980], R5 ;  /* 0x0069800501007387 */ /* 0x0005e20000100800 */
[----:B----4-:R-:W-:-:S03]  /*34e10*/  IADD3.X R3, PT, PT, R25, UR77, RZ, P3, !PT ;  /* 0x0000004d19037c10 */ /* 0x010fc60009ffe4ff */
[----:B------:R4:W-:Y:S01]  /*34e20*/  STL [R1+0x6988], R0 ;  /* 0x0069880001007387 */ /* 0x0009e20000100800 */
[----:B------:R-:W-:Y:S02]  /*34e30*/  USHF.R.S32.HI UR77, URZ, 0x1f, UR51 ;  /* 0x0000001fff4d7899 */ /* 0x000fe40008011433 */
[----:B--2---:R-:W-:Y:S01]  /*34e40*/  IADD3 R5, P1, PT, R20, UR51, RZ ;  /* 0x0000003314057c10 */ /* 0x004fe2000ff3e0ff */
[----:B------:R2:W-:Y:S01]  /*34e50*/  STL [R1+0x6990], R3 ;  /* 0x0069900301007387 */ /* 0x0005e20000100800 */
[----:B----4-:R-:W-:Y:S02]  /*34e60*/  IADD3 R0, P0, PT, R22, UR51, RZ ;  /* 0x0000003316007c10 */ /* 0x010fe4000ff1e0ff */
[----:B--2---:R-:W-:-:S03]  /*34e70*/  IADD3 R3, P2, PT, R16, UR51, RZ ;  /* 0x0000003310037c10 */ /* 0x004fc6000ff5e0ff */
[----:B------:R2:W-:Y:S04]  /*34e80*/  STL [R1+0x699c], R0 ;  /* 0x00699c0001007387 */ /* 0x0005e80000100800 */
[----:B------:R4:W-:Y:S04]  /*34e90*/  STL [R1+0x69a4], R5 ;  /* 0x0069a40501007387 */ /* 0x0009e80000100800 */
[----:B------:R5:W-:Y:S01]  /*34ea0*/  STL [R1+0x69ac], R3 ;  /* 0x0069ac0301007387 */ /* 0x000be20000100800 */
[----:B--2---:R-:W-:Y:S01]  /*34eb0*/  IADD3 R0, P3, PT, R14, UR51, RZ ;  /* 0x000000330e007c10 */ /* 0x004fe2000ff7e0ff */
[----:B------:R-:W2:Y:S01]  /*34ec0*/  LDCU UR51, c[0x0][0x3a8] ;  /* 0x00007500ff3377ac */ /* 0x000ea20008000800 */
[----:B----4-:R-:W-:-:S03]  /*34ed0*/  IADD3.X R5, PT, PT, R7, UR77, RZ, P1, !PT ;  /* 0x0000004d07057c10 */ /* 0x010fc60008ffe4ff */
[----:B------:R4:W-:Y:S01]  /*34ee0*/  STL [R1+0x69b4], R0 ;  /* 0x0069b40001007387 */ /* 0x0009e20000100800 */
[----:B-----5:R-:W-:-:S05]  /*34ef0*/  IADD3.X R3, PT, PT, R13, UR77, RZ, P0, !PT ;  /* 0x0000004d0d037c10 */ /* 0x020fca00087fe4ff */
[----:B------:R5:W-:Y:S01]  /*34f00*/  STL [R1+0x6998], R3 ;  /* 0x0069980301007387 */ /* 0x000be20000100800 */
[----:B----4-:R-:W-:-:S03]  /*34f10*/  IADD3.X R0, PT, PT, R29, UR77, RZ, P2, !PT ;  /* 0x0000004d1d007c10 */ /* 0x010fc600097fe4ff */
[----:B------:R4:W-:Y:S01]  /*34f20*/  STL [R1+0x69a0], R5 ;  /* 0x0069a00501007387 */ /* 0x0009e20000100800 */
[----:B-----5:R-:W-:-:S03]  /*34f30*/  IADD3.X R3, PT, PT, R25, UR77, RZ, P3, !PT ;  /* 0x0000004d19037c10 */ /* 0x020fc60009ffe4ff */
[----:B------:R5:W-:Y:S01]  /*34f40*/  STL [R1+0x69a8], R0 ;  /* 0x0069a80001007387 */ /* 0x000be20000100800 */
[----:B------:R-:W-:Y:S02]  /*34f50*/  USHF.R.S32.HI UR77, URZ, 0x1f, UR52 ;  /* 0x0000001fff4d7899 */ /* 0x000fe40008011434 */
[----:B----4-:R-:W-:Y:S01]  /*34f60*/  IADD3 R5, P1, PT, R20, UR52, RZ ;  /* 0x0000003414057c10 */ /* 0x010fe2000ff3e0ff */
[----:B------:R4:W-:Y:S01]  /*34f70*/  STL [R1+0x69b0], R3 ;  /* 0x0069b00301007387 */ /* 0x0009e20000100800 */
[----:B-----5:R-:W-:Y:S02]  /*34f80*/  IADD3 R0, P0, PT, R22, UR52, RZ ;  /* 0x0000003416007c10 */ /* 0x020fe4000ff1e0ff */
[----:B----4-:R-:W-:-:S03]  /*34f90*/  IADD3 R3, P2, PT, R16, UR52, RZ ;  /* 0x0000003410037c10 */ /* 0x010fc6000ff5e0ff */
[----:B------:R4:W-:Y:S04]  /*34fa0*/  STL [R1+0x69bc], R0 ;  /* 0x0069bc0001007387 */ /* 0x0009e80000100800 */
[----:B------:R5:W-:Y:S04]  /*34fb0*/  STL [R1+0x69c4], R5 ;  /* 0x0069c40501007387 */ /* 0x000be80000100800 */
[----:B------:R0:W-:Y:S01]  /*34fc0*/  STL [R1+0x69cc], R3 ;  /* 0x0069cc0301007387 */ /* 0x0001e20000100800 */
[----:B----4-:R-:W-:Y:S01]  /*34fd0*/  IADD3 R0, P3, PT, R14, UR52, RZ ;  /* 0x000000340e007c10 */ /* 0x010fe2000ff7e0ff */
[----:B------:R-:W4:Y:S01]  /*34fe0*/  LDCU UR52, c[0x0][0x3a8] ;  /* 0x00007500ff3477ac */ /* 0x000f220008000800 */
[----:B-----5:R-:W-:-:S03]  /*34ff0*/  IADD3.X R5, PT, PT, R7, UR77, RZ, P1, !PT ;  /* 0x0000004d07057c10 */ /* 0x020fc60008ffe4ff */
[----:B------:R5:W-:Y:S01]  /*35000*/  STL [R1+0x69d4], R0 ;  /* 0x0069d40001007387 */ /* 0x000be20000100800 */
[----:B0-----:R-:W-:-:S05]  /*35010*/  IADD3.X R3, PT, PT, R13, UR77, RZ, P0, !PT ;  /* 0x0000004d0d037c10 */ /* 0x001fca00087fe4ff */
[----:B------:R0:W-:Y:S01]  /*35020*/  STL [R1+0x69b8], R3 ;  /* 0x0069b80301007387 */ /* 0x0001e20000100800 */
[----:B-----5:R-:W-:-:S03]  /*35030*/  IADD3.X R0, PT, PT, R29, UR77, RZ, P2, !PT ;  /* 0x0000004d1d007c10 */ /* 0x020fc600097fe4ff */
[----:B------:R5:W-:Y:S01]  /*35040*/  STL [R1+0x69c0], R5 ;  /* 0x0069c00501007387 */ /* 0x000be20000100800 */
[----:B0-----:R-:W-:-:S03]  /*35050*/  IADD3.X R3, PT, PT, R25, UR77, RZ, P3, !PT ;  /* 0x0000004d19037c10 */ /* 0x001fc60009ffe4ff */
[----:B------:R0:W-:Y:S01]  /*35060*/  STL [R1+0x69c8], R0 ;  /* 0x0069c80001007387 */ /* 0x0001e20000100800 */
[----:B------:R-:W-:Y:S02]  /*35070*/  USHF.R.S32.HI UR77, URZ, 0x1f, UR53 ;  /* 0x0000001fff4d7899 */ /* 0x000fe40008011435 */
[----:B-----5:R-:W-:Y:S01]  /*35080*/  IADD3 R5, P1, PT, R20, UR53, RZ ;  /* 0x0000003514057c10 */ /* 0x020fe2000ff3e0ff */
[----:B------:R5:W-:Y:S01]  /*35090*/  STL [R1+0x69d0], R3 ;  /* 0x0069d00301007387 */ /* 0x000be20000100800 */
[----:B0-----:R-:W-:Y:S02]  /*350a0*/  IADD3 R0, P0, PT, R22, UR53, RZ ;  /* 0x0000003516007c10 */ /* 0x001fe4000ff1e0ff */
[----:B-----5:R-:W-:-:S03]  /*350b0*/  IADD3 R3, P2, PT, R16, UR53, RZ ;  /* 0x0000003510037c10 */ /* 0x020fc6000ff5e0ff */
[----:B------:R0:W-:Y:S04]  /*350c0*/  STL [R1+0x69dc], R0 ;  /* 0x0069dc0001007387 */ /* 0x0001e80000100800 */
[----:B------:R5:W-:Y:S04]  /*350d0*/  STL [R1+0x69e4], R5 ;  /* 0x0069e40501007387 */ /* 0x000be80000100800 */
[----:B------:R1:W-:Y:S01]  /*350e0*/  STL [R1+0x69ec], R3 ;  /* 0x0069ec0301007387 */ /* 0x0003e20000100800 */
[----:B0-----:R-:W-:Y:S01]  /*350f0*/  IADD3 R0, P3, PT, R14, UR53, RZ ;  /* 0x000000350e007c10 */ /* 0x001fe2000ff7e0ff */
[----:B------:R-:W0:Y:S01]  /*35100*/  LDCU UR53, c[0x0][0x3a8] ;  /* 0x00007500ff3577ac */ /* 0x000e220008000800 */
[----:B-----5:R-:W-:-:S03]  /*35110*/  IADD3.X R5, PT, PT, R7, UR77, RZ, P1, !PT ;  /* 0x0000004d07057c10 */ /* 0x020fc60008ffe4ff */
[----:B------:R5:W-:Y:S01]  /*35120*/  STL [R1+0x69f4], R0 ;  /* 0x0069f40001007387 */ /* 0x000be20000100800 */
[----:B-1----:R-:W-:-:S05]  /*35130*/  IADD3.X R3, PT, PT, R13, UR77, RZ, P0, !PT ;  /* 0x0000004d0d037c10 */ /* 0x002fca00087fe4ff */
[----:B------:R1:W-:Y:S01]  /*35140*/  STL [R1+0x69d8], R3 ;  /* 0x0069d80301007387 */ /* 0x0003e20000100800 */
[----:B-----5:R-:W-:-:S03]  /*35150*/  IADD3.X R0, PT, PT, R29, UR77, RZ, P2, !PT ;  /* 0x0000004d1d007c10 */ /* 0x020fc600097fe4ff */
[----:B------:R5:W-:Y:S01]  /*35160*/  STL [R1+0x69e0], R5 ;  /* 0x0069e00501007387 */ /* 0x000be20000100800 */
[----:B-1----:R-:W-:-:S03]  /*35170*/  IADD3.X R3, PT, PT, R25, UR77, RZ, P3, !PT ;  /* 0x0000004d19037c10 */ /* 0x002fc60009ffe4ff */
[----:B------:R1:W-:Y:S01]  /*35180*/  STL [R1+0x69e8], R0 ;  /* 0x0069e80001007387 */ /* 0x0003e20000100800 */
[----:B------:R-:W-:Y:S02]  /*35190*/  USHF.R.S32.HI UR77, URZ, 0x1f, UR54 ;  /* 0x0000001fff4d7899 */ /* 0x000fe40008011436 */
[----:B-----5:R-:W-:Y:S01]  /*351a0*/  IADD3 R5, P1, PT, R20, UR54, RZ ;  /* 0x0000003614057c10 */ /* 0x020fe2000ff3e0ff */
[----:B------:R5:W-:Y:S01]  /*351b0*/  STL [R1+0x69f0], R3 ;  /* 0x0069f00301007387 */ /* 0x000be20000100800 */
[----:B-1----:R-:W-:Y:S02]  /*351c0*/  IADD3 R0, P0, PT, R22, UR54, RZ ;  /* 0x0000003616007c10 */ /* 0x002fe4000ff1e0ff */
[----:B-----5:R-:W-:-:S03]  /*351d0*/  IADD3 R3, P2, PT, R16, UR54, RZ ;  /* 0x0000003610037c10 */ /* 0x020fc6000ff5e0ff */
[----:B------:R1:W-:Y:S04]  /*351e0*/  STL [R1+0x69fc], R0 ;  /* 0x0069fc0001007387 */ /* 0x0003e80000100800 */
[----:B------:R5:W-:Y:S04]  /*351f0*/  STL [R1+0x6a04], R5 ;  /* 0x006a040501007387 */ /* 0x000be80000100800 */
[----:B------:R0:W-:Y:S01]  /*35200*/  STL [R1+0x6a0c], R3 ;  /* 0x006a0c0301007387 */ /* 0x0001e20000100800 */
[----:B-1----:R-:W-:Y:S01]  /*35210*/  IADD3 R0, P3, PT, R14, UR54, RZ ;  /* 0x000000360e007c10 */ /* 0x002fe2000ff7e0ff */
[----:B------:R-:W1:Y:S01]  /*35220*/  LDCU UR54, c[0x0][0x3a8] ;  /* 0x00007500ff3677ac */ /* 0x000e620008000800 */
        /* <DEDUP_REMOVED lines=302> */
[----:B------:R-:W-:Y:S04]  /*36510*/  STL [R1+0x6c24], R5 ;  /* 0x006c240501007387 */ /* 0x000fe80000100800 */
[----:B------:R5:W-:Y:S01]  /*36520*/  STL [R1+0x6c2c], R3 ;  /* 0x006c2c0301007387 */ /* 0x000be20000100800 */
[----:B0-----:R-:W-:Y:S01]  /*36530*/  IADD3 R0, P3, PT, R14, UR71, RZ ;  /* 0x000000470e007c10 */ /* 0x001fe2000ff7e0ff */
[----:B------:R-:W0:Y:S01]  /*36540*/  LDCU UR71, c[0x0][0x3a8] ;  /* 0x00007500ff4777ac */ /* 0x000e220008000800 */
[----:B-----5:R-:W-:-:S03]  /*36550*/  IADD3.X R3, PT, PT, R13, UR77, RZ, P0, !PT ;  /* 0x0000004d0d037c10 */ /* 0x020fc600087fe4ff */
[----:B------:R5:W-:Y:S04]  /*36560*/  STL [R1+0x6c34], R0 ;  /* 0x006c340001007387 */ /* 0x000be80000100800 */
[----:B------:R0:W-:Y:S01]  /*36570*/  STL [R1+0x6c18], R3 ;  /* 0x006c180301007387 */ /* 0x0001e20000100800 */
[----:B-----5:R-:W-:Y:S02]  /*36580*/  IADD3.X R0, PT, PT, R7, UR77, RZ, P1, !PT ;  /* 0x0000004d07007c10 */ /* 0x020fe40008ffe4ff */
[----:B0-----:R-:W-:-:S03]  /*36590*/  IADD3.X R3, PT, PT, R29, UR77, RZ, P2, !PT ;  /* 0x0000004d1d037c10 */ /* 0x001fc600097fe4ff */
[----:B------:R0:W-:Y:S04]  /*365a0*/  STL [R1+0x6c20], R0 ;  /* 0x006c200001007387 */ /* 0x0001e80000100800 */
[----:B------:R5:W-:Y:S01]  /*365b0*/  STL [R1+0x6c28], R3 ;  /* 0x006c280301007387 */ /* 0x000be20000100800 */
[----:B0-----:R-:W-:Y:S01]  /*365c0*/  IADD3.X R0, PT, PT, R25, UR77, RZ, P3, !PT ;  /* 0x0000004d19007c10 */ /* 0x001fe20009ffe4ff */
[----:B------:R-:W0:Y:S01]  /*365d0*/  LDCU UR77, c[0x0][0x3a8] ;  /* 0x00007500ff4d77ac */ /* 0x000e220008000800 */
[----:B-----5:R-:W-:-:S03]  /*365e0*/  IADD3 R3, P0, PT, R22, UR72, RZ ;  /* 0x0000004816037c10 */ /* 0x020fc6000ff1e0ff */
[----:B------:R5:W-:Y:S01]  /*365f0*/  STL [R1+0x6c30], R0 ;  /* 0x006c300001007387 */ /* 0x000be20000100800 */
[----:B------:R-:W-:-:S03]  /*36600*/  IADD3 R6, P1, PT, R20, UR72, RZ ;  /* 0x0000004814067c10 */ /* 0x000fc6000ff3e0ff */
[----:B------:R0:W-:Y:S01]  /*36610*/  STL [R1+0x6c3c], R3 ;  /* 0x006c3c0301007387 */ /* 0x0001e20000100800 */
[----:B-----5:R-:W-:Y:S02]  /*36620*/  IADD3 R0, P2, PT, R16, UR72, RZ ;  /* 0x0000004810007c10 */ /* 0x020fe4000ff5e0ff */
[----:B0-----:R-:W-:Y:S01]  /*36630*/  IADD3 R3, P3, PT, R14, UR72, RZ ;  /* 0x000000480e037c10 */ /* 0x001fe2000ff7e0ff */
[----:B------:R-:W-:Y:S01]  /*36640*/  USHF.R.S32.HI UR72, URZ, 0x1f, UR72 ;  /* 0x0000001fff487899 */ /* 0x000fe20008011448 */
[----:B------:R0:W-:Y:S04]  /*36650*/  STL [R1+0x6c44], R6 ;  /* 0x006c440601007387 */ /* 0x0001e80000100800 */
[----:B------:R-:W-:Y:S01]  /*36660*/  STL [R1+0x6c4c], R0 ;  /* 0x006c4c0001007387 */ /* 0x000fe20000100800 */
[----:B------:R-:W-:-:S03]  /*36670*/  IADD3.X R8, PT, PT, R7, UR72, RZ, P1, !PT ;  /* 0x0000004807087c10 */ /* 0x000fc60008ffe4ff */
[----:B------:R5:W-:Y:S01]  /*36680*/  STL [R1+0x6c54], R3 ;  /* 0x006c540301007387 */ /* 0x000be20000100800 */
[----:B0-----:R-:W-:Y:S02]  /*36690*/  IADD3.X R6, PT, PT, R13, UR72, RZ, P0, !PT ;  /* 0x000000480d067c10 */ /* 0x001fe400087fe4ff */
[----:B------:R-:W-:-:S03]  /*366a0*/  LOP3.LUT R5, R19, 0x3, RZ, 0xc0, !PT ;  /* 0x0000000313057812 */ /* 0x000fc600078ec0ff */
[----:B------:R0:W-:Y:S01]  /*366b0*/  STL [R1+0x6c38], R6 ;  /* 0x006c380601007387 */ /* 0x0001e20000100800 */
[----:B-----5:R-:W-:-:S03]  /*366c0*/  IADD3.X R3, PT, PT, R29, UR72, RZ, P2, !PT ;  /* 0x000000481d037c10 */ /* 0x020fc600097fe4ff */
[----:B------:R5:W-:Y:S01]  /*366d0*/  STL [R1+0x6c40], R8 ;  /* 0x006c400801007387 */ /* 0x000be20000100800 */
[----:B------:R-:W-:-:S03]  /*366e0*/  SHF.R.U32.HI R0, RZ, 0x2, R19 ;  /* 0x00000002ff007819 */ /* 0x000fc60000011613 */
[----:B------:R1:W-:Y:S01]  /*366f0*/  STL [R1+0x6c48], R3 ;  /* 0x006c480301007387 */ /* 0x0003e20000100800 */
[----:B0-----:R-:W-:Y:S01]  /*36700*/  IADD3.X R6, PT, PT, R25, UR72, RZ, P3, !PT ;  /* 0x0000004819067c10 */ /* 0x001fe20009ffe4ff */
[----:B------:R-:W-:Y:S01]  /*36710*/  IMAD R5, R5, 0x420, RZ ;  /* 0x0000042005057824 */ /* 0x000fe200078e02ff */
[----:B------:R-:W-:Y:S02]  /*36720*/  SGXT.U32 R0, R0, 0x3 ;  /* 0x000000030000781a */ /* 0x000fe40000000000 */
[----:B-----5:R-:W-:Y:S02]  /*36730*/  IADD3 R8, P1, PT, R20, UR76, RZ ;  /* 0x0000004c14087c10 */ /* 0x020fe4000ff3e0ff */
[----:B-1----:R-:W-:Y:S01]  /*36740*/  IADD3 R3, P0, PT, R22, UR76, RZ ;  /* 0x0000004c16037c10 */ /* 0x002fe2000ff1e0ff */
[----:B------:R0:W-:Y:S01]  /*36750*/  STL [R1+0x6c50], R6 ;  /* 0x006c500601007387 */ /* 0x0001e20000100800 */
[----:B------:R-:W-:-:S03]  /*36760*/  USHF.R.S32.HI UR72, URZ, 0x1f, UR76 ;  /* 0x0000001fff487899 */ /* 0x000fc6000801144c */
[----:B------:R1:W-:Y:S01]  /*36770*/  STL [R1+0x6c5c], R3 ;  /* 0x006c5c0301007387 */ /* 0x0003e20000100800 */
[----:B------:R-:W-:Y:S02]  /*36780*/  LOP3.LUT R0, R5, R0, RZ, 0xfc, !PT ;  /* 0x0000000005007212 */ /* 0x000fe400078efcff */
[----:B0-----:R-:W-:Y:S01]  /*36790*/  IADD3 R6, P2, PT, R16, UR76, RZ ;  /* 0x0000004c10067c10 */ /* 0x001fe2000ff5e0ff */
[----:B------:R-:W-:Y:S01]  /*367a0*/  STL [R1+0x6c64], R8 ;  /* 0x006c640801007387 */ /* 0x000fe20000100800 */
[----:B-1----:R-:W-:-:S03]  /*367b0*/  IADD3 R3, P3, PT, R14, UR76, RZ ;  /* 0x0000004c0e037c10 */ /* 0x002fc6000ff7e0ff */
[----:B------:R-:W-:Y:S01]  /*367c0*/  STL [R1+0x6c6c], R6 ;  /* 0x006c6c0601007387 */ /* 0x000fe20000100800 */
[----:B------:R-:W-:Y:S01]  /*367d0*/  IADD3.X R5, PT, PT, R7, UR72, RZ, P1, !PT ;  /* 0x0000004807057c10 */ /* 0x000fe20008ffe4ff */
[----:B------:R-:W0:Y:S02]  /*367e0*/  LDCU UR76, c[0x0][0x3a8] ;  /* 0x00007500ff4c77ac */ /* 0x000e240008000800 */
[----:B------:R1:W-:Y:S04]  /*367f0*/  STL [R1+0x6c74], R3 ;  /* 0x006c740301007387 */ /* 0x0003e80000100800 */
[----:B------:R5:W-:Y:S01]  /*36800*/  STL [R1+0x73dc], R0 ;  /* 0x0073dc0001007387 */ /* 0x000be20000100800 */
[----:B-1----:R-:W-:Y:S02]  /*36810*/  IADD3.X R3, PT, PT, R13, UR72, RZ, P0, !PT ;  /* 0x000000480d037c10 */ /* 0x002fe400087fe4ff */
[----:B-----5:R-:W-:-:S03]  /*36820*/  IADD3.X R0, PT, PT, R29, UR72, RZ, P2, !PT ;  /* 0x000000481d007c10 */ /* 0x020fc600097fe4ff */
[----:B------:R1:W-:Y:S04]  /*36830*/  STL [R1+0x6c58], R3 ;  /* 0x006c580301007387 */ /* 0x0003e80000100800 */
[----:B------:R5:W-:Y:S04]  /*36840*/  STL [R1+0x6c60], R5 ;  /* 0x006c600501007387 */ /* 0x000be80000100800 */
[----:B------:R0:W-:Y:S01]  /*36850*/  STL [R1+0x6c68], R0 ;  /* 0x006c680001007387 */ /* 0x0001e20000100800 */
[----:B-1----:R-:W-:Y:S01]  /*36860*/  IADD3.X R3, PT, PT, R25, UR72, RZ, P3, !PT ;  /* 0x0000004819037c10 */ /* 0x002fe20009ffe4ff */
[----:B------:R-:W-:-:S02]  /*36870*/  USHF.R.S32.HI UR72, URZ, 0x1f, UR73 ;  /* 0x0000001fff487899 */ /* 0x000fc40008011449 */
[----:B-----5:R-:W-:Y:S02]  /*36880*/  IADD3 R5, P1, PT, R20, UR73, RZ ;  /* 0x0000004914057c10 */ /* 0x020fe4000ff3e0ff */
[----:B------:R1:W-:Y:S01]  /*36890*/  STL [R1+0x6c70], R3 ;  /* 0x006c700301007387 */ /* 0x0003e20000100800 */
[----:B0-----:R-:W-:-:S05]  /*368a0*/  IADD3 R0, P0, PT, R22, UR73, RZ ;  /* 0x0000004916007c10 */ /* 0x001fca000ff1e0ff */
[----:B------:R0:W-:Y:S01]  /*368b0*/  STL [R1+0x6c7c], R0 ;  /* 0x006c7c0001007387 */ /* 0x0001e20000100800 */
[----:B-1----:R-:W-:-:S03]  /*368c0*/  IADD3 R3, P2, PT, R16, UR73, RZ ;  /* 0x0000004910037c10 */ /* 0x002fc6000ff5e0ff */
[----:B------:R-:W-:Y:S01]  /*368d0*/  STL [R1+0x6c84], R5 ;  /* 0x006c840501007387 */ /* 0x000fe20000100800 */
[----:B------:R-:W-:Y:S02]  /*368e0*/  IADD3.X R6, PT, PT, R7, UR72, RZ, P1, !PT ;  /* 0x0000004807067c10 */ /* 0x000fe40008ffe4ff */
[----:B0-----:R-:W-:Y:S01]  /*368f0*/  IADD3 R0, P3, PT, R14, UR73, RZ ;  /* 0x000000490e007c10 */ /* 0x001fe2000ff7e0ff */
[----:B------:R0:W-:Y:S01]  /*36900*/  STL [R1+0x6c8c], R3 ;  /* 0x006c8c0301007387 */ /* 0x0001e20000100800 */
[----:B------:R-:W1:Y:S03]  /*36910*/  LDCU UR73, c[0x0][0x3a8] ;  /* 0x00007500ff4977ac */ /* 0x000e660008000800 */
[----:B------:R5:W-:Y:S01]  /*36920*/  STL [R1+0x6c94], R0 ;  /* 0x006c940001007387 */ /* 0x000be20000100800 */
[----:B0-----:R-:W-:Y:S02]  /*36930*/  IADD3.X R3, PT, PT, R13, UR72, RZ, P0, !PT ;  /* 0x000000480d037c10 */ /* 0x001fe400087fe4ff */
[----:B-----5:R-:W-:-:S03]  /*36940*/  IADD3.X R0, PT, PT, R29, UR72, RZ, P2, !PT ;  /* 0x000000481d007c10 */ /* 0x020fc600097fe4ff */
[----:B------:R0:W-:Y:S04]  /*36950*/  STL [R1+0x6c78], R3 ;  /* 0x006c780301007387 */ /* 0x0001e80000100800 */
[----:B------:R5:W-:Y:S04]  /*36960*/  STL [R1+0x6c80], R6 ;  /* 0x006c800601007387 */ /* 0x000be80000100800 */
[----:B------:R1:W-:Y:S01]  /*36970*/  STL [R1+0x6c88], R0 ;  /* 0x006c880001007387 */ /* 0x0003e20000100800 */
[----:B0-----:R-:W-:Y:S01]  /*36980*/  IADD3.X R3, PT, PT, R25, UR72, RZ, P3, !PT ;  /* 0x0000004819037c10 */ /* 0x001fe20009ffe4ff */
[----:B------:R-:W-:-:S02]  /*36990*/  USHF.R.S32.HI UR72, URZ, 0x1f, UR74 ;  /* 0x0000001fff487899 */ /* 0x000fc4000801144a */
[----:B-----5:R-:W-:Y:S02]  /*369a0*/  IADD3 R6, P1, PT, R20, UR74, RZ ;  /* 0x0000004a14067c10 */ /* 0x020fe4000ff3e0ff */
[----:B-1----:R-:W-:Y:S01]  /*369b0*/  IADD3 R0, P0, PT, R22, UR74, RZ ;  /* 0x0000004a16007c10 */ /* 0x002fe2000ff1e0ff */
[----:B------:R0:W-:Y:S04]  /*369c0*/  STL [R1+0x6c90], R3 ;  /* 0x006c900301007387 */ /* 0x0001e80000100800 */
[----:B------:R1:W-:Y:S01]  /*369d0*/  STL [R1+0x6c9c], R0 ;  /* 0x006c9c0001007387 */ /* 0x0003e20000100800 */
[----:B0-----:R-:W-:-:S03]  /*369e0*/  IADD3 R3, P2, PT, R16, UR74, RZ ;  /* 0x0000004a10037c10 */ /* 0x001fc6000ff5e0ff */
[----:B------:R-:W-:Y:S01]  /*369f0*/  STL [R1+0x6ca4], R6 ;  /* 0x006ca40601007387 */ /* 0x000fe20000100800 */
[----:B-1----:R-:W-:-:S03]  /*36a00*/  IADD3 R0, P3, PT, R14, UR74, RZ ;  /* 0x0000004a0e007c10 */ /* 0x002fc6000ff7e0ff */
[----:B------:R0:W-:Y:S01]  /*36a10*/  STL [R1+0x6cac], R3 ;  /* 0x006cac0301007387 */ /* 0x0001e20000100800 */
[----:B------:R-:W-:Y:S01]  /*36a20*/  IADD3.X R8, PT, PT, R7, UR72, RZ, P1, !PT ;  /* 0x0000004807087c10 */ /* 0x000fe20008ffe4ff */
[----:B------:R-:W1:Y:S02]  /*36a30*/  LDCU UR74, c[0x0][0x3a8] ;  /* 0x00007500ff4a77ac */ /* 0x000e640008000800 */
[----:B------:R5:W-:Y:S01]  /*36a40*/  STL [R1+0x6cb4], R0 ;  /* 0x006cb40001007387 */ /* 0x000be20000100800 */
[----:B------:R-:W-:Y:S02]  /*36a50*/  LOP3.LUT R5, R19, 0x7, RZ, 0xc0, !PT ;  /* 0x0000000713057812 */ /* 0x000fe400078ec0ff */
[----:B0-----:R-:W-:Y:S02]  /*36a60*/  IADD3.X R3, PT, PT, R29, UR72, RZ, P2, !PT ;  /* 0x000000481d037c10 */ /* 0x001fe400097fe4ff */
[----:B-----5:R-:W-:-:S05]  /*36a70*/  IADD3.X R0, PT, PT, R13, UR72, RZ, P0, !PT ;  /* 0x000000480d007c10 */ /* 0x020fca00087fe4ff */
[----:B------:R0:W-:Y:S04]  /*36a80*/  STL [R1+0x6c98], R0 ;  /* 0x006c980001007387 */ /* 0x0001e80000100800 */
[----:B------:R5:W-:Y:S01]  /*36a90*/  STL [R1+0x6ca0], R8 ;  /* 0x006ca00801007387 */ /* 0x000be20000100800 */
[----:B0-----:R-:W-:-:S03]  /*36aa0*/  IADD3.X R0, PT, PT, R25, UR72, RZ, P3, !PT ;  /* 0x0000004819007c10 */ /* 0x001fc60009ffe4ff */
[----:B------:R0:W-:Y:S01]  /*36ab0*/  STL [R1+0x6ca8], R3 ;  /* 0x006ca80301007387 */ /* 0x0001e20000100800 */
[----:B------:R-:W-:Y:S01]  /*36ac0*/  IMAD.SHL.U32 R6, R19, 0x2, RZ ;  /* 0x0000000213067824 */ /* 0x000fe200078e00ff */
[----:B-----5:R-:W-:Y:S02]  /*36ad0*/  IADD3 R8, P1, PT, R20, UR8, RZ ;  /* 0x0000000814087c10 */ /* 0x020fe4000ff3e0ff */
[----:B------:R5:W-:Y:S01]  /*36ae0*/  STL [R1+0x6cb0], R0 ;  /* 0x006cb00001007387 */ /* 0x000be20000100800 */
[----:B------:R-:W-:Y:S01]  /*36af0*/  IMAD R5, R5, 0x90, RZ ;  /* 0x0000009005057824 */ /* 0x000fe200078e02ff */
[----:B0-----:R-:W-:Y:S02]  /*36b00*/  IADD3 R3, P0, PT, R22, UR8, RZ ;  /* 0x0000000816037c10 */ /* 0x001fe4000ff1e0ff */
[----:B-----5:R-:W-:-:S03]  /*36b10*/  IADD3 R0, P2, PT, R16, UR8, RZ ;  /* 0x0000000810007c10 */ /* 0x020fc6000ff5e0ff */
[----:B------:R0:W-:Y:S01]  /*36b20*/  STL [R1+0x6cbc], R3 ;  /* 0x006cbc0301007387 */ /* 0x0001e20000100800 */
[----:B------:R-:W-:-:S03]  /*36b30*/  USHF.R.S32.HI UR72, URZ, 0x1f, UR8 ;  /* 0x0000001fff487899 */ /* 0x000fc60008011408 */
[----:B------:R-:W-:Y:S04]  /*36b40*/  STL [R1+0x6cc4], R8 ;  /* 0x006cc40801007387 */ /* 0x000fe80000100800 */
[----:B------:R5:W-:Y:S01]  /*36b50*/  STL [R1+0x6ccc], R0 ;  /* 0x006ccc0001007387 */ /* 0x000be20000100800 */
[----:B0-----:R-:W-:Y:S01]  /*36b60*/  IADD3 R3, P3, PT, R14, UR8, RZ ;  /* 0x000000080e037c10 */ /* 0x001fe2000ff7e0ff */
[----:B------:R-:W0:Y:S01]  /*36b70*/  LDCU UR8, c[0x0][0x3a8] ;  /* 0x00007500ff0877ac */ /* 0x000e220008000800 */
[----:B-----5:R-:W-:-:S03]  /*36b80*/  LOP3.LUT R0, R5, 0x30, R6, 0x78, !PT ;  /* 0x0000003005007812 */ /* 0x020fc600078e7806 */
[----:B------:R5:W-:Y:S01]  /*36b90*/  STL [R1+0x6cd4], R3 ;  /* 0x006cd40301007387 */ /* 0x000be20000100800 */
[----:B------:R-:W-:-:S03]  /*36ba0*/  IADD3.X R5, PT, PT, R13, UR72, RZ, P0, !PT ;  /* 0x000000480d057c10 */ /* 0x000fc600087fe4ff */
[----:B------:R0:W-:Y:S04]  /*36bb0*/  STL [R1+0xfa4], R0 ;  /* 0x000fa40001007387 */ /* 0x0001e80000100800 */
[----:B------:R-:W-:Y:S01]  /*36bc0*/  STL [R1+0x6cb8], R5 ;  /* 0x006cb80501007387 */ /* 0x000fe20000100800 */
[----:B-----5:R-:W-:-:S03]  /*36bd0*/  IADD3.X R3, PT, PT, R29, UR72, RZ, P2, !PT ;  /* 0x000000481d037c10 */ /* 0x020fc600097fe4ff */
[----:B------:R-:W5:Y:S01]  /*36be0*/  LDL R6, [R1+0x1f4] ;  /* 0x0001f40001067983 */ /* 0x000f620000100800 */
[----:B0-----:R-:W-:-:S05]  /*36bf0*/  IADD3.X R0, PT, PT, R7, UR72, RZ, P1, !PT ;  /* 0x0000004807007c10 */ /* 0x001fca0008ffe4ff */
[----:B------:R0:W-:Y:S04]  /*36c00*/  STL [R1+0x6cc0], R0 ;  /* 0x006cc00001007387 */ /* 0x0001e80000100800 */
[----:B0-----:R-:W2:Y:S04]  /*36c10*/  LDL R0, [R1+0x1f0] ;  /* 0x0001f00001007983 */ /* 0x001ea80000100800 */
[----:B------:R0:W-:Y:S04]  /*36c20*/  STL [R1+0x6cc8], R3 ;  /* 0x006cc80301007387 */ /* 0x0001e80000100800 */
[----:B------:R-:W3:Y:S04]  /*36c30*/  LDL R17, [R1+0x1ec] ;  /* 0x0001ec0001117983 */ /* 0x000ee80000100800 */
[----:B------:R-:W4:Y:S04]  /*36c40*/  LDL R24, [R1+0x1e4] ;  /* 0x0001e40001187983 */ /* 0x000f280000100800 */
[----:B0-----:R-:W4:Y:S04]  /*36c50*/  LDL R3, [R1+0x1e8] ;  /* 0x0001e80001037983 */ /* 0x001f280000100800 */
[----:B------:R-:W4:Y:S04]  /*36c60*/  LDL R26, [R1+0x1e0] ;  /* 0x0001e000011a7983 */ /* 0x000f280000100800 */
[----:B------:R-:W4:Y:S01]  /*36c70*/  LDL R9, [R1+0x1dc] ;  /* 0x0001dc0001097983 */ /* 0x000f220000100800 */
[----:B------:R-:W-:-:S03]  /*36c80*/  IADD3.X R5, PT, PT, R25, UR72, RZ, P3, !PT ;  /* 0x0000004819057c10 */ /* 0x000fc60009ffe4ff */
[----:B------:R-:W4:Y:S04]  /*36c90*/  LDL R29, [R1+0x1d4] ;  /* 0x0001d400011d7983 */ /* 0x000f280000100800 */
[----:B------:R-:W4:Y:S04]  /*36ca0*/  LDL R18, [R1+0x1d8] ;  /* 0x0001d80001127983 */ /* 0x000f280000100800 */
[----:B------:R-:W4:Y:S04]  /*36cb0*/  LDL R27, [R1+0x1d0] ;  /* 0x0001d000011b7983 */ /* 0x000f280000100800 */
[----:B------:R-:W4:Y:S04]  /*36cc0*/  LDL R21, [R1+0x1cc] ;  /* 0x0001cc0001157983 */ /* 0x000f280000100800 */
[----:B------:R0:W-:Y:S04]  /*36cd0*/  STL [R1+0x6cd0], R5 ;  /* 0x006cd00501007387 */ /* 0x0001e80000100800 */
[----:B------:R-:W4:Y:S04]  /*36ce0*/  LDL R10, [R1+0x1c8] ;  /* 0x0001c800010a7983 */ /* 0x000f280000100800 */
        /* <DEDUP_REMOVED lines=11> */
[----:B------:R-:W4:Y:S01]  /*36da0*/  LDL R13, [R1+0x198] ;  /* 0x00019800010d7983 */ /* 0x000f220000100800 */
[----:B0-----:R-:W-:-:S03]  /*36db0*/  SHF.R.S32.HI R5, RZ, 0x1f, R2 ;  /* 0x0000001fff057819 */ /* 0x001fc60000011402 */
[----:B------:R-:W4:Y:S04]  /*36dc0*/  LDL R7, [R1+0x194] ;  /* 0x0001940001077983 */ /* 0x000f280000100800 */
[----:B------:R0:W-:Y:S04]  /*36dd0*/  STL [R1+0x7450], R2 ;  /* 0x0074500201007387 */ /* 0x0001e80000100800 */
[----:B------:R-:W-:Y:S01]  /*36de0*/  STL [R1+0x160], R5 ;  /* 0x0001600501007387 */ /* 0x000fe20000100800 */
[----:B0-----:R-:W-:-:S03]  /*36df0*/  SHF.R.S32.HI R2, RZ, 0x1f, R4 ;  /* 0x0000001fff027819 */ /* 0x001fc60000011404 */
[----:B------:R5:W-:Y:S04]  /*36e00*/  STL [R1+0x7454], R4 ;  /* 0x0074540401007387 */ /* 0x000be80000100800 */
[----:B------:R3:W-:Y:S01]  /*36e10*/  STL [R1+0x15c], R2 ;  /* 0x00015c0201007387 */ /* 0x0007e20000100800 */
[----:B-----5:R-:W-:-:S05]  /*36e20*/  SHF.R.S32.HI R4, RZ, 0x1f, R6 ;  /* 0x0000001fff047819 */ /* 0x020fca0000011406 */
[----:B------:R-:W-:Y:S01]  /*36e30*/  STL [R1+0x158], R4 ;  /* 0x0001580401007387 */ /* 0x000fe20000100800 */
[----:B--2---:R-:W-:Y:S02]  /*36e40*/  SHF.R.S32.HI R0, RZ, 0x1f, R0 ;  /* 0x0000001fff007819 */ /* 0x004fe40000011400 */
[----:B---3--:R-:W-:-:S03]  /*36e50*/  SHF.R.S32.HI R2, RZ, 0x1f, R17 ;  /* 0x0000001fff027819 */ /* 0x008fc60000011411 */
[----:B------:R0:W-:Y:S01]  /*36e60*/  STL [R1+0x154], R0 ;  /* 0x0001540001007387 */ /* 0x0001e20000100800 */
[----:B----4-:R-:W-:-:S03]  /*36e70*/  SHF.R.S32.HI R3, RZ, 0x1f, R3 ;  /* 0x0000001fff037819 */ /* 0x010fc60000011403 */
[----:B------:R2:W-:Y:S01]  /*36e80*/  STL [R1+0x150], R2 ;  /* 0x0001500201007387 */ /* 0x0005e20000100800 */
[----:B0-----:R-:W-:-:S03]  /*36e90*/  SHF.R.S32.HI R0, RZ, 0x1f, R24 ;  /* 0x0000001fff007819 */ /* 0x001fc60000011418 */
[----:B------:R0:W-:Y:S01]  /*36ea0*/  STL [R1+0x14c], R3 ;  /* 0x00014c0301007387 */ /* 0x0001e20000100800 */
[----:B--2---:R-:W-:-:S03]  /*36eb0*/  SHF.R.S32.HI R2, RZ, 0x1f, R26 ;  /* 0x0000001fff027819 */ /* 0x004fc6000001141a */
[----:B------:R2:W-:Y:S01]  /*36ec0*/  STL [R1+0x148], R0 ;  /* 0x0001480001007387 */ /* 0x0005e20000100800 */
[----:B0-----:R-:W-:-:S03]  /*36ed0*/  SHF.R.S32.HI R3, RZ, 0x1f, R9 ;  /* 0x0000001fff037819 */ /* 0x001fc60000011409 */
[----:B------:R0:W-:Y:S04]  /*36ee0*/  STL [R1+0x144], R2 ;  /* 0x0001440201007387 */ /* 0x0001e80000100800 */
[----:B------:R3:W-:Y:S01]  /*36ef0*/  STL [R1+0x140], R3 ;  /* 0x0001400301007387 */ /* 0x0007e20000100800 */
[----:B--2---:R-:W-:Y:S02]  /*36f00*/  SHF.R.S32.HI R0, RZ, 0x1f, R18 ;  /* 0x0000001fff007819 */ /* 0x004fe40000011412 */
[----:B0-----:R-:W-:Y:S02]  /*36f10*/  SHF.R.S32.HI R2, RZ, 0x1f, R29 ;  /* 0x0000001fff027819 */ /* 0x001fe4000001141d */
[----:B------:R-:W2:Y:S04]  /*36f20*/  LDL R29, [R1+0x190] ;  /* 0x00019000011d7983 */ /* 0x000ea80000100800 */
[----:B------:R0:W-:Y:S01]  /*36f30*/  STL [R1+0x13c], R0 ;  /* 0x00013c0001007387 */ /* 0x0001e20000100800 */
[----:B---3--:R-:W-:-:S03]  /*36f40*/  SHF.R.S32.HI R3, RZ, 0x1f, R10 ;  /* 0x0000001fff037819 */ /* 0x008fc6000001140a */
[----:B------:R3:W-:Y:S01]  /*36f50*/  STL [R1+0x138], R2 ;  /* 0x0001380201007387 */ /* 0x0007e20000100800 */
[----:B0-----:R-:W-:Y:S02]  /*36f60*/  SHF.R.S32.HI R0, RZ, 0x1f, R27 ;  /* 0x0000001fff007819 */ /* 0x001fe4000001141b */
[----:B---3--:R-:W-:-:S03]  /*36f70*/  SHF.R.S32.HI R2, RZ, 0x1f, R21 ;  /* 0x0000001fff027819 */ /* 0x008fc60000011415 */
[----:B------:R0:W-:Y:S04]  /*36f80*/  STL [R1+0x134], R0 ;  /* 0x0001340001007387 */ /* 0x0001e80000100800 */
[----:B------:R3:W-:Y:S04]  /*36f90*/  STL [R1+0x130], R2 ;  /* 0x0001300201007387 */ /* 0x0007e80000100800 */
[----:B------:R4:W-:Y:S01]  /*36fa0*/  STL [R1+0x12c], R3 ;  /* 0x00012c0301007387 */ /* 0x0009e20000100800 */
[----:B0-----:R-:W-:Y:S02]  /*36fb0*/  SHF.R.S32.HI R0, RZ, 0x1f, R12 ;  /* 0x0000001fff007819 */ /* 0x001fe4000001140c */
[----:B---3--:R-:W-:-:S03]  /*36fc0*/  SHF.R.S32.HI R2, RZ, 0x1f, R8 ;  /* 0x0000001fff027819 */ /* 0x008fc60000011408 */
[----:B------:R0:W-:Y:S01]  /*36fd0*/  STL [R1+0x128], R0 ;  /* 0x0001280001007387 */ /* 0x0001e20000100800 */
[----:B----4-:R-:W-:-:S03]  /*36fe0*/  SHF.R.S32.HI R3, RZ, 0x1f, R11 ;  /* 0x0000001fff037819 */ /* 0x010fc6000001140b */
        /* <DEDUP_REMOVED lines=10> */
[----:B------:R-:W-:Y:S01]  /*37090*/  STL [R1+0x110], R0 ;  /* 0x0001100001007387 */ /* 0x000fe20000100800 */
[----:B----4-:R-:W-:-:S03]  /*370a0*/  SHF.R.S32.HI R3, RZ, 0x1f, R16 ;  /* 0x0000001fff037819 */ /* 0x010fc60000011410 */
[----:B------:R0:W-:Y:S04]  /*370b0*/  STL [R1+0x10c], R2 ;  /* 0x00010c0201007387 */ /* 0x0001e80000100800 */
[----:B------:R-:W-:Y:S01]  /*370c0*/  STL [R1+0x108], R3 ;  /* 0x0001080301007387 */ /* 0x000fe20000100800 */
[----:B0-----:R-:W-:-:S03]  /*370d0*/  SHF.R.S32.HI R2, RZ, 0x1f, R25 ;  /* 0x0000001fff027819 */ /* 0x001fc60000011419 */
[----:B------:R-:W3:Y:S01]  /*370e0*/  LDL R25, [R1+0x18c] ;  /* 0x00018c0001197983 */ /* 0x000ee20000100800 */
[----:B------:R-:W-:-:S05]  /*370f0*/  SHF.R.S32.HI R0, RZ, 0x1f, R14 ;  /* 0x0000001fff007819 */ /* 0x000fca000001140e */
[----:B------:R0:W-:Y:S04]  /*37100*/  STL [R1+0x104], R0 ;  /* 0x0001040001007387 */ /* 0x0001e80000100800 */
[----:B------:R4:W-:Y:S04]  /*37110*/  STL [R1+0x100], R2 ;  /* 0x0001000201007387 */ /* 0x0009e80000100800 */
[----:B------:R-:W5:Y:S01]  /*37120*/  LDL R4, [R1+0x188] ;  /* 0x0001880001047983 */ /* 0x000f620000100800 */
[----:B0-----:R-:W-:-:S03]  /*37130*/  SHF.R.S32.HI R0, RZ, 0x1f, R13 ;  /* 0x0000001fff007819 */ /* 0x001fc6000001140d */
[----:B------:R-:W5:Y:S04]  /*37140*/  LDL R13, [R1+0x184] ;  /* 0x00018400010d7983 */ /* 0x000f680000100800 */
[----:B------:R0:W-:Y:S04]  /*37150*/  STL [R1+0xfc], R0 ;  /* 0x0000fc0001007387 */ /* 0x0001e80000100800 */
[----:B----4-:R-:W4:Y:S04]  /*37160*/  LDL R2, [R1+0x180] ;  /* 0x0001800001027983 */ /* 0x010f280000100800 */
[----:B------:R-:W4:Y:S01]  /*37170*/  LDL R5, [R1+0x17c] ;  /* 0x00017c0001057983 */ /* 0x000f220000100800 */
[----:B0-----:R-:W-:-:S05]  /*37180*/  SHF.R.S32.HI R0, RZ, 0x1f, R7 ;  /* 0x0000001fff007819 */ /* 0x001fca0000011407 */
[----:B------:R0:W-:Y:S04]  /*37190*/  STL [R1+0xf8], R0 ;  /* 0x0000f80001007387 */ /* 0x0001e80000100800 */
[----:B------:R-:W4:Y:S04]  /*371a0*/  LDL R6, [R1+0x178] ;  /* 0x0001780001067983 */ /* 0x000f280000100800 */
[----:B------:R-:W4:Y:S04]  /*371b0*/  LDL R17, [R1+0x170] ;  /* 0x0001700001117983 */ /* 0x000f280000100800 */
[----:B0-----:R-:W4:Y:S04]  /*371c0*/  LDL R0, [R1+0x174] ;  /* 0x0001740001007983 */ /* 0x001f280000100800 */
        /* <DEDUP_REMOVED lines=8> */
[----:B--2---:R-:W-:-:S05]  /*37250*/  SHF.R.S32.HI R8, RZ, 0x1f, R29 ;  /* 0x0000001fff087819 */ /* 0x004fca000001141d */
[----:B------:R0:W-:Y:S04]  /*37260*/  STL [R1+0xf4], R8 ;  /* 0x0000f40801007387 */ /* 0x0001e80000100800 */
[----:B------:R-:W2:Y:S04]  /*37270*/  LDL R10, [R1+0x584] ;  /* 0x00058400010a7983 */ /* 0x000ea80000100800 */
[----:B------:R-:W2:Y:S04]  /*37280*/  LDL R12, [R1+0x58c] ;  /* 0x00058c00010c7983 */ /* 0x000ea80000100800 */
[----:B0-----:R-:W2:Y:S04]  /*37290*/  LDL R8, [R1+0x594] ;  /* 0x0005940001087983 */ /* 0x001ea80000100800 */
[----:B------:R-:W2:Y:S04]  /*372a0*/  LDL R11, [R1+0x59c] ;  /* 0x00059c00010b7983 */ /* 0x000ea80000100800 */
[----:B------:R-:W2:Y:S04]  /*372b0*/  LDL R23, [R1+0x860] ;  /* 0x0008600001177983 */ /* 0x000ea80000100800 */
[----:B------:R-:W2:Y:S04]  /*372c0*/  LDL R15, [R1+0x85c] ;  /* 0x00085c00010f7983 */ /* 0x000ea80000100800 */
[----:B------:R-:W2:Y:S04]  /*372d0*/  LDL R19, [R1+0x858] ;  /* 0x0008580001137983 */ /* 0x000ea80000100800 */
[----:B------:R-:W2:Y:S04]  /*372e0*/  LDL R22, [R1+0x854] ;  /* 0x0008540001167983 */ /* 0x000ea80000100800 */
[----:B------:R-:W2:Y:S04]  /*372f0*/  LDL R20, [R1+0x850] ;  /* 0x0008500001147983 */ /* 0x000ea80000100800 */
[----:B------:R-:W2:Y:S04]  /*37300*/  LDL R16, [R1+0x84c] ;  /* 0x00084c0001107983 */ /* 0x000ea80000100800 */
[----:B------:R-:W2:Y:S04]  /*37310*/  LDL R14, [R1+0x848] ;  /* 0x00084800010e7983 */ /* 0x000ea80000100800 */
[----:B------:R-:W2:Y:S01]  /*37320*/  LDL R29, [R1+0x844] ;  /* 0x00084400011d7983 */ /* 0x000ea20000100800 */
[----:B---3--:R-:W-:-:S05]  /*37330*/  SHF.R.S32.HI R25, RZ, 0x1f, R25 ;  /* 0x0000001fff197819 */ /* 0x008fca0000011419 */
[----:B------:R0:W-:Y:S04]  /*37340*/  STL [R1+0xf0], R25 ;  /* 0x0000f01901007387 */ /* 0x0001e80000100800 */
[----:B0-----:R-:W3:Y:S01]  /*37350*/  LDL R25, [R1+0x840] ;  /* 0x0008400001197983 */ /* 0x001ee20000100800 */
[----:B-----5:R-:W-:-:S05]  /*37360*/  SHF.R.S32.HI R4, RZ, 0x1f, R4 ;  /* 0x0000001fff047819 */ /* 0x020fca0000011404 */
[----:B------:R0:W-:Y:S02]  /*37370*/  STL [R1+0xec], R4 ;  /* 0x0000ec0401007387 */ /* 0x0001e40000100800 */
[----:B0-----:R-:W-:Y:S02]  /*37380*/  SHF.R.S32.HI R4, RZ, 0x1f, R13 ;  /* 0x0000001fff047819 */ /* 0x001fe4000001140d */
[----:B------:R-:W5:Y:S04]  /*37390*/  LDL R13, [R1+0x83c] ;  /* 0x00083c00010d7983 */ /* 0x000f680000100800 */
[----:B------:R4:W-:Y:S02]  /*373a0*/  STL [R1+0xe8], R4 ;  /* 0x0000e80401007387 */ /* 0x0009e40000100800 */
[----:B----4-:R-:W-:-:S02]  /*373b0*/  SHF.R.S32.HI R4, RZ, 0x1f, R2 ;  /* 0x0000001fff047819 */ /* 0x010fc40000011402 */
[----:B------:R-:W-:-:S03]  /*373c0*/  SHF.R.S32.HI R2, RZ, 0x1f, R5 ;  /* 0x0000001fff027819 */ /* 0x000fc60000011405 */
[----:B------:R0:W-:Y:S01]  /*373d0*/  STL [R1+0xe4], R4 ;  /* 0x0000e40401007387 */ /* 0x0001e20000100800 */
[----:B------:R-:W-:-:S03]  /*373e0*/  SHF.R.S32.HI R0, RZ, 0x1f, R0 ;  /* 0x0000001fff007819 */ /* 0x000fc60000011400 */
[----:B------:R4:W-:Y:S01]  /*373f0*/  STL [R1+0xe0], R2 ;  /* 0x0000e00201007387 */ /* 0x0009e20000100800 */
[----:B------:R-:W-:Y:S02]  /*37400*/  SHF.R.S32.HI R3, RZ, 0x1f, R3 ;  /* 0x0000001fff037819 */ /* 0x000fe40000011403 */
[----:B0-----:R-:W-:Y:S02]  /*37410*/  SHF.R.S32.HI R4, RZ, 0x1f, R6 ;  /* 0x0000001fff047819 */ /* 0x001fe40000011406 */
[----:B----4-:R-:W-:-:S03]  /*37420*/  SHF.R.S32.HI R2, RZ, 0x1f, R17 ;  /* 0x0000001fff027819 */ /* 0x010fc60000011411 */
[----:B------:R-:W-:Y:S04]  /*37430*/  STL [R1+0xdc], R4 ;  /* 0x0000dc0401007387 */ /* 0x000fe80000100800 */
[----:B------:R0:W-:Y:S04]  /*37440*/  STL [R1+0xd8], R0 ;  /* 0x0000d80001007387 */ /* 0x0001e80000100800 */
[----:B------:R4:W-:Y:S01]  /*37450*/  STL [R1+0xd4], R2 ;  /* 0x0000d40201007387 */ /* 0x0009e20000100800 */
[----:B0-----:R-:W-:-:S03]  /*37460*/  SHF.R.S32.HI R0, RZ, 0x1f, R24 ;  /* 0x0000001fff007819 */ /* 0x001fc60000011418 */
[----:B------:R0:W-:Y:S01]  /*37470*/  STL [R1+0xd0], R3 ;  /* 0x0000d00301007387 */ /* 0x0001e20000100800 */
[----:B----4-:R-:W-:-:S03]  /*37480*/  SHF.R.S32.HI R2, RZ, 0x1f, R26 ;  /* 0x0000001fff027819 */ /* 0x010fc6000001141a */
[----:B------:R4:W-:Y:S04]  /*37490*/  STL [R1+0xcc], R0 ;  /* 0x0000cc0001007387 */ /* 0x0009e80000100800 */
[----:B------:R1:W-:Y:S01]  /*374a0*/  STL [R1+0xc8], R2 ;  /* 0x0000c80201007387 */ /* 0x0003e20000100800 */
[----:B0-----:R-:W-:Y:S02]  /*374b0*/  SHF.R.S32.HI R3, RZ, 0x1f, R9 ;  /* 0x0000001fff037819 */ /* 0x001fe40000011409 */
[----:B----4-:R-:W-:-:S03]  /*374c0*/  SHF.R.S32.HI R0, RZ, 0x1f, R18 ;  /* 0x0000001fff007819 */ /* 0x010fc60000011412 */
[----:B------:R-:W-:Y:S01]  /*374d0*/  STL [R1+0xc4], R3 ;  /* 0x0000c40301007387 */ /* 0x000fe20000100800 */
[----:B-1----:R-:W-:-:S03]  /*374e0*/  SHF.R.S32.HI R2, RZ, 0x1f, R7 ;  /* 0x0000001fff027819 */ /* 0x002fc60000011407 */
[----:B------:R-:W4:Y:S04]  /*374f0*/  LDL R7, [R1+0x838] ;  /* 0x0008380001077983 */ /* 0x000f280000100800 */
[----:B------:R0:W-:Y:S04]  /*37500*/  STL [R1+0xc0], R0 ;  /* 0x0000c00001007387 */ /* 0x0001e80000100800 */
[----:B------:R1:W-:Y:S01]  /*37510*/  STL [R1+0xbc], R2 ;  /* 0x0000bc0201007387 */ /* 0x0003e20000100800 */
[----:B0-----:R-:W-:Y:S02]  /*37520*/  SHF.R.S32.HI R0, RZ, 0x1f, R27 ;  /* 0x0000001fff007819 */ /* 0x001fe4000001141b */
[----:B-1----:R-:W-:-:S03]  /*37530*/  SHF.R.S32.HI R2, RZ, 0x1f, R21 ;  /* 0x0000001fff027819 */ /* 0x002fc60000011415 */
[----:B------:R0:W-:Y:S04]  /*37540*/  STL [R1+0xb8], R0 ;  /* 0x0000b80001007387 */ /* 0x0001e80000100800 */
[----:B------:R1:W-:Y:S01]  /*37550*/  STL [R1+0xb4], R2 ;  /* 0x0000b40201007387 */ /* 0x0003e20000100800 */
[----:B--2---:R-:W-:Y:S02]  /*37560*/  SHF.R.S32.HI R3, RZ, 0x1f, R10 ;  /* 0x0000001fff037819 */ /* 0x004fe4000001140a */
[----:B0-----:R-:W-:-:S03]  /*37570*/  SHF.R.S32.HI R0, RZ, 0x1f, R12 ;  /* 0x0000001fff007819 */ /* 0x001fc6000001140c */
[----:B------:R0:W-:Y:S01]  /*37580*/  STL [R1+0xb0], R3 ;  /* 0x0000b00301007387 */ /* 0x0001e20000100800 */
[----:B-1----:R-:W-:-:S03]  /*37590*/  SHF.R.S32.HI R2, RZ, 0x1f, R8 ;  /* 0x0000001fff027819 */ /* 0x002fc60000011408 */
[----:B------:R1:W-:Y:S04]  /*375a0*/  STL [R1+0xa4], R0 ;  /* 0x0000a40001007387 */ /* 0x0003e80000100800 */
[----:B------:R2:W-:Y:S01]  /*375b0*/  STL [R1+0xa0], R2 ;  /* 0x0000a00201007387 */ /* 0x0005e20000100800 */
[----:B0-----:R-:W-:Y:S02]  /*375c0*/  SHF.R.S32.HI R3, RZ, 0x1f, R11 ;  /* 0x0000001fff037819 */ /* 0x001fe4000001140b */
[----:B-1----:R-:W-:-:S03]  /*375d0*/  SHF.R.S32.HI R0, RZ, 0x1f, R23 ;  /* 0x0000001fff007819 */ /* 0x002fc60000011417 */
[----:B------:R0:W-:Y:S01]  /*375e0*/  STL [R1+0x9c], R3 ;  /* 0x00009c0301007387 */ /* 0x0001e20000100800 */
[----:B--2---:R-:W-:-:S03]  /*375f0*/  SHF.R.S32.HI R2, RZ, 0x1f, R15 ;  /* 0x0000001fff027819 */ /* 0x004fc6000001140f */
        /* <DEDUP_REMOVED lines=10> */
[----:B------:R-:W-:Y:S01]  /*376a0*/  STL [R1+0x84], R3 ;  /* 0x0000840301007387 */ /* 0x000fe20000100800 */
[----:B--2---:R-:W-:-:S03]  /*376b0*/  SHF.R.S32.HI R2, RZ, 0x1f, R29 ;  /* 0x0000001fff027819 */ /* 0x004fc6000001141d */
[----:B------:R-:W2:Y:S04]  /*376c0*/  LDL R29, [R1+0x834] ;  /* 0x00083400011d7983 */ /* 0x000ea80000100800 */
[----:B------:R3:W-:Y:S04]  /*376d0*/  STL [R1+0x80], R0 ;  /* 0x0000800001007387 */ /* 0x0007e80000100800 */
[----:B------:R0:W-:Y:S04]  /*376e0*/  STL [R1+0x7c], R2 ;  /* 0x00007c0201007387 */ /* 0x0001e80000100800 */
[----:B------:R-:W2:Y:S01]  /*376f0*/  LDL R4, [R1+0x830] ;  /* 0x0008300001047983 */ /* 0x000ea20000100800 */
[----:B---3--:R-:W-:-:S03]  /*37700*/  SHF.R.S32.HI R0, RZ, 0x1f, R25 ;  /* 0x0000001fff007819 */ /* 0x008fc60000011419 */
[----:B------:R-:W3:Y:S04]  /*37710*/  LDL R25, [R1+0x82c] ;  /* 0x00082c0001197983 */ /* 0x000ee80000100800 */
[----:B------:R5:W-:Y:S04]  /*37720*/  STL [R1+0x78], R0 ;  /* 0x0000780001007387 */ /* 0x000be80000100800 */
[----:B0-----:R-:W3:Y:S04]  /*37730*/  LDL R2, [R1+0x828] ;  /* 0x0008280001027983 */ /* 0x001ee80000100800 */
[----:B------:R-:W3:Y:S01]  /*37740*/  LDL R5, [R1+0x824] ;  /* 0x0008240001057983 */ /* 0x000ee20000100800 */
[----:B-----5:R-:W-:-:S05]  /*37750*/  SHF.R.S32.HI R0, RZ, 0x1f, R13 ;  /* 0x0000001fff007819 */ /* 0x020fca000001140d */
[----:B------:R0:W-:Y:S04]  /*37760*/  STL [R1+0x74], R0 ;  /* 0x0000740001007387 */ /* 0x0001e80000100800 */
[----:B------:R-:W5:Y:S04]  /*37770*/  LDL R6, [R1+0x820] ;  /* 0x0008200001067983 */ /* 0x000f680000100800 */
[----:B------:R-:W5:Y:S04]  /*37780*/  LDL R17, [R1+0x818] ;  /* 0x0008180001117983 */ /* 0x000f680000100800 */
[----:B0-----:R-:W5:Y:S04]  /*37790*/  LDL R0, [R1+0x81c] ;  /* 0x00081c0001007983 */ /* 0x001f680000100800 */
[----:B------:R-:W5:Y:S04]  /*377a0*/  LDL R3, [R1+0x814] ;  /* 0x0008140001037983 */ /* 0x000f680000100800 */
[----:B------:R-:W5:Y:S04]  /*377b0*/  LDL R24, [R1+0x810] ;  /* 0x0008100001187983 */ /* 0x000f680000100800 */
[----:B------:R-:W5:Y:S04]  /*377c0*/  LDL R26, [R1+0x80c] ;  /* 0x00080c00011a7983 */ /* 0x000f680000100800 */
[----:B------:R-:W5:Y:S04]  /*377d0*/  LDL R9, [R1+0x808] ;  /* 0x0008080001097983 */ /* 0x000f680000100800 */
[----:B------:R-:W5:Y:S04]  /*377e0*/  LDL R18, [R1+0x804] ;  /* 0x0008040001127983 */ /* 0x000f680000100800 */
[----:B------:R-:W5:Y:S04]  /*377f0*/  LDL R16, [R1+0x800] ;  /* 0x0008000001107983 */ /* 0x000f680000100800 */
[----:B------:R-:W5:Y:S04]  /*37800*/  LDL R27, [R1+0x7fc] ;  /* 0x0007fc00011b7983 */ /* 0x000f680000100800 */
[----:B------:R-:W5:Y:S01]  /*37810*/  LDL R21, [R1+0x7f8] ;  /* 0x0007f80001157983 */ /* 0x000f620000100800 */
[----:B----4-:R-:W-:-:S05]  /*37820*/  SHF.R.S32.HI R7, RZ, 0x1f, R7 ;  /* 0x0000001fff077819 */ /* 0x010fca0000011407 */
        /* <DEDUP_REMOVED lines=12> */
[----:B0-----:R-:W4:Y:S01]  /*378f0*/  LDL R7, [R1+0x7c8] ;  /* 0x0007c80001077983 */ /* 0x001f220000100800 */
[----:B--2---:R-:W-:-:S05]  /*37900*/  SHF.R.S32.HI R29, RZ, 0x1f, R29 ;  /* 0x0000001fff1d7819 */ /* 0x004fca000001141d */
[----:B------:R0:W-:Y:S01]  /*37910*/  STL [R1+0x6c], R29 ;  /* 0x00006c1d01007387 */ /* 0x0001e20000100800 */
[----:B------:R-:W-:-:S03]  /*37920*/  SHF.R.S32.HI R4, RZ, 0x1f, R4 ;  /* 0x0000001fff047819 */ /* 0x000fc60000011404 */
[----:B0-----:R-:W2:Y:S04]  /*37930*/  LDL R29, [R1+0x7c4] ;  /* 0x0007c400011d7983 */ /* 0x001ea80000100800 */
[----:B------:R3:W-:Y:S02]  /*37940*/  STL [R1+0x68], R4 ;  /* 0x0000680401007387 */ /* 0x0007e40000100800 */
[----:B---3--:R-:W-:Y:S02]  /*37950*/  SHF.R.S32.HI R4, RZ, 0x1f, R25 ;  /* 0x0000001fff047819 */ /* 0x008fe40000011419 */
[----:B------:R-:W3:Y:S01]  /*37960*/  LDL R25, [R1+0x7c0] ;  /* 0x0007c00001197983 */ /* 0x000ee20000100800 */
[----:B------:R-:W-:-:S03]  /*37970*/  SHF.R.S32.HI R2, RZ, 0x1f, R2 ;  /* 0x0000001fff027819 */ /* 0x000fc60000011402 */
[----:B------:R5:W-:Y:S01]  /*37980*/  STL [R1+0x64], R4 ;  /* 0x0000640401007387 */ /* 0x000be20000100800 */
[----:B------:R-:W-:-:S03]  /*37990*/  SHF.R.S32.HI R5, RZ, 0x1f, R5 ;  /* 0x0000001fff057819 */ /* 0x000fc60000011405 */
[----:B------:R0:W-:Y:S04]  /*379a0*/  STL [R1+0x60], R2 ;  /* 0x0000600201007387 */ /* 0x0001e80000100800 */
[----:B------:R-:W-:Y:S01]  /*379b0*/  STL [R1+0x5c], R5 ;  /* 0x00005c0501007387 */ /* 0x000fe20000100800 */
[----:B-----5:R-:W-:Y:S02]  /*379c0*/  SHF.R.S32.HI R4, RZ, 0x1f, R6 ;  /* 0x0000001fff047819 */ /* 0x020fe40000011406 */
[----:B0-----:R-:W-:Y:S02]  /*379d0*/  SHF.R.S32.HI R2, RZ, 0x1f, R0 ;  /* 0x0000001fff027819 */ /* 0x001fe40000011400 */
[----:B------:R-:W-:Y:S01]  /*379e0*/  SHF.R.S32.HI R0, RZ, 0x1f, R17 ;  /* 0x0000001fff007819 */ /* 0x000fe20000011411 */
[----:B------:R-:W-:Y:S01]  /*379f0*/  STL [R1+0x58], R4 ;  /* 0x0000580401007387 */ /* 0x000fe20000100800 */
[----:B------:R-:W-:-:S03]  /*37a00*/  SHF.R.S32.HI R3, RZ, 0x1f, R3 ;  /* 0x0000001fff037819 */ /* 0x000fc60000011403 */
[----:B------:R0:W-:Y:S04]  /*37a10*/  STL [R1+0x54], R2 ;  /* 0x0000540201007387 */ /* 0x0001e80000100800 */
[----:B------:R1:W-:Y:S01]  /*37a20*/  STL [R1+0x50], R0 ;  /* 0x0000500001007387 */ /* 0x0003e20000100800 */
[----:B0-----:R-:W-:-:S03]  /*37a30*/  SHF.R.S32.HI R2, RZ, 0x1f, R24 ;  /* 0x0000001fff027819 */ /* 0x001fc60000011418 */
[----:B------:R0:W-:Y:S01]  /*37a40*/  STL [R1+0x4c], R3 ;  /* 0x00004c0301007387 */ /* 0x0001e20000100800 */
[----:B-1----:R-:W-:-:S03]  /*37a50*/  SHF.R.S32.HI R0, RZ, 0x1f, R26 ;  /* 0x0000001fff007819 */ /* 0x002fc6000001141a */
[----:B------:R1:W-:Y:S04]  /*37a60*/  STL [R1+0x48], R2 ;  /* 0x0000480201007387 */ /* 0x0003e80000100800 */
[----:B------:R5:W-:Y:S01]  /*37a70*/  STL [R1+0x44], R0 ;  /* 0x0000440001007387 */ /* 0x000be20000100800 */
[----:B0-----:R-:W-:Y:S02]  /*37a80*/  SHF.R.S32.HI R3, RZ, 0x1f, R9 ;  /* 0x0000001fff037819 */ /* 0x001fe40000011409 */
[----:B-1----:R-:W-:-:S03]  /*37a90*/  SHF.R.S32.HI R2, RZ, 0x1f, R18 ;  /* 0x0000001fff027819 */ /* 0x002fc60000011412 */
[----:B------:R-:W-:Y:S01]  /*37aa0*/  STL [R1+0x40], R3 ;  /* 0x0000400301007387 */ /* 0x000fe20000100800 */
[----:B-----5:R-:W-:-:S03]  /*37ab0*/  SHF.R.S32.HI R0, RZ, 0x1f, R16 ;  /* 0x0000001fff007819 */ /* 0x020fc60000011410 */
[----:B------:R-:W5:Y:S04]  /*37ac0*/  LDL R16, [R1+0x7b4] ;  /* 0x0007b40001107983 */ /* 0x000f680000100800 */
[----:B------:R0:W-:Y:S04]  /*37ad0*/  STL [R1+0x3c], R2 ;  /* 0x00003c0201007387 */ /* 0x0001e80000100800 */
[----:B------:R1:W-:Y:S01]  /*37ae0*/  STL [R1+0x38], R0 ;  /* 0x0000380001007387 */ /* 0x0003e20000100800 */
[----:B0-----:R-:W-:Y:S02]  /*37af0*/  SHF.R.S32.HI R2, RZ, 0x1f, R27 ;  /* 0x0000001fff027819 */ /* 0x001fe4000001141b */
[----:B-1----:R-:W-:-:S03]  /*37b00*/  SHF.R.S32.HI R0, RZ, 0x1f, R21 ;  /* 0x0000001fff007819 */ /* 0x002fc60000011415 */
[----:B------:R0:W-:Y:S01]  /*37b10*/  STL [R1+0x34], R2 ;  /* 0x0000340201007387 */ /* 0x0001e20000100800 */
[----:B----4-:R-:W-:-:S03]  /*37b20*/  SHF.R.S32.HI R3, RZ, 0x1f, R10 ;  /* 0x0000001fff037819 */ /* 0x010fc6000001140a */
[----:B------:R1:W-:Y:S01]  /*37b30*/  STL [R1+0x30], R0 ;  /* 0x0000300001007387 */ /* 0x0003e20000100800 */
[----:B0-----:R-:W-:-:S03]  /*37b40*/  SHF.R.S32.HI R2, RZ, 0x1f, R12 ;  /* 0x0000001fff027819 */ /* 0x001fc6000001140c */
[----:B------:R0:W-:Y:S01]  /*37b50*/  STL [R1+0x2c], R3 ;  /* 0x00002c0301007387 */ /* 0x0001e20000100800 */
[----:B-1----:R-:W-:-:S03]  /*37b60*/  SHF.R.S32.HI R0, RZ, 0x1f, R8 ;  /* 0x0000001fff007819 */ /* 0x002fc60000011408 */
        /* <DEDUP_REMOVED lines=16> */
[----:B------:R-:W-:Y:S04]  /*37c70*/  STL [R1+0x8], R3 ;  /* 0x0000080301007387 */ /* 0x000fe80000100800 */
[----:B------:R-:W4:Y:S01]  /*37c80*/  LDL R22, [R1+0x7a8] ;  /* 0x0007a80001167983 */ /* 0x000f220000100800 */
[----:B0-----:R-:W-:-:S03]  /*37c90*/  SHF.R.S32.HI R0, RZ, 0x1f, R7 ;  /* 0x0000001fff007819 */ /* 0x001fc60000011407 */
[----:B------:R-:W-:Y:S04]  /*37ca0*/  STL [R1+0x4], R2 ;  /* 0x0000040201007387 */ /* 0x000fe80000100800 */
[----:B------:R-:W-:Y:S04]  /*37cb0*/  STL [R1], R0 ;  /* 0x0000000001007387 */ /* 0x000fe80000100800 */
[----:B------:R-:W4:Y:S01]  /*37cc0*/  LDL R13, [R1+0x7a4] ;  /* 0x0007a400010d7983 */ /* 0x000f220000100800 */
[----:B--2---:R-:W-:-:S05]  /*37cd0*/  SHF.R.S32.HI R29, RZ, 0x1f, R29 ;  /* 0x0000001fff1d7819 */ /* 0x004fca000001141d */
[----:B------:R-:W-:Y:S04]  /*37ce0*/  STL [R1+0x73f4], R29 ;  /* 0x0073f41d01007387 */ /* 0x000fe80000100800 */
[----:B------:R-:W2:Y:S01]  /*37cf0*/  LDL R14, [R1+0x79c] ;  /* 0x00079c00010e7983 */ /* 0x000ea20000100800 */
[----:B---3--:R-:W-:-:S03]  /*37d00*/  SHF.R.S32.HI R5, RZ, 0x1f, R25 ;  /* 0x0000001fff057819 */ /* 0x008fc60000011419 */
[----:B------:R-:W3:Y:S04]  /*37d10*/  LDL R25, [R1+0x798] ;  /* 0x0007980001197983 */ /* 0x000ee80000100800 */
[----:B------:R0:W-:Y:S04]  /*37d20*/  STL [R1+0x73f0], R5 ;  /* 0x0073f00501007387 */ /* 0x0001e80000100800 */
[----:B0-----:R-:W2:Y:S02]  /*37d30*/  LDL.LU R5, [R1+0x7bc] ;  /* 0x0007bc0001057983 */ /* 0x001ea40000300800 */
[----:B--2---:R-:W-:-:S02]  /*37d40*/  SHF.R.S32.HI R6, RZ, 0x1f, R5 ;  /* 0x0000001fff067819 */ /* 0x004fc40000011405 */
[----:B------:R-:W-:Y:S04]  /*37d50*/  STL [R1+0x73fc], R5 ;  /* 0x0073fc0501007387 */ /* 0x000fe80000100800 */
[----:B------:R0:W-:Y:S04]  /*37d60*/  STL [R1+0x73ec], R6 ;  /* 0x0073ec0601007387 */ /* 0x0001e80000100800 */
[----:B0-----:R-:W2:Y:S01]  /*37d70*/  LDL.LU R6, [R1+0x7b8] ;  /* 0x0007b80001067983 */ /* 0x001ea20000300800 */
[----:B-----5:R-:W-:Y:S02]  /*37d80*/  SHF.R.S32.HI R8, RZ, 0x1f, R16 ;  /* 0x0000001fff087819 */ /* 0x020fe40000011410 */
[----:B--2---:R-:W-:-:S05]  /*37d90*/  SHF.R.S32.HI R7, RZ, 0x1f, R6 ;  /* 0x0000001fff077819 */ /* 0x004fca0000011406 */
[----:B------:R-:W-:Y:S04]  /*37da0*/  STL [R1+0x7400], R7 ;  /* 0x0074000701007387 */ /* 0x000fe80000100800 */
[----:B------:R-:W-:Y:S04]  /*37db0*/  STL [R1+0x73f8], R6 ;  /* 0x0073f80601007387 */ /* 0x000fe80000100800 */
[----:B------:R-:W2:Y:S04]  /*37dc0*/  LDL R16, [R1+0x794] ;  /* 0x0007940001107983 */ /* 0x000ea80000100800 */
[----:B------:R-:W5:Y:S04]  /*37dd0*/  LDL R27, [R1+0x790] ;  /* 0x00079000011b7983 */ /* 0x000f680000100800 */
[----:B------:R-:W2:Y:S04]  /*37de0*/  LDL R18, [R1+0x78c] ;  /* 0x00078c0001127983 */ /* 0x000ea80000100800 */
[----:B------:R-:W2:Y:S04]  /*37df0*/  LDL R19, [R1+0x788] ;  /* 0x0007880001137983 */ /* 0x000ea80000100800 */
[----:B------:R-:W2:Y:S04]  /*37e00*/  LDL R20, [R1+0x784] ;  /* 0x0007840001147983 */ /* 0x000ea80000100800 */
[----:B------:R0:W-:Y:S04]  /*37e10*/  STL [R1+0x73e8], R8 ;  /* 0x0073e80801007387 */ /* 0x0001e80000100800 */
[----:B0-----:R-:W2:Y:S02]  /*37e20*/  LDL.LU R8, [R1+0x7b0] ;  /* 0x0007b00001087983 */ /* 0x001ea40000300800 */
[----:B--2---:R-:W-:-:S02]  /*37e30*/  SHF.R.S32.HI R9, RZ, 0x1f, R8 ;  /* 0x0000001fff097819 */ /* 0x004fc40000011408 */
[----:B------:R-:W-:Y:S04]  /*37e40*/  STL [R1+0x7404], R8 ;  /* 0x0074040801007387 */ /* 0x000fe80000100800 */
[----:B------:R0:W-:Y:S04]  /*37e50*/  STL [R1+0x73e4], R9 ;  /* 0x0073e40901007387 */ /* 0x0001e80000100800 */
[----:B0-----:R-:W2:Y:S01]  /*37e60*/  LDL.LU R9, [R1+0x7ac] ;  /* 0x0007ac0001097983 */ /* 0x001ea20000300800 */
[----:B----4-:R-:W-:Y:S02]  /*37e70*/  SHF.R.S32.HI R11, RZ, 0x1f, R22 ;  /* 0x0000001fff0b7819 */ /* 0x010fe40000011416 */
[----:B------:R-:W-:-:S02]  /*37e80*/  SHF.R.S32.HI R12, RZ, 0x1f, R13 ;  /* 0x0000001fff0c7819 */ /* 0x000fc4000001140d */
[----:B--2---:R-:W-:-:S05]  /*37e90*/  SHF.R.S32.HI R10, RZ, 0x1f, R9 ;  /* 0x0000001fff0a7819 */ /* 0x004fca0000011409 */
[----:B------:R-:W-:Y:S04]  /*37ea0*/  STL [R1+0x740c], R10 ;  /* 0x00740c0a01007387 */ /* 0x000fe80000100800 */
[----:B------:R-:W-:Y:S04]  /*37eb0*/  STL [R1+0x7408], R9 ;  /* 0x0074080901007387 */ /* 0x000fe80000100800 */
[----:B------:R-:W2:Y:S04]  /*37ec0*/  LDL R21, [R1+0x780] ;  /* 0x0007800001157983 */ /* 0x000ea80000100800 */
[----:B------:R-:W-:Y:S04]  /*37ed0*/  STL [R1+0x7410], R11 ;  /* 0x0074100b01007387 */ /* 0x000fe80000100800 */
[----:B------:R-:W4:Y:S04]  /*37ee0*/  LDL R22, [R1+0x77c] ;  /* 0x00077c0001167983 */ /* 0x000f280000100800 */
[----:B------:R0:W-:Y:S04]  /*37ef0*/  STL [R1+0x73e0], R12 ;  /* 0x0073e00c01007387 */ /* 0x0001e80000100800 */
[----:B0-----:R-:W2:Y:S01]  /*37f00*/  LDL.LU R12, [R1+0x7a0] ;  /* 0x0007a000010c7983 */ /* 0x001ea20000300800 */
[----:B------:R-:W-:-:S02]  /*37f10*/  SHF.R.S32.HI R14, RZ, 0x1f, R14 ;  /* 0x0000001fff0e7819 */ /* 0x000fc4000001140e */
[----:B---3--:R-:W-:Y:S02]  /*37f20*/  SHF.R.S32.HI R15, RZ, 0x1f, R25 ;  /* 0x0000001fff0f7819 */ /* 0x008fe40000011419 */
[----:B------:R-:W-:Y:S02]  /*37f30*/  SHF.R.S32.HI R16, RZ, 0x1f, R16 ;  /* 0x0000001fff107819 */ /* 0x000fe40000011410 */
[----:B-----5:R-:W-:Y:S02]  /*37f40*/  SHF.R.S32.HI R17, RZ, 0x1f, R27 ;  /* 0x0000001fff117819 */ /* 0x020fe4000001141b */
[----:B------:R-:W-:Y:S02]  /*37f50*/  SHF.R.S32.HI R18, RZ, 0x1f, R18 ;  /* 0x0000001fff127819 */ /* 0x000fe40000011412 */
[----:B------:R-:W-:Y:S02]  /*37f60*/  SHF.R.S32.HI R19, RZ, 0x1f, R19 ;  /* 0x0000001fff137819 */ /* 0x000fe40000011413 */
[----:B------:R-:W-:-:S02]  /*37f70*/  SHF.R.S32.HI R20, RZ, 0x1f, R20 ;  /* 0x0000001fff147819 */ /* 0x000fc40000011414 */
[----:B--2---:R-:W-:-:S05]  /*37f80*/  SHF.R.S32.HI R13, RZ, 0x1f, R12 ;  /* 0x0000001fff0d7819 */ /* 0x004fca000001140c */
[----:B------:R-:W-:Y:S04]  /*37f90*/  STL [R1+0x7418], R13 ;  /* 0x0074180d01007387 */ /* 0x000fe80000100800 */
[----:B------:R-:W-:Y:S04]  /*37fa0*/  STL [R1+0x7414], R12 ;  /* 0x0074140c01007387 */ /* 0x000fe80000100800 */
[----:B------:R-:W2:Y:S04]  /*37fb0*/  LDL R23, [R1+0x778] ;  /* 0x0007780001177983 */ /* 0x000ea80000100800 */
[----:B------:R-:W-:Y:S04]  /*37fc0*/  STL [R1+0x741c], R14 ;  /* 0x00741c0e01007387 */ /* 0x000fe80000100800 */
[----:B------:R-:W3:Y:S04]  /*37fd0*/  LDL R24, [R1+0x774] ;  /* 0x0007740001187983 */ /* 0x000ee80000100800 */
[----:B------:R-:W5:Y:S04]  /*37fe0*/  LDL R25, [R1+0x770] ;  /* 0x0007700001197983 */ /* 0x000f680000100800 */
[----:B------:R-:W-:Y:S04]  /*37ff0*/  STL [R1+0x7420], R15 ;  /* 0x0074200f01007387 */ /* 0x000fe80000100800 */
[----:B------:R-:W-:Y:S04]  /*38000*/  STL [R1+0x7424], R16 ;  /* 0x0074241001007387 */ /* 0x000fe80000100800 */
[----:B------:R-:W2:Y:S04]  /*38010*/  LDL R27, [R1+0x76c] ;  /* 0x00076c00011b7983 */ /* 0x000ea80000100800 */
[----:B------:R-:W-:Y:S04]  /*38020*/  STL [R1+0x7428], R17 ;  /* 0x0074281101007387 */ /* 0x000fe80000100800 */
[----:B------:R-:W-:Y:S04]  /*38030*/  STL [R1+0x742c], R18 ;  /* 0x00742c1201007387 */ /* 0x000fe80000100800 */
[----:B------:R-:W2:Y:S04]  /*38040*/  LDL R10, [R1+0x75c] ;  /* 0x00075c00010a7983 */ /* 0x000ea80000100800 */
[----:B------:R-:W2:Y:S04]  /*38050*/  LDL R26, [R1+0x758] ;  /* 0x00075800011a7983 */ /* 0x000ea80000100800 */
[----:B------:R0:W-:Y:S04]  /*38060*/  STL [R1+0x7430], R19 ;  /* 0x0074301301007387 */ /* 0x0001e80000100800 */
[----:B------:R-:W2:Y:S04]  /*38070*/  LDL R6, [R1+0x754] ;  /* 0x0007540001067983 */ /* 0x000ea80000100800 */
[----:B0-----:R-:W2:Y:S04]  /*38080*/  LDL R19, [R1+0x760] ;  /* 0x0007600001137983 */ /* 0x001ea80000100800 */
[----:B------:R0:W-:Y:S04]  /*38090*/  STL [R1+0x7434], R20 ;  /* 0x0074341401007387 */ /* 0x0001e80000100800 */
[----:B------:R-:W3:Y:S04]  /*380a0*/  LDL R29, [R1+0x750] ;  /* 0x00075000011d7983 */ /* 0x000ee80000100800 */
[----:B------:R-:W3:Y:S04]  /*380b0*/  LDL R18, [R1+0x74c] ;  /* 0x00074c0001127983 */ /* 0x000ee80000100800 */
[----:B0-----:R-:W3:Y:S04]  /*380c0*/  LDL R20, [R1+0x764] ;  /* 0x0007640001147983 */ /* 0x001ee80000100800 */
        /* <DEDUP_REMOVED lines=14> */
[----:B------:R-:W5:Y:S01]  /*381b0*/  LDL R3, [R1+0x710] ;  /* 0x0007100001037983 */ /* 0x000f620000100800 */
[----:B--2---:R-:W-:-:S02]  /*381c0*/  SHF.R.S32.HI R19, RZ, 0x1f, R19 ;  /* 0x0000001fff137819 */ /* 0x004fc40000011413 */
[----:B---3--:R-:W-:-:S05]  /*381d0*/  SHF.R.S32.HI R20, RZ, 0x1f, R20 ;  /* 0x0000001fff147819 */ /* 0x008fca0000011414 */
[----:B------:R0:W-:Y:S04]  /*381e0*/  STL [R1+0x200], R20 ;  /* 0x0002001401007387 */ /* 0x0001e80000100800 */
[----:B------:R1:W-:Y:S01]  /*381f0*/  STL [R1+0x204], R19 ;  /* 0x0002041301007387 */ /* 0x0003e20000100800 */
[----:B0-----:R-:W-:-:S03]  /*38200*/  SHF.R.S32.HI R20, RZ, 0x1f, R10 ;  /* 0x0000001fff147819 */ /* 0x001fc6000001140a */
[----:B------:R-:W2:Y:S01]  /*38210*/  LDL R10, [R1+0x70c] ;  /* 0x00070c00010a7983 */ /* 0x000ea20000100800 */
[----:B-1----:R-:W-:-:S03]  /*38220*/  SHF.R.S32.HI R19, RZ, 0x1f, R26 ;  /* 0x0000001fff137819 */ /* 0x002fc6000001141a */
[----:B------:R0:W-:Y:S04]  /*38230*/  STL [R1+0x208], R20 ;  /* 0x0002081401007387 */ /* 0x0001e80000100800 */
[----:B------:R-:W3:Y:S04]  /*38240*/  LDL R26, [R1+0x708] ;  /* 0x00070800011a7983 */ /* 0x000ee80000100800 */
[----:B------:R1:W-:Y:S01]  /*38250*/  STL [R1+0x20c], R19 ;  /* 0x00020c1301007387 */ /* 0x0003e20000100800 */
[----:B0-----:R-:W-:Y:S02]  /*38260*/  SHF.R.S32.HI R20, RZ, 0x1f, R29 ;  /* 0x0000001fff147819 */ /* 0x001fe4000001141d */
[----:B-1----:R-:W-:-:S02]  /*38270*/  SHF.R.S32.HI R19, RZ, 0x1f, R6 ;  /* 0x0000001fff137819 */ /* 0x002fc40000011406 */
[----:B------:R-:W2:Y:S04]  /*38280*/  LDL R6, [R1+0x704] ;  /* 0x0007040001067983 */ /* 0x000ea80000100800 */
[----:B------:R0:W-:Y:S04]  /*38290*/  STL [R1+0x210], R19 ;  /* 0x0002101301007387 */ /* 0x0001e80000100800 */
[----:B------:R-:W2:Y:S01]  /*382a0*/  LDL R29, [R1+0x700] ;  /* 0x00070000011d7983 */ /* 0x000ea20000100800 */
[----:B0-----:R-:W-:Y:S02]  /*382b0*/  SHF.R.S32.HI R19, RZ, 0x1f, R18 ;  /* 0x0000001fff137819 */ /* 0x001fe40000011412 */
[----:B----4-:R-:W-:-:S02]  /*382c0*/  SHF.R.S32.HI R18, RZ, 0x1f, R17 ;  /* 0x0000001fff127819 */ /* 0x010fc40000011411 */
[----:B------:R-:W-:Y:S01]  /*382d0*/  SHF.R.S32.HI R17, RZ, 0x1f, R16 ;  /* 0x0000001fff117819 */ /* 0x000fe20000011410 */
[----:B------:R-:W-:Y:S01]  /*382e0*/  STL [R1+0x214], R20 ;  /* 0x0002141401007387 */ /* 0x000fe20000100800 */
[----:B------:R-:W-:-:S03]  /*382f0*/  SHF.R.S32.HI R16, RZ, 0x1f, R15 ;  /* 0x0000001fff107819 */ /* 0x000fc6000001140f */
[----:B------:R-:W-:Y:S01]  /*38300*/  STL [R1+0x218], R19 ;  /* 0x0002181301007387 */ /* 0x000fe20000100800 */
[----:B------:R-:W-:-:S03]  /*38310*/  SHF.R.S32.HI R15, RZ, 0x1f, R14 ;  /* 0x0000001fff0f7819 */ /* 0x000fc6000001140e */
[----:B------:R-:W-:Y:S01]  /*38320*/  STL [R1+0x21c], R18 ;  /* 0x00021c1201007387 */ /* 0x000fe20000100800 */
[----:B------:R-:W-:-:S03]  /*38330*/  SHF.R.S32.HI R14, RZ, 0x1f, R7 ;  /* 0x0000001fff0e7819 */ /* 0x000fc60000011407 */
[----:B------:R-:W-:Y:S04]  /*38340*/  STL [R1+0x220], R17 ;  /* 0x0002201101007387 */ /* 0x000fe80000100800 */
[----:B------:R-:W-:Y:S04]  /*38350*/  STL [R1+0x224], R16 ;  /* 0x0002241001007387 */ /* 0x000fe80000100800 */
[----:B------:R-:W4:Y:S01]  /*38360*/  LDL R7, [R1+0x6fc] ;  /* 0x0006fc0001077983 */ /* 0x000f220000100800 */
[----:B------:R-:W-:-:S03]  /*38370*/  SHF.R.S32.HI R12, RZ, 0x1f, R12 ;  /* 0x0000001fff0c7819 */ /* 0x000fc6000001140c */
[----:B------:R-:W-:Y:S04]  /*38380*/  STL [R1+0x228], R15 ;  /* 0x0002280f01007387 */ /* 0x000fe80000100800 */
[----:B------:R0:W-:Y:S02]  /*38390*/  STL [R1+0x22c], R14 ;  /* 0x00022c0e01007387 */ /* 0x0001e40000100800 */
[----:B0-----:R-:W-:Y:S02]  /*383a0*/  SHF.R.S32.HI R14, RZ, 0x1f, R5 ;  /* 0x0000001fff0e7819 */ /* 0x001fe40000011405 */
[----:B------:R-:W4:Y:S04]  /*383b0*/  LDL R5, [R1+0x6f8] ;  /* 0x0006f80001057983 */ /* 0x000f280000100800 */
[----:B------:R0:W-:Y:S04]  /*383c0*/  STL [R1+0x230], R12 ;  /* 0x0002300c01007387 */ /* 0x0001e80000100800 */
[----:B------:R-:W-:Y:S01]  /*383d0*/  STL [R1+0x234], R14 ;  /* 0x0002340e01007387 */ /* 0x000fe20000100800 */
[----:B0-----:R-:W-:-:S03]  /*383e0*/  SHF.R.S32.HI R12, RZ, 0x1f, R4 ;  /* 0x0000001fff0c7819 */ /* 0x001fc60000011404 */
[----:B------:R-:W4:Y:S01]  /*383f0*/  LDL R4, [R1+0x6f4] ;  /* 0x0006f40001047983 */ /* 0x000f220000100800 */
[----:B------:R-:W-:Y:S02]  /*38400*/  SHF.R.S32.HI R13, RZ, 0x1f, R13 ;  /* 0x0000001fff0d7819 */ /* 0x000fe4000001140d */
[----:B------:R-:W-:Y:S01]  /*38410*/  SHF.R.S32.HI R11, RZ, 0x1f, R11 ;  /* 0x0000001fff0b7819 */ /* 0x000fe2000001140b */
[----:B------:R0:W-:Y:S04]  /*38420*/  STL [R1+0x238], R12 ;  /* 0x0002380c01007387 */ /* 0x0001e80000100800 */
[----:B------:R-:W-:Y:S01]  /*38430*/  STL [R1+0x23c], R13 ;  /* 0x00023c0d01007387 */ /* 0x000fe20000100800 */
[----:B0-----:R-:W-:-:S03]  /*38440*/  SHF.R.S32.HI R12, RZ, 0x1f, R2 ;  /* 0x0000001fff0c7819 */ /* 0x001fc60000011402 */
[----:B------:R-:W4:Y:S04]  /*38450*/  LDL R2, [R1+0x6f0] ;  /* 0x0006f00001027983 */ /* 0x000f280000100800 */
[----:B------:R0:W-:Y:S04]  /*38460*/  STL [R1+0x240], R11 ;  /* 0x0002400b01007387 */ /* 0x0001e80000100800 */
[----:B------:R-:W-:Y:S01]  /*38470*/  STL [R1+0x244], R12 ;  /* 0x0002440c01007387 */ /* 0x000fe20000100800 */
[----:B------:R-:W-:Y:S02]  /*38480*/  SHF.R.S32.HI R9, RZ, 0x1f, R9 ;  /* 0x0000001fff097819 */ /* 0x000fe40000011409 */
[----:B0-----:R-:W-:-:S02]  /*38490*/  SHF.R.S32.HI R11, RZ, 0x1f, R0 ;  /* 0x0000001fff0b7819 */ /* 0x001fc40000011400 */
[----:B------:R-:W4:Y:S01]  /*384a0*/  LDL R0, [R1+0x6ec] ;  /* 0x0006ec0001007983 */ /* 0x000f220000100800 */
[----:B------:R-:W-:-:S03]  /*384b0*/  SHF.R.S32.HI R8, RZ, 0x1f, R8 ;  /* 0x0000001fff087819 */ /* 0x000fc60000011408 */
[----:B------:R-:W-:Y:S01]  /*384c0*/  STL [R1+0x248], R11 ;  /* 0x0002480b01007387 */ /* 0x000fe20000100800 */
[----:B-----5:R-:W-:-:S03]  /*384d0*/  SHF.R.S32.HI R3, RZ, 0x1f, R3 ;  /* 0x0000001fff037819 */ /* 0x020fc60000011403 */
[----:B------:R-:W-:Y:S04]  /*384e0*/  STL [R1+0x24c], R9 ;  /* 0x00024c0901007387 */ /* 0x000fe80000100800 */
[----:B------:R-:W5:Y:S04]  /*384f0*/  LDL R20, [R1+0x6e8] ;  /* 0x0006e80001147983 */ /* 0x000f680000100800 */
[----:B------:R0:W-:Y:S04]  /*38500*/  STL [R1+0x250], R8 ;  /* 0x0002500801007387 */ /* 0x0001e80000100800 */
[----:B------:R-:W5:Y:S04]  /*38510*/  LDL R19, [R1+0x6e4] ;  /* 0x0006e40001137983 */ /* 0x000f680000100800 */
[----:B------:R1:W-:Y:S04]  /*38520*/  STL [R1+0x254], R3 ;  /* 0x0002540301007387 */ /* 0x0003e80000100800 */
[----:B0-----:R-:W5:Y:S04]  /*38530*/  LDL R8, [R1+0x6e0] ;  /* 0x0006e00001087983 */ /* 0x001f680000100800 */
[----:B-1----:R-:W5:Y:S01]  /*38540*/  LDL R3, [R1+0x6dc] ;  /* 0x0006dc0001037983 */ /* 0x002f620000100800 */
[----:B---3--:R-:W-:-:S03]  /*38550*/  SHF.R.S32.HI R9, RZ, 0x1f, R26 ;  /* 0x0000001fff097819 */ /* 0x008fc6000001141a */
[----:B------:R-:W3:Y:S01]  /*38560*/  LDL R26, [R1+0x6d8] ;  /* 0x0006d800011a7983 */ /* 0x000ee20000100800 */
[----:B--2---:R-:W-:-:S05]  /*38570*/  SHF.R.S32.HI R10, RZ, 0x1f, R10 ;  /* 0x0000001fff0a7819 */ /* 0x004fca000001140a */
[----:B------:R0:W-:Y:S04]  /*38580*/  STL [R1+0x258], R10 ;  /* 0x0002580a01007387 */ /* 0x0001e80000100800 */
[----:B------:R1:W-:Y:S01]  /*38590*/  STL [R1+0x25c], R9 ;  /* 0x00025c0901007387 */ /* 0x0003e20000100800 */
[----:B0-----:R-:W-:-:S03]  /*385a0*/  SHF.R.S32.HI R10, RZ, 0x1f, R6 ;  /* 0x0000001fff0a7819 */ /* 0x001fc60000011406 */
[----:B------:R-:W2:Y:S01]  /*385b0*/  LDL R6, [R1+0x6d4] ;  /* 0x0006d40001067983 */ /* 0x000ea20000100800 */
[----:B-1----:R-:W-:-:S03]  /*385c0*/  SHF.R.S32.HI R9, RZ, 0x1f, R29 ;  /* 0x0000001fff097819 */ /* 0x002fc6000001141d */
[----:B------:R-:W-:Y:S04]  /*385d0*/  STL [R1+0x260], R10 ;  /* 0x0002600a01007387 */ /* 0x000fe80000100800 */
[----:B------:R-:W2:Y:S04]  /*385e0*/  LDL R18, [R1+0x6d0] ;  /* 0x0006d00001127983 */ /* 0x000ea80000100800 */
[----:B------:R-:W2:Y:S04]  /*385f0*/  LDL R17, [R1+0x6cc] ;  /* 0x0006cc0001117983 */ /* 0x000ea80000100800 */
[----:B------:R4:W-:Y:S04]  /*38600*/  STL [R1+0x264], R9 ;  /* 0x0002640901007387 */ /* 0x0009e80000100800 */
[----:B------:R-:W2:Y:S04]  /*38610*/  LDL R16, [R1+0x6c8] ;  /* 0x0006c80001107983 */ /* 0x000ea80000100800 */
[----:B------:R-:W2:Y:S04]  /*38620*/  LDL R15, [R1+0x6c4] ;  /* 0x0006c400010f7983 */ /* 0x000ea80000100800 */
[----:B------:R-:W2:Y:S04]  /*38630*/  LDL R14, [R1+0x6c0] ;  /* 0x0006c000010e7983 */ /* 0x000ea80000100800 */
[----:B------:R-:W2:Y:S01]  /*38640*/  LDL R29, [R1+0x6bc] ;  /* 0x0006bc00011d7983 */ /* 0x000ea20000100800 */
[----:B----4-:R-:W-:-:S03]  /*38650*/  SHF.R.S32.HI R9, RZ, 0x1f, R7 ;  /* 0x0000001fff097819 */ /* 0x010fc60000011407 */
[----:B------:R-:W4:Y:S04]  /*38660*/  LDL R12, [R1+0x6b8] ;  /* 0x0006b800010c7983 */ /* 0x000f280000100800 */
[----:B------:R-:W4:Y:S04]  /*38670*/  LDL R7, [R1+0x6b4] ;  /* 0x0006b40001077983 */ /* 0x000f280000100800 */
[----:B------:R0:W-:Y:S02]  /*38680*/  STL [R1+0x268], R9 ;  /* 0x0002680901007387 */ /* 0x0001e40000100800 */
[----:B0-----:R-:W-:-:S02]  /*38690*/  SHF.R.S32.HI R9, RZ, 0x1f, R5 ;  /* 0x0000001fff097819 */ /* 0x001fc40000011405 */
[----:B------:R-:W4:Y:S04]  /*386a0*/  LDL R5, [R1+0x6b0] ;  /* 0x0006b00001057983 */ /* 0x000f280000100800 */
[----:B------:R-:W-:Y:S04]  /*386b0*/  STL [R1+0x26c], R9 ;  /* 0x00026c0901007387 */ /* 0x000fe80000100800 */
[----:B------:R-:W4:Y:S04]  /*386c0*/  LDL R13, [R1+0x6ac] ;  /* 0x0006ac00010d7983 */ /* 0x000f280000100800 */
[----:B------:R-:W4:Y:S01]  /*386d0*/  LDL R11, [R1+0x6a8] ;  /* 0x0006a800010b7983 */ /* 0x000f220000100800 */
[----:B------:R-:W-:-:S05]  /*386e0*/  SHF.R.S32.HI R4, RZ, 0x1f, R4 ;  /* 0x0000001fff047819 */ /* 0x000fca0000011404 */
[----:B------:R0:W-:Y:S04]  /*386f0*/  STL [R1+0x270], R4 ;  /* 0x0002700401007387 */ /* 0x0001e80000100800 */
[----:B0-----:R-:W4:Y:S01]  /*38700*/  LDL R4, [R1+0x6a4] ;  /* 0x0006a40001047983 */ /* 0x001f220000100800 */
[----:B------:R-:W-:-:S03]  /*38710*/  SHF.R.S32.HI R9, RZ, 0x1f, R2 ;  /* 0x0000001fff097819 */ /* 0x000fc60000011402 */
[----:B------:R-:W4:Y:S04]  /*38720*/  LDL R2, [R1+0x6a0] ;  /* 0x0006a00001027983 */ /* 0x000f280000100800 */
[----:B------:R0:W-:Y:S04]  /*38730*/  STL [R1+0x274], R9 ;  /* 0x0002740901007387 */ /* 0x0001e80000100800 */
[----:B------:R-:W4:Y:S01]  /*38740*/  LDL R10, [R1+0x698] ;  /* 0x00069800010a7983 */ /* 0x000f220000100800 */
[----:B------:R-:W-:-:S03]  /*38750*/  SHF.R.S32.HI R0, RZ, 0x1f, R0 ;  /* 0x0000001fff007819 */ /* 0x000fc60000011400 */
[----:B0-----:R-:W4:Y:S04]  /*38760*/  LDL R9, [R1+0x69c] ;  /* 0x00069c0001097983 */ /* 0x001f280000100800 */
[----:B------:R0:W-:Y:S04]  /*38770*/  STL [R1+0x27c], R0 ;  /* 0x00027c0001007387 */ /* 0x0001e80000100800 */
[----:B0-----:R-:W4:Y:S01]  /*38780*/  LDL R0, [R1+0x694] ;  /* 0x0006940001007983 */ /* 0x001f220000100800 */
[----:B-----5:R-:W-:Y:S02]  /*38790*/  SHF.R.S32.HI R20, RZ, 0x1f, R20 ;  /* 0x0000001fff147819 */ /* 0x020fe40000011414 */
[----:B------:R-:W-:-:S03]  /*387a0*/  SHF.R.S32.HI R19, RZ, 0x1f, R19 ;  /* 0x0000001fff137819 */ /* 0x000fc60000011413 */
[----:B------:R0:W-:Y:S04]  /*387b0*/  STL [R1+0x284], R20 ;  /* 0x0002841401007387 */ /* 0x0001e80000100800 */
[----:B------:R1:W-:Y:S01]  /*387c0*/  STL [R1+0x288], R19 ;  /* 0x0002881301007387 */ /* 0x0003e20000100800 */
[----:B0-----:R-:W-:-:S03]  /*387d0*/  SHF.R.S32.HI R20, RZ, 0x1f, R8 ;  /* 0x0000001fff147819 */ /* 0x001fc60000011408 */
[----:B------:R-:W5:Y:S01]  /*387e0*/  LDL R8, [R1+0x690] ;  /* 0x0006900001087983 */ /* 0x000f620000100800 */
[----:B-1----:R-:W-:-:S03]  /*387f0*/  SHF.R.S32.HI R19, RZ, 0x1f, R3 ;  /* 0x0000001fff137819 */ /* 0x002fc60000011403 */
[----:B------:R-:W-:Y:S04]  /*38800*/  STL [R1+0x28c], R20 ;  /* 0x00028c1401007387 */ /* 0x000fe80000100800 */
[----:B------:R-:W5:Y:S04]  /*38810*/  LDL R3, [R1+0x68c] ;  /* 0x00068c0001037983 */ /* 0x000f680000100800 */
[----:B------:R3:W-:Y:S02]  /*38820*/  STL [R1+0x290], R19 ;  /* 0x0002901301007387 */ /* 0x0007e40000100800 */
[----:B---3--:R-:W-:-:S02]  /*38830*/  SHF.R.S32.HI R19, RZ, 0x1f, R26 ;  /* 0x0000001fff137819 */ /* 0x008fc4000001141a */
[----:B------:R-:W3:Y:S04]  /*38840*/  LDL R26, [R1+0x688] ;  /* 0x00068800011a7983 */ /* 0x000ee80000100800 */
[----:B------:R0:W-:Y:S01]  /*38850*/  STL [R1+0x294], R19 ;  /* 0x0002941301007387 */ /* 0x0001e20000100800 */
[----:B--2---:R-:W-:-:S03]  /*38860*/  SHF.R.S32.HI R20, RZ, 0x1f, R6 ;  /* 0x0000001fff147819 */ /* 0x004fc60000011406 */
[----:B------:R-:W2:Y:S01]  /*38870*/  LDL R6, [R1+0x684] ;  /* 0x0006840001067983 */ /* 0x000ea20000100800 */
[----:B0-----:R-:W-:-:S03]  /*38880*/  SHF.R.S32.HI R19, RZ, 0x1f, R18 ;  /* 0x0000001fff137819 */ /* 0x001fc60000011412 */
[----:B------:R-:W-:Y:S01]  /*38890*/  STL [R1+0x298], R20 ;  /* 0x0002981401007387 */ /* 0x000fe20000100800 */
[----:B------:R-:W-:-:S03]  /*388a0*/  SHF.R.S32.HI R18, RZ, 0x1f, R17 ;  /* 0x0000001fff127819 */ /* 0x000fc60000011411 */
        /* <DEDUP_REMOVED lines=8> */
[----:B------:R-:W2:Y:S01]  /*38930*/  LDL R29, [R1+0x680] ;  /* 0x00068000011d7983 */ /* 0x000ea20000100800 */
[----:B----4-:R-:W-:-:S03]  /*38940*/  SHF.R.S32.HI R12, RZ, 0x1f, R12 ;  /* 0x0000001fff0c7819 */ /* 0x010fc6000001140c */
        /* <DEDUP_REMOVED lines=8> */
[----:B------:R-:W-:-:S03]  /*389d0*/  SHF.R.S32.HI R13, RZ, 0x1f, R13 ;  /* 0x0000001fff0d7819 */ /* 0x000fc6000001140d */
[----:B------:R0:W-:Y:S04]  /*389e0*/  STL [R1+0x2bc], R12 ;  /* 0x0002bc0c01007387 */ /* 0x0001e80000100800 */
[----:B------:R-:W-:Y:S01]  /*389f0*/  STL [R1+0x2c0], R13 ;  /* 0x0002c00d01007387 */ /* 0x000fe20000100800 */
[----:B0-----:R-:W-:Y:S02]  /*38a00*/  SHF.R.S32.HI R12, RZ, 0x1f, R11 ;  /* 0x0000001fff0c7819 */ /* 0x001fe4000001140b */
[----:B------:R-:W-:Y:S02]  /*38a10*/  SHF.R.S32.HI R11, RZ, 0x1f, R4 ;  /* 0x0000001fff0b7819 */ /* 0x000fe40000011404 */
[----:B------:R-:W4:Y:S04]  /*38a20*/  LDL R4, [R1+0x674] ;  /* 0x0006740001047983 */ /* 0x000f280000100800 */
[----:B------:R0:W-:Y:S04]  /*38a30*/  STL [R1+0x2c4], R12 ;  /* 0x0002c40c01007387 */ /* 0x0001e80000100800 */
[----:B------:R1:W-:Y:S01]  /*38a40*/  STL [R1+0x2c8], R11 ;  /* 0x0002c80b01007387 */ /* 0x0003e20000100800 */
[----:B0-----:R-:W-:-:S03]  /*38a50*/  SHF.R.S32.HI R12, RZ, 0x1f, R2 ;  /* 0x0000001fff0c7819 */ /* 0x001fc60000011402 */
[----:B------:R-:W4:Y:S01]  /*38a60*/  LDL R2, [R1+0x670] ;  /* 0x0006700001027983 */ /* 0x000f220000100800 */
[----:B-1----:R-:W-:-:S03]  /*38a70*/  SHF.R.S32.HI R11, RZ, 0x1f, R9 ;  /* 0x0000001fff0b7819 */ /* 0x002fc60000011409 */
[----:B------:R-:W-:Y:S01]  /*38a80*/  STL [R1+0x2cc], R12 ;  /* 0x0002cc0c01007387 */ /* 0x000fe20000100800 */
[----:B------:R-:W-:-:S03]  /*38a90*/  SHF.R.S32.HI R9, RZ, 0x1f, R10 ;  /* 0x0000001fff097819 */ /* 0x000fc6000001140a */
[----:B------:R-:W-:Y:S04]  /*38aa0*/  STL [R1+0x2d0], R11 ;  /* 0x0002d00b01007387 */ /* 0x000fe80000100800 */
[----:B------:R-:W4:Y:S01]  /*38ab0*/  LDL R20, [R1+0x66c] ;  /* 0x00066c0001147983 */ /* 0x000f220000100800 */
[----:B------:R-:W-:-:S03]  /*38ac0*/  SHF.R.S32.HI R0, RZ, 0x1f, R0 ;  /* 0x0000001fff007819 */ /* 0x000fc60000011400 */
[----:B------:R-:W-:Y:S04]  /*38ad0*/  STL [R1+0x2d4], R9 ;  /* 0x0002d40901007387 */ /* 0x000fe80000100800 */
[----:B------:R-:W4:Y:S04]  /*38ae0*/  LDL R19, [R1+0x668] ;  /* 0x0006680001137983 */ /* 0x000f280000100800 */
[----:B------:R0:W-:Y:S04]  /*38af0*/  STL [R1+0x2d8], R0 ;  /* 0x0002d80001007387 */ /* 0x0001e80000100800 */
[----:B------:R-:W4:Y:S04]  /*38b00*/  LDL R10, [R1+0x664] ;  /* 0x00066400010a7983 */ /* 0x000f280000100800 */
[----:B0-----:R-:W4:Y:S01]  /*38b10*/  LDL R0, [R1+0x660] ;  /* 0x0006600001007983 */ /* 0x001f220000100800 */
[----:B-----5:R-:W-:-:S02]  /*38b20*/  SHF.R.S32.HI R8, RZ, 0x1f, R8 ;  /* 0x0000001fff087819 */ /* 0x020fc40000011408 */
[----:B------:R-:W-:Y:S02]  /*38b30*/  SHF.R.S32.HI R9, RZ, 0x1f, R3 ;  /* 0x0000001fff097819 */ /* 0x000fe40000011403 */
[----:B------:R-:W5:Y:S04]  /*38b40*/  LDL R3, [R1+0x65c] ;  /* 0x00065c0001037983 */ /* 0x000f680000100800 */
[----:B------:R3:W-:Y:S04]  /*38b50*/  STL [R1+0x2dc], R8 ;  /* 0x0002dc0801007387 */ /* 0x0007e80000100800 */
[----:B------:R-:W-:Y:S01]  /*38b60*/  STL [R1+0x2e0], R9 ;  /* 0x0002e00901007387 */ /* 0x000fe20000100800 */
[----:B---3--:R-:W-:-:S03]  /*38b70*/  SHF.R.S32.HI R8, RZ, 0x1f, R26 ;  /* 0x0000001fff087819 */ /* 0x008fc6000001141a */
[----:B------:R-:W3:Y:S04]  /*38b80*/  LDL R26, [R1+0x658] ;  /* 0x00065800011a7983 */ /* 0x000ee80000100800 */
[----:B------:R-:W-:Y:S04]  /*38b90*/  STL [R1+0x2e4], R8 ;  /* 0x0002e40801007387 */ /* 0x000fe80000100800 */
[----:B------:R-:W3:Y:S04]  /*38ba0*/  LDL R18, [R1+0x654] ;  /* 0x0006540001127983 */ /* 0x000ee80000100800 */
[----:B------:R-:W3:Y:S01]  /*38bb0*/  LDL R17, [R1+0x650] ;  /* 0x0006500001117983 */ /* 0x000ee20000100800 */
[----:B--2---:R-:W-:-:S05]  /*38bc0*/  SHF.R.S32.HI R6, RZ, 0x1f, R6 ;  /* 0x0000001fff067819 */ /* 0x004fca0000011406 */
[----:B------:R0:W-:Y:S04]  /*38bd0*/  STL [R1+0x2e8], R6 ;  /* 0x0002e80601007387 */ /* 0x0001e80000100800 */
[----:B------:R-:W2:Y:S04]  /*38be0*/  LDL R16, [R1+0x64c] ;  /* 0x00064c0001107983 */ /* 0x000ea80000100800 */
[----:B------:R-:W2:Y:S04]  /*38bf0*/  LDL R15, [R1+0x648] ;  /* 0x00064800010f7983 */ /* 0x000ea80000100800 */
[----:B------:R-:W2:Y:S04]  /*38c00*/  LDL R14, [R1+0x644] ;  /* 0x00064400010e7983 */ /* 0x000ea80000100800 */
[----:B0-----:R-:W2:Y:S04]  /*38c10*/  LDL R6, [R1+0x640] ;  /* 0x0006400001067983 */ /* 0x001ea80000100800 */
[----:B------:R-:W2:Y:S01]  /*38c20*/  LDL R12, [R1+0x63c] ;  /* 0x00063c00010c7983 */ /* 0x000ea20000100800 */
[----:B------:R-:W-:-:S03]  /*38c30*/  SHF.R.S32.HI R8, RZ, 0x1f, R29 ;  /* 0x0000001fff087819 */ /* 0x000fc6000001141d */
[----:B------:R-:W2:Y:S04]  /*38c40*/  LDL R29, [R1+0x638] ;  /* 0x00063800011d7983 */ /* 0x000ea80000100800 */
[----:B------:R4:W-:Y:S02]  /*38c50*/  STL [R1+0x2ec], R8 ;  /* 0x0002ec0801007387 */ /* 0x0009e40000100800 */
[----:B----4-:R-:W-:Y:S02]  /*38c60*/  SHF.R.S32.HI R8, RZ, 0x1f, R7 ;  /* 0x0000001fff087819 */ /* 0x010fe40000011407 */
        /* <DEDUP_REMOVED lines=15> */
[----:B------:R-:W-:Y:S02]  /*38d60*/  SHF.R.S32.HI R20, RZ, 0x1f, R20 ;  /* 0x0000001fff147819 */ /* 0x000fe40000011414 */
[----:B------:R-:W-:-:S03]  /*38d70*/  SHF.R.S32.HI R19, RZ, 0x1f, R19 ;  /* 0x0000001fff137819 */ /* 0x000fc60000011413 */
[----:B------:R0:W-:Y:S04]  /*38d80*/  STL [R1+0x304], R20 ;  /* 0x0003041401007387 */ /* 0x0001e80000100800 */
[----:B------:R1:W-:Y:S01]  /*38d90*/  STL [R1+0x308], R19 ;  /* 0x0003081301007387 */ /* 0x0003e20000100800 */
[----:B0-----:R-:W-:-:S03]  /*38da0*/  SHF.R.S32.HI R20, RZ, 0x1f, R10 ;  /* 0x0000001fff147819 */ /* 0x001fc6000001140a */
[----:B------:R-:W4:Y:S01]  /*38db0*/  LDL R10, [R1+0x614] ;  /* 0x00061400010a7983 */ /* 0x000f220000100800 */
[----:B-1----:R-:W-:-:S03]  /*38dc0*/  SHF.R.S32.HI R19, RZ, 0x1f, R0 ;  /* 0x0000001fff137819 */ /* 0x002fc60000011400 */
[----:B------:R-:W-:Y:S04]  /*38dd0*/  STL [R1+0x30c], R20 ;  /* 0x00030c1401007387 */ /* 0x000fe80000100800 */
[----:B------:R-:W4:Y:S04]  /*38de0*/  LDL R0, [R1+0x610] ;  /* 0x0006100001007983 */ /* 0x000f280000100800 */
[----:B------:R5:W-:Y:S02]  /*38df0*/  STL [R1+0x310], R19 ;  /* 0x0003101301007387 */ /* 0x000be40000100800 */
[----:B-----5:R-:W-:-:S02]  /*38e00*/  SHF.R.S32.HI R19, RZ, 0x1f, R3 ;  /* 0x0000001fff137819 */ /* 0x020fc40000011403 */
[----:B------:R-:W5:Y:S04]  /*38e10*/  LDL R3, [R1+0x60c] ;  /* 0x00060c0001037983 */ /* 0x000f680000100800 */
[----:B------:R0:W-:Y:S01]  /*38e20*/  STL [R1+0x314], R19 ;  /* 0x0003141301007387 */ /* 0x0001e20000100800 */
[----:B---3--:R-:W-:-:S03]  /*38e30*/  SHF.R.S32.HI R20, RZ, 0x1f, R26 ;  /* 0x0000001fff147819 */ /* 0x008fc6000001141a */
[----:B------:R-:W3:Y:S01]  /*38e40*/  LDL R26, [R1+0x608] ;  /* 0x00060800011a7983 */ /* 0x000ee20000100800 */
[----:B0-----:R-:W-:-:S03]  /*38e50*/  SHF.R.S32.HI R19, RZ, 0x1f, R18 ;  /* 0x0000001fff137819 */ /* 0x001fc60000011412 */
[----:B------:R-:W-:Y:S01]  /*38e60*/  STL [R1+0x318], R20 ;  /* 0x0003181401007387 */ /* 0x000fe20000100800 */
[----:B------:R-:W-:-:S03]  /*38e70*/  SHF.R.S32.HI R18, RZ, 0x1f, R17 ;  /* 0x0000001fff127819 */ /* 0x000fc60000011411 */
[----:B------:R-:W-:Y:S04]  /*38e80*/  STL [R1+0x31c], R19 ;  /* 0x00031c1301007387 */ /* 0x000fe80000100800 */
[----:B------:R-:W-:Y:S01]  /*38e90*/  STL [R1+0x320], R18 ;  /* 0x0003201201007387 */ /* 0x000fe20000100800 */
[----:B--2---:R-:W-:Y:S02]  /*38ea0*/  SHF.R.S32.HI R17, RZ, 0x1f, R16 ;  /* 0x0000001fff117819 */ /* 0x004fe40000011410 */
[----:B------:R-:W-:-:S03]  /*38eb0*/  SHF.R.S32.HI R16, RZ, 0x1f, R15 ;  /* 0x0000001fff107819 */ /* 0x000fc6000001140f */
[----:B------:R-:W-:Y:S01]  /*38ec0*/  STL [R1+0x324], R17 ;  /* 0x0003241101007387 */ /* 0x000fe20000100800 */
[----:B------:R-:W-:-:S03]  /*38ed0*/  SHF.R.S32.HI R15, RZ, 0x1f, R14 ;  /* 0x0000001fff0f7819 */ /* 0x000fc6000001140e */
[----:B------:R-:W-:Y:S01]  /*38ee0*/  STL [R1+0x328], R16 ;  /* 0x0003281001007387 */ /* 0x000fe20000100800 */
[----:B------:R-:W-:-:S03]  /*38ef0*/  SHF.R.S32.HI R14, RZ, 0x1f, R6 ;  /* 0x0000001fff0e7819 */ /* 0x000fc60000011406 */
[----:B------:R-:W2:Y:S01]  /*38f00*/  LDL R6, [R1+0x604] ;  /* 0x0006040001067983 */ /* 0x000ea20000100800 */
[----:B------:R-:W-:-:S03]  /*38f10*/  SHF.R.S32.HI R12, RZ, 0x1f, R12 ;  /* 0x0000001fff0c7819 */ /* 0x000fc6000001140c */
[----:B------:R-:W-:Y:S04]  /*38f20*/  STL [R1+0x32c], R15 ;  /* 0x00032c0f01007387 */ /* 0x000fe80000100800 */
[----:B------:R0:W-:Y:S02]  /*38f30*/  STL [R1+0x330], R14 ;  /* 0x0003300e01007387 */ /* 0x0001e40000100800 */
[----:B0-----:R-:W-:Y:S02]  /*38f40*/  SHF.R.S32.HI R14, RZ, 0x1f, R29 ;  /* 0x0000001fff0e7819 */ /* 0x001fe4000001141d */
[----:B------:R-:W2:Y:S04]  /*38f50*/  LDL R29, [R1+0x600] ;  /* 0x00060000011d7983 */ /* 0x000ea80000100800 */
[----:B------:R4:W-:Y:S04]  /*38f60*/  STL [R1+0x334], R12 ;  /* 0x0003340c01007387 */ /* 0x0009e80000100800 */
[----:B------:R-:W-:Y:S01]  /*38f70*/  STL [R1+0x338], R14 ;  /* 0x0003380e01007387 */ /* 0x000fe20000100800 */
[----:B----4-:R-:W-:-:S03]  /*38f80*/  SHF.R.S32.HI R12, RZ, 0x1f, R7 ;  /* 0x0000001fff0c7819 */ /* 0x010fc60000011407 */
[----:B------:R-:W4:Y:S01]  /*38f90*/  LDL R7, [R1+0x5fc] ;  /* 0x0005fc0001077983 */ /* 0x000f220000100800 */
[----:B------:R-:W-:-:S03]  /*38fa0*/  SHF.R.S32.HI R13, RZ, 0x1f, R13 ;  /* 0x0000001fff0d7819 */ /* 0x000fc6000001140d */
[----:B------:R0:W-:Y:S01]  /*38fb0*/  STL [R1+0x33c], R12 ;  /* 0x00033c0c01007387 */ /* 0x0001e20000100800 */
[----:B------:R-:W-:-:S03]  /*38fc0*/  SHF.R.S32.HI R11, RZ, 0x1f, R11 ;  /* 0x0000001fff0b7819 */ /* 0x000fc6000001140b */
[----:B------:R-:W-:Y:S01]  /*38fd0*/  STL [R1+0x340], R13 ;  /* 0x0003400d01007387 */ /* 0x000fe20000100800 */
[----:B0-----:R-:W-:-:S03]  /*38fe0*/  SHF.R.S32.HI R12, RZ, 0x1f, R5 ;  /* 0x0000001fff0c7819 */ /* 0x001fc60000011405 */
[----:B------:R-:W4:Y:S04]  /*38ff0*/  LDL R5, [R1+0x5f8] ;  /* 0x0005f80001057983 */ /* 0x000f280000100800 */
[----:B------:R0:W-:Y:S04]  /*39000*/  STL [R1+0x344], R11 ;  /* 0x0003440b01007387 */ /* 0x0001e80000100800 */
[----:B------:R-:W-:Y:S01]  /*39010*/  STL [R1+0x348], R12 ;  /* 0x0003480c01007387 */ /* 0x000fe20000100800 */
[----:B0-----:R-:W-:-:S03]  /*39020*/  SHF.R.S32.HI R11, RZ, 0x1f, R4 ;  /* 0x0000001fff0b7819 */ /* 0x001fc60000011404 */
[----:B------:R-:W4:Y:S01]  /*39030*/  LDL R4, [R1+0x5f4] ;  /* 0x0005f40001047983 */ /* 0x000f220000100800 */
[----:B------:R-:W-:Y:S02]  /*39040*/  SHF.R.S32.HI R9, RZ, 0x1f, R9 ;  /* 0x0000001fff097819 */ /* 0x000fe40000011409 */
[----:B------:R-:W-:Y:S01]  /*39050*/  SHF.R.S32.HI R8, RZ, 0x1f, R8 ;  /* 0x0000001fff087819 */ /* 0x000fe20000011408 */
[----:B------:R-:W-:Y:S04]  /*39060*/  STL [R1+0x34c], R11 ;  /* 0x00034c0b01007387 */ /* 0x000fe80000100800 */
[----:B------:R-:W-:Y:S04]  /*39070*/  STL [R1+0x350], R9 ;  /* 0x0003500901007387 */ /* 0x000fe80000100800 */
[----:B------:R-:W4:Y:S01]  /*39080*/  LDL R20, [R1+0x5f0] ;  /* 0x0005f00001147983 */ /* 0x000f220000100800 */
[----:B------:R-:W-:-:S03]  /*39090*/  SHF.R.S32.HI R2, RZ, 0x1f, R2 ;  /* 0x0000001fff027819 */ /* 0x000fc60000011402 */
[----:B------:R0:W-:Y:S04]  /*390a0*/  STL [R1+0x354], R8 ;  /* 0x0003540801007387 */ /* 0x0001e80000100800 */
[----:B------:R-:W4:Y:S04]  /*390b0*/  LDL R19, [R1+0x5ec] ;  /* 0x0005ec0001137983 */ /* 0x000f280000100800 */
[----:B------:R1:W-:Y:S04]  /*390c0*/  STL [R1+0x358], R2 ;  /* 0x0003580201007387 */ /* 0x0003e80000100800 */
[----:B0-----:R-:W4:Y:S04]  /*390d0*/  LDL R8, [R1+0x5e8] ;  /* 0x0005e80001087983 */ /* 0x001f280000100800 */
[----:B-1----:R-:W4:Y:S01]  /*390e0*/  LDL R2, [R1+0x5e4] ;  /* 0x0005e40001027983 */ /* 0x002f220000100800 */
[----:B------:R-:W-:-:S02]  /*390f0*/  SHF.R.S32.HI R10, RZ, 0x1f, R10 ;  /* 0x0000001fff0a7819 */ /* 0x000fc4000001140a */
[----:B------:R-:W-:Y:S02]  /*39100*/  SHF.R.S32.HI R9, RZ, 0x1f, R0 ;  /* 0x0000001fff097819 */ /* 0x000fe40000011400 */
[----:B------:R-:W4:Y:S04]  /*39110*/  LDL R0, [R1+0x5e0] ;  /* 0x0005e00001007983 */ /* 0x000f280000100800 */
[----:B------:R5:W-:Y:S04]  /*39120*/  STL [R1+0x35c], R10 ;  /* 0x00035c0a01007387 */ /* 0x000be80000100800 */
[----:B------:R3:W-:Y:S01]  /*39130*/  STL [R1+0x360], R9 ;  /* 0x0003600901007387 */ /* 0x0007e20000100800 */
[----:B-----5:R-:W-:-:S03]  /*39140*/  SHF.R.S32.HI R10, RZ, 0x1f, R3 ;  /* 0x0000001fff0a7819 */ /* 0x020fc60000011403 */
[----:B------:R-:W5:Y:S04]  /*39150*/  LDL R3, [R1+0x5dc] ;  /* 0x0005dc0001037983 */ /* 0x000f680000100800 */
[----:B------:R-:W-:Y:S04]  /*39160*/  STL [R1+0x364], R10 ;  /* 0x0003640a01007387 */ /* 0x000fe80000100800 */
[----:B------:R-:W5:Y:S04]  /*39170*/  LDL R18, [R1+0x2f0] ;  /* 0x0002f00001127983 */ /* 0x000f680000100800 */
[----:B------:R-:W5:Y:S01]  /*39180*/  LDL R17, [R1+0x5d8] ;  /* 0x0005d80001117983 */ /* 0x000f620000100800 */
[----:B---3--:R-:W-:-:S05]  /*39190*/  SHF.R.S32.HI R9, RZ, 0x1f, R26 ;  /* 0x0000001fff097819 */ /* 0x008fca000001141a */
[----:B------:R2:W-:Y:S04]  /*391a0*/  STL [R1+0x368], R9 ;  /* 0x0003680901007387 */ /* 0x0005e80000100800 */
[----:B------:R-:W3:Y:S04]  /*391b0*/  LDL R16, [R1+0x5d4] ;  /* 0x0005d40001107983 */ /* 0x000ee80000100800 */
[----:B------:R-:W3:Y:S04]  /*391c0*/  LDL R15, [R1+0x5d0] ;  /* 0x0005d000010f7983 */ /* 0x000ee80000100800 */
[----:B------:R-:W3:Y:S04]  /*391d0*/  LDL R14, [R1+0x5cc] ;  /* 0x0005cc00010e7983 */ /* 0x000ee80000100800 */
[----:B------:R-:W3:Y:S04]  /*391e0*/  LDL R26, [R1+0x5c8] ;  /* 0x0005c800011a7983 */ /* 0x000ee80000100800 */
[----:B------:R-:W3:Y:S01]  /*391f0*/  LDL R12, [R1+0x5c4] ;  /* 0x0005c400010c7983 */ /* 0x000ee20000100800 */
[----:B--2---:R-:W-:-:S03]  /*39200*/  SHF.R.S32.HI R9, RZ, 0x1f, R6 ;  /* 0x0000001fff097819 */ /* 0x004fc60000011406 */
[----:B------:R-:W2:Y:S04]  /*39210*/  LDL R6, [R1+0x5c0] ;  /* 0x0005c00001067983 */ /* 0x000ea80000100800 */
[----:B------:R0:W-:Y:S02]  /*39220*/  STL [R1+0x36c], R9 ;  /* 0x00036c0901007387 */ /* 0x0001e40000100800 */
[----:B0-----:R-:W-:Y:S02]  /*39230*/  SHF.R.S32.HI R9, RZ, 0x1f, R29 ;  /* 0x0000001fff097819 */ /* 0x001fe4000001141d */
[----:B------:R-:W2:Y:S04]  /*39240*/  LDL R29, [R1+0x5bc] ;  /* 0x0005bc00011d7983 */ /* 0x000ea80000100800 */
[----:B------:R-:W-:Y:S04]  /*39250*/  STL [R1+0x370], R9 ;  /* 0x0003700901007387 */ /* 0x000fe80000100800 */
[----:B------:R-:W2:Y:S04]  /*39260*/  LDL R13, [R1+0x5b8] ;  /* 0x0005b800010d7983 */ /* 0x000ea80000100800 */
[----:B------:R-:W2:Y:S01]  /*39270*/  LDL R11, [R1+0x5b4] ;  /* 0x0005b400010b7983 */ /* 0x000ea20000100800 */
[----:B----4-:R-:W-:-:S05]  /*39280*/  SHF.R.S32.HI R7, RZ, 0x1f, R7 ;  /* 0x0000001fff077819 */ /* 0x010fca0000011407 */
        /* <DEDUP_REMOVED lines=8> */
[----:B------:R0:W-:Y:S01]  /*39310*/  STL [R1+0x37c], R4 ;  /* 0x00037c0401007387 */ /* 0x0001e20000100800 */
[----:B------:R-:W-:-:S03]  /*39320*/  SHF.R.S32.HI R20, RZ, 0x1f, R20 ;  /* 0x0000001fff147819 */ /* 0x000fc60000011414 */
[----:B0-----:R-:W4:Y:S04]  /*39330*/  LDL R4, [R1+0x5a0] ;  /* 0x0005a00001047983 */ /* 0x001f280000100800 */
[----:B------:R0:W-:Y:S01]  /*39340*/  STL [R1+0x380], R20 ;  /* 0x0003801401007387 */ /* 0x0001e20000100800 */
[----:B------:R-:W-:-:S05]  /*39350*/  SHF.R.S32.HI R19, RZ, 0x1f, R19 ;  /* 0x0000001fff137819 */ /* 0x000fca0000011413 */
[----:B------:R1:W-:Y:S01]  /*39360*/  STL [R1+0x384], R19 ;  /* 0x0003841301007387 */ /* 0x0003e20000100800 */
[----:B0-----:R-:W-:-:S03]  /*39370*/  SHF.R.S32.HI R20, RZ, 0x1f, R8 ;  /* 0x0000001fff147819 */ /* 0x001fc60000011408 */
[----:B------:R-:W4:Y:S04]  /*39380*/  LDL R8, [R1+0x598] ;  /* 0x0005980001087983 */ /* 0x000f280000100800 */
[----:B------:R-:W-:Y:S01]  /*39390*/  STL [R1+0x388], R20 ;  /* 0x0003881401007387 */ /* 0x000fe20000100800 */
[----:B-1----:R-:W-:-:S03]  /*393a0*/  SHF.R.S32.HI R19, RZ, 0x1f, R2 ;  /* 0x0000001fff137819 */ /* 0x002fc60000011402 */
[----:B------:R-:W4:Y:S04]  /*393b0*/  LDL R2, [R1+0x590] ;  /* 0x0005900001027983 */ /* 0x000f280000100800 */
[----:B------:R0:W-:Y:S02]  /*393c0*/  STL [R1+0x38c], R19 ;  /* 0x00038c1301007387 */ /* 0x0001e40000100800 */
[----:B0-----:R-:W-:Y:S02]  /*393d0*/  SHF.R.S32.HI R19, RZ, 0x1f, R0 ;  /* 0x0000001fff137819 */ /* 0x001fe40000011400 */
[----:B------:R-:W4:Y:S04]  /*393e0*/  LDL R0, [R1+0x588] ;  /* 0x0005880001007983 */ /* 0x000f280000100800 */
[----:B------:R0:W-:Y:S01]  /*393f0*/  STL [R1+0x390], R19 ;  /* 0x0003901301007387 */ /* 0x0001e20000100800 */
[----:B-----5:R-:W-:-:S03]  /*39400*/  SHF.R.S32.HI R20, RZ, 0x1f, R3 ;  /* 0x0000001fff147819 */ /* 0x020fc60000011403 */
[----:B------:R-:W5:Y:S01]  /*39410*/  LDL R3, [R1+0x580] ;  /* 0x0005800001037983 */ /* 0x000f620000100800 */
[----:B0-----:R-:W-:Y:S02]  /*39420*/  SHF.R.S32.HI R19, RZ, 0x1f, R18 ;  /* 0x0000001fff137819 */ /* 0x001fe40000011412 */
[----:B------:R-:W-:Y:S01]  /*39430*/  SHF.R.S32.HI R18, RZ, 0x1f, R17 ;  /* 0x0000001fff127819 */ /* 0x000fe20000011411 */
[----:B------:R-:W-:Y:S04]  /*39440*/  STL [R1+0x394], R20 ;  /* 0x0003941401007387 */ /* 0x000fe80000100800 */
[----:B------:R-:W-:Y:S04]  /*39450*/  STL [R1+0x398], R19 ;  /* 0x0003981301007387 */ /* 0x000fe80000100800 */
[----:B------:R-:W-:Y:S01]  /*39460*/  STL [R1+0x39c], R18 ;  /* 0x00039c1201007387 */ /* 0x000fe20000100800 */
[----:B---3--:R-:W-:-:S02]  /*39470*/  SHF.R.S32.HI R17, RZ, 0x1f, R16 ;  /* 0x0000001fff117819 */ /* 0x008fc40000011410 */
[----:B------:R-:W-:-:S03]  /*39480*/  SHF.R.S32.HI R16, RZ, 0x1f, R15 ;  /* 0x0000001fff107819 */ /* 0x000fc6000001140f */
[----:B------:R-:W-:Y:S01]  /*39490*/  STL [R1+0x3a0], R17 ;  /* 0x0003a01101007387 */ /* 0x000fe20000100800 */
[----:B------:R-:W-:-:S03]  /*394a0*/  SHF.R.S32.HI R15, RZ, 0x1f, R14 ;  /* 0x0000001fff0f7819 */ /* 0x000fc6000001140e */
[----:B------:R-:W-:Y:S01]  /*394b0*/  STL [R1+0x3a4], R16 ;  /* 0x0003a41001007387 */ /* 0x000fe20000100800 */
[----:B------:R-:W-:-:S03]  /*394c0*/  SHF.R.S32.HI R14, RZ, 0x1f, R26 ;  /* 0x0000001fff0e7819 */ /* 0x000fc6000001141a */
[----:B------:R-:W3:Y:S01]  /*394d0*/  LDL R26, [R1+0x578] ;  /* 0x00057800011a7983 */ /* 0x000ee20000100800 */
[----:B------:R-:W-:-:S03]  /*394e0*/  SHF.R.S32.HI R12, RZ, 0x1f, R12 ;  /* 0x0000001fff0c7819 */ /* 0x000fc6000001140c */
[----:B------:R-:W-:Y:S04]  /*394f0*/  STL [R1+0x3a8], R15 ;  /* 0x0003a80f01007387 */ /* 0x000fe80000100800 */
[----:B------:R2:W-:Y:S02]  /*39500*/  STL [R1+0x3ac], R14 ;  /* 0x0003ac0e01007387 */ /* 0x0005e40000100800 */
[----:B--2---:R-:W-:Y:S02]  /*39510*/  SHF.R.S32.HI R14, RZ, 0x1f, R6 ;  /* 0x0000001fff0e7819 */ /* 0x004fe40000011406 */
[----:B------:R-:W2:Y:S04]  /*39520*/  LDL R6, [R1+0x570] ;  /* 0x0005700001067983 */ /* 0x000ea80000100800 */
[----:B------:R0:W-:Y:S04]  /*39530*/  STL [R1+0x3b0], R12 ;  /* 0x0003b00c01007387 */ /* 0x0001e80000100800 */
[----:B------:R-:W-:Y:S01]  /*39540*/  STL [R1+0x3b4], R14 ;  /* 0x0003b40e01007387 */ /* 0x000fe20000100800 */
[----:B0-----:R-:W-:-:S03]  /*39550*/  SHF.R.S32.HI R12, RZ, 0x1f, R29 ;  /* 0x0000001fff0c7819 */ /* 0x001fc6000001141d */
[----:B------:R-:W2:Y:S01]  /*39560*/  LDL R29, [R1+0x568] ;  /* 0x00056800011d7983 */ /* 0x000ea20000100800 */
[----:B------:R-:W-:-:S03]  /*39570*/  SHF.R.S32.HI R13, RZ, 0x1f, R13 ;  /* 0x0000001fff0d7819 */ /* 0x000fc6000001140d */
[----:B------:R0:W-:Y:S04]  /*39580*/  STL [R1+0x3b8], R12 ;  /* 0x0003b80c01007387 */ /* 0x0001e80000100800 */
[----:B------:R-:W-:Y:S01]  /*39590*/  STL [R1+0x3bc], R13 ;  /* 0x0003bc0d01007387 */ /* 0x000fe20000100800 */
[----:B0-----:R-:W-:Y:S02]  /*395a0*/  SHF.R.S32.HI R12, RZ, 0x1f, R11 ;  /* 0x0000001fff0c7819 */ /* 0x001fe4000001140b */
[----:B----4-:R-:W-:Y:S02]  /*395b0*/  SHF.R.S32.HI R11, RZ, 0x1f, R7 ;  /* 0x0000001fff0b7819 */ /* 0x010fe40000011407 */
[----:B------:R-:W4:Y:S04]  /*395c0*/  LDL R7, [R1+0x564] ;  /* 0x0005640001077983 */ /* 0x000f280000100800 */
[----:B------:R0:W-:Y:S04]  /*395d0*/  STL [R1+0x3c0], R12 ;  /* 0x0003c00c01007387 */ /* 0x0001e80000100800 */
[----:B------:R1:W-:Y:S01]  /*395e0*/  STL [R1+0x3c4], R11 ;  /* 0x0003c40b01007387 */ /* 0x0003e20000100800 */
[----:B0-----:R-:W-:-:S03]  /*395f0*/  SHF.R.S32.HI R12, RZ, 0x1f, R5 ;  /* 0x0000001fff0c7819 */ /* 0x001fc60000011405 */
[----:B------:R-:W4:Y:S04]  /*39600*/  LDL R5, [R1+0x560] ;  /* 0x0005600001057983 */ /* 0x000f280000100800 */
[----:B------:R-:W-:Y:S01]  /*39610*/  STL [R1+0x3c8], R12 ;  /* 0x0003c80c01007387 */ /* 0x000fe20000100800 */
[----:B-1----:R-:W-:Y:S02]  /*39620*/  SHF.R.S32.HI R11, RZ, 0x1f, R9 ;  /* 0x0000001fff0b7819 */ /* 0x002fe40000011409 */
        /* <DEDUP_REMOVED lines=9> */
[----:B------:R-:W-:-:S02]  /*396c0*/  SHF.R.S32.HI R8, RZ, 0x1f, R8 ;  /* 0x0000001fff087819 */ /* 0x000fc40000011408 */
[----:B------:R-:W-:Y:S02]  /*396d0*/  SHF.R.S32.HI R9, RZ, 0x1f, R2 ;  /* 0x0000001fff097819 */ /* 0x000fe40000011402 */
[----:B------:R-:W4:Y:S04]  /*396e0*/  LDL R2, [R1+0x54c] ;  /* 0x00054c0001027983 */ /* 0x000f280000100800 */
[----:B------:R0:W-:Y:S04]  /*396f0*/  STL [R1+0x3d8], R8 ;  /* 0x0003d80801007387 */ /* 0x0001e80000100800 */
[----:B------:R-:W-:Y:S01]  /*39700*/  STL [R1+0x3dc], R9 ;  /* 0x0003dc0901007387 */ /* 0x000fe20000100800 */
[----:B0-----:R-:W-:-:S03]  /*39710*/  SHF.R.S32.HI R8, RZ, 0x1f, R0 ;  /* 0x0000001fff087819 */ /* 0x001fc60000011400 */
[----:B------:R-:W4:Y:S01]  /*39720*/  LDL R0, [R1+0x548] ;  /* 0x0005480001007983 */ /* 0x000f220000100800 */
[----:B-----5:R-:W-:-:S03]  /*39730*/  SHF.R.S32.HI R3, RZ, 0x1f, R3 ;  /* 0x0000001fff037819 */ /* 0x020fc60000011403 */
[----:B------:R-:W-:Y:S04]  /*39740*/  STL [R1+0x3e0], R8 ;  /* 0x0003e00801007387 */ /* 0x000fe80000100800 */
[----:B------:R-:W5:Y:S04]  /*39750*/  LDL R18, [R1+0x544] ;  /* 0x0005440001127983 */ /* 0x000f680000100800 */
[----:B------:R-:W5:Y:S04]  /*39760*/  LDL R17, [R1+0x540] ;  /* 0x0005400001117983 */ /* 0x000f680000100800 */
[----:B------:R0:W-:Y:S04]  /*39770*/  STL [R1+0x3e4], R3 ;  /* 0x0003e40301007387 */ /* 0x0001e80000100800 */
[----:B------:R-:W5:Y:S04]  /*39780*/  LDL R16, [R1+0x53c] ;  /* 0x00053c0001107983 */ /* 0x000f680000100800 */
[----:B------:R-:W5:Y:S04]  /*39790*/  LDL R15, [R1+0x538] ;  /* 0x00053800010f7983 */ /* 0x000f680000100800 */
[----:B------:R-:W5:Y:S04]  /*397a0*/  LDL R14, [R1+0x534] ;  /* 0x00053400010e7983 */ /* 0x000f680000100800 */
[----:B0-----:R-:W5:Y:S04]  /*397b0*/  LDL R3, [R1+0x530] ;  /* 0x0005300001037983 */ /* 0x001f680000100800 */
[----:B------:R-:W5:Y:S01]  /*397c0*/  LDL R12, [R1+0x52c] ;  /* 0x00052c00010c7983 */ /* 0x000f620000100800 */
[----:B---3--:R-:W-:-:S03]  /*397d0*/  SHF.R.S32.HI R8, RZ, 0x1f, R26 ;  /* 0x0000001fff087819 */ /* 0x008fc6000001141a */
[----:B------:R-:W3:Y:S04]  /*397e0*/  LDL R26, [R1+0x528] ;  /* 0x00052800011a7983 */ /* 0x000ee80000100800 */
[----:B------:R0:W-:Y:S01]  /*397f0*/  STL [R1+0x3e8], R8 ;  /* 0x0003e80801007387 */ /* 0x0001e20000100800 */
[----:B--2---:R-:W-:-:S03]  /*39800*/  SHF.R.S32.HI R9, RZ, 0x1f, R6 ;  /* 0x0000001fff097819 */ /* 0x004fc60000011406 */
[----:B------:R-:W2:Y:S04]  /*39810*/  LDL R6, [R1+0x524] ;  /* 0x0005240001067983 */ /* 0x000ea80000100800 */
[----:B------:R-:W-:Y:S04]  /*39820*/  STL [R1+0x3ec], R9 ;  /* 0x0003ec0901007387 */ /* 0x000fe80000100800 */
[----:B------:R-:W2:Y:S04]  /*39830*/  LDL R13, [R1+0x520] ;  /* 0x00052000010d7983 */ /* 0x000ea80000100800 */
[----:B------:R-:W2:Y:S01]  /*39840*/  LDL R11, [R1+0x51c] ;  /* 0x00051c00010b7983 */ /* 0x000ea20000100800 */
[----:B0-----:R-:W-:-:S05]  /*39850*/  SHF.R.S32.HI R8, RZ, 0x1f, R29 ;  /* 0x0000001fff087819 */ /* 0x001fca000001141d */
[----:B------:R4:W-:Y:S04]  /*39860*/  STL [R1+0x3f0], R8 ;  /* 0x0003f00801007387 */ /* 0x0009e80000100800 */
[----:B------:R-:W2:Y:S01]  /*39870*/  LDL R29, [R1+0x518] ;  /* 0x00051800011d7983 */ /* 0x000ea20000100800 */
[----:B----4-:R-:W-:-:S03]  /*39880*/  SHF.R.S32.HI R8, RZ, 0x1f, R7 ;  /* 0x0000001fff087819 */ /* 0x010fc60000011407 */
[----:B------:R-:W4:Y:S04]  /*39890*/  LDL R7, [R1+0x514] ;  /* 0x0005140001077983 */ /* 0x000f280000100800 */
[----:B------:R0:W-:Y:S04]  /*398a0*/  STL [R1+0x3f4], R8 ;  /* 0x0003f40801007387 */ /* 0x0001e80000100800 */
[----:B------:R-:W4:Y:S01]  /*398b0*/  LDL R9, [R1+0x510] ;  /* 0x0005100001097983 */ /* 0x000f220000100800 */
[----:B------:R-:W-:-:S03]  /*398c0*/  SHF.R.S32.HI R5, RZ, 0x1f, R5 ;  /* 0x0000001fff057819 */ /* 0x000fc60000011405 */
[----:B0-----:R-:W4:Y:S04]  /*398d0*/  LDL R8, [R1+0x50c] ;  /* 0x00050c0001087983 */ /* 0x001f280000100800 */
[----:B------:R0:W-:Y:S04]  /*398e0*/  STL [R1+0x3f8], R5 ;  /* 0x0003f80501007387 */ /* 0x0001e80000100800 */
[----:B0-----:R-:W4:Y:S01]  /*398f0*/  LDL R5, [R1+0x508] ;  /* 0x0005080001057983 */ /* 0x001f220000100800 */
[----:B------:R-:W-:-:S05]  /*39900*/  SHF.R.S32.HI R20, RZ, 0x1f, R20 ;  /* 0x0000001fff147819 */ /* 0x000fca0000011414 */
        /* <DEDUP_REMOVED lines=10> */
[----:B------:R-:W4:Y:S01]  /*399b0*/  LDL R2, [R1+0x4fc] ;  /* 0x0004fc0001027983 */ /* 0x000f220000100800 */
[----:B------:R-:W-:-:S03]  /*399c0*/  SHF.R.S32.HI R20, RZ, 0x1f, R0 ;  /* 0x0000001fff147819 */ /* 0x000fc60000011400 */
[----:B------:R5:W-:Y:S04]  /*399d0*/  STL [R1+0x40c], R19 ;  /* 0x00040c1301007387 */ /* 0x000be80000100800 */
[----:B------:R-:W4:Y:S01]  /*399e0*/  LDL R0, [R1+0x4f8] ;  /* 0x0004f80001007983 */ /* 0x000f220000100800 */
[----:B-----5:R-:W-:-:S03]  /*399f0*/  SHF.R.S32.HI R19, RZ, 0x1f, R18 ;  /* 0x0000001fff137819 */ /* 0x020fc60000011412 */
        /* <DEDUP_REMOVED lines=10> */
[----:B------:R-:W5:Y:S04]  /*39aa0*/  LDL R3, [R1+0x4f4] ;  /* 0x0004f40001037983 */ /* 0x000f680000100800 */
[----:B------:R-:W-:Y:S04]  /*39ab0*/  STL [R1+0x424], R15 ;  /* 0x0004240f01007387 */ /* 0x000fe80000100800 */
[----:B------:R3:W-:Y:S02]  /*39ac0*/  STL [R1+0x428], R14 ;  /* 0x0004280e01007387 */ /* 0x0007e40000100800 */
[----:B---3--:R-:W-:-:S02]  /*39ad0*/  SHF.R.S32.HI R14, RZ, 0x1f, R26 ;  /* 0x0000001fff0e7819 */ /* 0x008fc4000001141a */
[----:B------:R-:W3:Y:S01]  /*39ae0*/  LDL R26, [R1+0x4f0] ;  /* 0x0004f000011a7983 */ /* 0x000ee20000100800 */
[----:B------:R-:W-:-:S05]  /*39af0*/  SHF.R.S32.HI R12, RZ, 0x1f, R12 ;  /* 0x0000001fff0c7819 */ /* 0x000fca000001140c */
[----:B------:R2:W-:Y:S04]  /*39b00*/  STL [R1+0x42c], R12 ;  /* 0x00042c0c01007387 */ /* 0x0005e80000100800 */
[----:B------:R-:W-:Y:S01]  /*39b10*/  STL [R1+0x430], R14 ;  /* 0x0004300e01007387 */ /* 0x000fe20000100800 */
[----:B--2---:R-:W-:-:S03]  /*39b20*/  SHF.R.S32.HI R12, RZ, 0x1f, R6 ;  /* 0x0000001fff0c7819 */ /* 0x004fc60000011406 */
[----:B------:R-:W2:Y:S01]  /*39b30*/  LDL R6, [R1+0x4ec] ;  /* 0x0004ec0001067983 */ /* 0x000ea20000100800 */
[----:B------:R-:W-:-:S03]  /*39b40*/  SHF.R.S32.HI R13, RZ, 0x1f, R13 ;  /* 0x0000001fff0d7819 */ /* 0x000fc6000001140d */
[----:B------:R0:W-:Y:S01]  /*39b50*/  STL [R1+0x434], R12 ;  /* 0x0004340c01007387 */ /* 0x0001e20000100800 */
[----:B------:R-:W-:-:S03]  /*39b60*/  SHF.R.S32.HI R11, RZ, 0x1f, R11 ;  /* 0x0000001fff0b7819 */ /* 0x000fc6000001140b */
[----:B------:R-:W-:Y:S01]  /*39b70*/  STL [R1+0x438], R13 ;  /* 0x0004380d01007387 */ /* 0x000fe20000100800 */
[----:B0-----:R-:W-:-:S03]  /*39b80*/  SHF.R.S32.HI R12, RZ, 0x1f, R29 ;  /* 0x0000001fff0c7819 */ /* 0x001fc6000001141d */
[----:B------:R-:W2:Y:S04]  /*39b90*/  LDL R29, [R1+0x4e8] ;  /* 0x0004e800011d7983 */ /* 0x000ea80000100800 */
[----:B------:R4:W-:Y:S04]  /*39ba0*/  STL [R1+0x43c], R11 ;  /* 0x00043c0b01007387 */ /* 0x0009e80000100800 */
[----:B------:R-:W-:Y:S01]  /*39bb0*/  STL [R1+0x440], R12 ;  /* 0x0004400c01007387 */ /* 0x000fe20000100800 */
[----:B----4-:R-:W-:-:S03]  /*39bc0*/  SHF.R.S32.HI R11, RZ, 0x1f, R7 ;  /* 0x0000001fff0b7819 */ /* 0x010fc60000011407 */
[----:B------:R-:W4:Y:S01]  /*39bd0*/  LDL R7, [R1+0x4e4] ;  /* 0x0004e40001077983 */ /* 0x000f220000100800 */
[----:B------:R-:W-:-:S03]  /*39be0*/  SHF.R.S32.HI R9, RZ, 0x1f, R9 ;  /* 0x0000001fff097819 */ /* 0x000fc60000011409 */
[----:B------:R-:W-:Y:S04]  /*39bf0*/  STL [R1+0x444], R11 ;  /* 0x0004440b01007387 */ /* 0x000fe80000100800 */
[----:B------:R-:W-:Y:S01]  /*39c00*/  STL [R1+0x448], R9 ;  /* 0x0004480901007387 */ /* 0x000fe20000100800 */
[----:B------:R-:W-:-:S03]  /*39c10*/  SHF.R.S32.HI R8, RZ, 0x1f, R8 ;  /* 0x0000001fff087819 */ /* 0x000fc60000011408 */
[----:B------:R-:W4:Y:S04]  /*39c20*/  LDL R20, [R1+0x4e0] ;  /* 0x0004e00001147983 */ /* 0x000f280000100800 */
[----:B------:R0:W-:Y:S04]  /*39c30*/  STL [R1+0x44c], R8 ;  /* 0x00044c0801007387 */ /* 0x0001e80000100800 */
[----:B------:R-:W4:Y:S01]  /*39c40*/  LDL R19, [R1+0x4dc] ;  /* 0x0004dc0001137983 */ /* 0x000f220000100800 */
[----:B------:R-:W-:-:S05]  /*39c50*/  SHF.R.S32.HI R5, RZ, 0x1f, R5 ;  /* 0x0000001fff057819 */ /* 0x000fca0000011405 */
[----:B------:R1:W-:Y:S04]  /*39c60*/  STL [R1+0x450], R5 ;  /* 0x0004500501007387 */ /* 0x0003e80000100800 */
[----:B0-----:R-:W4:Y:S04]  /*39c70*/  LDL R8, [R1+0x4d8] ;  /* 0x0004d80001087983 */ /* 0x001f280000100800 */
[----:B-1----:R-:W4:Y:S01]  /*39c80*/  LDL R5, [R1+0x4d4] ;  /* 0x0004d40001057983 */ /* 0x002f220000100800 */
[----:B------:R-:W-:Y:S02]  /*39c90*/  SHF.R.S32.HI R9, RZ, 0x1f, R10 ;  /* 0x0000001fff097819 */ /* 0x000fe4000001140a */
[----:B------:R-:W-:-:S02]  /*39ca0*/  SHF.R.S32.HI R10, RZ, 0x1f, R4 ;  /* 0x0000001fff0a7819 */ /* 0x000fc40000011404 */
[----:B------:R-:W4:Y:S04]  /*39cb0*/  LDL R4, [R1+0x4d0] ;  /* 0x0004d00001047983 */ /* 0x000f280000100800 */
[----:B------:R0:W-:Y:S04]  /*39cc0*/  STL [R1+0x454], R9 ;  /* 0x0004540901007387 */ /* 0x0001e80000100800 */
[----:B------:R-:W-:Y:S01]  /*39cd0*/  STL [R1+0x458], R10 ;  /* 0x0004580a01007387 */ /* 0x000fe20000100800 */
[----:B0-----:R-:W-:-:S03]  /*39ce0*/  SHF.R.S32.HI R9, RZ, 0x1f, R2 ;  /* 0x0000001fff097819 */ /* 0x001fc60000011402 */
[----:B------:R-:W4:Y:S01]  /*39cf0*/  LDL R2, [R1+0x4cc] ;  /* 0x0004cc0001027983 */ /* 0x000f220000100800 */
[----:B------:R-:W-:-:S03]  /*39d00*/  SHF.R.S32.HI R0, RZ, 0x1f, R0 ;  /* 0x0000001fff007819 */ /* 0x000fc60000011400 */
[----:B------:R-:W-:Y:S04]  /*39d10*/  STL [R1+0x45c], R9 ;  /* 0x00045c0901007387 */ /* 0x000fe80000100800 */
[----:B------:R-:W4:Y:S04]  /*39d20*/  LDL R18, [R1+0x4c8] ;  /* 0x0004c80001127983 */ /* 0x000f280000100800 */
[----:B------:R-:W4:Y:S04]  /*39d30*/  LDL R17, [R1+0x4c4] ;  /* 0x0004c40001117983 */ /* 0x000f280000100800 */
[----:B------:R0:W-:Y:S04]  /*39d40*/  STL [R1+0x460], R0 ;  /* 0x0004600001007387 */ /* 0x0001e80000100800 */
[----:B------:R-:W4:Y:S04]  /*39d50*/  LDL R16, [R1+0x4c0] ;  /* 0x0004c00001107983 */ /* 0x000f280000100800 */
[----:B------:R-:W4:Y:S04]  /*39d60*/  LDL R15, [R1+0x4bc] ;  /* 0x0004bc00010f7983 */ /* 0x000f280000100800 */
[----:B------:R-:W4:Y:S04]  /*39d70*/  LDL R14, [R1+0x4b8] ;  /* 0x0004b800010e7983 */ /* 0x000f280000100800 */
[----:B0-----:R-:W4:Y:S01]  /*39d80*/  LDL R0, [R1+0x4b4] ;  /* 0x0004b40001007983 */ /* 0x001f220000100800 */
[----:B-----5:R-:W-:-:S03]  /*39d90*/  SHF.R.S32.HI R9, RZ, 0x1f, R3 ;  /* 0x0000001fff097819 */ /* 0x020fc60000011403 */
[----:B------:R-:W5:Y:S04]  /*39da0*/  LDL R12, [R1+0x4b0] ;  /* 0x0004b000010c7983 */ /* 0x000f680000100800 */
[----:B------:R-:W5:Y:S04]  /*39db0*/  LDL R3, [R1+0x4ac] ;  /* 0x0004ac0001037983 */ /* 0x000f680000100800 */
[----:B------:R3:W-:Y:S02]  /*39dc0*/  STL [R1+0x464], R9 ;  /* 0x0004640901007387 */ /* 0x0007e40000100800 */
[----:B---3--:R-:W-:-:S02]  /*39dd0*/  SHF.R.S32.HI R9, RZ, 0x1f, R26 ;  /* 0x0000001fff097819 */ /* 0x008fc4000001141a */
[----:B------:R-:W3:Y:S04]  /*39de0*/  LDL R26, [R1+0x4a8] ;  /* 0x0004a800011a7983 */ /* 0x000ee80000100800 */
[----:B------:R-:W-:Y:S04]  /*39df0*/  STL [R1+0x864], R9 ;  /* 0x0008640901007387 */ /* 0x000fe80000100800 */
[----:B------:R-:W3:Y:S04]  /*39e00*/  LDL R13, [R1+0x4a4] ;  /* 0x0004a400010d7983 */ /* 0x000ee80000100800 */
[----:B------:R-:W3:Y:S01]  /*39e10*/  LDL R11, [R1+0x4a0] ;  /* 0x0004a000010b7983 */ /* 0x000ee20000100800 */
[----:B--2---:R-:W-:-:S05]  /*39e20*/  SHF.R.S32.HI R6, RZ, 0x1f, R6 ;  /* 0x0000001fff067819 */ /* 0x004fca0000011406 */
[----:B------:R0:W-:Y:S04]  /*39e30*/  STL [R1+0x86c], R6 ;  /* 0x00086c0601007387 */ /* 0x0001e80000100800 */
[----:B0-----:R-:W2:Y:S01]  /*39e40*/  LDL R6, [R1+0x49c] ;  /* 0x00049c0001067983 */ /* 0x001ea20000100800 */
[----:B------:R-:W-:-:S03]  /*39e50*/  SHF.R.S32.HI R9, RZ, 0x1f, R29 ;  /* 0x0000001fff097819 */ /* 0x000fc6000001141d */
[----:B------:R-:W2:Y:S04]  /*39e60*/  LDL R29, [R1+0x498] ;  /* 0x00049800011d7983 */ /* 0x000ea80000100800 */
[----:B------:R0:W-:Y:S04]  /*39e70*/  STL [R1+0x878], R9 ;  /* 0x0008780901007387 */ /* 0x0001e80000100800 */
[----:B------:R-:W2:Y:S04]  /*39e80*/  LDL R10, [R1+0x490] ;  /* 0x00049000010a7983 */ /* 0x000ea80000100800 */
[----:B0-----:R-:W2:Y:S01]  /*39e90*/  LDL R9, [R1+0x494] ;  /* 0x0004940001097983 */ /* 0x001ea20000100800 */
[----:B----4-:R-:W-:-:S05]  /*39ea0*/  SHF.R.S32.HI R7, RZ, 0x1f, R7 ;  /* 0x0000001fff077819 */ /* 0x010fca0000011407 */
[----:B------:R0:W-:Y:S04]  /*39eb0*/  STL [R1+0x884], R7 ;  /* 0x0008840701007387 */ /* 0x0001e80000100800 */
[----:B0-----:R-:W4:Y:S01]  /*39ec0*/  LDL R7, [R1+0x48c] ;  /* 0x00048c0001077983 */ /* 0x001f220000100800 */
[----:B------:R-:W-:-:S05]  /*39ed0*/  SHF.R.S32.HI R20, RZ, 0x1f, R20 ;  /* 0x0000001fff147819 */ /* 0x000fca0000011414 */
[----:B------:R0:W-:Y:S01]  /*39ee0*/  STL [R1+0x88c], R20 ;  /* 0x00088c1401007387 */ /* 0x0001e20000100800 */
[----:B------:R-:W-:-:S05]  /*39ef0*/  SHF.R.S32.HI R19, RZ, 0x1f, R19 ;  /* 0x0000001fff137819 */ /* 0x000fca0000011413 */
[----:B------:R1:W-:Y:S01]  /*39f00*/  STL [R1+0x898], R19 ;  /* 0x0008981301007387 */ /* 0x0003e20000100800 */
[----:B0-----:R-:W-:-:S03]  /*39f10*/  SHF.R.S32.HI R20, RZ, 0x1f, R8 ;  /* 0x0000001fff147819 */ /* 0x001fc60000011408 */
[----:B------:R-:W4:Y:S01]  /*39f20*/  LDL R8, [R1+0x488] ;  /* 0x0004880001087983 */ /* 0x000f220000100800 */
[----:B-1----:R-:W-:-:S03]  /*39f30*/  SHF.R.S32.HI R19, RZ, 0x1f, R5 ;  /* 0x0000001fff137819 */ /* 0x002fc60000011405 */
[----:B------:R-:W-:Y:S04]  /*39f40*/  STL [R1+0x8a4], R20 ;  /* 0x0008a41401007387 */ /* 0x000fe80000100800 */
[----:B------:R-:W4:Y:S04]  /*39f50*/  LDL R5, [R1+0x484] ;  /* 0x0004840001057983 */ /* 0x000f280000100800 */
[----:B------:R0:W-:Y:S02]  /*39f60*/  STL [R1+0x8ac], R19 ;  /* 0x0008ac1301007387 */ /* 0x0001e40000100800 */
[----:B0-----:R-:W-:-:S02]  /*39f70*/  SHF.R.S32.HI R19, RZ, 0x1f, R4 ;  /* 0x0000001fff137819 */ /* 0x001fc40000011404 */
[----:B------:R-:W4:Y:S04]  /*39f80*/  LDL R4, [R1+0x480] ;  /* 0x0004800001047983 */ /* 0x000f280000100800 */
[----:B------:R0:W-:Y:S01]  /*39f90*/  STL [R1+0x8b8], R19 ;  /* 0x0008b81301007387 */ /* 0x0001e20000100800 */
[----:B------:R-:W-:-:S03]  /*39fa0*/  SHF.R.S32.HI R20, RZ, 0x1f, R2 ;  /* 0x0000001fff147819 */ /* 0x000fc60000011402 */
[----:B------:R-:W4:Y:S04]  /*39fb0*/  LDL R2, [R1+0x47c] ;  /* 0x00047c0001027983 */ /* 0x000f280000100800 */
[----:B------:R-:W-:Y:S01]  /*39fc0*/  STL [R1+0x8c4], R20 ;  /* 0x0008c41401007387 */ /* 0x000fe20000100800 */
[----:B0-----:R-:W-:Y:S02]  /*39fd0*/  SHF.R.S32.HI R19, RZ, 0x1f, R18 ;  /* 0x0000001fff137819 */ /* 0x001fe40000011412 */
        /* <DEDUP_REMOVED lines=9> */
[----:B------:R-:W4:Y:S04]  /*3a070*/  LDL R0, [R1+0x478] ;  /* 0x0004780001007983 */ /* 0x000f280000100800 */
[----:B------:R-:W-:Y:S01]  /*3a080*/  STL [R1+0x8f8], R15 ;  /* 0x0008f80f01007387 */ /* 0x000fe20000100800 */
[----:B-----5:R-:W-:-:S03]  /*3a090*/  SHF.R.S32.HI R12, RZ, 0x1f, R12 ;  /* 0x0000001fff0c7819 */ /* 0x020fc6000001140c */
[----:B------:R0:W-:Y:S02]  /*3a0a0*/  STL [R1+0x904], R14 ;  /* 0x0009040e01007387 */ /* 0x0001e40000100800 */
[----:B0-----:R-:W-:Y:S02]  /*3a0b0*/  SHF.R.S32.HI R14, RZ, 0x1f, R3 ;  /* 0x0000001fff0e7819 */ /* 0x001fe40000011403 */
[----:B------:R-:W5:Y:S04]  /*3a0c0*/  LDL R3, [R1+0x474] ;  /* 0x0004740001037983 */ /* 0x000f680000100800 */
[----:B------:R3:W-:Y:S04]  /*3a0d0*/  STL [R1+0x910], R12 ;  /* 0x0009100c01007387 */ /* 0x0007e80000100800 */
[----:B------:R-:W-:Y:S01]  /*3a0e0*/  STL [R1+0x918], R14 ;  /* 0x0009180e01007387 */ /* 0x000fe20000100800 */
[----:B---3--:R-:W-:-:S03]  /*3a0f0*/  SHF.R.S32.HI R12, RZ, 0x1f, R26 ;  /* 0x0000001fff0c7819 */ /* 0x008fc6000001141a */
[----:B------:R-:W3:Y:S01]  /*3a100*/  LDL R26, [R1+0x470] ;  /* 0x00047000011a7983 */ /* 0x000ee20000100800 */
[----:B------:R-:W-:-:S03]  /*3a110*/  SHF.R.S32.HI R13, RZ, 0x1f, R13 ;  /* 0x0000001fff0d7819 */ /* 0x000fc6000001140d */
[----:B------:R0:W-:Y:S04]  /*3a120*/  STL [R1+0x924], R12 ;  /* 0x0009240c01007387 */ /* 0x0001e80000100800 */
[----:B------:R-:W-:Y:S01]  /*3a130*/  STL [R1+0x930], R13 ;  /* 0x0009300d01007387 */ /* 0x000fe20000100800 */
[----:B0-----:R-:W-:Y:S02]  /*3a140*/  SHF.R.S32.HI R12, RZ, 0x1f, R11 ;  /* 0x0000001fff0c7819 */ /* 0x001fe4000001140b */
[----:B--2---:R-:W-:Y:S02]  /*3a150*/  SHF.R.S32.HI R11, RZ, 0x1f, R6 ;  /* 0x0000001fff0b7819 */ /* 0x004fe40000011406 */
[----:B------:R-:W2:Y:S04]  /*3a160*/  LDL R6, [R1+0x46c] ;  /* 0x00046c0001067983 */ /* 0x000ea80000100800 */
[----:B------:R0:W-:Y:S04]  /*3a170*/  STL [R1+0x93c], R12 ;  /* 0x00093c0c01007387 */ /* 0x0001e80000100800 */
[----:B------:R1:W-:Y:S01]  /*3a180*/  STL [R1+0x944], R11 ;  /* 0x0009440b01007387 */ /* 0x0003e20000100800 */
[----:B0-----:R-:W-:-:S03]  /*3a190*/  SHF.R.S32.HI R12, RZ, 0x1f, R29 ;  /* 0x0000001fff0c7819 */ /* 0x001fc6000001141d */
[----:B------:R-:W2:Y:S04]  /*3a1a0*/  LDL R29, [R1+0x468] ;  /* 0x00046800011d7983 */ /* 0x000ea80000100800 */
[----:B------:R-:W-:Y:S01]  /*3a1b0*/  STL [R1+0x950], R12 ;  /* 0x0009500c01007387 */ /* 0x000fe20000100800 */
[----:B-1----:R-:W-:Y:S02]  /*3a1c0*/  SHF.R.S32.HI R11, RZ, 0x1f, R9 ;  /* 0x0000001fff0b7819 */ /* 0x002fe40000011409 */
[----:B------:R-:W-:-:S03]  /*3a1d0*/  SHF.R.S32.HI R9, RZ, 0x1f, R10 ;  /* 0x0000001fff097819 */ /* 0x000fc6000001140a */
[----:B------:R-:W-:Y:S04]  /*3a1e0*/  STL [R1+0x95c], R11 ;  /* 0x00095c0b01007387 */ /* 0x000fe80000100800 */
[----:B------:R-:W2:Y:S04]  /*3a1f0*/  LDL R20, [R1+0x868] ;  /* 0x0008680001147983 */ /* 0x000ea80000100800 */
[----:B------:R-:W-:Y:S04]  /*3a200*/  STL [R1+0x964], R9 ;  /* 0x0009640901007387 */ /* 0x000fe80000100800 */
[----:B------:R-:W2:Y:S01]  /*3a210*/  LDL R19, [R1+0x870] ;  /* 0x0008700001137983 */ /* 0x000ea20000100800 */
[----:B----4-:R-:W-:-:S05]  /*3a220*/  SHF.R.S32.HI R7, RZ, 0x1f, R7 ;  /* 0x0000001fff077819 */ /* 0x010fca0000011407 */
[----:B------:R0:W-:Y:S04]  /*3a230*/  STL [R1+0x970], R7 ;  /* 0x0009700701007387 */ /* 0x0001e80000100800 */
[----:B------:R-:W4:Y:S04]  /*3a240*/  LDL R10, [R1+0x874] ;  /* 0x00087400010a7983 */ /* 0x000f280000100800 */
[----:B0-----:R-:W4:Y:S01]  /*3a250*/  LDL R7, [R1+0x87c] ;  /* 0x00087c0001077983 */ /* 0x001f220000100800 */
[----:B------:R-:W-:Y:S02]  /*3a260*/  SHF.R.S32.HI R8, RZ, 0x1f, R8 ;  /* 0x0000001fff087819 */ /* 0x000fe40000011408 */
[----:B------:R-:W-:-:S02]  /*3a270*/  SHF.R.S32.HI R9, RZ, 0x1f, R5 ;  /* 0x0000001fff097819 */ /* 0x000fc40000011405 */
[----:B------:R-:W4:Y:S04]  /*3a280*/  LDL R5, [R1+0x880] ;  /* 0x0008800001057983 */ /* 0x000f280000100800 */
[----:B------:R0:W-:Y:S04]  /*3a290*/  STL [R1+0x97c], R8 ;  /* 0x00097c0801007387 */ /* 0x0001e80000100800 */
[----:B------:R-:W-:Y:S01]  /*3a2a0*/  STL [R1+0x984], R9 ;  /* 0x0009840901007387 */ /* 0x000fe20000100800 */
[----:B0-----:R-:W-:-:S03]  /*3a2b0*/  SHF.R.S32.HI R8, RZ, 0x1f, R4 ;  /* 0x0000001fff087819 */ /* 0x001fc60000011404 */
[----:B------:R-:W4:Y:S04]  /*3a2c0*/  LDL R4, [R1+0x888] ;  /* 0x0008880001047983 */ /* 0x000f280000100800 */
[----:B------:R-:W-:Y:S04]  /*3a2d0*/  STL [R1+0x990], R8 ;  /* 0x0009900801007387 */ /* 0x000fe80000100800 */
[----:B------:R-:W4:Y:S04]  /*3a2e0*/  LDL R18, [R1+0x890] ;  /* 0x0008900001127983 */ /* 0x000f280000100800 */
[----:B------:R-:W4:Y:S01]  /*3a2f0*/  LDL R17, [R1+0x894] ;  /* 0x0008940001117983 */ /* 0x000f220000100800 */
[----:B------:R-:W-:-:S05]  /*3a300*/  SHF.R.S32.HI R2, RZ, 0x1f, R2 ;  /* 0x0000001fff027819 */ /* 0x000fca0000011402 */
[----:B------:R0:W-:Y:S04]  /*3a310*/  STL [R1+0x99c], R2 ;  /* 0x00099c0201007387 */ /* 0x0001e80000100800 */
[----:B------:R-:W4:Y:S04]  /*3a320*/  LDL R16, [R1+0x89c] ;  /* 0x00089c0001107983 */ /* 0x000f280000100800 */
[----:B------:R-:W4:Y:S04]  /*3a330*/  LDL R15, [R1+0x8a0] ;  /* 0x0008a000010f7983 */ /* 0x000f280000100800 */
[----:B------:R-:W4:Y:S04]  /*3a340*/  LDL R14, [R1+0x8a8] ;  /* 0x0008a800010e7983 */ /* 0x000f280000100800 */
[----:B0-----:R-:W4:Y:S04]  /*3a350*/  LDL R2, [R1+0x8b0] ;  /* 0x0008b00001027983 */ /* 0x001f280000100800 */
[----:B------:R-:W4:Y:S01]  /*3a360*/  LDL R12, [R1+0x8b4] ;  /* 0x0008b400010c7983 */ /* 0x000f220000100800 */
[----:B------:R-:W-:-:S03]  /*3a370*/  SHF.R.S32.HI R8, RZ, 0x1f, R0 ;  /* 0x0000001fff087819 */ /* 0x000fc60000011400 */
[----:B------:R-:W4:Y:S04]  /*3a380*/  LDL R0, [R1+0x8bc] ;  /* 0x0008bc0001007983 */ /* 0x000f280000100800 */
        /* <DEDUP_REMOVED lines=8> */
[----:B------:R-:W3:Y:S01]  /*3a410*/  LDL R26, [R1+0x8d4] ;  /* 0x0008d400011a7983 */ /* 0x000ee20000100800 */
[----:B--2---:R-:W-:-:S03]  /*3a420*/  SHF.R.S32.HI R8, RZ, 0x1f, R6 ;  /* 0x0000001fff087819 */ /* 0x004fc60000011406 */
[----:B------:R-:W2:Y:S04]  /*3a430*/  LDL R6, [R1+0x8dc] ;  /* 0x0008dc0001067983 */ /* 0x000ea80000100800 */
[----:B------:R0:W-:Y:S04]  /*3a440*/  STL [R1+0x9c4], R8 ;  /* 0x0009c40801007387 */ /* 0x0001e80000100800 */
[----:B------:R-:W2:Y:S01]  /*3a450*/  LDL R9, [R1+0x8e0] ;  /* 0x0008e00001097983 */ /* 0x000ea20000100800 */
[----:B------:R-:W-:-:S03]  /*3a460*/  SHF.R.S32.HI R29, RZ, 0x1f, R29 ;  /* 0x0000001fff1d7819 */ /* 0x000fc6000001141d */
[----:B0-----:R-:W2:Y:S04]  /*3a470*/  LDL R8, [R1+0x8e8] ;  /* 0x0008e80001087983 */ /* 0x001ea80000100800 */
[----:B------:R0:W-:Y:S04]  /*3a480*/  STL [R1+0x9d0], R29 ;  /* 0x0009d01d01007387 */ /* 0x0001e80000100800 */
[----:B0-----:R-:W2:Y:S01]  /*3a490*/  LDL R29, [R1+0x8f0] ;  /* 0x0008f000011d7983 */ /* 0x001ea20000100800 */
[----:B------:R-:W-:-:S05]  /*3a4a0*/  SHF.R.S32.HI R20, RZ, 0x1f, R20 ;  /* 0x0000001fff147819 */ /* 0x000fca0000011414 */
[----:B------:R4:W-:Y:S01]  /*3a4b0*/  STL [R1+0x9dc], R20 ;  /* 0x0009dc1401007387 */ /* 0x0009e20000100800 */
[----:B------:R-:W-:-:S05]  /*3a4c0*/  SHF.R.S32.HI R19, RZ, 0x1f, R19 ;  /* 0x0000001fff137819 */ /* 0x000fca0000011413 */
[----:B------:R0:W-:Y:S01]  /*3a4d0*/  STL [R1+0x9e8], R19 ;  /* 0x0009e81301007387 */ /* 0x0001e20000100800 */
[----:B----4-:R-:W-:-:S03]  /*3a4e0*/  SHF.R.S32.HI R20, RZ, 0x1f, R10 ;  /* 0x0000001fff147819 */ /* 0x010fc6000001140a */
[----:B------:R-:W4:Y:S01]  /*3a4f0*/  LDL R10, [R1+0x8f4] ;  /* 0x0008f400010a7983 */ /* 0x000f220000100800 */
[----:B0-----:R-:W-:-:S03]  /*3a500*/  SHF.R.S32.HI R19, RZ, 0x1f, R7 ;  /* 0x0000001fff137819 */ /* 0x001fc60000011407 */
[----:B------:R-:W-:Y:S04]  /*3a510*/  STL [R1+0x9f0], R20 ;  /* 0x0009f01401007387 */ /* 0x000fe80000100800 */
[----:B------:R-:W4:Y:S04]  /*3a520*/  LDL R7, [R1+0x8fc] ;  /* 0x0008fc0001077983 */ /* 0x000f280000100800 */
[----:B------:R0:W-:Y:S02]  /*3a530*/  STL [R1+0x9fc], R19 ;  /* 0x0009fc1301007387 */ /* 0x0001e40000100800 */
[----:B0-----:R-:W-:-:S02]  /*3a540*/  SHF.R.S32.HI R19, RZ, 0x1f, R5 ;  /* 0x0000001fff137819 */ /* 0x001fc40000011405 */
[----:B------:R-:W4:Y:S04]  /*3a550*/  LDL R5, [R1+0x900] ;  /* 0x0009000001057983 */ /* 0x000f280000100800 */
[----:B------:R0:W-:Y:S01]  /*3a560*/  STL [R1+0xa04], R19 ;  /* 0x000a041301007387 */ /* 0x0001e20000100800 */
[----:B------:R-:W-:-:S03]  /*3a570*/  SHF.R.S32.HI R20, RZ, 0x1f, R4 ;  /* 0x0000001fff147819 */ /* 0x000fc60000011404 */
[----:B------:R-:W4:Y:S01]  /*3a580*/  LDL R4, [R1+0x908] ;  /* 0x0009080001047983 */ /* 0x000f220000100800 */
[----:B0-----:R-:W-:-:S03]  /*3a590*/  SHF.R.S32.HI R19, RZ, 0x1f, R18 ;  /* 0x0000001fff137819 */ /* 0x001fc60000011412 */
[----:B------:R-:W-:Y:S01]  /*3a5a0*/  STL [R1+0xa10], R20 ;  /* 0x000a101401007387 */ /* 0x000fe20000100800 */
[----:B------:R-:W-:-:S03]  /*3a5b0*/  SHF.R.S32.HI R18, RZ, 0x1f, R17 ;  /* 0x0000001fff127819 */ /* 0x000fc60000011411 */
[----:B------:R-:W-:Y:S04]  /*3a5c0*/  STL [R1+0xa1c], R19 ;  /* 0x000a1c1301007387 */ /* 0x000fe80000100800 */
[----:B------:R-:W-:Y:S01]  /*3a5d0*/  STL [R1+0xa28], R18 ;  /* 0x000a281201007387 */ /* 0x000fe20000100800 */
[----:B------:R-:W-:Y:S02]  /*3a5e0*/  SHF.R.S32.HI R17, RZ, 0x1f, R16 ;  /* 0x0000001fff117819 */ /* 0x000fe40000011410 */
[----:B------:R-:W-:-:S03]  /*3a5f0*/  SHF.R.S32.HI R16, RZ, 0x1f, R15 ;  /* 0x0000001fff107819 */ /* 0x000fc6000001140f */
[----:B------:R-:W-:Y:S01]  /*3a600*/  STL [R1+0xa30], R17 ;  /* 0x000a301101007387 */ /* 0x000fe20000100800 */
[----:B------:R-:W-:-:S03]  /*3a610*/  SHF.R.S32.HI R15, RZ, 0x1f, R14 ;  /* 0x0000001fff0f7819 */ /* 0x000fc6000001140e */
[----:B------:R-:W-:Y:S01]  /*3a620*/  STL [R1+0xa3c], R16 ;  /* 0x000a3c1001007387 */ /* 0x000fe20000100800 */
[----:B------:R-:W-:-:S03]  /*3a630*/  SHF.R.S32.HI R14, RZ, 0x1f, R2 ;  /* 0x0000001fff0e7819 */ /* 0x000fc60000011402 */
        /* <DEDUP_REMOVED lines=8> */
[----:B-----5:R-:W-:-:S03]  /*3a6c0*/  SHF.R.S32.HI R12, RZ, 0x1f, R3 ;  /* 0x0000001fff0c7819 */ /* 0x020fc60000011403 */
[----:B------:R-:W5:Y:S01]  /*3a6d0*/  LDL R3, [R1+0x91c] ;  /* 0x00091c0001037983 */ /* 0x000f620000100800 */
[----:B------:R-:W-:-:S03]  /*3a6e0*/  SHF.R.S32.HI R13, RZ, 0x1f, R13 ;  /* 0x0000001fff0d7819 */ /* 0x000fc6000001140d */
[----:B------:R0:W-:Y:S04]  /*3a6f0*/  STL [R1+0xa74], R12 ;  /* 0x000a740c01007387 */ /* 0x0001e80000100800 */
[----:B------:R-:W-:Y:S01]  /*3a700*/  STL [R1+0xa7c], R13 ;  /* 0x000a7c0d01007387 */ /* 0x000fe20000100800 */
[----:B0-----:R-:W-:Y:S02]  /*3a710*/  SHF.R.S32.HI R12, RZ, 0x1f, R11 ;  /* 0x0000001fff0c7819 */ /* 0x001fe4000001140b */
[----:B---3--:R-:W-:Y:S02]  /*3a720*/  SHF.R.S32.HI R11, RZ, 0x1f, R26 ;  /* 0x0000001fff0b7819 */ /* 0x008fe4000001141a */
[----:B------:R-:W3:Y:S04]  /*3a730*/  LDL R26, [R1+0x920] ;  /* 0x00092000011a7983 */ /* 0x000ee80000100800 */
[----:B------:R2:W-:Y:S04]  /*3a740*/  STL [R1+0xa88], R12 ;  /* 0x000a880c01007387 */ /* 0x0005e80000100800 */
[----:B------:R0:W-:Y:S01]  /*3a750*/  STL [R1+0xa94], R11 ;  /* 0x000a940b01007387 */ /* 0x0001e20000100800 */
[----:B--2---:R-:W-:-:S03]  /*3a760*/  SHF.R.S32.HI R12, RZ, 0x1f, R6 ;  /* 0x0000001fff0c7819 */ /* 0x004fc60000011406 */
[----:B------:R-:W2:Y:S01]  /*3a770*/  LDL R6, [R1+0x928] ;  /* 0x0009280001067983 */ /* 0x000ea20000100800 */
[----:B0-----:R-:W-:-:S03]  /*3a780*/  SHF.R.S32.HI R11, RZ, 0x1f, R9 ;  /* 0x0000001fff0b7819 */ /* 0x001fc60000011409 */
[----:B------:R-:W-:Y:S01]  /*3a790*/  STL [R1+0xa9c], R12 ;  /* 0x000a9c0c01007387 */ /* 0x000fe20000100800 */
[----:B------:R-:W-:-:S03]  /*3a7a0*/  SHF.R.S32.HI R9, RZ, 0x1f, R8 ;  /* 0x0000001fff097819 */ /* 0x000fc60000011408 */
[----:B------:R-:W-:Y:S04]  /*3a7b0*/  STL [R1+0xaa8], R11 ;  /* 0x000aa80b01007387 */ /* 0x000fe80000100800 */
[----:B------:R-:W2:Y:S04]  /*3a7c0*/  LDL R20, [R1+0x92c] ;  /* 0x00092c0001147983 */ /* 0x000ea80000100800 */
[----:B------:R-:W-:Y:S04]  /*3a7d0*/  STL [R1+0xab4], R9 ;  /* 0x000ab40901007387 */ /* 0x000fe80000100800 */
[----:B------:R-:W2:Y:S01]  /*3a7e0*/  LDL R19, [R1+0x934] ;  /* 0x0009340001137983 */ /* 0x000ea20000100800 */
[----:B------:R-:W-:-:S05]  /*3a7f0*/  SHF.R.S32.HI R8, RZ, 0x1f, R29 ;  /* 0x0000001fff087819 */ /* 0x000fca000001141d */
[----:B------:R0:W-:Y:S04]  /*3a800*/  STL [R1+0xabc], R8 ;  /* 0x000abc0801007387 */ /* 0x0001e80000100800 */
[----:B------:R-:W2:Y:S04]  /*3a810*/  LDL R29, [R1+0x940] ;  /* 0x00094000011d7983 */ /* 0x000ea80000100800 */
[----:B0-----:R-:W2:Y:S01]  /*3a820*/  LDL R8, [R1+0x938] ;  /* 0x0009380001087983 */ /* 0x001ea20000100800 */
[----:B----4-:R-:W-:Y:S02]  /*3a830*/  SHF.R.S32.HI R9, RZ, 0x1f, R10 ;  /* 0x0000001fff097819 */ /* 0x010fe4000001140a */
        /* <DEDUP_REMOVED lines=18> */
[----:B------:R0:W-:Y:S02]  /*3a960*/  STL [R1+0xaf4], R9 ;  /* 0x000af40901007387 */ /* 0x0001e40000100800 */
[----:B0-----:R-:W-:Y:S02]  /*3a970*/  SHF.R.S32.HI R9, RZ, 0x1f, R0 ;  /* 0x0000001fff097819 */ /* 0x001fe40000011400 */
[----:B------:R-:W4:Y:S04]  /*3a980*/  LDL R0, [R1+0x988] ;  /* 0x0009880001007983 */ /* 0x000f280000100800 */
[----:B------:R-:W-:Y:S04]  /*3a990*/  STL [R1+0xb00], R9 ;  /* 0x000b000901007387 */ /* 0x000fe80000100800 */
[----:B------:R-:W4:Y:S04]  /*3a9a0*/  LDL R13, [R1+0x98c] ;  /* 0x00098c00010d7983 */ /* 0x000f280000100800 */
[----:B------:R-:W4:Y:S01]  /*3a9b0*/  LDL R11, [R1+0x994] ;  /* 0x00099400010b7983 */ /* 0x000f220000100800 */
[----:B-----5:R-:W-:-:S05]  /*3a9c0*/  SHF.R.S32.HI R3, RZ, 0x1f, R3 ;  /* 0x0000001fff037819 */ /* 0x020fca0000011403 */
[----:B------:R0:W-:Y:S04]  /*3a9d0*/  STL [R1+0xb08], R3 ;  /* 0x000b080301007387 */ /* 0x0001e80000100800 */
[----:B0-----:R-:W5:Y:S01]  /*3a9e0*/  LDL R3, [R1+0x998] ;  /* 0x0009980001037983 */ /* 0x001f620000100800 */
[----:B---3--:R-:W-:-:S03]  /*3a9f0*/  SHF.R.S32.HI R9, RZ, 0x1f, R26 ;  /* 0x0000001fff097819 */ /* 0x008fc6000001141a */
[----:B------:R-:W3:Y:S04]  /*3aa00*/  LDL R26, [R1+0x9a0] ;  /* 0x0009a000011a7983 */ /* 0x000ee80000100800 */
[----:B------:R0:W-:Y:S04]  /*3aa10*/  STL [R1+0xb14], R9 ;  /* 0x000b140901007387 */ /* 0x0001e80000100800 */
[----:B------:R-:W3:Y:S04]  /*3aa20*/  LDL R10, [R1+0x9ac] ;  /* 0x0009ac00010a7983 */ /* 0x000ee80000100800 */
[----:B0-----:R-:W3:Y:S01]  /*3aa30*/  LDL R9, [R1+0x9a8] ;  /* 0x0009a80001097983 */ /* 0x001ee20000100800 */
[----:B--2---:R-:W-:-:S05]  /*3aa40*/  SHF.R.S32.HI R6, RZ, 0x1f, R6 ;  /* 0x0000001fff067819 */ /* 0x004fca0000011406 */
[----:B------:R0:W-:Y:S04]  /*3aa50*/  STL [R1+0xb20], R6 ;  /* 0x000b200601007387 */ /* 0x0001e80000100800 */
[----:B0-----:R-:W2:Y:S01]  /*3aa60*/  LDL R6, [R1+0x9b4] ;  /* 0x0009b40001067983 */ /* 0x001ea20000100800 */
[----:B------:R-:W-:-:S05]  /*3aa70*/  SHF.R.S32.HI R20, RZ, 0x1f, R20 ;  /* 0x0000001fff147819 */ /* 0x000fca0000011414 */
[----:B------:R0:W-:Y:S01]  /*3aa80*/  STL [R1+0xb28], R20 ;  /* 0x000b281401007387 */ /* 0x0001e20000100800 */
[----:B------:R-:W-:-:S05]  /*3aa90*/  SHF.R.S32.HI R19, RZ, 0x1f, R19 ;  /* 0x0000001fff137819 */ /* 0x000fca0000011413 */
[----:B------:R1:W-:Y:S01]  /*3aaa0*/  STL [R1+0xb34], R19 ;  /* 0x000b341301007387 */ /* 0x0003e20000100800 */
[----:B0-----:R-:W-:Y:S02]  /*3aab0*/  SHF.R.S32.HI R20, RZ, 0x1f, R8 ;  /* 0x0000001fff147819 */ /* 0x001fe40000011408 */
[----:B-1----:R-:W-:Y:S01]  /*3aac0*/  SHF.R.S32.HI R19, RZ, 0x1f, R29 ;  /* 0x0000001fff137819 */ /* 0x002fe2000001141d */
[----:B------:R-:W2:Y:S04]  /*3aad0*/  LDL R8, [R1+0x9b8] ;  /* 0x0009b80001087983 */ /* 0x000ea80000100800 */
[----:B------:R-:W-:Y:S04]  /*3aae0*/  STL [R1+0xb40], R20 ;  /* 0x000b401401007387 */ /* 0x000fe80000100800 */
[----:B------:R-:W2:Y:S04]  /*3aaf0*/  LDL R29, [R1+0x9c0] ;  /* 0x0009c000011d7983 */ /* 0x000ea80000100800 */
[----:B------:R4:W-:Y:S02]  /*3ab00*/  STL [R1+0xb48], R19 ;  /* 0x000b481301007387 */ /* 0x0009e40000100800 */
[----:B----4-:R-:W-:-:S02]  /*3ab10*/  SHF.R.S32.HI R19, RZ, 0x1f, R7 ;  /* 0x0000001fff137819 */ /* 0x010fc40000011407 */
        /* <DEDUP_REMOVED lines=29> */
[----:B-----5:R-:W-:Y:S02]  /*3acf0*/  SHF.R.S32.HI R11, RZ, 0x1f, R3 ;  /* 0x0000001fff0b7819 */ /* 0x020fe40000011403 */
[----:B------:R-:W5:Y:S04]  /*3ad00*/  LDL R3, [R1+0x9e4] ;  /* 0x0009e40001037983 */ /* 0x000f680000100800 */
[----:B------:R3:W-:Y:S04]  /*3ad10*/  STL [R1+0xbd8], R12 ;  /* 0x000bd80c01007387 */ /* 0x0007e80000100800 */
[----:B------:R0:W-:Y:S01]  /*3ad20*/  STL [R1+0xbe4], R11 ;  /* 0x000be40b01007387 */ /* 0x0001e20000100800 */
[----:B---3--:R-:W-:-:S03]  /*3ad30*/  SHF.R.S32.HI R12, RZ, 0x1f, R26 ;  /* 0x0000001fff0c7819 */ /* 0x008fc6000001141a */
[----:B------:R-:W3:Y:S04]  /*3ad40*/  LDL R26, [R1+0x9ec] ;  /* 0x0009ec00011a7983 */ /* 0x000ee80000100800 */
[----:B------:R-:W-:Y:S01]  /*3ad50*/  STL [R1+0xbec], R12 ;  /* 0x000bec0c01007387 */ /* 0x000fe20000100800 */
[----:B0-----:R-:W-:Y:S02]  /*3ad60*/  SHF.R.S32.HI R11, RZ, 0x1f, R9 ;  /* 0x0000001fff0b7819 */ /* 0x001fe40000011409 */
[----:B------:R-:W-:-:S03]  /*3ad70*/  SHF.R.S32.HI R9, RZ, 0x1f, R10 ;  /* 0x0000001fff097819 */ /* 0x000fc6000001140a */
[----:B------:R-:W-:Y:S04]  /*3ad80*/  STL [R1+0xbf8], R11 ;  /* 0x000bf80b01007387 */ /* 0x000fe80000100800 */
[----:B------:R-:W3:Y:S04]  /*3ad90*/  LDL R20, [R1+0x9f4] ;  /* 0x0009f40001147983 */ /* 0x000ee80000100800 */
[----:B------:R-:W-:Y:S04]  /*3ada0*/  STL [R1+0xc04], R9 ;  /* 0x000c040901007387 */ /* 0x000fe80000100800 */
[----:B------:R-:W3:Y:S01]  /*3adb0*/  LDL R19, [R1+0x9f8] ;  /* 0x0009f80001137983 */ /* 0x000ee20000100800 */
[----:B--2---:R-:W-:-:S05]  /*3adc0*/  SHF.R.S32.HI R6, RZ, 0x1f, R6 ;  /* 0x0000001fff067819 */ /* 0x004fca0000011406 */
[----:B------:R0:W-:Y:S04]  /*3add0*/  STL [R1+0xc0c], R6 ;  /* 0x000c0c0601007387 */ /* 0x0001e80000100800 */
[----:B------:R-:W2:Y:S04]  /*3ade0*/  LDL R10, [R1+0xa00] ;  /* 0x000a0000010a7983 */ /* 0x000ea80000100800 */
[----:B0-----:R-:W2:Y:S01]  /*3adf0*/  LDL R6, [R1+0xa08] ;  /* 0x000a080001067983 */ /* 0x001ea20000100800 */
[----:B------:R-:W-:Y:S02]  /*3ae00*/  SHF.R.S32.HI R8, RZ, 0x1f, R8 ;  /* 0x0000001fff087819 */ /* 0x000fe40000011408 */
[----:B------:R-:W-:-:S02]  /*3ae10*/  SHF.R.S32.HI R9, RZ, 0x1f, R29 ;  /* 0x0000001fff097819 */ /* 0x000fc4000001141d */
[----:B------:R-:W2:Y:S04]  /*3ae20*/  LDL R29, [R1+0xa0c] ;  /* 0x000a0c00011d7983 */ /* 0x000ea80000100800 */
[----:B------:R4:W-:Y:S04]  /*3ae30*/  STL [R1+0xc18], R8 ;  /* 0x000c180801007387 */ /* 0x0009e80000100800 */
[----:B------:R-:W-:Y:S01]  /*3ae40*/  STL [R1+0xc24], R9 ;  /* 0x000c240901007387 */ /* 0x000fe20000100800 */
[----:B----4-:R-:W-:-:S03]  /*3ae50*/  SHF.R.S32.HI R8, RZ, 0x1f, R7 ;  /* 0x0000001fff087819 */ /* 0x010fc60000011407 */
[----:B------:R-:W4:Y:S04]  /*3ae60*/  LDL R7, [R1+0xa14] ;  /* 0x000a140001077983 */ /* 0x000f280000100800 */
[----:B------:R-:W-:Y:S04]  /*3ae70*/  STL [R1+0xc2c], R8 ;  /* 0x000c2c0801007387 */ /* 0x000fe80000100800 */
[----:B------:R-:W4:Y:S01]  /*3ae80*/  LDL R18, [R1+0xa18] ;  /* 0x000a180001127983 */ /* 0x000f220000100800 */
[----:B------:R-:W-:-:S03]  /*3ae90*/  SHF.R.S32.HI R5, RZ, 0x1f, R5 ;  /* 0x0000001fff057819 */ /* 0x000fc60000011405 */
[----:B------:R-:W4:Y:S04]  /*3aea0*/  LDL R17, [R1+0xa20] ;  /* 0x000a200001117983 */ /* 0x000f280000100800 */
        /* <DEDUP_REMOVED lines=14> */
[----:B------:R-:W-:-:S05]  /*3af90*/  SHF.R.S32.HI R0, RZ, 0x1f, R0 ;  /* 0x0000001fff007819 */ /* 0x000fca0000011400 */
[----:B------:R0:W-:Y:S04]  /*3afa0*/  STL [R1+0xc58], R0 ;  /* 0x000c580001007387 */ /* 0x0001e80000100800 */
[----:B0-----:R-:W4:Y:S01]  /*3afb0*/  LDL R0, [R1+0xa60] ;  /* 0x000a600001007983 */ /* 0x001f220000100800 */
[----:B-----5:R-:W-:-:S03]  /*3afc0*/  SHF.R.S32.HI R8, RZ, 0x1f, R3 ;  /* 0x0000001fff087819 */ /* 0x020fc60000011403 */
[----:B------:R-:W5:Y:S04]  /*3afd0*/  LDL R3, [R1+0xa64] ;  /* 0x000a640001037983 */ /* 0x000f680000100800 */
[----:B------:R0:W-:Y:S04]  /*3afe0*/  STL [R1+0xc64], R8 ;  /* 0x000c640801007387 */ /* 0x0001e80000100800 */
[----:B------:R-:W5:Y:S04]  /*3aff0*/  LDL R9, [R1+0xa6c] ;  /* 0x000a6c0001097983 */ /* 0x000f680000100800 */
[----:B0-----:R-:W5:Y:S01]  /*3b000*/  LDL R8, [R1+0xa70] ;  /* 0x000a700001087983 */ /* 0x001f620000100800 */
[----:B---3--:R-:W-:-:S05]  /*3b010*/  SHF.R.S32.HI R26, RZ, 0x1f, R26 ;  /* 0x0000001fff1a7819 */ /* 0x008fca000001141a */
[----:B------:R0:W-:Y:S04]  /*3b020*/  STL [R1+0xc6c], R26 ;  /* 0x000c6c1a01007387 */ /* 0x0001e80000100800 */
[----:B0-----:R-:W3:Y:S01]  /*3b030*/  LDL R26, [R1+0xa78] ;  /* 0x000a7800011a7983 */ /* 0x001ee20000100800 */
[----:B------:R-:W-:-:S05]  /*3b040*/  SHF.R.S32.HI R20, RZ, 0x1f, R20 ;  /* 0x0000001fff147819 */ /* 0x000fca0000011414 */
[----:B------:R2:W-:Y:S01]  /*3b050*/  STL [R1+0xc78], R20 ;  /* 0x000c781401007387 */ /* 0x0005e20000100800 */
[----:B------:R-:W-:-:S05]  /*3b060*/  SHF.R.S32.HI R19, RZ, 0x1f, R19 ;  /* 0x0000001fff137819 */ /* 0x000fca0000011413 */
[----:B------:R0:W-:Y:S01]  /*3b070*/  STL [R1+0xc84], R19 ;  /* 0x000c841301007387 */ /* 0x0001e20000100800 */
[----:B--2---:R-:W-:-:S03]  /*3b080*/  SHF.R.S32.HI R20, RZ, 0x1f, R10 ;  /* 0x0000001fff147819 */ /* 0x004fc6000001140a */
[----:B------:R-:W2:Y:S01]  /*3b090*/  LDL R10, [R1+0xa80] ;  /* 0x000a8000010a7983 */ /* 0x000ea20000100800 */
[----:B0-----:R-:W-:-:S03]  /*3b0a0*/  SHF.R.S32.HI R19, RZ, 0x1f, R6 ;  /* 0x0000001fff137819 */ /* 0x001fc60000011406 */
[----:B------:R-:W-:Y:S04]  /*3b0b0*/  STL [R1+0xc90], R20 ;  /* 0x000c901401007387 */ /* 0x000fe80000100800 */
[----:B------:R-:W2:Y:S04]  /*3b0c0*/  LDL R6, [R1+0xa84] ;  /* 0x000a840001067983 */ /* 0x000ea80000100800 */
[----:B------:R0:W-:Y:S02]  /*3b0d0*/  STL [R1+0xc98], R19 ;  /* 0x000c981301007387 */ /* 0x0001e40000100800 */
[----:B0-----:R-:W-:-:S02]  /*3b0e0*/  SHF.R.S32.HI R19, RZ, 0x1f, R29 ;  /* 0x0000001fff137819 */ /* 0x001fc4000001141d */
[----:B------:R-:W2:Y:S04]  /*3b0f0*/  LDL R29, [R1+0xa8c] ;  /* 0x000a8c00011d7983 */ /* 0x000ea80000100800 */
[----:B------:R0:W-:Y:S01]  /*3b100*/  STL [R1+0xca4], R19 ;  /* 0x000ca41301007387 */ /* 0x0001e20000100800 */
[----:B----4-:R-:W-:-:S03]  /*3b110*/  SHF.R.S32.HI R20, RZ, 0x1f, R7 ;  /* 0x0000001fff147819 */ /* 0x010fc60000011407 */
[----:B------:R-:W4:Y:S01]  /*3b120*/  LDL R7, [R1+0xa90] ;  /* 0x000a900001077983 */ /* 0x000f220000100800 */
        /* <DEDUP_REMOVED lines=29> */
[----:B-----5:R-:W-:-:S03]  /*3b300*/  SHF.R.S32.HI R12, RZ, 0x1f, R3 ;  /* 0x0000001fff0c7819 */ /* 0x020fc60000011403 */
[----:B------:R-:W5:Y:S01]  /*3b310*/  LDL R3, [R1+0xab0] ;  /* 0x000ab00001037983 */ /* 0x000f620000100800 */
[----:B0-----:R-:W-:-:S03]  /*3b320*/  SHF.R.S32.HI R11, RZ, 0x1f, R9 ;  /* 0x0000001fff0b7819 */ /* 0x001fc60000011409 */
[----:B------:R-:W-:Y:S04]  /*3b330*/  STL [R1+0xd3c], R12 ;  /* 0x000d3c0c01007387 */ /* 0x000fe80000100800 */
[----:B------:R-:W-:Y:S01]  /*3b340*/  STL [R1+0xd44], R11 ;  /* 0x000d440b01007387 */ /* 0x000fe20000100800 */
[----:B------:R-:W-:-:S03]  /*3b350*/  SHF.R.S32.HI R9, RZ, 0x1f, R8 ;  /* 0x0000001fff097819 */ /* 0x000fc60000011408 */
[----:B------:R-:W5:Y:S04]  /*3b360*/  LDL R20, [R1+0xab8] ;  /* 0x000ab80001147983 */ /* 0x000f680000100800 */
[----:B------:R-:W-:Y:S04]  /*3b370*/  STL [R1+0xd50], R9 ;  /* 0x000d500901007387 */ /* 0x000fe80000100800 */
[----:B------:R-:W5:Y:S01]  /*3b380*/  LDL R19, [R1+0xac0] ;  /* 0x000ac00001137983 */ /* 0x000f620000100800 */
[----:B---3--:R-:W-:-:S05]  /*3b390*/  SHF.R.S32.HI R8, RZ, 0x1f, R26 ;  /* 0x0000001fff087819 */ /* 0x008fca000001141a */
[----:B------:R0:W-:Y:S04]  /*3b3a0*/  STL [R1+0xd5c], R8 ;  /* 0x000d5c0801007387 */ /* 0x0001e80000100800 */
[----:B------:R-:W3:Y:S04]  /*3b3b0*/  LDL R26, [R1+0xacc] ;  /* 0x000acc00011a7983 */ /* 0x000ee80000100800 */
[----:B0-----:R-:W3:Y:S01]  /*3b3c0*/  LDL R8, [R1+0xac4] ;  /* 0x000ac40001087983 */ /* 0x001ee20000100800 */
[----:B--2---:R-:W-:Y:S02]  /*3b3d0*/  SHF.R.S32.HI R9, RZ, 0x1f, R10 ;  /* 0x0000001fff097819 */ /* 0x004fe4000001140a */
[----:B------:R-:W-:-:S02]  /*3b3e0*/  SHF.R.S32.HI R10, RZ, 0x1f, R6 ;  /* 0x0000001fff0a7819 */ /* 0x000fc40000011406 */
[----:B------:R-:W2:Y:S04]  /*3b3f0*/  LDL R6, [R1+0xad0] ;  /* 0x000ad00001067983 */ /* 0x000ea80000100800 */
[----:B------:R0:W-:Y:S04]  /*3b400*/  STL [R1+0xd64], R9 ;  /* 0x000d640901007387 */ /* 0x0001e80000100800 */
[----:B------:R-:W-:Y:S01]  /*3b410*/  STL [R1+0xd74], R10 ;  /* 0x000d740a01007387 */ /* 0x000fe20000100800 */
[----:B0-----:R-:W-:-:S03]  /*3b420*/  SHF.R.S32.HI R9, RZ, 0x1f, R29 ;  /* 0x0000001fff097819 */ /* 0x001fc6000001141d */
[----:B------:R-:W2:Y:S04]  /*3b430*/  LDL R29, [R1+0xad8] ;  /* 0x000ad800011d7983 */ /* 0x000ea80000100800 */
[----:B------:R-:W-:Y:S04]  /*3b440*/  STL [R1+0xd7c], R9 ;  /* 0x000d7c0901007387 */ /* 0x000fe80000100800 */
[----:B------:R-:W2:Y:S04]  /*3b450*/  LDL R18, [R1+0xae0] ;  /* 0x000ae00001127983 */ /* 0x000ea80000100800 */
[----:B------:R-:W2:Y:S01]  /*3b460*/  LDL R17, [R1+0xae4] ;  /* 0x000ae40001117983 */ /* 0x000ea20000100800 */
[----:B----4-:R-:W-:-:S05]  /*3b470*/  SHF.R.S32.HI R7, RZ, 0x1f, R7 ;  /* 0x0000001fff077819 */ /* 0x010fca0000011407 */
        /* <DEDUP_REMOVED lines=21> */
[----:B-----5:R-:W-:-:S03]  /*3b5d0*/  SHF.R.S32.HI R3, RZ, 0x1f, R3 ;  /* 0x0000001fff037819 */ /* 0x020fc60000011403 */
[----:B0-----:R-:W5:Y:S04]  /*3b5e0*/  LDL R9, [R1+0xb30] ;  /* 0x000b300001097983 */ /* 0x001f680000100800 */
[----:B------:R0:W-:Y:S04]  /*3b5f0*/  STL [R1+0xdb8], R3 ;  /* 0x000db80301007387 */ /* 0x0001e80000100800 */
[----:B0-----:R-:W5:Y:S01]  /*3b600*/  LDL R3, [R1+0xb3c] ;  /* 0x000b3c0001037983 */ /* 0x001f620000100800 */
[----:B------:R-:W-:-:S05]  /*3b610*/  SHF.R.S32.HI R20, RZ, 0x1f, R20 ;  /* 0x0000001fff147819 */ /* 0x000fca0000011414 */
[----:B------:R-:W-:Y:S01]  /*3b620*/  STL [R1+0xdbc], R20 ;  /* 0x000dbc1401007387 */ /* 0x000fe20000100800 */
[----:B------:R-:W-:-:S05]  /*3b630*/  SHF.R.S32.HI R19, RZ, 0x1f, R19 ;  /* 0x0000001fff137819 */ /* 0x000fca0000011413 */
[----:B------:R3:W-:Y:S02]  /*3b640*/  STL [R1+0xdc0], R19 ;  /* 0x000dc01301007387 */ /* 0x0007e40000100800 */
[----:B---3--:R-:W-:Y:S02]  /*3b650*/  SHF.R.S32.HI R19, RZ, 0x1f, R26 ;  /* 0x0000001fff137819 */ /* 0x008fe4000001141a */
[----:B------:R-:W-:Y:S02]  /*3b660*/  SHF.R.S32.HI R20, RZ, 0x1f, R8 ;  /* 0x0000001fff147819 */ /* 0x000fe40000011408 */
[----:B------:R-:W3:Y:S04]  /*3b670*/  LDL R8, [R1+0xb44] ;  /* 0x000b440001087983 */ /* 0x000ee80000100800 */
[----:B------:R-:W-:Y:S04]  /*3b680*/  STL [R1+0xdc8], R20 ;  /* 0x000dc81401007387 */ /* 0x000fe80000100800 */
[----:B------:R-:W3:Y:S04]  /*3b690*/  LDL R26, [R1+0xb4c] ;  /* 0x000b4c00011a7983 */ /* 0x000ee80000100800 */
[----:B------:R2:W-:Y:S02]  /*3b6a0*/  STL [R1+0xdcc], R19 ;  /* 0x000dcc1301007387 */ /* 0x0005e40000100800 */
[----:B--2---:R-:W-:-:S02]  /*3b6b0*/  SHF.R.S32.HI R19, RZ, 0x1f, R6 ;  /* 0x0000001fff137819 */ /* 0x004fc40000011406 */
[----:B------:R-:W2:Y:S04]  /*3b6c0*/  LDL R6, [R1+0xb50] ;  /* 0x000b500001067983 */ /* 0x000ea80000100800 */
[----:B------:R0:W-:Y:S01]  /*3b6d0*/  STL [R1+0xdd0], R19 ;  /* 0x000dd01301007387 */ /* 0x0001e20000100800 */
[----:B------:R-:W-:-:S03]  /*3b6e0*/  SHF.R.S32.HI R20, RZ, 0x1f, R29 ;  /* 0x0000001fff147819 */ /* 0x000fc6000001141d */
[----:B------:R-:W2:Y:S01]  /*3b6f0*/  LDL R29, [R1+0xb58] ;  /* 0x000b5800011d7983 */ /* 0x000ea20000100800 */
[----:B0-----:R-:W-:-:S03]  /*3b700*/  SHF.R.S32.HI R19, RZ, 0x1f, R18 ;  /* 0x0000001fff137819 */ /* 0x001fc60000011412 */
[----:B------:R-:W-:Y:S01]  /*3b710*/  STL [R1+0xdd4], R20 ;  /* 0x000dd41401007387 */ /* 0x000fe20000100800 */
[----:B------:R-:W-:-:S03]  /*3b720*/  SHF.R.S32.HI R18, RZ, 0x1f, R17 ;  /* 0x0000001fff127819 */ /* 0x000fc60000011411 */
[----:B------:R-:W-:Y:S04]  /*3b730*/  STL [R1+0xdd8], R19 ;  /* 0x000dd81301007387 */ /* 0x000fe80000100800 */
[----:B------:R-:W-:Y:S01]  /*3b740*/  STL [R1+0xddc], R18 ;  /* 0x000ddc1201007387 */ /* 0x000fe20000100800 */
[----:B----4-:R-:W-:Y:S02]  /*3b750*/  SHF.R.S32.HI R17, RZ, 0x1f, R16 ;  /* 0x0000001fff117819 */ /* 0x010fe40000011410 */
        /* <DEDUP_REMOVED lines=24> */
[----:B------:R-:W4:Y:S04]  /*3b8e0*/  LDL R0, [R1+0xb78] ;  /* 0x000b780001007983 */ /* 0x000f280000100800 */
[----:B------:R-:W-:Y:S01]  /*3b8f0*/  STL [R1+0xe08], R12 ;  /* 0x000e080c01007387 */ /* 0x000fe20000100800 */
[----:B-----5:R-:W-:Y:S02]  /*3b900*/  SHF.R.S32.HI R11, RZ, 0x1f, R9 ;  /* 0x0000001fff0b7819 */ /* 0x020fe40000011409 */
[----:B------:R-:W-:-:S03]  /*3b910*/  SHF.R.S32.HI R9, RZ, 0x1f, R10 ;  /* 0x0000001fff097819 */ /* 0x000fc6000001140a */
[----:B------:R-:W-:Y:S04]  /*3b920*/  STL [R1+0xe0c], R11 ;  /* 0x000e0c0b01007387 */ /* 0x000fe80000100800 */
[----:B------:R-:W5:Y:S01]  /*3b930*/  LDL R20, [R1+0xb7c] ;  /* 0x000b7c0001147983 */ /* 0x000f620000100800 */
[----:B------:R-:W-:-:S03]  /*3b940*/  SHF.R.S32.HI R3, RZ, 0x1f, R3 ;  /* 0x0000001fff037819 */ /* 0x000fc60000011403 */
[----:B------:R-:W-:Y:S04]  /*3b950*/  STL [R1+0xe10], R9 ;  /* 0x000e100901007387 */ /* 0x000fe80000100800 */
[----:B------:R-:W5:Y:S04]  /*3b960*/  LDL R19, [R1+0xb84] ;  /* 0x000b840001137983 */ /* 0x000f680000100800 */
[----:B------:R0:W-:Y:S04]  /*3b970*/  STL [R1+0xe14], R3 ;  /* 0x000e140301007387 */ /* 0x0001e80000100800 */
[----:B------:R-:W5:Y:S04]  /*3b980*/  LDL R10, [R1+0xb88] ;  /* 0x000b8800010a7983 */ /* 0x000f680000100800 */
[----:B0-----:R-:W5:Y:S01]  /*3b990*/  LDL R3, [R1+0xb90] ;  /* 0x000b900001037983 */ /* 0x001f620000100800 */
[----:B---3--:R-:W-:-:S02]  /*3b9a0*/  SHF.R.S32.HI R9, RZ, 0x1f, R8 ;  /* 0x0000001fff097819 */ /* 0x008fc40000011408 */
[----:B------:R-:W-:Y:S02]  /*3b9b0*/  SHF.R.S32.HI R8, RZ, 0x1f, R26 ;  /* 0x0000001fff087819 */ /* 0x000fe4000001141a */
[----:B------:R-:W3:Y:S04]  /*3b9c0*/  LDL R26, [R1+0xb9c] ;  /* 0x000b9c00011a7983 */ /* 0x000ee80000100800 */
[----:B------:R-:W-:Y:S04]  /*3b9d0*/  STL [R1+0xe18], R9 ;  /* 0x000e180901007387 */ /* 0x000fe80000100800 */
[----:B------:R0:W-:Y:S04]  /*3b9e0*/  STL [R1+0xe1c], R8 ;  /* 0x000e1c0801007387 */ /* 0x0001e80000100800 */
[----:B0-----:R-:W3:Y:S01]  /*3b9f0*/  LDL R8, [R1+0xb94] ;  /* 0x000b940001087983 */ /* 0x001ee20000100800 */
[----:B--2---:R-:W-:-:S05]  /*3ba00*/  SHF.R.S32.HI R9, RZ, 0x1f, R6 ;  /* 0x0000001fff097819 */ /* 0x004fca0000011406 */
[----:B------:R-:W-:Y:S04]  /*3ba10*/  STL [R1+0xe20], R9 ;  /* 0x000e200901007387 */ /* 0x000fe80000100800 */
[----:B------:R-:W2:Y:S04]  /*3ba20*/  LDL R18, [R1+0xba4] ;  /* 0x000ba40001127983 */ /* 0x000ea80000100800 */
[----:B------:R-:W2:Y:S01]  /*3ba30*/  LDL R17, [R1+0xba8] ;  /* 0x000ba80001117983 */ /* 0x000ea20000100800 */
[----:B------:R-:W-:-:S05]  /*3ba40*/  SHF.R.S32.HI R6, RZ, 0x1f, R29 ;  /* 0x0000001fff067819 */ /* 0x000fca000001141d */
[----:B------:R0:W-:Y:S04]  /*3ba50*/  STL [R1+0xe24], R6 ;  /* 0x000e240601007387 */ /* 0x0001e80000100800 */
[----:B------:R-:W2:Y:S04]  /*3ba60*/  LDL R16, [R1+0xbb0] ;  /* 0x000bb00001107983 */ /* 0x000ea80000100800 */
[----:B------:R-:W2:Y:S04]  /*3ba70*/  LDL R15, [R1+0xbb4] ;  /* 0x000bb400010f7983 */ /* 0x000ea80000100800 */
[----:B------:R-:W2:Y:S04]  /*3ba80*/  LDL R14, [R1+0xbbc] ;  /* 0x000bbc00010e7983 */ /* 0x000ea80000100800 */
[----:B------:R-:W2:Y:S04]  /*3ba90*/  LDL R29, [R1+0xbc4] ;  /* 0x000bc400011d7983 */ /* 0x000ea80000100800 */
[----:B------:R-:W2:Y:S04]  /*3baa0*/  LDL R12, [R1+0xbc8] ;  /* 0x000bc800010c7983 */ /* 0x000ea80000100800 */
[----:B0-----:R-:W2:Y:S01]  /*3bab0*/  LDL R6, [R1+0xbd0] ;  /* 0x000bd00001067983 */ /* 0x001ea20000100800 */
[----:B----4-:R-:W-:-:S05]  /*3bac0*/  SHF.R.S32.HI R7, RZ, 0x1f, R7 ;  /* 0x0000001fff077819 */ /* 0x010fca0000011407 */
[----:B------:R0:W-:Y:S04]  /*3bad0*/  STL [R1+0xe28], R7 ;  /* 0x000e280701007387 */ /* 0x0001e80000100800 */
[----:B0-----:R-:W4:Y:S01]  /*3bae0*/  LDL R7, [R1+0xbd4] ;  /* 0x000bd40001077983 */ /* 0x001f220000100800 */
[----:B------:R-:W-:-:S05]  /*3baf0*/  SHF.R.S32.HI R5, RZ, 0x1f, R5 ;  /* 0x0000001fff057819 */ /* 0x000fca0000011405 */
        /* <DEDUP_REMOVED lines=14> */
[----:B-----5:R-:W-:-:S05]  /*3bbe0*/  SHF.R.S32.HI R20, RZ, 0x1f, R20 ;  /* 0x0000001fff147819 */ /* 0x020fca0000011414 */
[----:B------:R0:W-:Y:S01]  /*3bbf0*/  STL [R1+0xe3c], R20 ;  /* 0x000e3c1401007387 */ /* 0x0001e20000100800 */
[----:B------:R-:W-:-:S05]  /*3bc00*/  SHF.R.S32.HI R19, RZ, 0x1f, R19 ;  /* 0x0000001fff137819 */ /* 0x000fca0000011413 */
[----:B------:R1:W-:Y:S01]  /*3bc10*/  STL [R1+0xe40], R19 ;  /* 0x000e401301007387 */ /* 0x0003e20000100800 */
[----:B0-----:R-:W-:-:S03]  /*3bc20*/  SHF.R.S32.HI R20, RZ, 0x1f, R10 ;  /* 0x0000001fff147819 */ /* 0x001fc6000001140a */
[----:B------:R-:W5:Y:S04]  /*3bc30*/  LDL R10, [R1+0xc08] ;  /* 0x000c0800010a7983 */ /* 0x000f680000100800 */
[----:B------:R-:W-:Y:S01]  /*3bc40*/  STL [R1+0xe44], R20 ;  /* 0x000e441401007387 */ /* 0x000fe20000100800 */
[----:B-1----:R-:W-:-:S03]  /*3bc50*/  SHF.R.S32.HI R19, RZ, 0x1f, R3 ;  /* 0x0000001fff137819 */ /* 0x002fc60000011403 */
[----:B------:R-:W5:Y:S04]  /*3bc60*/  LDL R3, [R1+0xc10] ;  /* 0x000c100001037983 */ /* 0x000f680000100800 */
[----:B------:R3:W-:Y:S02]  /*3bc70*/  STL [R1+0xe48], R19 ;  /* 0x000e481301007387 */ /* 0x0007e40000100800 */
[----:B---3--:R-:W-:Y:S02]  /*3bc80*/  SHF.R.S32.HI R19, RZ, 0x1f, R26 ;  /* 0x0000001fff137819 */ /* 0x008fe4000001141a */
[----:B------:R-:W3:Y:S04]  /*3bc90*/  LDL R26, [R1+0xc14] ;  /* 0x000c1400011a7983 */ /* 0x000ee80000100800 */
[----:B------:R2:W-:Y:S01]  /*3bca0*/  STL [R1+0xe50], R19 ;  /* 0x000e501301007387 */ /* 0x0005e20000100800 */
[----:B------:R-:W-:-:S03]  /*3bcb0*/  SHF.R.S32.HI R20, RZ, 0x1f, R8 ;  /* 0x0000001fff147819 */ /* 0x000fc60000011408 */
[----:B------:R-:W3:Y:S04]  /*3bcc0*/  LDL R8, [R1+0xc1c] ;  /* 0x000c1c0001087983 */ /* 0x000ee80000100800 */
[----:B------:R-:W-:Y:S01]  /*3bcd0*/  STL [R1+0xe4c], R20 ;  /* 0x000e4c1401007387 */ /* 0x000fe20000100800 */
[----:B--2---:R-:W-:Y:S02]  /*3bce0*/  SHF.R.S32.HI R19, RZ, 0x1f, R18 ;  /* 0x0000001fff137819 */ /* 0x004fe40000011412 */
        /* <DEDUP_REMOVED lines=29> */
[----:B------:R-:W-:-:S03]  /*3bec0*/  SHF.R.S32.HI R9, RZ, 0x1f, R9 ;  /* 0x0000001fff097819 */ /* 0x000fc60000011409 */
[----:B------:R-:W-:Y:S01]  /*3bed0*/  STL [R1+0xe84], R11 ;  /* 0x000e840b01007387 */ /* 0x000fe20000100800 */
[----:B------:R-:W-:-:S03]  /*3bee0*/  SHF.R.S32.HI R5, RZ, 0x1f, R5 ;  /* 0x0000001fff057819 */ /* 0x000fc60000011405 */
[----:B------:R-:W-:Y:S04]  /*3bef0*/  STL [R1+0xe88], R9 ;  /* 0x000e880901007387 */ /* 0x000fe80000100800 */
[----:B------:R-:W4:Y:S04]  /*3bf00*/  LDL R20, [R1+0xc40] ;  /* 0x000c400001147983 */ /* 0x000f280000100800 */
[----:B------:R0:W-:Y:S04]  /*3bf10*/  STL [R1+0xe8c], R5 ;  /* 0x000e8c0501007387 */ /* 0x0001e80000100800 */
[----:B------:R-:W4:Y:S01]  /*3bf20*/  LDL R19, [R1+0xc48] ;  /* 0x000c480001137983 */ /* 0x000f220000100800 */
[----:B------:R-:W-:-:S05]  /*3bf30*/  SHF.R.S32.HI R0, RZ, 0x1f, R0 ;  /* 0x0000001fff007819 */ /* 0x000fca0000011400 */
[----:B------:R1:W-:Y:S04]  /*3bf40*/  STL [R1+0xe90], R0 ;  /* 0x000e900001007387 */ /* 0x0003e80000100800 */
[----:B0-----:R-:W4:Y:S04]  /*3bf50*/  LDL R5, [R1+0xc50] ;  /* 0x000c500001057983 */ /* 0x001f280000100800 */
[----:B-1----:R-:W4:Y:S01]  /*3bf60*/  LDL R0, [R1+0xc54] ;  /* 0x000c540001007983 */ /* 0x002f220000100800 */
[----:B-----5:R-:W-:Y:S02]  /*3bf70*/  SHF.R.S32.HI R9, RZ, 0x1f, R10 ;  /* 0x0000001fff097819 */ /* 0x020fe4000001140a */
[----:B------:R-:W-:-:S02]  /*3bf80*/  SHF.R.S32.HI R10, RZ, 0x1f, R3 ;  /* 0x0000001fff0a7819 */ /* 0x000fc40000011403 */
        /* <DEDUP_REMOVED lines=8> */
[----:B------:R-:W-:-:S05]  /*3c010*/  SHF.R.S32.HI R8, RZ, 0x1f, R8 ;  /* 0x0000001fff087819 */ /* 0x000fca0000011408 */
        /* <DEDUP_REMOVED lines=8> */
[----:B------:R0:W-:Y:S04]  /*3c0a0*/  STL [R1+0xea4], R8 ;  /* 0x000ea40801007387 */ /* 0x0001e80000100800 */
[----:B------:R-:W2:Y:S01]  /*3c0b0*/  LDL R11, [R1+0xc9c] ;  /* 0x000c9c00010b7983 */ /* 0x000ea20000100800 */
[----:B0-----:R-:W-:-:S05]  /*3c0c0*/  SHF.R.S32.HI R8, RZ, 0x1f, R6 ;  /* 0x0000001fff087819 */ /* 0x001fca0000011406 */
[----:B------:R0:W-:Y:S04]  /*3c0d0*/  STL [R1+0xea8], R8 ;  /* 0x000ea80801007387 */ /* 0x0001e80000100800 */
[----:B------:R-:W2:Y:S04]  /*3c0e0*/  LDL R9, [R1+0xca0] ;  /* 0x000ca00001097983 */ /* 0x000ea80000100800 */
[----:B------:R-:W2:Y:S01]  /*3c0f0*/  LDL R10, [R1+0xca8] ;  /* 0x000ca800010a7983 */ /* 0x000ea20000100800 */
[----:B----4-:R-:W-:-:S05]  /*3c100*/  SHF.R.S32.HI R6, RZ, 0x1f, R7 ;  /* 0x0000001fff067819 */ /* 0x010fca0000011407 */
[----:B------:R1:W-:Y:S04]  /*3c110*/  STL [R1+0xeac], R6 ;  /* 0x000eac0601007387 */ /* 0x0003e80000100800 */
[----:B0-----:R-:W4:Y:S04]  /*3c120*/  LDL R8, [R1+0xcac] ;  /* 0x000cac0001087983 */ /* 0x001f280000100800 */
[----:B-1----:R-:W4:Y:S01]  /*3c130*/  LDL R6, [R1+0xcb4] ;  /* 0x000cb40001067983 */ /* 0x002f220000100800 */
[----:B------:R-:W-:-:S05]  /*3c140*/  SHF.R.S32.HI R4, RZ, 0x1f, R4 ;  /* 0x0000001fff047819 */ /* 0x000fca0000011404 */
[----:B------:R0:W-:Y:S04]  /*3c150*/  STL [R1+0xeb0], R4 ;  /* 0x000eb00401007387 */ /* 0x0001e80000100800 */
[----:B------:R-:W4:Y:S04]  /*3c160*/  LDL R7, [R1+0xcbc] ;  /* 0x000cbc0001077983 */ /* 0x000f280000100800 */
[----:B0-----:R-:W4:Y:S01]  /*3c170*/  LDL R4, [R1+0xcc0] ;  /* 0x000cc00001047983 */ /* 0x001f220000100800 */
[----:B------:R-:W-:-:S05]  /*3c180*/  SHF.R.S32.HI R2, RZ, 0x1f, R2 ;  /* 0x0000001fff027819 */ /* 0x000fca0000011402 */
[----:B------:R0:W-:Y:S01]  /*3c190*/  STL [R1+0xeb4], R2 ;  /* 0x000eb40201007387 */ /* 0x0001e20000100800 */
[----:B------:R-:W-:-:S03]  /*3c1a0*/  SHF.R.S32.HI R20, RZ, 0x1f, R20 ;  /* 0x0000001fff147819 */ /* 0x000fc60000011414 */
[----:B0-----:R-:W4:Y:S04]  /*3c1b0*/  LDL R2, [R1+0xcc8] ;  /* 0x000cc80001027983 */ /* 0x001f280000100800 */
        /* <DEDUP_REMOVED lines=34> */
[----:B------:R-:W2:Y:S04]  /*3c3e0*/  LDL R11, [R1+0xcf4] ;  /* 0x000cf400010b7983 */ /* 0x000ea80000100800 */
[----:B------:R-:W-:Y:S01]  /*3c3f0*/  STL [R1+0xef0], R12 ;  /* 0x000ef00c01007387 */ /* 0x000fe20000100800 */
[----:B------:R-:W-:Y:S02]  /*3c400*/  SHF.R.S32.HI R9, RZ, 0x1f, R9 ;  /* 0x0000001fff097819 */ /* 0x000fe40000011409 */
[----:B------:R-:W-:-:S03]  /*3c410*/  SHF.R.S32.HI R10, RZ, 0x1f, R10 ;  /* 0x0000001fff0a7819 */ /* 0x000fc6000001140a */
[----:B------:R0:W-:Y:S04]  /*3c420*/  STL [R1+0xef4], R9 ;  /* 0x000ef40901007387 */ /* 0x0001e80000100800 */
[----:B0-----:R-:W2:Y:S01]  /*3c430*/  LDL R9, [R1+0xcf8] ;  /* 0x000cf80001097983 */ /* 0x001ea20000100800 */
[----:B----4-:R-:W-:-:S03]  /*3c440*/  SHF.R.S32.HI R8, RZ, 0x1f, R8 ;  /* 0x0000001fff087819 */ /* 0x010fc60000011408 */
[----:B------:R0:W-:Y:S01]  /*3c450*/  STL [R1+0xef8], R10 ;  /* 0x000ef80a01007387 */ /* 0x0001e20000100800 */
[----:B------:R-:W-:-:S03]  /*3c460*/  SHF.R.S32.HI R6, RZ, 0x1f, R6 ;  /* 0x0000001fff067819 */ /* 0x000fc60000011406 */
[----:B------:R1:W-:Y:S04]  /*3c470*/  STL [R1+0xefc], R8 ;  /* 0x000efc0801007387 */ /* 0x0003e80000100800 */
[----:B0-----:R-:W4:Y:S04]  /*3c480*/  LDL R10, [R1+0xd00] ;  /* 0x000d0000010a7983 */ /* 0x001f280000100800 */
[----:B------:R0:W-:Y:S01]  /*3c490*/  STL [R1+0xf00], R6 ;  /* 0x000f000601007387 */ /* 0x0001e20000100800 */
[----:B-1----:R-:W-:Y:S02]  /*3c4a0*/  SHF.R.S32.HI R8, RZ, 0x1f, R7 ;  /* 0x0000001fff087819 */ /* 0x002fe40000011407 */
[----:B------:R-:W-:-:S03]  /*3c4b0*/  SHF.R.S32.HI R7, RZ, 0x1f, R4 ;  /* 0x0000001fff077819 */ /* 0x000fc60000011404 */
[----:B------:R1:W-:Y:S04]  /*3c4c0*/  STL [R1+0xf04], R8 ;  /* 0x000f040801007387 */ /* 0x0003e80000100800 */
[----:B------:R-:W4:Y:S04]  /*3c4d0*/  LDL R4, [R1+0xd08] ;  /* 0x000d080001047983 */ /* 0x000f280000100800 */
[----:B------:R0:W-:Y:S02]  /*3c4e0*/  STL [R1+0xf08], R7 ;  /* 0x000f080701007387 */ /* 0x0001e40000100800 */
[----:B0-----:R-:W-:-:S02]  /*3c4f0*/  SHF.R.S32.HI R6, RZ, 0x1f, R2 ;  /* 0x0000001fff067819 */ /* 0x001fc40000011402 */
[----:B------:R-:W4:Y:S04]  /*3c500*/  LDL R2, [R1+0xd0c] ;  /* 0x000d0c0001027983 */ /* 0x000f280000100800 */
[----:B------:R0:W-:Y:S04]  /*3c510*/  STL [R1+0xf0c], R6 ;  /* 0x000f0c0601007387 */ /* 0x0001e80000100800 */
[----:B-1----:R-:W4:Y:S04]  /*3c520*/  LDL R8, [R1+0xd14] ;  /* 0x000d140001087983 */ /* 0x002f280000100800 */
[----:B------:R-:W4:Y:S04]  /*3c530*/  LDL R7, [R1+0xd20] ;  /* 0x000d200001077983 */ /* 0x000f280000100800 */
[----:B0-----:R-:W4:Y:S01]  /*3c540*/  LDL R6, [R1+0xd18] ;  /* 0x000d180001067983 */ /* 0x001f220000100800 */
[----:B------:R-:W-:-:S05]  /*3c550*/  SHF.R.S32.HI R5, RZ, 0x1f, R5 ;  /* 0x0000001fff057819 */ /* 0x000fca0000011405 */
[----:B------:R-:W-:Y:S01]  /*3c560*/  STL [R1+0xf10], R5 ;  /* 0x000f100501007387 */ /* 0x000fe20000100800 */
[----:B------:R-:W-:-:S05]  /*3c570*/  SHF.R.S32.HI R0, RZ, 0x1f, R0 ;  /* 0x0000001fff007819 */ /* 0x000fca0000011400 */
[----:B------:R0:W-:Y:S04]  /*3c580*/  STL [R1+0xf14], R0 ;  /* 0x000f140001007387 */ /* 0x0001e80000100800 */
[----:B0-----:R-:W4:Y:S01]  /*3c590*/  LDL R0, [R1+0xd28] ;  /* 0x000d280001007983 */ /* 0x001f220000100800 */
[----:B-----5:R-:W-:-:S05]  /*3c5a0*/  SHF.R.S32.HI R3, RZ, 0x1f, R3 ;  /* 0x0000001fff037819 */ /* 0x020fca0000011403 */
[----:B------:R0:W-:Y:S04]  /*3c5b0*/  STL [R1+0xf18], R3 ;  /* 0x000f180301007387 */ /* 0x0001e80000100800 */
[----:B0-----:R-:W5:Y:S01]  /*3c5c0*/  LDL R3, [R1+0xd2c] ;  /* 0x000d2c0001037983 */ /* 0x001f620000100800 */
[----:B---3--:R-:W-:-:S03]  /*3c5d0*/  SHF.R.S32.HI R5, RZ, 0x1f, R26 ;  /* 0x0000001fff057819 */ /* 0x008fc6000001141a */
[----:B------:R-:W3:Y:S04]  /*3c5e0*/  LDL R26, [R1+0xd34] ;  /* 0x000d3400011a7983 */ /* 0x000ee80000100800 */
[----:B------:R0:W-:Y:S04]  /*3c5f0*/  STL [R1+0xf1c], R5 ;  /* 0x000f1c0501007387 */ /* 0x0001e80000100800 */
[----:B------:R-:W3:Y:S04]  /*3c600*/  LDL R20, [R1+0xd38] ;  /* 0x000d380001147983 */ /* 0x000ee80000100800 */
[----:B------:R-:W3:Y:S04]  /*3c610*/  LDL R19, [R1+0xd40] ;  /* 0x000d400001137983 */ /* 0x000ee80000100800 */
[----:B------:R-:W3:Y:S04]  /*3c620*/  LDL R18, [R1+0xd48] ;  /* 0x000d480001127983 */ /* 0x000ee80000100800 */
[----:B0-----:R-:W3:Y:S04]  /*3c630*/  LDL R5, [R1+0xd4c] ;  /* 0x000d4c0001057983 */ /* 0x001ee80000100800 */
[----:B------:R-:W3:Y:S04]  /*3c640*/  LDL R17, [R1+0xd54] ;  /* 0x000d540001117983 */ /* 0x000ee80000100800 */
[----:B------:R-:W3:Y:S01]  /*3c650*/  LDL R12, [R1+0xd58] ;  /* 0x000d5800010c7983 */ /* 0x000ee20000100800 */
[----:B------:R-:W-:-:S05]  /*3c660*/  SHF.R.S32.HI R13, RZ, 0x1f, R13 ;  /* 0x0000001fff0d7819 */ /* 0x000fca000001140d */
[----:B------:R2:W-:Y:S02]  /*3c670*/  STL [R1+0xf20], R13 ;  /* 0x000f200d01007387 */ /* 0x0005e40000100800 */
[----:B--2---:R-:W-:Y:S02]  /*3c680*/  SHF.R.S32.HI R13, RZ, 0x1f, R29 ;  /* 0x0000001fff0d7819 */ /* 0x004fe4000001141d */
[----:B------:R-:W2:Y:S04]  /*3c690*/  LDL R29, [R1+0xd60] ;  /* 0x000d6000011d7983 */ /* 0x000ea80000100800 */
[----:B------:R0:W-:Y:S04]  /*3c6a0*/  STL [R1+0xf24], R13 ;  /* 0x000f240d01007387 */ /* 0x0001e80000100800 */
[----:B------:R-:W2:Y:S04]  /*3c6b0*/  LDL R16, [R1+0xd68] ;  /* 0x000d680001107983 */ /* 0x000ea80000100800 */
[----:B------:R-:W2:Y:S01]  /*3c6c0*/  LDL R15, [R1+0xd6c] ;  /* 0x000d6c00010f7983 */ /* 0x000ea20000100800 */
[----:B------:R-:W-:-:S05]  /*3c6d0*/  SHF.R.S32.HI R11, RZ, 0x1f, R11 ;  /* 0x0000001fff0b7819 */ /* 0x000fca000001140b */
[----:B------:R1:W-:Y:S04]  /*3c6e0*/  STL [R1+0xf28], R11 ;  /* 0x000f280b01007387 */ /* 0x0003e80000100800 */
[----:B0-----:R-:W2:Y:S04]  /*3c6f0*/  LDL R13, [R1+0xd70] ;  /* 0x000d7000010d7983 */ /* 0x001ea80000100800 */
[----:B-1----:R-:W2:Y:S01]  /*3c700*/  LDL R11, [R1+0xd78] ;  /* 0x000d7800010b7983 */ /* 0x002ea20000100800 */
[----:B------:R-:W-:-:S05]  /*3c710*/  SHF.R.S32.HI R9, RZ, 0x1f, R9 ;  /* 0x0000001fff097819 */ /* 0x000fca0000011409 */
[----:B------:R0:W-:Y:S04]  /*3c720*/  STL [R1+0xf2c], R9 ;  /* 0x000f2c0901007387 */ /* 0x0001e80000100800 */
[----:B------:R-:W2:Y:S01]  /*3c730*/  LDL R14, [R1+0xd80] ;  /* 0x000d8000010e7983 */ /* 0x000ea20000100800 */
[----:B----4-:R-:W-:-:S03]  /*3c740*/  SHF.R.S32.HI R10, RZ, 0x1f, R10 ;  /* 0x0000001fff0a7819 */ /* 0x010fc6000001140a */
[----:B0-----:R-:W4:Y:S04]  /*3c750*/  LDL R9, [R1+0xd84] ;  /* 0x000d840001097983 */ /* 0x001f280000100800 */
[----:B------:R0:W-:Y:S04]  /*3c760*/  STL [R1+0xf30], R10 ;  /* 0x000f300a01007387 */ /* 0x0001e80000100800 */
[----:B0-----:R-:W4:Y:S01]  /*3c770*/  LDL R10, [R1+0xd8c] ;  /* 0x000d8c00010a7983 */ /* 0x001f220000100800 */
[----:B------:R-:W-:-:S05]  /*3c780*/  SHF.R.S32.HI R4, RZ, 0x1f, R4 ;  /* 0x0000001fff047819 */ /* 0x000fca0000011404 */
[----:B------:R0:W-:Y:S01]  /*3c790*/  STL [R1+0xf34], R4 ;  /* 0x000f340401007387 */ /* 0x0001e20000100800 */
[----:B------:R-:W-:-:S03]  /*3c7a0*/  SHF.R.S32.HI R2, RZ, 0x1f, R2 ;  /* 0x0000001fff027819 */ /* 0x000fc60000011402 */
[----:B0-----:R-:W4:Y:S04]  /*3c7b0*/  LDL.LU R4, [R1+0x7454] ;  /* 0x0074540001047983 */ /* 0x001f280000300800 */
[----:B------:R0:W-:Y:S01]  /*3c7c0*/  STL [R1+0xf38], R2 ;  /* 0x000f380201007387 */ /* 0x0001e20000100800 */
[----:B------:R-:W-:Y:S02]  /*3c7d0*/  SHF.R.S32.HI R8, RZ, 0x1f, R8 ;  /* 0x0000001fff087819 */ /* 0x000fe40000011408 */
[----:B------:R-:W-:Y:S01]  /*3c7e0*/  SHF.R.S32.HI R7, RZ, 0x1f, R7 ;  /* 0x0000001fff077819 */ /* 0x000fe20000011407 */
[----:B0-----:R-:W4:Y:S01]  /*3c7f0*/  LDL.LU R2, [R1+0x7450] ;  /* 0x0074500001027983 */ /* 0x001f220000300800 */
[----:B------:R-:W-:-:S03]  /*3c800*/  SHF.R.S32.HI R6, RZ, 0x1f, R6 ;  /* 0x0000001fff067819 */ /* 0x000fc60000011406 */
[----:B------:R0:W-:Y:S04]  /*3c810*/  STL [R1+0xf3c], R8 ;  /* 0x000f3c0801007387 */ /* 0x0001e80000100800 */
[----:B0-----:R-:W4:Y:S04]  /*3c820*/  LDL R8, [R1+0xda0] ;  /* 0x000da00001087983 */ /* 0x001f280000100800 */
[----:B------:R0:W-:Y:S01]  /*3c830*/  STL [R1+0xf40], R6 ;  /* 0x000f400601007387 */ /* 0x0001e20000100800 */
[----:B------:R-:W-:-:S03]  /*3c840*/  SHF.R.S32.HI R0, RZ, 0x1f, R0 ;  /* 0x0000001fff007819 */ /* 0x000fc60000011400 */
[----:B0-----:R-:W4:Y:S04]  /*3c850*/  LDL R6, [R1+0xda4] ;  /* 0x000da40001067983 */ /* 0x001f280000100800 */
[----:B------:R0:W-:Y:S04]  /*3c860*/  STL [R1+0xf44], R7 ;  /* 0x000f440701007387 */ /* 0x0001e80000100800 */
[----:B0-----:R-:W4:Y:S01]  /*3c870*/  LDL R7, [R1+0xdac] ;  /* 0x000dac0001077983 */ /* 0x001f220000100800 */
[----:B-----5:R-:W-:-:S03]  /*3c880*/  SHF.R.S32.HI R3, RZ, 0x1f, R3 ;  /* 0x0000001fff037819 */ /* 0x020fc60000011403 */
[----:B------:R0:W-:Y:S04]  /*3c890*/  STL [R1+0xf48], R0 ;  /* 0x000f480001007387 */ /* 0x0001e80000100800 */
[----:B0-----:R-:W5:Y:S04]  /*3c8a0*/  LDL R0, [R1+0xdb0] ;  /* 0x000db00001007983 */ /* 0x001f680000100800 */
[----:B------:R0:W-:Y:S04]  /*3c8b0*/  STL [R1+0xf4c], R3 ;  /* 0x000f4c0301007387 */ /* 0x0001e80000100800 */
[----:B0-----:R-:W5:Y:S01]  /*3c8c0*/  LDL.LU R3, [R1+0x744c] ;  /* 0x00744c0001037983 */ /* 0x001f620000300800 */
[----:B---3--:R-:W-:-:S05]  /*3c8d0*/  SHF.R.S32.HI R26, RZ, 0x1f, R26 ;  /* 0x0000001fff1a7819 */ /* 0x008fca000001141a */
[----:B------:R0:W-:Y:S04]  /*3c8e0*/  STL [R1+0xf50], R26 ;  /* 0x000f501a01007387 */ /* 0x0001e80000100800 */
[----:B0-----:R-:W3:Y:S01]  /*3c8f0*/  LDL.LU R26, [R1+0x7448] ;  /* 0x00744800011a7983 */ /* 0x001ee20000300800 */
[----:B------:R-:W-:Y:S02]  /*3c900*/  SHF.R.S32.HI R20, RZ, 0x1f, R20 ;  /* 0x0000001fff147819 */ /* 0x000fe40000011414 */
[----:B------:R-:W-:-:S03]  /*3c910*/  SHF.R.S32.HI R18, RZ, 0x1f, R18 ;  /* 0x0000001fff127819 */ /* 0x000fc60000011412 */
[----:B------:R0:W-:Y:S02]  /*3c920*/  STL [R1+0xf54], R20 ;  /* 0x000f541401007387 */ /* 0x0001e40000100800 */
[----:B0-----:R-:W-:Y:S02]  /*3c930*/  SHF.R.S32.HI R20, RZ, 0x1f, R19 ;  /* 0x0000001fff147819 */ /* 0x001fe40000011413 */
[----:B------:R-:W-:-:S03]  /*3c940*/  SHF.R.S32.HI R19, RZ, 0x1f, R5 ;  /* 0x0000001fff137819 */ /* 0x000fc60000011405 */
[----:B------:R-:W-:Y:S04]  /*3c950*/  STL [R1+0xf58], R20 ;  /* 0x000f581401007387 */ /* 0x000fe80000100800 */
[----:B------:R-:W3:Y:S04]  /*3c960*/  LDL.LU R5, [R1+0x1f4] ;  /* 0x0001f40001057983 */ /* 0x000ee80000300800 */
[----:B------:R0:W-:Y:S04]  /*3c970*/  STL [R1+0xf5c], R18 ;  /* 0x000f5c1201007387 */ /* 0x0001e80000100800 */
[----:B------:R-:W-:Y:S01]  /*3c980*/  STL [R1+0xf60], R19 ;  /* 0x000f601301007387 */ /* 0x000fe20000100800 */
[----:B0-----:R-:W-:-:S02]  /*3c990*/  SHF.R.S32.HI R18, RZ, 0x1f, R17 ;  /* 0x0000001fff127819 */ /* 0x001fc40000011411 */
[----:B------:R-:W-:Y:S02]  /*3c9a0*/  SHF.R.S32.HI R17, RZ, 0x1f, R12 ;  /* 0x0000001fff117819 */ /* 0x000fe4000001140c */
[----:B------:R-:W3:Y:S04]  /*3c9b0*/  LDL.LU R12, [R1+0x160] ;  /* 0x00016000010c7983 */ /* 0x000ee80000300800 */
[----:B------:R2:W-:Y:S04]  /*3c9c0*/  STL [R1+0xf64], R18 ;  /* 0x000f641201007387 */ /* 0x0005e80000100800 */
[----:B------:R0:W-:Y:S01]  /*3c9d0*/  STL [R1+0xf68], R17 ;  /* 0x000f681101007387 */ /* 0x0001e20000100800 */
[----:B--2---:R-:W-:-:S03]  /*3c9e0*/  SHF.R.S32.HI R18, RZ, 0x1f, R29 ;  /* 0x0000001fff127819 */ /* 0x004fc6000001141d */
[----:B------:R-:W2:Y:S01]  /*3c9f0*/  LDL.LU R29, [R1+0x1f0] ;  /* 0x0001f000011d7983 */ /* 0x000ea20000300800 */
[----:B0-----:R-:W-:Y:S02]  /*3ca00*/  SHF.R.S32.HI R17, RZ, 0x1f, R16 ;  /* 0x0000001fff117819 */ /* 0x001fe40000011410 */
[----:B------:R-:W-:Y:S01]  /*3ca10*/  SHF.R.S32.HI R16, RZ, 0x1f, R15 ;  /* 0x0000001fff107819 */ /* 0x000fe2000001140f */
[----:B------:R-:W-:Y:S04]  /*3ca20*/  STL [R1+0xf6c], R18 ;  /* 0x000f6c1201007387 */ /* 0x000fe80000100800 */
[----:B------:R-:W-:Y:S01]  /*3ca30*/  STL [R1+0xf70], R17 ;  /* 0x000f701101007387 */ /* 0x000fe20000100800 */
[----:B------:R-:W-:-:S03]  /*3ca40*/  SHF.R.S32.HI R15, RZ, 0x1f, R13 ;  /* 0x0000001fff0f7819 */ /* 0x000fc6000001140d */
[----:B------:R-:W2:Y:S04]  /*3ca50*/  LDL.LU R13, [R1+0x15c] ;  /* 0x00015c00010d7983 */ /* 0x000ea80000300800 */
[----:B------:R0:W-:Y:S04]  /*3ca60*/  STL [R1+0xf74], R16 ;  /* 0x000f741001007387 */ /* 0x0001e80000100800 */
[----:B------:R1:W-:Y:S01]  /*3ca70*/  STL [R1+0xf78], R15 ;  /* 0x000f780f01007387 */ /* 0x0003e20000100800 */
[----:B0-----:R-:W-:-:S03]  /*3ca80*/  SHF.R.S32.HI R16, RZ, 0x1f, R11 ;  /* 0x0000001fff107819 */ /* 0x001fc6000001140b */
[----:B------:R-:W2:Y:S01]  /*3ca90*/  LDL.LU R11, [R1+0x1ec] ;  /* 0x0001ec00010b7983 */ /* 0x000ea20000300800 */
[----:B-1----:R-:W-:-:S03]  /*3caa0*/  SHF.R.S32.HI R15, RZ, 0x1f, R14 ;  /* 0x0000001fff0f7819 */ /* 0x002fc6000001140e */
[----:B------:R-:W-:Y:S01]  /*3cab0*/  STL [R1+0xf7c], R16 ;  /* 0x000f7c1001007387 */ /* 0x000fe20000100800 */
[----:B----4-:R-:W-:-:S03]  /*3cac0*/  SHF.R.S32.HI R14, RZ, 0x1f, R9 ;  /* 0x0000001fff0e7819 */ /* 0x010fc60000011409 */
[----:B------:R5:W-:Y:S04]  /*3cad0*/  STL [R1+0xf80], R15 ;  /* 0x000f800f01007387 */ /* 0x000be80000100800 */
[----:B------:R-:W4:Y:S04]  /*3cae0*/  LDL.LU R9, [R1+0x158] ;  /* 0x0001580001097983 */ /* 0x000f280000300800 */
[----:B------:R3:W-:Y:S01]  /*3caf0*/  STL [R1+0xf84], R14 ;  /* 0x000f840e01007387 */ /* 0x0007e20000100800 */
[----:B------:R-:W-:-:S05]  /*3cb00*/  SHF.R.S32.HI R10, RZ, 0x1f, R10 ;  /* 0x0000001fff0a7819 */ /* 0x000fca000001140a */
[----:B------:R0:W-:Y:S01]  /*3cb10*/  STL [R1+0xf88], R10 ;  /* 0x000f880a01007387 */ /* 0x0001e20000100800 */
[----:B-----5:R-:W-:Y:S02]  /*3cb20*/  SHF.R.S32.HI R15, RZ, 0x1f, R3 ;  /* 0x0000001fff0f7819 */ /* 0x020fe40000011403 */
[----:B---3--:R-:W-:Y:S02]  /*3cb30*/  SHF.R.S32.HI R14, RZ, 0x1f, R26 ;  /* 0x0000001fff0e7819 */ /* 0x008fe4000001141a */
[----:B------:R-:W3:Y:S04]  /*3cb40*/  LDL.LU R26, [R1+0x7444] ;  /* 0x00744400011a7983 */ /* 0x000ee80000300800 */
[----:B0-----:R-:W5:Y:S04]  /*3cb50*/  LDL.LU R10, [R1+0x1e8] ;  /* 0x0001e800010a7983 */ /* 0x001f680000300800 */
[----:B------:R0:W-:Y:S04]  /*3cb60*/  STL [R1+0xf8c], R14 ;  /* 0x000f8c0e01007387 */ /* 0x0001e80000100800 */
[----:B------:R-:W2:Y:S01]  /*3cb70*/  LDL.LU R3, [R1+0x7440] ;  /* 0x0074400001037983 */ /* 0x000ea20000300800 */
[----:B0-----:R-:W-:-:S02]  /*3cb80*/  SHF.R.S32.HI R14, RZ, 0x1f, R8 ;  /* 0x0000001fff0e7819 */ /* 0x001fc40000011408 */
[----:B------:R-:W-:Y:S01]  /*3cb90*/  SHF.R.S32.HI R8, RZ, 0x1f, R6 ;  /* 0x0000001fff087819 */ /* 0x000fe20000011406 */
[----:B------:R0:W-:Y:S01]  /*3cba0*/  STL [R1+0xf90], R15 ;  /* 0x000f900f01007387 */ /* 0x0001e20000100800 */
[----:B------:R-:W-:-:S03]  /*3cbb0*/  SHF.R.S32.HI R6, RZ, 0x1f, R7 ;  /* 0x0000001fff067819 */ /* 0x000fc60000011407 */
[----:B0-----:R-:W4:Y:S04]  /*3cbc0*/  LDL.LU R15, [R1+0x154] ;  /* 0x00015400010f7983 */ /* 0x001f280000300800 */
[----:B------:R-:W-:Y:S04]  /*3cbd0*/  STL [R1+0xf94], R14 ;  /* 0x000f940e01007387 */ /* 0x000fe80000100800 */
[----:B------:R0:W-:Y:S04]  /*3cbe0*/  STL [R1+0xf98], R8 ;  /* 0x000f980801007387 */ /* 0x0001e80000100800 */
[----:B0-----:R-:W4:Y:S04]  /*3cbf0*/  LDL.LU R8, [R1+0x1e4] ;  /* 0x0001e40001087983 */ /* 0x001f280000300800 */
[----:B------:R3:W-:Y:S02]  /*3cc00*/  STL [R1+0xf9c], R6 ;  /* 0x000f9c0601007387 */ /* 0x0007e40000100800 */
[----:B---3--:R-:W-:-:S02]  /*3cc10*/  IADD3 R6, P4, PT, R2, R26, RZ ;  /* 0x0000001a02067210 */ /* 0x008fc40007f9e0ff */
[----:B------:R-:W-:Y:S02]  /*3cc20*/  IADD3 R16, P3, PT, R4, R26, RZ ;  /* 0x0000001a04107210 */ /* 0x000fe40007f7e0ff */
[-C--:B--2---:R-:W-:Y:S02]  /*3cc30*/  IADD3 R7, P6, PT, R2, R3.reuse, RZ ;  /* 0x0000000302077210 */ /* 0x084fe40007fde0ff */
[----:B------:R-:W2:Y:S04]  /*3cc40*/  LDL.LU R2, [R1+0x743c] ;  /* 0x00743c0001027983 */ /* 0x000ea80000300800 */
[----:B------:R0:W-:Y:S01]  /*3cc50*/  STL [R1+0x6554], R6 ;  /* 0x0065540601007387 */ /* 0x0001e20000100800 */
[----:B------:R-:W-:-:S03]  /*3cc60*/  IADD3 R14, P2, PT, R4, R3, RZ ;  /* 0x00000003040e7210 */ /* 0x000fc60007f5e0ff */
[----:B0-----:R-:W3:Y:S04]  /*3cc70*/  LDL.LU R6, [R1+0x150] ;  /* 0x0001500001067983 */ /* 0x001ee80000300800 */
[----:B------:R0:W-:Y:S04]  /*3cc80*/  STL [R1+0x654c], R7 ;  /* 0x00654c0701007387 */ /* 0x0001e80000100800 */
[----:B0-----:R-:W3:Y:S04]  /*3cc90*/  LDL.LU R7, [R1+0x1e0] ;  /* 0x0001e00001077983 */ /* 0x001ee80000300800 */
[----:B------:R0:W-:Y:S04]  /*3cca0*/  STL [R1+0x6550], R16 ;  /* 0x0065501001007387 */ /* 0x0001e80000100800 */
[----:B------:R-:W3:Y:S04]  /*3ccb0*/  LDL.LU R4, [R1+0x7438] ;  /* 0x0074380001047983 */ /* 0x000ee80000300800 */
[----:B------:R1:W-:Y:S01]  /*3ccc0*/  STL [R1+0x6544], R14 ;  /* 0x0065440e01007387 */ /* 0x0003e20000100800 */
[----:B0-----:R-:W-:-:S02]  /*3ccd0*/  IADD3 R16, P1, PT, R5, R26, RZ ;  /* 0x0000001a05107210 */ /* 0x001fc40007f3e0ff */
[----:B------:R-:W-:Y:S01]  /*3cce0*/  IADD3 R5, P0, PT, R5, R3, RZ ;  /* 0x0000000305057210 */ /* 0x000fe20007f1e0ff */
[----:B-1----:R-:W4:Y:S04]  /*3ccf0*/  LDL.LU R14, [R1+0x14c] ;  /* 0x00014c00010e7983 */ /* 0x002f280000300800 */
[----:B------:R-:W-:Y:S01]  /*3cd00*/  STL [R1+0x6548], R16 ;  /* 0x0065481001007387 */ /* 0x000fe20000100800 */
[----:B------:R-:W-:-:S03]  /*3cd10*/  IADD3 R18, P5, PT, R29, R26, RZ ;  /* 0x0000001a1d127210 */ /* 0x000fc60007fbe0ff */
[----:B------:R0:W-:Y:S04]  /*3cd20*/  STL [R1+0x653c], R5 ;  /* 0x00653c0501007387 */ /* 0x0001e80000100800 */
[----:B0-----:R-:W4:Y:S01]  /*3cd30*/  LDL.LU R5, [R1+0x1dc] ;  /* 0x0001dc0001057983 */ /* 0x001f220000300800 */
[----:B--2---:R-:W-:Y:S01]  /*3cd40*/  IMAD.X R16, R12, 0x1, R2, P4 ;  /* 0x000000010c107824 */ /* 0x004fe200020e0602 */
[----:B------:R-:W-:-:S04]  /*3cd50*/  IADD3 R17, P4, PT, R29, R3, RZ ;  /* 0x000000031d117210 */ /* 0x000fc80007f9e0ff */
[----:B------:R3:W-:Y:S04]  /*3cd60*/  STL [R1+0x6538], R16 ;  /* 0x0065381001007387 */ /* 0x0007e80000100800 */
[----:B------:R-:W-:Y:S01]  /*3cd70*/  STL [R1+0x6540], R18 ;  /* 0x0065401201007387 */ /* 0x000fe20000100800 */
[----:B---3--:R-:W-:-:S03]  /*3cd80*/  IMAD.X R16, R12, 0x1, R4, P6 ;  /* 0x000000010c107824 */ /* 0x008fc600030e0604 */
[----:B------:R-:W2:Y:S04]  /*3cd90*/  LDL.LU R12, [R1+0x148] ;  /* 0x00014800010c7983 */ /* 0x000ea80000300800 */
[----:B------:R0:W-:Y:S04]  /*3cda0*/  STL [R1+0x6534], R16 ;  /* 0x0065341001007387 */ /* 0x0001e80000100800 */
[----:B------:R1:W-:Y:S04]  /*3cdb0*/  STL [R1+0x652c], R17 ;  /* 0x00652c1101007387 */ /* 0x0003e80000100800 */
[----:B------:R-:W3:Y:S01]  /*3cdc0*/  LDL.LU R29, [R1+0x1d8] ;  /* 0x0001d800011d7983 */ /* 0x000ee20000300800 */
[----:B0-----:R-:W-:Y:S01]  /*3cdd0*/  IMAD.X R16, R13, 0x1, R2, P3 ;  /* 0x000000010d107824 */ /* 0x001fe200018e0602 */
[----:B-1----:R-:W-:-:S04]  /*3cde0*/  IADD3 R17, P3, PT, R11, R26, RZ ;  /* 0x0000001a0b117210 */ /* 0x002fc80007f7e0ff */
[----:B------:R0:W-:Y:S04]  /*3cdf0*/  STL [R1+0x6528], R16 ;  /* 0x0065281001007387 */ /* 0x0001e80000100800 */
[----:B------:R-:W-:Y:S01]  /*3ce00*/  STL [R1+0x6530], R17 ;  /* 0x0065301101007387 */ /* 0x000fe20000100800 */
[----:B0-----:R-:W-:Y:S01]  /*3ce10*/  IMAD.X R16, R13, 0x1, R4, P2 ;  /* 0x000000010d107824 */ /* 0x001fe200010e0604 */
[----:B------:R-:W-:Y:S02]  /*3ce20*/  IADD3 R11, P2, PT, R11, R3, RZ ;  /* 0x000000030b0b7210 */ /* 0x000fe40007f5e0ff */
[----:B------:R-:W3:Y:S04]  /*3ce30*/  LDL.LU R13, [R1+0x144] ;  /* 0x00014400010d7983 */ /* 0x000ee80000300800 */
[----:B------:R-:W-:Y:S04]  /*3ce40*/  STL [R1+0x6524], R16 ;  /* 0x0065241001007387 */ /* 0x000fe80000100800 */
[----:B------:R0:W-:Y:S04]  /*3ce50*/  STL [R1+0x651c], R11 ;  /* 0x00651c0b01007387 */ /* 0x0001e80000100800 */
[----:B0-----:R-:W3:Y:S01]  /*3ce60*/  LDL.LU R11, [R1+0x1d4] ;  /* 0x0001d400010b7983 */ /* 0x001ee20000300800 */
[----:B----4-:R-:W-:Y:S01]  /*3ce70*/  IMAD.X R16, R9, 0x1, R2, P1 ;  /* 0x0000000109107824 */ /* 0x010fe200008e0602 */
[----:B-----5:R-:W-:-:S04]  /*3ce80*/  IADD3 R17, P1, PT, R10, R26, RZ ;  /* 0x0000001a0a117210 */ /* 0x020fc80007f3e0ff */
[----:B------:R0:W-:Y:S04]  /*3ce90*/  STL [R1+0x6518], R16 ;  /* 0x0065181001007387 */ /* 0x0001e80000100800 */
[----:B------:R-:W-:Y:S01]  /*3cea0*/  STL [R1+0x6520], R17 ;  /* 0x0065201101007387 */ /* 0x000fe20000100800 */
[----:B0-----:R-:W-:Y:S01]  /*3ceb0*/  IMAD.X R16, R9, 0x1, R4, P0 ;  /* 0x0000000109107824 */ /* 0x001fe200000e0604 */
[----:B------:R-:W-:Y:S02]  /*3cec0*/  IADD3 R10, P0, PT, R10, R3, RZ ;  /* 0x000000030a0a7210 */ /* 0x000fe40007f1e0ff */
[----:B------:R-:W4:Y:S04]  /*3ced0*/  LDL.LU R9, [R1+0x140] ;  /* 0x0001400001097983 */ /* 0x000f280000300800 */
[----:B------:R-:W-:Y:S04]  /*3cee0*/  STL [R1+0x6514], R16 ;  /* 0x0065141001007387 */ /* 0x000fe80000100800 */
[----:B------:R0:W-:Y:S04]  /*3cef0*/  STL [R1+0x650c], R10 ;  /* 0x00650c0a01007387 */ /* 0x0001e80000100800 */
[----:B0-----:R-:W5:Y:S01]  /*3cf00*/  LDL.LU R10, [R1+0x1d0] ;  /* 0x0001d000010a7983 */ /* 0x001f620000300800 */
[----:B------:R-:W-:Y:S01]  /*3cf10*/  IMAD.X R16, R15, 0x1, R2, P5 ;  /* 0x000000010f107824 */ /* 0x000fe200028e0602 */
[----:B------:R-:W-:-:S04]  /*3cf20*/  IADD3 R17, P5, PT, R8, R26, RZ ;  /* 0x0000001a08117210 */ /* 0x000fc80007fbe0ff */
[----:B------:R0:W-:Y:S04]  /*3cf30*/  STL [R1+0x6508], R16 ;  /* 0x0065081001007387 */ /* 0x0001e80000100800 */
[----:B------:R-:W-:Y:S01]  /*3cf40*/  STL [R1+0x6510], R17 ;  /* 0x0065101101007387 */ /* 0x000fe20000100800 */
[----:B0-----:R-:W-:Y:S01]  /*3cf50*/  IMAD.X R16, R15, 0x1, R4, P4 ;  /* 0x000000010f107824 */ /* 0x001fe200020e0604 */
[----:B------:R-:W-:Y:S02]  /*3cf60*/  IADD3 R8, P4, PT, R8, R3, RZ ;  /* 0x0000000308087210 */ /* 0x000fe40007f9e0ff */
[----:B------:R-:W5:Y:S04]  /*3cf70*/  LDL.LU R15, [R1+0x13c] ;  /* 0x00013c00010f7983 */ /* 0x000f680000300800 */
        /* <DEDUP_REMOVED lines=23> */
[----:B--2---:R-:W-:-:S05]  /*3d0f0*/  IMAD.X R16, R12, 0x1, R2, P5 ;  /* 0x000000010c107824 */ /* 0x004fca00028e0602 */
[----:B------:R0:W-:Y:S01]  /*3d100*/  STL [R1+0x64d8], R16 ;  /* 0x0064d81001007387 */ /* 0x0001e20000100800 */
[C---:B---3--:R-:W-:Y:S01]  /*3d110*/  IADD3 R18, P5, PT, R29.reuse, R26, RZ ;  /* 0x0000001a1d127210 */ /* 0x048fe20007fbe0ff */
[----:B0-----:R-:W-:Y:S01]  /*3d120*/  IMAD.X R16, R12, 0x1, R4, P4 ;  /* 0x000000010c107824 */ /* 0x001fe200020e0604 */
[----:B------:R-:W-:-:S03]  /*3d130*/  IADD3 R17, P4, PT, R29, R3, RZ ;  /* 0x000000031d117210 */ /* 0x000fc60007f9e0ff */
[----:B------:R-:W-:Y:S04]  /*3d140*/  STL [R1+0x64e0], R18 ;  /* 0x0064e01201007387 */ /* 0x000fe80000100800 */
[----:B------:R-:W2:Y:S04]  /*3d150*/  LDL.LU R12, [R1+0x130] ;  /* 0x00013000010c7983 */ /* 0x000ea80000300800 */
[----:B------:R0:W-:Y:S04]  /*3d160*/  STL [R1+0x64d4], R16 ;  /* 0x0064d41001007387 */ /* 0x0001e80000100800 */
[----:B------:R1:W-:Y:S04]  /*3d170*/  STL [R1+0x64cc], R17 ;  /* 0x0064cc1101007387 */ /* 0x0003e80000100800 */
[----:B------:R-:W3:Y:S01]  /*3d180*/  LDL.LU R29, [R1+0x1c0] ;  /* 0x0001c000011d7983 */ /* 0x000ee20000300800 */
[----:B0-----:R-:W-:-:S05]  /*3d190*/  IMAD.X R16, R13, 0x1, R2, P3 ;  /* 0x000000010d107824 */ /* 0x001fca00018e0602 */
[----:B------:R0:W-:Y:S01]  /*3d1a0*/  STL [R1+0x64c8], R16 ;  /* 0x0064c81001007387 */ /* 0x0001e20000100800 */
[----:B-1----:R-:W-:Y:S01]  /*3d1b0*/  IADD3 R17, P3, PT, R11, R26, RZ ;  /* 0x0000001a0b117210 */ /* 0x002fe20007f7e0ff */
[----:B0-----:R-:W-:Y:S01]  /*3d1c0*/  IMAD.X R16, R13, 0x1, R4, P2 ;  /* 0x000000010d107824 */ /* 0x001fe200010e0604 */
[----:B------:R-:W-:-:S03]  /*3d1d0*/  IADD3 R11, P2, PT, R11, R3, RZ ;  /* 0x000000030b0b7210 */ /* 0x000fc60007f5e0ff */
[----:B------:R-:W-:Y:S04]  /*3d1e0*/  STL [R1+0x64d0], R17 ;  /* 0x0064d01101007387 */ /* 0x000fe80000100800 */
[----:B------:R-:W3:Y:S04]  /*3d1f0*/  LDL.LU R13, [R1+0x12c] ;  /* 0x00012c00010d7983 */ /* 0x000ee80000300800 */
[----:B------:R-:W-:Y:S04]  /*3d200*/  STL [R1+0x64c4], R16 ;  /* 0x0064c41001007387 */ /* 0x000fe80000100800 */
[----:B------:R0:W-:Y:S04]  /*3d210*/  STL [R1+0x64bc], R11 ;  /* 0x0064bc0b01007387 */ /* 0x0001e80000100800 */
[----:B0-----:R-:W3:Y:S01]  /*3d220*/  LDL.LU R11, [R1+0x1bc] ;  /* 0x0001bc00010b7983 */ /* 0x001ee20000300800 */
[----:B----4-:R-:W-:-:S05]  /*3d230*/  IMAD.X R16, R9, 0x1, R2, P1 ;  /* 0x0000000109107824 */ /* 0x010fca00008e0602 */
[----:B------:R0:W-:Y:S01]  /*3d240*/  STL [R1+0x64b8], R16 ;  /* 0x0064b81001007387 */ /* 0x0001e20000100800 */
[C---:B-----5:R-:W-:Y:S01]  /*3d250*/  IADD3 R17, P1, PT, R10.reuse, R26, RZ ;  /* 0x0000001a0a117210 */ /* 0x060fe20007f3e0ff */
[----:B0-----:R-:W-:Y:S01]  /*3d260*/  IMAD.X R16, R9, 0x1, R4, P0 ;  /* 0x0000000109107824 */ /* 0x001fe200000e0604 */
[----:B------:R-:W-:-:S03]  /*3d270*/  IADD3 R10, P0, PT, R10, R3, RZ ;  /* 0x000000030a0a7210 */ /* 0x000fc60007f1e0ff */
[----:B------:R-:W-:Y:S04]  /*3d280*/  STL [R1+0x64c0], R17 ;  /* 0x0064c01101007387 */ /* 0x000fe80000100800 */
        /* <DEDUP_REMOVED lines=42> */
[----:B------:R-:W-:Y:S04]  /*3d530*/  STL [R1+0x646c], R17 ;  /* 0x00646c1101007387 */ /* 0x000fe80000100800 */
[----:B------:R-:W3:Y:S01]  /*3d540*/  LDL.LU R29, [R1+0x1a8] ;  /* 0x0001a800011d7983 */ /* 0x000ee20000300800 */
[----:B0-----:R-:W-:-:S05]  /*3d550*/  IMAD.X R16, R13, 0x1, R2, P3 ;  /* 0x000000010d107824 */ /* 0x001fca00018e0602 */
[----:B------:R0:W-:Y:S02]  /*3d560*/  STL [R1+0x6468], R16 ;  /* 0x0064681001007387 */ /* 0x0001e40000100800 */
[----:B0-----:R-:W-:Y:S01]  /*3d570*/  IMAD.X R16, R13, 0x1, R4, P2 ;  /* 0x000000010d107824 */ /* 0x001fe200010e0604 */
[C---:B------:R-:W-:Y:S02]  /*3d580*/  IADD3 R17, P3, PT, R11.reuse, R26, RZ ;  /* 0x0000001a0b117210 */ /* 0x040fe40007f7e0ff */
        /* <DEDUP_REMOVED lines=16> */
[----:B------:R-:W-:-:S05]  /*3d690*/  IMAD.X R16, R15, 0x1, R2, P5 ;  /* 0x000000010f107824 */ /* 0x000fca00028e0602 */
[----:B------:R0:W-:Y:S01]  /*3d6a0*/  STL [R1+0x6448], R16 ;  /* 0x0064481001007387 */ /* 0x0001e20000100800 */
[----:B------:R-:W-:-:S05]  /*3d6b0*/  IADD3 R17, P5, PT, R8, R26, RZ ;  /* 0x0000001a08117210 */ /* 0x000fca0007fbe0ff */
[----:B------:R-:W-:Y:S01]  /*3d6c0*/  STL [R1+0x6450], R17 ;  /* 0x0064501101007387 */ /* 0x000fe20000100800 */
[----:B0-----:R-:W-:Y:S01]  /*3d6d0*/  IMAD.X R16, R15, 0x1, R4, P4 ;  /* 0x000000010f107824 */ /* 0x001fe200020e0604 */
[----:B------:R-:W-:Y:S02]  /*3d6e0*/  IADD3 R8, P4, PT, R8, R3, RZ ;  /* 0x0000000308087210 */ /* 0x000fe40007f9e0ff */
[----:B------:R-:W5:Y:S04]  /*3d6f0*/  LDL.LU R15, [R1+0x10c] ;  /* 0x00010c00010f7983 */ /* 0x000f680000300800 */
        /* <DEDUP_REMOVED lines=15> */
[C---:B------:R-:W-:Y:S01]  /*3d7f0*/  IADD3 R17, P1, PT, R5.reuse, R26, RZ ;  /* 0x0000001a05117210 */ /* 0x040fe20007f3e0ff */
[----:B0-----:R-:W-:Y:S01]  /*3d800*/  IMAD.X R16, R14, 0x1, R4, P0 ;  /* 0x000000010e107824 */ /* 0x001fe200000e0604 */
[----:B------:R-:W-:-:S03]  /*3d810*/  IADD3 R5, P0, PT, R5, R3, RZ ;  /* 0x0000000305057210 */ /* 0x000fc60007f1e0ff */
[----:B------:R-:W-:Y:S04]  /*3d820*/  STL [R1+0x6430], R17 ;  /* 0x0064301101007387 */ /* 0x000fe80000100800 */
        /* <DEDUP_REMOVED lines=297> */
[----:B0-----:R-:W-:Y:S02]  /*3eac0*/  IMAD.X R16, R14, 0x1, R4, P0 ;  /* 0x000000010e107824 */ /* 0x001fe400000e0604 */
[----:B------:R-:W5:Y:S04]  /*3ead0*/  LDL.LU R14, [R1+0x84] ;  /* 0x00008400010e7983 */ /* 0x000f680000300800 */
[----:B------:R0:W-:Y:S04]  /*3eae0*/  STL [R1+0x6254], R17 ;  /* 0x0062541101007387 */ /* 0x0001e80000100800 */
[----:B------:R2:W-:Y:S01]  /*3eaf0*/  STL [R1+0x6238], R16 ;  /* 0x0062381001007387 */ /* 0x0005e20000100800 */
[----:B0-----:R-:W-:-:S03]  /*3eb00*/  IADD3 R17, P0, PT, R5, R3, RZ ;  /* 0x0000000305117210 */ /* 0x001fc60007f1e0ff */
[----:B------:R-:W5:Y:S04]  /*3eb10*/  LDL.LU R5, [R1+0x840] ;  /* 0x0008400001057983 */ /* 0x000f680000300800 */
[----:B------:R-:W-:Y:S01]  /*3eb20*/  STL [R1+0x6240], R17 ;  /* 0x0062401101007387 */ /* 0x000fe20000100800 */
        /* <DEDUP_REMOVED lines=40> */
[----:B------:R-:W-:-:S02]  /*3edb0*/  IMAD.X R17, R6, 0x1, R2, P3 ;  /* 0x0000000106117824 */ /* 0x000fc400018e0602 */
[----:B------:R-:W-:-:S03]  /*3edc0*/  IMAD.X R6, R6, 0x1, R4, P2 ;  /* 0x0000000106067824 */ /* 0x000fc600010e0604 */
[----:B------:R-:W-:Y:S01]  /*3edd0*/  STL [R1+0x61fc], R17 ;  /* 0x0061fc1101007387 */ /* 0x000fe20000100800 */
[C---:B------:R-:W-:Y:S02]  /*3ede0*/  IADD3 R16, P3, PT, R7.reuse, R26, RZ ;  /* 0x0000001a07107210 */ /* 0x040fe40007f7e0ff */
[----:B------:R-:W-:-:S03]  /*3edf0*/  IADD3 R7, P2, PT, R7, R3, RZ ;  /* 0x0000000307077210 */ /* 0x000fc60007f5e0ff */
[----:B------:R-:W-:Y:S04]  /*3ee00*/  STL [R1+0x6204], R16 ;  /* 0x0062041001007387 */ /* 0x000fe80000100800 */
[----:B------:R0:W-:Y:S04]  /*3ee10*/  STL [R1+0x61e8], R6 ;  /* 0x0061e80601007387 */ /* 0x0001e80000100800 */
[----:B0-----:R-:W5:Y:S04]  /*3ee20*/  LDL.LU R6, [R1+0x70] ;  /* 0x0000700001067983 */ /* 0x001f680000300800 */
        /* <DEDUP_REMOVED lines=35> */
[----:B0-----:R-:W-:Y:S02]  /*3f060*/  IMAD.X R17, R9, 0x1, R4, P0 ;  /* 0x0000000109117824 */ /* 0x001fe400000e0604 */
[----:B------:R-:W4:Y:S04]  /*3f070*/  LDL.LU R9, [R1+0x60] ;  /* 0x0000600001097983 */ /* 0x000f280000300800 */
[----:B------:R0:W-:Y:S04]  /*3f080*/  STL [R1+0x61c4], R16 ;  /* 0x0061c41001007387 */ /* 0x0001e80000100800 */
[----:B------:R1:W-:Y:S01]  /*3f090*/  STL [R1+0x61a8], R17 ;  /* 0x0061a81101007387 */ /* 0x0003e20000100800 */
[----:B0-----:R-:W-:-:S03]  /*3f0a0*/  IADD3 R16, P0, PT, R10, R3, RZ ;  /* 0x000000030a107210 */ /* 0x001fc60007f1e0ff */
[----:B------:R-:W5:Y:S01]  /*3f0b0*/  LDL.LU R10, [R1+0x81c] ;  /* 0x00081c00010a7983 */ /* 0x000f620000300800 */
[----:B-1----:R-:W-:-:S03]  /*3f0c0*/  IMAD.X R17, R15, 0x1, R2, P5 ;  /* 0x000000010f117824 */ /* 0x002fc600028e0602 */
[----:B------:R-:W-:Y:S04]  /*3f0d0*/  STL [R1+0x61b0], R16 ;  /* 0x0061b01001007387 */ /* 0x000fe80000100800 */
[----:B------:R0:W-:Y:S02]  /*3f0e0*/  STL [R1+0x61ac], R17 ;  /* 0x0061ac1101007387 */ /* 0x0001e40000100800 */
[----:B0-----:R-:W-:Y:S01]  /*3f0f0*/  IMAD.X R17, R15, 0x1, R4, P4 ;  /* 0x000000010f117824 */ /* 0x001fe200020e0604 */
[C---:B------:R-:W-:Y:S01]  /*3f100*/  IADD3 R16, P5, PT, R8.reuse, R26, RZ ;  /* 0x0000001a08107210 */ /* 0x040fe20007fbe0ff */
[----:B------:R-:W5:Y:S04]  /*3f110*/  LDL.LU R15, [R1+0x5c] ;  /* 0x00005c00010f7983 */ /* 0x000f680000300800 */
[----:B------:R0:W-:Y:S04]  /*3f120*/  STL [R1+0x61b4], R16 ;  /* 0x0061b41001007387 */ /* 0x0001e80000100800 */
[----:B------:R-:W-:Y:S01]  /*3f130*/  STL [R1+0x6198], R17 ;  /* 0x0061981101007387 */ /* 0x000fe20000100800 */
[----:B0-----:R-:W-:-:S03]  /*3f140*/  IADD3 R16, P4, PT, R8, R3, RZ ;  /* 0x0000000308107210 */ /* 0x001fc60007f9e0ff */
[----:B------:R-:W5:Y:S04]  /*3f150*/  LDL.LU R8, [R1+0x818] ;  /* 0x0008180001087983 */ /* 0x000f680000300800 */
[----:B------:R0:W-:Y:S01]  /*3f160*/  STL [R1+0x61a0], R16 ;  /* 0x0061a01001007387 */ /* 0x0001e20000100800 */
[C---:B------:R-:W-:Y:S02]  /*3f170*/  IMAD.X R18, R6.reuse, 0x1, R2, P3 ;  /* 0x0000000106127824 */ /* 0x040fe400018e0602 */
[----:B0-----:R-:W-:-:S03]  /*3f180*/  IMAD.X R16, R6, 0x1, R4, P2 ;  /* 0x0000000106107824 */ /* 0x001fc600010e0604 */
[----:B------:R-:W-:Y:S04]  /*3f190*/  STL [R1+0x619c], R18 ;  /* 0x00619c1201007387 */ /* 0x000fe80000100800 */
[----:B------:R-:W5:Y:S01]  /*3f1a0*/  LDL.LU R6, [R1+0x58] ;  /* 0x0000580001067983 */ /* 0x000f620000300800 */
[----:B------:R-:W-:-:S05]  /*3f1b0*/  IADD3 R17, P3, PT, R7, R26, RZ ;  /* 0x0000001a07117210 */ /* 0x000fca0007f7e0ff */
[----:B------:R0:W-:Y:S04]  /*3f1c0*/  STL [R1+0x61a4], R17 ;  /* 0x0061a41101007387 */ /* 0x0001e80000100800 */
[----:B------:R1:W-:Y:S01]  /*3f1d0*/  STL [R1+0x6188], R16 ;  /* 0x0061881001007387 */ /* 0x0003e20000100800 */
[----:B0-----:R-:W-:-:S03]  /*3f1e0*/  IADD3 R17, P2, PT, R7, R3, RZ ;  /* 0x0000000307117210 */ /* 0x001fc60007f5e0ff */
[----:B------:R-:W5:Y:S01]  /*3f1f0*/  LDL.LU R7, [R1+0x814] ;  /* 0x0008140001077983 */ /* 0x000f620000300800 */
[----:B-1----:R-:W-:-:S03]  /*3f200*/  IMAD.X R16, R14, 0x1, R2, P1 ;  /* 0x000000010e107824 */ /* 0x002fc600008e0602 */
[----:B------:R0:W-:Y:S04]  /*3f210*/  STL [R1+0x6190], R17 ;  /* 0x0061901101007387 */ /* 0x0001e80000100800 */
[----:B------:R1:W-:Y:S01]  /*3f220*/  STL [R1+0x618c], R16 ;  /* 0x00618c1001007387 */ /* 0x0003e20000100800 */
[C---:B0-----:R-:W-:Y:S01]  /*3f230*/  IADD3 R17, P1, PT, R5.reuse, R26, RZ ;  /* 0x0000001a05117210 */ /* 0x041fe20007f3e0ff */
[----:B-1----:R-:W-:Y:S02]  /*3f240*/  IMAD.X R16, R14, 0x1, R4, P0 ;  /* 0x000000010e107824 */ /* 0x002fe400000e0604 */
[----:B------:R-:W5:Y:S04]  /*3f250*/  LDL.LU R14, [R1+0x54] ;  /* 0x00005400010e7983 */ /* 0x000f680000300800 */
[----:B------:R0:W-:Y:S04]  /*3f260*/  STL [R1+0x6194], R17 ;  /* 0x0061941101007387 */ /* 0x0001e80000100800 */
[----:B------:R2:W-:Y:S01]  /*3f270*/  STL [R1+0x6178], R16 ;  /* 0x0061781001007387 */ /* 0x0005e20000100800 */
[----:B0-----:R-:W-:-:S03]  /*3f280*/  IADD3 R17, P0, PT, R5, R3, RZ ;  /* 0x0000000305117210 */ /* 0x001fc60007f1e0ff */
[----:B------:R-:W5:Y:S04]  /*3f290*/  LDL.LU R5, [R1+0x810] ;  /* 0x0008100001057983 */ /* 0x000f680000300800 */
[----:B------:R3:W-:Y:S01]  /*3f2a0*/  STL [R1+0x6180], R17 ;  /* 0x0061801101007387 */ /* 0x0007e20000100800 */
[----:B--2---:R-:W-:-:S05]  /*3f2b0*/  IMAD.X R16, R12, 0x1, R2, P5 ;  /* 0x000000010c107824 */ /* 0x004fca00028e0602 */
[----:B------:R0:W-:Y:S01]  /*3f2c0*/  STL [R1+0x617c], R16 ;  /* 0x00617c1001007387 */ /* 0x0001e20000100800 */
[C---:B---3--:R-:W-:Y:S01]  /*3f2d0*/  IADD3 R17, P5, PT, R29.reuse, R26, RZ ;  /* 0x0000001a1d117210 */ /* 0x048fe20007fbe0ff */
[----:B0-----:R-:W-:Y:S01]  /*3f2e0*/  IMAD.X R16, R12, 0x1, R4, P4 ;  /* 0x000000010c107824 */ /* 0x001fe200020e0604 */
[----:B------:R-:W-:-:S03]  /*3f2f0*/  IADD3 R12, P4, PT, R29, R3, RZ ;  /* 0x000000031d0c7210 */ /* 0x000fc60007f9e0ff */
[----:B------:R-:W-:Y:S04]  /*3f300*/  STL [R1+0x6184], R17 ;  /* 0x0061841101007387 */ /* 0x000fe80000100800 */
[----:B------:R-:W2:Y:S04]  /*3f310*/  LDL.LU R29, [R1+0x50] ;  /* 0x00005000011d7983 */ /* 0x000ea80000300800 */
[----:B------:R-:W-:Y:S04]  /*3f320*/  STL [R1+0x6168], R16 ;  /* 0x0061681001007387 */ /* 0x000fe80000100800 */
[----:B------:R0:W-:Y:S04]  /*3f330*/  STL [R1+0x6170], R12 ;  /* 0x0061700c01007387 */ /* 0x0001e80000100800 */
[----:B0-----:R-:W3:Y:S01]  /*3f340*/  LDL.LU R12, [R1+0x80c] ;  /* 0x00080c00010c7983 */ /* 0x001ee20000300800 */
[----:B------:R-:W-:-:S02]  /*3f350*/  IMAD.X R17, R13, 0x1, R2, P3 ;  /* 0x000000010d117824 */ /* 0x000fc400018e0602 */
[----:B------:R-:W-:-:S03]  /*3f360*/  IMAD.X R13, R13, 0x1, R4, P2 ;  /* 0x000000010d0d7824 */ /* 0x000fc600010e0604 */
[----:B------:R-:W-:Y:S01]  /*3f370*/  STL [R1+0x616c], R17 ;  /* 0x00616c1101007387 */ /* 0x000fe20000100800 */
[C---:B------:R-:W-:Y:S02]  /*3f380*/  IADD3 R16, P3, PT, R11.reuse, R26, RZ ;  /* 0x0000001a0b107210 */ /* 0x040fe40007f7e0ff */
[----:B------:R-:W-:-:S03]  /*3f390*/  IADD3 R11, P2, PT, R11, R3, RZ ;  /* 0x000000030b0b7210 */ /* 0x000fc60007f5e0ff */
[----:B------:R-:W-:Y:S04]  /*3f3a0*/  STL [R1+0x6174], R16 ;  /* 0x0061741001007387 */ /* 0x000fe80000100800 */
[----:B------:R0:W-:Y:S04]  /*3f3b0*/  STL [R1+0x6158], R13 ;  /* 0x0061580d01007387 */ /* 0x0001e80000100800 */
[----:B0-----:R-:W3:Y:S04]  /*3f3c0*/  LDL.LU R13, [R1+0x4c] ;  /* 0x00004c00010d7983 */ /* 0x001ee80000300800 */
[----:B------:R0:W-:Y:S01]  /*3f3d0*/  STL [R1+0x6160], R11 ;  /* 0x0061600b01007387 */ /* 0x0001e20000100800 */
[----:B----4-:R-:W-:-:S03]  /*3f3e0*/  IMAD.X R16, R9, 0x1, R2, P1 ;  /* 0x0000000109107824 */ /* 0x010fc600008e0602 */
[----:B0-----:R-:W4:Y:S01]  /*3f3f0*/  LDL.LU R11, [R1+0x808] ;  /* 0x00080800010b7983 */ /* 0x001f220000300800 */
[C---:B-----5:R-:W-:Y:S01]  /*3f400*/  IADD3 R17, P1, PT, R10.reuse, R26, RZ ;  /* 0x0000001a0a117210 */ /* 0x060fe20007f3e0ff */
[----:B------:R-:W-:Y:S02]  /*3f410*/  IMAD.X R9, R9, 0x1, R4, P0 ;  /* 0x0000000109097824 */ /* 0x000fe400000e0604 */
[----:B------:R-:W-:Y:S04]  /*3f420*/  STL [R1+0x615c], R16 ;  /* 0x00615c1001007387 */ /* 0x000fe80000100800 */
[----:B------:R-:W-:Y:S04]  /*3f430*/  STL [R1+0x6164], R17 ;  /* 0x0061641101007387 */ /* 0x000fe80000100800 */
[----:B------:R0:W-:Y:S04]  /*3f440*/  STL [R1+0x6148], R9 ;  /* 0x0061480901007387 */ /* 0x0001e80000100800 */
[----:B0-----:R-:W5:Y:S01]  /*3f450*/  LDL.LU R9, [R1+0x48] ;  /* 0x0000480001097983 */ /* 0x001f620000300800 */
[----:B------:R-:W-:Y:S01]  /*3f460*/  IADD3 R16, P0, PT, R10, R3, RZ ;  /* 0x000000030a107210 */ /* 0x000fe20007f1e0ff */
[----:B------:R-:W-:-:S04]  /*3f470*/  IMAD.X R10, R15, 0x1, R2, P5 ;  /* 0x000000010f0a7824 */ /* 0x000fc800028e0602 */
[----:B------:R0:W-:Y:S01]  /*3f480*/  STL [R1+0x6150], R16 ;  /* 0x0061501001007387 */ /* 0x0001e20000100800 */
[----:B------:R-:W-:-:S03]  /*3f490*/  IMAD.X R17, R15, 0x1, R4, P4 ;  /* 0x000000010f117824 */ /* 0x000fc600020e0604 */
[----:B------:R1:W-:Y:S01]  /*3f4a0*/  STL [R1+0x614c], R10 ;  /* 0x00614c0a01007387 */ /* 0x0003e20000100800 */
[----:B0-----:R-:W-:-:S03]  /*3f4b0*/  IADD3 R16, P5, PT, R8, R26, RZ ;  /* 0x0000001a08107210 */ /* 0x001fc60007fbe0ff */
[----:B-1----:R-:W5:Y:S04]  /*3f4c0*/  LDL.LU R10, [R1+0x804] ;  /* 0x00080400010a7983 */ /* 0x002f680000300800 */
[----:B------:R0:W-:Y:S04]  /*3f4d0*/  STL [R1+0x6154], R16 ;  /* 0x0061541001007387 */ /* 0x0001e80000100800 */
[----:B------:R-:W-:Y:S01]  /*3f4e0*/  STL [R1+0x6138], R17 ;  /* 0x0061381101007387 */ /* 0x000fe20000100800 */
[----:B0-----:R-:W-:-:S03]  /*3f4f0*/  IADD3 R16, P4, PT, R8, R3, RZ ;  /* 0x0000000308107210 */ /* 0x001fc60007f9e0ff */
[----:B------:R-:W5:Y:S04]  /*3f500*/  LDL.LU R8, [R1+0x44] ;  /* 0x0000440001087983 */ /* 0x000f680000300800 */
[----:B------:R0:W-:Y:S01]  /*3f510*/  STL [R1+0x6140], R16 ;  /* 0x0061401001007387 */ /* 0x0001e20000100800 */
[----:B------:R-:W-:-:S03]  /*3f520*/  IMAD.X R15, R6, 0x1, R2, P3 ;  /* 0x00000001060f7824 */ /* 0x000fc600018e0602 */
[----:B0-----:R-:W5:Y:S01]  /*3f530*/  LDL.LU R16, [R1+0x800] ;  /* 0x0008000001107983 */ /* 0x001f620000300800 */
[----:B------:R-:W-:-:S03]  /*3f540*/  IMAD.X R6, R6, 0x1, R4, P2 ;  /* 0x0000000106067824 */ /* 0x000fc600010e0604 */
[----:B------:R0:W-:Y:S02]  /*3f550*/  STL [R1+0x613c], R15 ;  /* 0x00613c0f01007387 */ /* 0x0001e40000100800 */
[C---:B0-----:R-:W-:Y:S02]  /*3f560*/  IADD3 R15, P3, PT, R7.reuse, R26, RZ ;  /* 0x0000001a070f7210 */ /* 0x041fe40007f7e0ff */
[----:B------:R-:W-:-:S03]  /*3f570*/  IADD3 R7, P2, PT, R7, R3, RZ ;  /* 0x0000000307077210 */ /* 0x000fc60007f5e0ff */
[----:B------:R-:W-:Y:S04]  /*3f580*/  STL [R1+0x6144], R15 ;  /* 0x0061440f01007387 */ /* 0x000fe80000100800 */
[----:B------:R0:W-:Y:S04]  /*3f590*/  STL [R1+0x6128], R6 ;  /* 0x0061280601007387 */ /* 0x0001e80000100800 */
[----:B0-----:R-:W5:Y:S04]  /*3f5a0*/  LDL.LU R6, [R1+0x40] ;  /* 0x0000400001067983 */ /* 0x001f680000300800 */
[----:B------:R0:W-:Y:S04]  /*3f5b0*/  STL [R1+0x6130], R7 ;  /* 0x0061300701007387 */ /* 0x0001e80000100800 */
[----:B0-----:R-:W5:Y:S01]  /*3f5c0*/  LDL.LU R7, [R1+0x7fc] ;  /* 0x0007fc0001077983 */ /* 0x001f620000300800 */
[C---:B------:R-:W-:Y:S01]  /*3f5d0*/  IMAD.X R15, R14.reuse, 0x1, R2, P1 ;  /* 0x000000010e0f7824 */ /* 0x040fe200008e0602 */
[----:B------:R-:W-:Y:S01]  /*3f5e0*/  IADD3 R18, P1, PT, R5, R26, RZ ;  /* 0x0000001a05127210 */ /* 0x000fe20007f3e0ff */
[----:B------:R-:W-:-:S03]  /*3f5f0*/  IMAD.X R17, R14, 0x1, R4, P0 ;  /* 0x000000010e117824 */ /* 0x000fc600000e0604 */
[----:B------:R0:W-:Y:S01]  /*3f600*/  STL [R1+0x612c], R15 ;  /* 0x00612c0f01007387 */ /* 0x0001e20000100800 */
[----:B------:R-:W-:-:S03]  /*3f610*/  IADD3 R14, P0, PT, R5, R3, RZ ;  /* 0x00000003050e7210 */ /* 0x000fc60007f1e0ff */
[----:B0-----:R-:W5:Y:S04]  /*3f620*/  LDL.LU R15, [R1+0x3c] ;  /* 0x00003c00010f7983 */ /* 0x001f680000300800 */
[----:B------:R-:W-:Y:S04]  /*3f630*/  STL [R1+0x6134], R18 ;  /* 0x0061341201007387 */ /* 0x000fe80000100800 */
[----:B------:R2:W-:Y:S04]  /*3f640*/  STL [R1+0x6118], R17 ;  /* 0x0061181101007387 */ /* 0x0005e80000100800 */
[----:B------:R-:W5:Y:S04]  /*3f650*/  LDL.LU R5, [R1+0x7f8] ;  /* 0x0007f80001057983 */ /* 0x000f680000300800 */
[----:B------:R-:W-:Y:S01]  /*3f660*/  STL [R1+0x6120], R14 ;  /* 0x0061200e01007387 */ /* 0x000fe20000100800 */
[----:B--2---:R-:W-:-:S05]  /*3f670*/  IMAD.X R17, R29, 0x1, R2, P5 ;  /* 0x000000011d117824 */ /* 0x004fca00028e0602 */
[----:B------:R0:W-:Y:S02]  /*3f680*/  STL [R1+0x611c], R17 ;  /* 0x00611c1101007387 */ /* 0x0001e40000100800 */
[----:B0-----:R-:W-:Y:S02]  /*3f690*/  IMAD.X R17, R29, 0x1, R4, P4 ;  /* 0x000000011d117824 */ /* 0x001fe400020e0604 */
[----:B------:R-:W2:Y:S01]  /*3f6a0*/  LDL.LU R29, [R1+0x38] ;  /* 0x00003800011d7983 */ /* 0x000ea20000300800 */
[----:B---3--:R-:W-:-:S05]  /*3f6b0*/  IADD3 R14, P5, PT, R12, R26, RZ ;  /* 0x0000001a0c0e7210 */ /* 0x008fca0007fbe0ff */
[----:B------:R0:W-:Y:S04]  /*3f6c0*/  STL [R1+0x6124], R14 ;  /* 0x0061240e01007387 */ /* 0x0001e80000100800 */
[----:B0-----:R-:W3:Y:S04]  /*3f6d0*/  LDL.LU R14, [R1+0x7f4] ;  /* 0x0007f400010e7983 */ /* 0x001ee80000300800 */
[----:B------:R0:W-:Y:S02]  /*3f6e0*/  STL [R1+0x6108], R17 ;  /* 0x0061081101007387 */ /* 0x0001e40000100800 */
[----:B0-----:R-:W-:-:S05]  /*3f6f0*/  IADD3 R17, P4, PT, R12, R3, RZ ;  /* 0x000000030c117210 */ /* 0x001fca0007f9e0ff */
[----:B------:R0:W-:Y:S01]  /*3f700*/  STL [R1+0x6110], R17 ;  /* 0x0061101101007387 */ /* 0x0001e20000100800 */
[C---:B------:R-:W-:Y:S02]  /*3f710*/  IMAD.X R12, R13.reuse, 0x1, R2, P3 ;  /* 0x000000010d0c7824 */ /* 0x040fe400018e0602 */
[----:B0-----:R-:W-:-:S03]  /*3f720*/  IMAD.X R17, R13, 0x1, R4, P2 ;  /* 0x000000010d117824 */ /* 0x001fc600010e0604 */
[----:B------:R0:W-:Y:S01]  /*3f730*/  STL [R1+0x610c], R12 ;  /* 0x00610c0c01007387 */ /* 0x0001e20000100800 */
[----:B----4-:R-:W-:-:S03]  /*3f740*/  IADD3 R18, P3, PT, R11, R26, RZ ;  /* 0x0000001a0b127210 */ /* 0x010fc60007f7e0ff */
[----:B0-----:R-:W4:Y:S04]  /*3f750*/  LDL.LU R12, [R1+0x34] ;  /* 0x00003400010c7983 */ /* 0x001f280000300800 */
[----:B------:R5:W-:Y:S04]  /*3f760*/  STL [R1+0x6114], R18 ;  /* 0x0061141201007387 */ /* 0x000be80000100800 */
[----:B------:R-:W4:Y:S04]  /*3f770*/  LDL.LU R13, [R1+0x7f0] ;  /* 0x0007f000010d7983 */ /* 0x000f280000300800 */
[----:B------:R0:W-:Y:S01]  /*3f780*/  STL [R1+0x60f8], R17 ;  /* 0x0060f81101007387 */ /* 0x0001e20000100800 */
[----:B-----5:R-:W-:Y:S01]  /*3f790*/  IMAD.X R18, R9, 0x1, R2, P1 ;  /* 0x0000000109127824 */ /* 0x020fe200008e0602 */
[----:B0-----:R-:W-:-:S02]  /*3f7a0*/  IADD3 R17, P2, PT, R11, R3, RZ ;  /* 0x000000030b117210 */ /* 0x001fc40007f5e0ff */
[----:B------:R-:W5:Y:S04]  /*3f7b0*/  LDL.LU R11, [R1+0x30] ;  /* 0x00003000010b7983 */ /* 0x000f680000300800 */
[----:B------:R-:W-:Y:S04]  /*3f7c0*/  STL [R1+0x6100], R17 ;  /* 0x0061001101007387 */ /* 0x000fe80000100800 */
[----:B------:R0:W-:Y:S02]  /*3f7d0*/  STL [R1+0x60fc], R18 ;  /* 0x0060fc1201007387 */ /* 0x0001e40000100800 */
[----:B0-----:R-:W-:-:S02]  /*3f7e0*/  IMAD.X R18, R9, 0x1, R4, P0 ;  /* 0x0000000109127824 */ /* 0x001fc400000e0604 */
[----:B------:R-:W5:Y:S01]  /*3f7f0*/  LDL.LU R9, [R1+0x7ec] ;  /* 0x0007ec0001097983 */ /* 0x000f620000300800 */
[----:B------:R-:W-:-:S05]  /*3f800*/  IADD3 R17, P1, PT, R10, R26, RZ ;  /* 0x0000001a0a117210 */ /* 0x000fca0007f3e0ff */
[----:B------:R0:W-:Y:S04]  /*3f810*/  STL [R1+0x6104], R17 ;  /* 0x0061041101007387 */ /* 0x0001e80000100800 */
[----:B------:R1:W-:Y:S01]  /*3f820*/  STL [R1+0x60e8], R18 ;  /* 0x0060e81201007387 */ /* 0x0003e20000100800 */
[----:B0-----:R-:W-:Y:S01]  /*3f830*/  IADD3 R17, P0, PT, R10, R3, RZ ;  /* 0x000000030a117210 */ /* 0x001fe20007f1e0ff */
[----:B------:R-:W-:-:S04]  /*3f840*/  IMAD.X R10, R8, 0x1, R2, P5 ;  /* 0x00000001080a7824 */ /* 0x000fc800028e0602 */
[----:B------:R-:W-:Y:S04]  /*3f850*/  STL [R1+0x60f0], R17 ;  /* 0x0060f01101007387 */ /* 0x000fe80000100800 */
[----:B------:R0:W-:Y:S01]  /*3f860*/  STL [R1+0x60ec], R10 ;  /* 0x0060ec0a01007387 */ /* 0x0001e20000100800 */
[----:B-1----:R-:W-:-:S03]  /*3f870*/  IADD3 R18, P5, PT, R16, R26, RZ ;  /* 0x0000001a10127210 */ /* 0x002fc60007fbe0ff */
[----:B0-----:R-:W5:Y:S01]  /*3f880*/  LDL.LU R10, [R1+0x2c] ;  /* 0x00002c00010a7983 */ /* 0x001f620000300800 */
[----:B------:R-:W-:-:S03]  /*3f890*/  IMAD.X R17, R8, 0x1, R4, P4 ;  /* 0x0000000108117824 */ /* 0x000fc600020e0604 */
[----:B------:R0:W-:Y:S04]  /*3f8a0*/  STL [R1+0x60f4], R18 ;  /* 0x0060f41201007387 */ /* 0x0001e80000100800 */
[----:B------:R-:W5:Y:S04]  /*3f8b0*/  LDL.LU R8, [R1+0x7e8] ;  /* 0x0007e80001087983 */ /* 0x000f680000300800 */
[----:B------:R1:W-:Y:S01]  /*3f8c0*/  STL [R1+0x60d8], R17 ;  /* 0x0060d81101007387 */ /* 0x0003e20000100800 */
[----:B0-----:R-:W-:-:S05]  /*3f8d0*/  IADD3 R18, P4, PT, R16, R3, RZ ;  /* 0x0000000310127210 */ /* 0x001fca0007f9e0ff */
[----:B------:R-:W-:Y:S01]  /*3f8e0*/  STL [R1+0x60e0], R18 ;  /* 0x0060e01201007387 */ /* 0x000fe20000100800 */
[C---:B-1----:R-:W-:Y:S02]  /*3f8f0*/  IMAD.X R17, R6.reuse, 0x1, R2, P3 ;  /* 0x0000000106117824 */ /* 0x042fe400018e0602 */
[----:B------:R-:W-:-:S03]  /*3f900*/  IMAD.X R6, R6, 0x1, R4, P2 ;  /* 0x0000000106067824 */ /* 0x000fc600010e0604 */
[----:B------:R-:W-:Y:S01]  /*3f910*/  STL [R1+0x60dc], R17 ;  /* 0x0060dc1101007387 */ /* 0x000fe20000100800 */
[----:B------:R-:W-:-:S05]  /*3f920*/  IADD3 R16, P3, PT, R7, R26, RZ ;  /* 0x0000001a07107210 */ /* 0x000fca0007f7e0ff */
[----:B------:R-:W-:Y:S04]  /*3f930*/  STL [R1+0x60e4], R16 ;  /* 0x0060e41001007387 */ /* 0x000fe80000100800 */
[----:B------:R0:W-:Y:S01]  /*3f940*/  STL [R1+0x60c8], R6 ;  /* 0x0060c80601007387 */ /* 0x0001e20000100800 */
[----:B------:R-:W-:-:S03]  /*3f950*/  IADD3 R7, P2, PT, R7, R3, RZ ;  /* 0x0000000307077210 */ /* 0x000fc60007f5e0ff */
[----:B0-----:R-:W5:Y:S04]  /*3f960*/  LDL.LU R6, [R1+0x28] ;  /* 0x0000280001067983 */ /* 0x001f680000300800 */
[----:B------:R0:W-:Y:S01]  /*3f970*/  STL [R1+0x60d0], R7 ;  /* 0x0060d00701007387 */ /* 0x0001e20000100800 */
[----:B------:R-:W-:-:S03]  /*3f980*/  IMAD.X R16, R15, 0x1, R2, P1 ;  /* 0x000000010f107824 */ /* 0x000fc600008e0602 */
[----:B0-----:R-:W5:Y:S01]  /*3f990*/  LDL.LU R7, [R1+0x7e4] ;  /* 0x0007e40001077983 */ /* 0x001f620000300800 */
[----:B------:R-:W-:-:S03]  /*3f9a0*/  IADD3 R17, P1, PT, R5, R26, RZ ;  /* 0x0000001a05117210 */ /* 0x000fc60007f3e0ff */
[----:B------:R0:W-:Y:S04]  /*3f9b0*/  STL [R1+0x60cc], R16 ;  /* 0x0060cc1001007387 */ /* 0x0001e80000100800 */
[----:B------:R-:W-:Y:S01]  /*3f9c0*/  STL [R1+0x60d4], R17 ;  /* 0x0060d41101007387 */ /* 0x000fe20000100800 */
[----:B0-----:R-:W-:Y:S01]  /*3f9d0*/  IMAD.X R16, R15, 0x1, R4, P0 ;  /* 0x000000010f107824 */ /* 0x001fe200000e0604 */
[----:B------:R-:W-:-:S04]  /*3f9e0*/  IADD3 R15, P0, PT, R5, R3, RZ ;  /* 0x00000003050f7210 */ /* 0x000fc80007f1e0ff */
[----:B------:R-:W-:Y:S04]  /*3f9f0*/  STL [R1+0x60b8], R16 ;  /* 0x0060b81001007387 */ /* 0x000fe80000100800 */
[----:B------:R0:W-:Y:S01]  /*3fa00*/  STL [R1+0x60c0], R15 ;  /* 0x0060c00f01007387 */ /* 0x0001e20000100800 */
[----:B--2---:R-:W-:-:S05]  /*3fa10*/  IMAD.X R5, R29, 0x1, R2, P5 ;  /* 0x000000011d057824 */ /* 0x004fca00028e0602 */
[----:B------:R1:W-:Y:S01]  /*3fa20*/  STL [R1+0x60bc], R5 ;  /* 0x0060bc0501007387 */ /* 0x0003e20000100800 */
[----:B0-----:R-:W-:-:S03]  /*3fa30*/  IMAD.X R15, R29, 0x1, R4, P4 ;  /* 0x000000011d0f7824 */ /* 0x001fc600020e0604 */
[----:B-1----:R-:W2:Y:S01]  /*3fa40*/  LDL.LU R5, [R1+0x24] ;  /* 0x0000240001057983 */ /* 0x002ea20000300800 */
[----:B---3--:R-:W-:-:S05]  /*3fa50*/  IADD3 R16, P5, PT, R14, R26, RZ ;  /* 0x0000001a0e107210 */ /* 0x008fca0007fbe0ff */
[----:B------:R4:W-:Y:S04]  /*3fa60*/  STL [R1+0x60c4], R16 ;  /* 0x0060c41001007387 */ /* 0x0009e80000100800 */
[----:B------:R-:W3:Y:S01]  /*3fa70*/  LDL.LU R29, [R1+0x7e0] ;  /* 0x0007e000011d7983 */ /* 0x000ee20000300800 */
[----:B------:R-:W-:-:S03]  /*3fa80*/  IADD3 R14, P4, PT, R14, R3, RZ ;  /* 0x000000030e0e7210 */ /* 0x000fc60007f9e0ff */
[----:B------:R-:W-:Y:S04]  /*3fa90*/  STL [R1+0x60a8], R15 ;  /* 0x0060a80f01007387 */ /* 0x000fe80000100800 */
[----:B------:R0:W-:Y:S01]  /*3faa0*/  STL [R1+0x60b0], R14 ;  /* 0x0060b00e01007387 */ /* 0x0001e20000100800 */
[C---:B----4-:R-:W-:Y:S02]  /*3fab0*/  IMAD.X R16, R12.reuse, 0x1, R2, P3 ;  /* 0x000000010c107824 */ /* 0x050fe400018e0602 */
[----:B0-----:R-:W-:Y:S01]  /*3fac0*/  IMAD.X R14, R12, 0x1, R4, P2 ;  /* 0x000000010c0e7824 */ /* 0x001fe200010e0604 */
[C---:B------:R-:W-:Y:S02]  /*3fad0*/  IADD3 R15, P3, PT, R13.reuse, R26, RZ ;  /* 0x0000001a0d0f7210 */ /* 0x040fe40007f7e0ff */
[----:B------:R-:W-:Y:S01]  /*3fae0*/  STL [R1+0x60ac], R16 ;  /* 0x0060ac1001007387 */ /* 0x000fe20000100800 */
[----:B------:R-:W-:-:S03]  /*3faf0*/  IADD3 R13, P2, PT, R13, R3, RZ ;  /* 0x000000030d0d7210 */ /* 0x000fc60007f5e0ff */
[----:B------:R-:W-:Y:S04]  /*3fb00*/  STL [R1+0x60b4], R15 ;  /* 0x0060b40f01007387 */ /* 0x000fe80000100800 */
[----:B------:R-:W-:Y:S04]  /*3fb10*/  STL [R1+0x6098], R14 ;  /* 0x0060980e01007387 */ /* 0x000fe80000100800 */
[----:B------:R-:W4:Y:S01]  /*3fb20*/  LDL.LU R20, [R1+0x20] ;  /* 0x0000200001147983 */ /* 0x000f220000300800 */
[----:B-----5:R-:W-:-:S03]  /*3fb30*/  IMAD.X R12, R11, 0x1, R2, P1 ;  /* 0x000000010b0c7824 */ /* 0x020fc600008e0602 */
[----:B------:R-:W-:Y:S04]  /*3fb40*/  STL [R1+0x60a0], R13 ;  /* 0x0060a00d01007387 */ /* 0x000fe80000100800 */
[----:B------:R-:W5:Y:S04]  /*3fb50*/  LDL.LU R19, [R1+0x7dc] ;  /* 0x0007dc0001137983 */ /* 0x000f680000300800 */
[----:B------:R0:W-:Y:S01]  /*3fb60*/  STL [R1+0x609c], R12 ;  /* 0x00609c0c01007387 */ /* 0x0001e20000100800 */
[----:B------:R-:W-:Y:S01]  /*3fb70*/  IMAD.X R11, R11, 0x1, R4, P0 ;  /* 0x000000010b0b7824 */ /* 0x000fe200000e0604 */
[----:B0-----:R-:W-:-:S05]  /*3fb80*/  IADD3 R12, P1, PT, R9, R26, RZ ;  /* 0x0000001a090c7210 */ /* 0x001fca0007f3e0ff */
[----:B------:R-:W-:Y:S04]  /*3fb90*/  STL [R1+0x60a4], R12 ;  /* 0x0060a40c01007387 */ /* 0x000fe80000100800 */
[----:B------:R-:W5:Y:S04]  /*3fba0*/  LDL.LU R18, [R1+0x1c] ;  /* 0x00001c0001127983 */ /* 0x000f680000300800 */
[----:B------:R0:W-:Y:S04]  /*3fbb0*/  STL [R1+0x6088], R11 ;  /* 0x0060880b01007387 */ /* 0x0001e80000100800 */
[----:B------:R-:W5:Y:S01]  /*3fbc0*/  LDL.LU R17, [R1+0x7d8] ;  /* 0x0007d80001117983 */ /* 0x000f620000300800 */
[----:B------:R-:W-:-:S05]  /*3fbd0*/  IADD3 R9, P0, PT, R9, R3, RZ ;  /* 0x0000000309097210 */ /* 0x000fca0007f1e0ff */
[----:B------:R1:W-:Y:S04]  /*3fbe0*/  STL [R1+0x6090], R9 ;  /* 0x0060900901007387 */ /* 0x0003e80000100800 */
[----:B------:R-:W5:Y:S01]  /*3fbf0*/  LDL.LU R16, [R1+0x18] ;  /* 0x0000180001107983 */ /* 0x000f620000300800 */
[----:B0-----:R-:W-:-:S05]  /*3fc00*/  IMAD.X R11, R10, 0x1, R2, P5 ;  /* 0x000000010a0b7824 */ /* 0x001fca00028e0602 */
[----:B------:R-:W-:Y:S04]  /*3fc10*/  STL [R1+0x608c], R11 ;  /* 0x00608c0b01007387 */ /* 0x000fe80000100800 */
[----:B------:R-:W5:Y:S01]  /*3fc20*/  LDL.LU R15, [R1+0x7d4] ;  /* 0x0007d400010f7983 */ /* 0x000f620000300800 */
[----:B-1----:R-:W-:-:S05]  /*3fc30*/  IADD3 R9, P5, PT, R8, R26, RZ ;  /* 0x0000001a08097210 */ /* 0x002fca0007fbe0ff */
[----:B------:R0:W-:Y:S04]  /*3fc40*/  STL [R1+0x6094], R9 ;  /* 0x0060940901007387 */ /* 0x0001e80000100800 */
[----:B------:R-:W5:Y:S01]  /*3fc50*/  LDL.LU R14, [R1+0x14] ;  /* 0x00001400010e7983 */ /* 0x000f620000300800 */
[----:B0-----:R-:W-:-:S05]  /*3fc60*/  IMAD.X R9, R10, 0x1, R4, P4 ;  /* 0x000000010a097824 */ /* 0x001fca00020e0604 */
        /* <DEDUP_REMOVED lines=16> */
[----:B0-----:R-:W5:Y:S01]  /*3fd70*/  LDL.LU R8, [R1+0x8] ;  /* 0x0000080001087983 */ /* 0x001f620000300800 */
[----:B--2---:R-:W-:-:S05]  /*3fd80*/  IMAD.X R7, R5, 0x1, R2, P1 ;  /* 0x0000000105077824 */ /* 0x004fca00008e0602 */
[----:B------:R0:W-:Y:S01]  /*3fd90*/  STL [R1+0x606c], R7 ;  /* 0x00606c0701007387 */ /* 0x0001e20000100800 */
[----:B---3--:R-:W-:-:S03]  /*3fda0*/  IADD3 R6, P1, PT, R29, R26, RZ ;  /* 0x0000001a1d067210 */ /* 0x008fc60007f3e0ff */
[----:B0-----:R-:W2:Y:S04]  /*3fdb0*/  LDL.LU R7, [R1+0x7c4] ;  /* 0x0007c40001077983 */ /* 0x001ea80000300800 */
[----:B------:R0:W-:Y:S02]  /*3fdc0*/  STL [R1+0x6074], R6 ;  /* 0x0060740601007387 */ /* 0x0001e40000100800 */
[----:B0-----:R-:W-:Y:S02]  /*3fdd0*/  IMAD.X R6, R5, 0x1, R4, P0 ;  /* 0x0000000105067824 */ /* 0x001fe400000e0604 */
[----:B------:R-:W3:Y:S04]  /*3fde0*/  LDL.LU R5, [R1+0x4] ;  /* 0x0000040001057983 */ /* 0x000ee80000300800 */
[----:B------:R0:W-:Y:S04]  /*3fdf0*/  STL [R1+0x6058], R6 ;  /* 0x0060580601007387 */ /* 0x0001e80000100800 */
[----:B0-----:R-:W2:Y:S01]  /*3fe00*/  LDL.LU R6, [R1+0x7c0] ;  /* 0x0007c00001067983 */ /* 0x001ea20000300800 */
[----:B------:R-:W-:-:S05]  /*3fe10*/  IADD3 R29, P0, PT, R29, R3, RZ ;  /* 0x000000031d1d7210 */ /* 0x000fca0007f1e0ff */
[----:B------:R4:W-:Y:S02]  /*3fe20*/  STL [R1+0x6060], R29 ;  /* 0x0060601d01007387 */ /* 0x0009e40000100800 */
[C---:B----4-:R-:W-:Y:S02]  /*3fe30*/  IMAD.X R29, R20.reuse, 0x1, R2, P5 ;  /* 0x00000001141d7824 */ /* 0x050fe400028e0602 */
[----:B------:R-:W-:-:S03]  /*3fe40*/  IMAD.X R20, R20, 0x1, R4, P4 ;  /* 0x0000000114147824 */ /* 0x000fc600020e0604 */
[----:B------:R5:W-:Y:S02]  /*3fe50*/  STL [R1+0x605c], R29 ;  /* 0x00605c1d01007387 */ /* 0x000be40000100800 */
[C---:B-----5:R-:W-:Y:S02]  /*3fe60*/  IADD3 R29, P5, PT, R19.reuse, R26, RZ ;  /* 0x0000001a131d7210 */ /* 0x060fe40007fbe0ff */
[----:B------:R-:W-:-:S03]  /*3fe70*/  IADD3 R19, P4, PT, R19, R3, RZ ;  /* 0x0000000313137210 */ /* 0x000fc60007f9e0ff */
[----:B------:R0:W-:Y:S04]  /*3fe80*/  STL [R1+0x6064], R29 ;  /* 0x0060641d01007387 */ /* 0x0001e80000100800 */
[----:B0-----:R-:W4:Y:S04]  /*3fe90*/  LDL.LU R29, [R1] ;  /* 0x00000000011d7983 */ /* 0x001f280000300800 */
[----:B------:R0:W-:Y:S04]  /*3fea0*/  STL [R1+0x6048], R20 ;  /* 0x0060481401007387 */ /* 0x0001e80000100800 */
[----:B0-----:R-:W5:Y:S04]  /*3feb0*/  LDL.LU R20, [R1+0x7434] ;  /* 0x0074340001147983 */ /* 0x001f680000300800 */
[----:B------:R0:W-:Y:S02]  /*3fec0*/  STL [R1+0x6050], R19 ;  /* 0x0060501301007387 */ /* 0x0001e40000100800 */
[----:B0-----:R-:W-:-:S02]  /*3fed0*/  IMAD.X R19, R18, 0x1, R2, P3 ;  /* 0x0000000112137824 */ /* 0x001fc400018e0602 */
[----:B------:R-:W-:-:S03]  /*3fee0*/  IMAD.X R18, R18, 0x1, R4, P2 ;  /* 0x0000000112127824 */ /* 0x000fc600010e0604 */
[----:B------:R0:W-:Y:S02]  /*3fef0*/  STL [R1+0x604c], R19 ;  /* 0x00604c1301007387 */ /* 0x0001e40000100800 */
[C---:B0-----:R-:W-:Y:S02]  /*3ff00*/  IADD3 R19, P3, PT, R17.reuse, R26, RZ ;  /* 0x0000001a11137210 */ /* 0x041fe40007f7e0ff */
[----:B------:R-:W-:-:S03]  /*3ff10*/  IADD3 R17, P2, PT, R17, R3, RZ ;  /* 0x0000000311117210 */ /* 0x000fc60007f5e0ff */
[----:B------:R0:W-:Y:S04]  /*3ff20*/  STL [R1+0x6054], R19 ;  /* 0x0060541301007387 */ /* 0x0001e80000100800 */
[----:B0-----:R-:W3:Y:S04]  /*3ff30*/  LDL.LU R19, [R1+0x7430] ;  /* 0x0074300001137983 */ /* 0x001ee80000300800 */
[----:B------:R0:W-:Y:S04]  /*3ff40*/  STL [R1+0x6038], R18 ;  /* 0x0060381201007387 */ /* 0x0001e80000100800 */
[----:B0-----:R-:W3:Y:S04]  /*3ff50*/  LDL.LU R18, [R1+0x742c] ;  /* 0x00742c0001127983 */ /* 0x001ee80000300800 */
[----:B------:R0:W-:Y:S02]  /*3ff60*/  STL [R1+0x6040], R17 ;  /* 0x0060401101007387 */ /* 0x0001e40000100800 */
[----:B0-----:R-:W-:-:S02]  /*3ff70*/  IMAD.X R17, R16, 0x1, R2, P1 ;  /* 0x0000000110117824 */ /* 0x001fc400008e0602 */
[----:B------:R-:W-:-:S03]  /*3ff80*/  IMAD.X R16, R16, 0x1, R4, P0 ;  /* 0x0000000110107824 */ /* 0x000fc600000e0604 */
[----:B------:R0:W-:Y:S02]  /*3ff90*/  STL [R1+0x603c], R17 ;  /* 0x00603c1101007387 */ /* 0x0001e40000100800 */
[C---:B0-----:R-:W-:Y:S02]  /*3ffa0*/  IADD3 R17, P1, PT, R15.reuse, R26, RZ ;  /* 0x0000001a0f117210 */ /* 0x041fe40007f3e0ff */
[----:B------:R-:W-:-:S03]  /*3ffb0*/  IADD3 R15, P0, PT, R15, R3, RZ ;  /* 0x000000030f0f7210 */ /* 0x000fc60007f1e0ff */
[----:B------:R0:W-:Y:S04]  /*3ffc0*/  STL [R1+0x6044], R17 ;  /* 0x0060441101007387 */ /* 0x0001e80000100800 */
[----:B0-----:R-:W4:Y:S04]  /*3ffd0*/  LDL.LU R17, [R1+0x7428] ;  /* 0x0074280001117983 */ /* 0x001f280000300800 */
[----:B------:R0:W-:Y:S04]  /*3ffe0*/  STL [R1+0x6028], R16 ;  /* 0x0060281001007387 */ /* 0x0001e80000100800 */
[----:B0-----:R-:W4:Y:S04]  /*3fff0*/  LDL.LU R16, [R1+0x7424] ;  /* 0x0074240001107983 */ /* 0x001f280000300800 */
[----:B------:R0:W-:Y:S02]  /*40000*/  STL [R1+0x6030], R15 ;  /* 0x0060300f01007387 */ /* 0x0001e40000100800 */
[----:B0-----:R-:W-:-:S02]  /*40010*/  IMAD.X R15, R14, 0x1, R2, P5 ;  /* 0x000000010e0f7824 */ /* 0x001fc400028e0602 */
[----:B------:R-:W-:-:S03]  /*40020*/  IMAD.X R14, R14, 0x1, R4, P4 ;  /* 0x000000010e0e7824 */ /* 0x000fc600020e0604 */
[----:B------:R0:W-:Y:S02]  /*40030*/  STL [R1+0x602c], R15 ;  /* 0x00602c0f01007387 */ /* 0x0001e40000100800 */
[C---:B0-----:R-:W-:Y:S02]  /*40040*/  IADD3 R15, P5, PT, R13.reuse, R26, RZ ;  /* 0x0000001a0d0f7210 */ /* 0x041fe40007fbe0ff */
[----:B------:R-:W-:-:S03]  /*40050*/  IADD3 R13, P4, PT, R13, R3, RZ ;  /* 0x000000030d0d7210 */ /* 0x000fc60007f9e0ff */
[----:B------:R0:W-:Y:S04]  /*40060*/  STL [R1+0x6034], R15 ;  /* 0x0060340f01007387 */ /* 0x0001e80000100800 */
[----:B0-----:R-:W5:Y:S04]  /*40070*/  LDL.LU R15, [R1+0x7420] ;  /* 0x00742000010f7983 */ /* 0x001f680000300800 */
        /* <DEDUP_REMOVED lines=26> */
[C---:B--2---:R-:W-:Y:S02]  /*40220*/  IADD3 R9, P5, PT, R7.reuse, R26, RZ ;  /* 0x0000001a07097210 */ /* 0x044fe40007fbe0ff */
[----:B------:R-:W-:-:S03]  /*40230*/  IADD3 R7, P4, PT, R7, R3, RZ ;  /* 0x0000000307077210 */ /* 0x000fc60007f9e0ff */
[----:B------:R0:W-:Y:S04]  /*40240*/  STL [R1+0x6004], R9 ;  /* 0x0060040901007387 */ /* 0x0001e80000100800 */
[----:B0-----:R-:W2:Y:S04]  /*40250*/  LDL.LU R9, [R1+0x7408] ;  /* 0x0074080001097983 */ /* 0x001ea80000300800 */
[----:B------:R0:W-:Y:S04]  /*40260*/  STL [R1+0x5fe8], R8 ;  /* 0x005fe80801007387 */ /* 0x0001e80000100800 */
[----:B0-----:R-:W2:Y:S04]  /*40270*/  LDL.LU R8, [R1+0x7404] ;  /* 0x0074040001087983 */ /* 0x001ea80000300800 */
[----:B------:R3:W-:Y:S02]  /*40280*/  STL [R1+0x5ff0], R7 ;  /* 0x005ff00701007387 */ /* 0x0007e40000100800 */
[----:B---3--:R-:W-:-:S02]  /*40290*/  IMAD.X R7, R5, 0x1, R2, P3 ;  /* 0x0000000105077824 */ /* 0x008fc400018e0602 */
[----:B------:R-:W-:-:S03]  /*402a0*/  IMAD.X R5, R5, 0x1, R4, P2 ;  /* 0x0000000105057824 */ /* 0x000fc600010e0604 */
[----:B------:R0:W-:Y:S02]  /*402b0*/  STL [R1+0x5fec], R7 ;  /* 0x005fec0701007387 */ /* 0x0001e40000100800 */
[----:B0-----:R-:W-:-:S05]  /*402c0*/  IADD3 R7, P3, PT, R6, R26, RZ ;  /* 0x0000001a06077210 */ /* 0x001fca0007f7e0ff */
[----:B------:R0:W-:Y:S04]  /*402d0*/  STL [R1+0x5ff4], R7 ;  /* 0x005ff40701007387 */ /* 0x0001e80000100800 */
[----:B0-----:R-:W3:Y:S04]  /*402e0*/  LDL.LU R7, [R1+0x7400] ;  /* 0x0074000001077983 */ /* 0x001ee80000300800 */
[----:B------:R0:W-:Y:S04]  /*402f0*/  STL [R1+0x5fd8], R5 ;  /* 0x005fd80501007387 */ /* 0x0001e80000100800 */
[----:B0-----:R-:W2:Y:S01]  /*40300*/  LDL.LU R5, [R1+0x73fc] ;  /* 0x0073fc0001057983 */ /* 0x001ea20000300800 */
[----:B------:R-:W-:-:S05]  /*40310*/  IADD3 R6, P2, PT, R6, R3, RZ ;  /* 0x0000000306067210 */ /* 0x000fca0007f5e0ff */
[----:B------:R4:W-:Y:S02]  /*40320*/  STL [R1+0x5fe0], R6 ;  /* 0x005fe00601007387 */ /* 0x0009e40000100800 */
[C---:B----4-:R-:W-:Y:S02]  /*40330*/  IMAD.X R6, R29.reuse, 0x1, R2, P1 ;  /* 0x000000011d067824 */ /* 0x050fe400008e0602 */
[----:B------:R-:W-:-:S03]  /*40340*/  IMAD.X R29, R29, 0x1, R4, P0 ;  /* 0x000000011d1d7824 */ /* 0x000fc600000e0604 */
[----:B------:R2:W-:Y:S02]  /*40350*/  STL [R1+0x5fdc], R6 ;  /* 0x005fdc0601007387 */ /* 0x0005e40000100800 */
[----:B--2---:R-:W-:-:S05]  /*40360*/  IADD3 R6, P1, PT, R5, R26, RZ ;  /* 0x0000001a05067210 */ /* 0x004fca0007f3e0ff */
[----:B------:R0:W-:Y:S04]  /*40370*/  STL [R1+0x5fe4], R6 ;  /* 0x005fe40601007387 */ /* 0x0001e80000100800 */
[----:B0-----:R-:W2:Y:S04]  /*40380*/  LDL.LU R6, [R1+0x73f8] ;  /* 0x0073f80001067983 */ /* 0x001ea80000300800 */
[----:B------:R0:W-:Y:S04]  /*40390*/  STL [R1+0x5fc8], R29 ;  /* 0x005fc81d01007387 */ /* 0x0001e80000100800 */
[----:B0-----:R-:W4:Y:S01]  /*403a0*/  LDL.LU R29, [R1+0x73f4] ;  /* 0x0073f400011d7983 */ /* 0x001f220000300800 */
[----:B------:R-:W-:-:S05]  /*403b0*/  IADD3 R5, P0, PT, R5, R3, RZ ;  /* 0x0000000305057210 */ /* 0x000fca0007f1e0ff */
[----:B------:R4:W-:Y:S02]  /*403c0*/  STL [R1+0x5fd0], R5 ;  /* 0x005fd00501007387 */ /* 0x0009e40000100800 */
[----:B----4-:R-:W-:-:S05]  /*403d0*/  IMAD.X R5, R29, 0x1, R2, P5 ;  /* 0x000000011d057824 */ /* 0x010fca00028e0602 */
[----:B------:R2:W-:Y:S01]  /*403e0*/  STL [R1+0x5fcc], R5 ;  /* 0x005fcc0501007387 */ /* 0x0005e20000100800 */
[----:B------:R-:W-:Y:S01]  /*403f0*/  IMAD.X R29, R29, 0x1, R4, P4 ;  /* 0x000000011d1d7824 */ /* 0x000fe200020e0604 */
[----:B--2---:R-:W-:-:S05]  /*40400*/  IADD3 R5, P5, PT, R6, R26, RZ ;  /* 0x0000001a06057210 */ /* 0x004fca0007fbe0ff */
[----:B------:R0:W-:Y:S04]  /*40410*/  STL [R1+0x5fd4], R5 ;  /* 0x005fd40501007387 */ /* 0x0001e80000100800 */
[----:B0-----:R-:W2:Y:S04]  /*40420*/  LDL.LU R5, [R1+0x73f0] ;  /* 0x0073f00001057983 */ /* 0x001ea80000300800 */
[----:B------:R0:W-:Y:S04]  /*40430*/  STL [R1+0x5fb8], R29 ;  /* 0x005fb81d01007387 */ /* 0x0001e80000100800 */
[----:B0-----:R-:W4:Y:S01]  /*40440*/  LDL.LU R29, [R1+0x7b4] ;  /* 0x0007b400011d7983 */ /* 0x001f220000300800 */
[----:B------:R-:W-:-:S05]  /*40450*/  IADD3 R6, P4, PT, R6, R3, RZ ;  /* 0x0000000306067210 */ /* 0x000fca0007f9e0ff */
[----:B------:R2:W-:Y:S02]  /*40460*/  STL [R1+0x5fc0], R6 ;  /* 0x005fc00601007387 */ /* 0x0005e40000100800 */
[----:B--2---:R-:W-:-:S05]  /*40470*/  IMAD.X R6, R5, 0x1, R2, P3 ;  /* 0x0000000105067824 */ /* 0x004fca00018e0602 */
[----:B------:R4:W-:Y:S02]  /*40480*/  STL [R1+0x5fbc], R6 ;  /* 0x005fbc0601007387 */ /* 0x0009e40000100800 */
[----:B----4-:R-:W-:-:S05]  /*40490*/  IADD3 R6, P3, PT, R29, R26, RZ ;  /* 0x0000001a1d067210 */ /* 0x010fca0007f7e0ff */
[----:B------:R0:W-:Y:S04]  /*404a0*/  STL [R1+0x5fc4], R6 ;  /* 0x005fc40601007387 */ /* 0x0001e80000100800 */
[----:B0-----:R-:W2:Y:S01]  /*404b0*/  LDL.LU R6, [R1+0x73ec] ;  /* 0x0073ec0001067983 */ /* 0x001ea20000300800 */
[----:B------:R-:W-:Y:S01]  /*404c0*/  IMAD.X R5, R5, 0x1, R4, P2 ;  /* 0x0000000105057824 */ /* 0x000fe200010e0604 */
[----:B------:R-:W-:-:S04]  /*404d0*/  IADD3 R29, P2, PT, R29, R3, RZ ;  /* 0x000000031d1d7210 */ /* 0x000fc80007f5e0ff */
[----:B------:R0:W-:Y:S04]  /*404e0*/  STL [R1+0x5fa8], R5 ;  /* 0x005fa80501007387 */ /* 0x0001e80000100800 */
[----:B0-----:R-:W4:Y:S04]  /*404f0*/  LDL.LU R5, [R1+0x79c] ;  /* 0x00079c0001057983 */ /* 0x001f280000300800 */
[----:B------:R2:W-:Y:S02]  /*40500*/  STL [R1+0x5fb0], R29 ;  /* 0x005fb01d01007387 */ /* 0x0005e40000100800 */
[----:B--2---:R-:W-:-:S05]  /*40510*/  IMAD.X R29, R6, 0x1, R2, P1 ;  /* 0x00000001061d7824 */ /* 0x004fca00008e0602 */
[----:B------:R0:W-:Y:S02]  /*40520*/  STL [R1+0x5fac], R29 ;  /* 0x005fac1d01007387 */ /* 0x0001e40000100800 */
[----:B0-----:R-:W-:-:S05]  /*40530*/  IADD3 R29, P1, PT, R8, R26, RZ ;  /* 0x0000001a081d7210 */ /* 0x001fca0007f3e0ff */
[----:B------:R0:W-:Y:S02]  /*40540*/  STL [R1+0x5fb4], R29 ;  /* 0x005fb41d01007387 */ /* 0x0001e40000100800 */
[----:B0-----:R-:W-:Y:S02]  /*40550*/  IMAD.X R29, R6, 0x1, R4, P0 ;  /* 0x00000001061d7824 */ /* 0x001fe400000e0604 */
[----:B------:R-:W2:Y:S04]  /*40560*/  LDL.LU R6, [R1+0x7a4] ;  /* 0x0007a40001067983 */ /* 0x000ea80000300800 */
[----:B------:R0:W-:Y:S02]  /*40570*/  STL [R1+0x5f98], R29 ;  /* 0x005f981d01007387 */ /* 0x0001e40000100800 */
[----:B0-----:R-:W-:Y:S01]  /*40580*/  IADD3 R29, P0, PT, R8, R3, RZ ;  /* 0x00000003081d7210 */ /* 0x001fe20007f1e0ff */
[----:B---3--:R-:W-:-:S04]  /*40590*/  IMAD.X R8, R7, 0x1, R2, P5 ;  /* 0x0000000107087824 */ /* 0x008fc800028e0602 */
[----:B------:R0:W-:Y:S01]  /*405a0*/  STL [R1+0x5fa0], R29 ;  /* 0x005fa01d01007387 */ /* 0x0001e20000100800 */
[----:B------:R-:W-:-:S03]  /*405b0*/  IMAD.X R7, R7, 0x1, R4, P4 ;  /* 0x0000000107077824 */ /* 0x000fc600020e0604 */
[----:B0-----:R-:W3:Y:S04]  /*405c0*/  LDL.LU R29, [R1+0x794] ;  /* 0x00079400011d7983 */ /* 0x001ee80000300800 */
[----:B------:R0:W-:Y:S02]  /*405d0*/  STL [R1+0x5f9c], R8 ;  /* 0x005f9c0801007387 */ /* 0x0001e40000100800 */
[----:B0-----:R-:W-:-:S05]  /*405e0*/  IADD3 R8, P5, PT, R9, R26, RZ ;  /* 0x0000001a09087210 */ /* 0x001fca0007fbe0ff */
[----:B------:R0:W-:Y:S04]  /*405f0*/  STL [R1+0x5fa4], R8 ;  /* 0x005fa40801007387 */ /* 0x0001e80000100800 */
[----:B0-----:R-:W2:Y:S04]  /*40600*/  LDL.LU R8, [R1+0x73e8] ;  /* 0x0073e80001087983 */ /* 0x001ea80000300800 */
[----:B------:R0:W-:Y:S04]  /*40610*/  STL [R1+0x5f88], R7 ;  /* 0x005f880701007387 */ /* 0x0001e80000100800 */
[----:B0-----:R-:W3:Y:S01]  /*40620*/  LDL.LU R7, [R1+0x7a8] ;  /* 0x0007a80001077983 */ /* 0x001ee20000300800 */
[----:B------:R-:W-:-:S05]  /*40630*/  IADD3 R9, P4, PT, R9, R3, RZ ;  /* 0x0000000309097210 */ /* 0x000fca0007f9e0ff */
[----:B------:R2:W-:Y:S02]  /*40640*/  STL [R1+0x5f90], R9 ;  /* 0x005f900901007387 */ /* 0x0005e40000100800 */
[----:B--2---:R-:W-:-:S05]  /*40650*/  IMAD.X R9, R8, 0x1, R2, P3 ;  /* 0x0000000108097824 */ /* 0x004fca00018e0602 */
[----:B------:R3:W-:Y:S02]  /*40660*/  STL [R1+0x5f8c], R9 ;  /* 0x005f8c0901007387 */ /* 0x0007e40000100800 */
[----:B---3--:R-:W-:-:S05]  /*40670*/  IADD3 R9, P3, PT, R7, R26, RZ ;  /* 0x0000001a07097210 */ /* 0x008fca0007f7e0ff */
[----:B------:R0:W-:Y:S04]  /*40680*/  STL [R1+0x5f94], R9 ;  /* 0x005f940901007387 */ /* 0x0001e80000100800 */
[----:B0-----:R-:W2:Y:S01]  /*40690*/  LDL.LU R9, [R1+0x73e4] ;  /* 0x0073e40001097983 */ /* 0x001ea20000300800 */
[----:B------:R-:W-:-:S05]  /*406a0*/  IMAD.X R8, R8, 0x1, R4, P2 ;  /* 0x0000000108087824 */ /* 0x000fca00010e0604 */
[----:B------:R0:W-:Y:S02]  /*406b0*/  STL [R1+0x5f78], R8 ;  /* 0x005f780801007387 */ /* 0x0001e40000100800 */
[----:B0-----:R-:W-:-:S05]  /*406c0*/  IADD3 R8, P2, PT, R7, R3, RZ ;  /* 0x0000000307087210 */ /* 0x001fca0007f5e0ff */
[----:B------:R0:W-:Y:S04]  /*406d0*/  STL [R1+0x5f80], R8 ;  /* 0x005f800801007387 */ /* 0x0001e80000100800 */
[----:B0-----:R-:W3:Y:S01]  /*406e0*/  LDL.LU R8, [R1+0x78c] ;  /* 0x00078c0001087983 */ /* 0x001ee20000300800 */
        /* <DEDUP_REMOVED lines=8> */
[----:B-----5:R-:W-:-:S04]  /*40770*/  IMAD.X R6, R10, 0x1, R2, P5 ;  /* 0x000000010a067824 */ /* 0x020fc800028e0602 */
[----:B------:R0:W-:Y:S04]  /*40780*/  STL [R1+0x5f70], R7 ;  /* 0x005f700701007387 */ /* 0x0001e80000100800 */
[----:B0-----:R-:W5:Y:S04]  /*40790*/  LDL.LU R7, [R1+0x788] ;  /* 0x0007880001077983 */ /* 0x001f680000300800 */
[----:B------:R0:W-:Y:S02]  /*407a0*/  STL [R1+0x5f6c], R6 ;  /* 0x005f6c0601007387 */ /* 0x0001e40000100800 */
[----:B0-----:R-:W-:-:S05]  /*407b0*/  IADD3 R6, P5, PT, R12, R26, RZ ;  /* 0x0000001a0c067210 */ /* 0x001fca0007fbe0ff */
[----:B------:R0:W-:Y:S02]  /*407c0*/  STL [R1+0x5f74], R6 ;  /* 0x005f740601007387 */ /* 0x0001e40000100800 */
[----:B0-----:R-:W-:Y:S02]  /*407d0*/  IMAD.X R6, R10, 0x1, R4, P4 ;  /* 0x000000010a067824 */ /* 0x001fe400020e0604 */
[----:B------:R-:W2:Y:S04]  /*407e0*/  LDL.LU R10, [R1+0x798] ;  /* 0x00079800010a7983 */ /* 0x000ea80000300800 */
[----:B------:R0:W-:Y:S02]  /*407f0*/  STL [R1+0x5f58], R6 ;  /* 0x005f580601007387 */ /* 0x0001e40000100800 */
[----:B0-----:R-:W-:Y:S01]  /*40800*/  IADD3 R6, P4, PT, R12, R3, RZ ;  /* 0x000000030c067210 */ /* 0x001fe20007f9e0ff */
[----:B------:R-:W-:-:S04]  /*40810*/  IMAD.X R12, R11, 0x1, R2, P3 ;  /* 0x000000010b0c7824 */ /* 0x000fc800018e0602 */
[----:B------:R0:W-:Y:S04]  /*40820*/  STL [R1+0x5f60], R6 ;  /* 0x005f600601007387 */ /* 0x0001e80000100800 */
[----:B0-----:R-:W2:Y:S04]  /*40830*/  LDL.LU R6, [R1+0x784] ;  /* 0x0007840001067983 */ /* 0x001ea80000300800 */
[----:B------:R4:W-:Y:S02]  /*40840*/  STL [R1+0x5f5c], R12 ;  /* 0x005f5c0c01007387 */ /* 0x0009e40000100800 */
[----:B----4-:R-:W-:-:S05]  /*40850*/  IADD3 R12, P3, PT, R5, R26, RZ ;  /* 0x0000001a050c7210 */ /* 0x010fca0007f7e0ff */
[----:B------:R0:W-:Y:S04]  /*40860*/  STL [R1+0x5f64], R12 ;  /* 0x005f640c01007387 */ /* 0x0001e80000100800 */
[----:B0-----:R-:W4:Y:S01]  /*40870*/  LDL.LU R12, [R1+0x73e0] ;  /* 0x0073e000010c7983 */ /* 0x001f220000300800 */
[----:B------:R-:W-:-:S05]  /*40880*/  IMAD.X R11, R11, 0x1, R4, P2 ;  /* 0x000000010b0b7824 */ /* 0x000fca00010e0604 */
[----:B------:R0:W-:Y:S02]  /*40890*/  STL [R1+0x5f48], R11 ;  /* 0x005f480b01007387 */ /* 0x0001e40000100800 */
[----:B0-----:R-:W-:Y:S02]  /*408a0*/  IADD3 R11, P2, PT, R5, R3, RZ ;  /* 0x00000003050b7210 */ /* 0x001fe40007f5e0ff */
[----:B------:R-:W3:Y:S04]  /*408b0*/  LDL.LU R5, [R1+0x780] ;  /* 0x0007800001057983 */ /* 0x000ee80000300800 */
[----:B------:R4:W-:Y:S02]  /*408c0*/  STL [R1+0x5f50], R11 ;  /* 0x005f500b01007387 */ /* 0x0009e40000100800 */
[----:B----4-:R-:W-:-:S05]  /*408d0*/  IMAD.X R11, R12, 0x1, R2, P1 ;  /* 0x000000010c0b7824 */ /* 0x010fca00008e0602 */
[----:B------:R2:W-:Y:S01]  /*408e0*/  STL [R1+0x5f4c], R11 ;  /* 0x005f4c0b01007387 */ /* 0x0005e20000100800 */
[----:B------:R-:W-:Y:S01]  /*408f0*/  IMAD.X R12, R12, 0x1, R4, P0 ;  /* 0x000000010c0c7824 */ /* 0x000fe200000e0604 */
[----:B--2---:R-:W-:-:S05]  /*40900*/  IADD3 R11, P1, PT, R10, R26, RZ ;  /* 0x0000001a0a0b7210 */ /* 0x004fca0007f3e0ff */
[----:B------:R0:W-:Y:S02]  /*40910*/  STL [R1+0x5f54], R11 ;  /* 0x005f540b01007387 */ /* 0x0001e40000100800 */
[----:B0-----:R-:W-:Y:S02]  /*40920*/  IADD3 R11, P0, PT, R10, R3, RZ ;  /* 0x000000030a0b7210 */ /* 0x001fe40007f1e0ff */
[----:B------:R-:W2:Y:S04]  /*40930*/  LDL.LU R10, [R1+0x77c] ;  /* 0x00077c00010a7983 */ /* 0x000ea80000300800 */
[----:B------:R0:W-:Y:S04]  /*40940*/  STL [R1+0x5f38], R12 ;  /* 0x005f380c01007387 */ /* 0x0001e80000100800 */
[----:B------:R1:W-:Y:S01]  /*40950*/  STL [R1+0x5f40], R11 ;  /* 0x005f400b01007387 */ /* 0x0003e20000100800 */
[----:B0-----:R-:W-:Y:S01]  /*40960*/  IMAD.X R12, R13, 0x1, R2, P5 ;  /* 0x000000010d0c7824 */ /* 0x001fe200028e0602 */
[----:B-1----:R-:W-:-:S04]  /*40970*/  IADD3 R11, P5, PT, R29, R26, RZ ;  /* 0x0000001a1d0b7210 */ /* 0x002fc80007fbe0ff */
[----:B------:R0:W-:Y:S04]  /*40980*/  STL [R1+0x5f3c], R12 ;  /* 0x005f3c0c01007387 */ /* 0x0001e80000100800 */
[----:B------:R1:W-:Y:S01]  /*40990*/  STL [R1+0x5f44], R11 ;  /* 0x005f440b01007387 */ /* 0x0003e20000100800 */
[----:B0-----:R-:W-:Y:S01]  /*409a0*/  IMAD.X R12, R13, 0x1, R4, P4 ;  /* 0x000000010d0c7824 */ /* 0x001fe200020e0604 */
[----:B-1----:R-:W-:Y:S02]  /*409b0*/  IADD3 R11, P4, PT, R29, R3, RZ ;  /* 0x000000031d0b7210 */ /* 0x002fe40007f9e0ff */
[----:B------:R-:W4:Y:S04]  /*409c0*/  LDL.LU R29, [R1+0x778] ;  /* 0x00077800011d7983 */ /* 0x000f280000300800 */
[----:B------:R0:W-:Y:S04]  /*409d0*/  STL [R1+0x5f28], R12 ;  /* 0x005f280c01007387 */ /* 0x0001e80000100800 */
[----:B------:R1:W-:Y:S01]  /*409e0*/  STL [R1+0x5f30], R11 ;  /* 0x005f300b01007387 */ /* 0x0003e20000100800 */
[C---:B0-----:R-:W-:Y:S01]  /*409f0*/  IMAD.X R12, R14.reuse, 0x1, R2, P3 ;  /* 0x000000010e0c7824 */ /* 0x041fe200018e0602 */
[----:B------:R-:W-:Y:S01]  /*40a00*/  IADD3 R13, P3, PT, R9, R26, RZ ;  /* 0x0000001a090d7210 */ /* 0x000fe20007f7e0ff */
[----:B-1----:R-:W-:-:S03]  /*40a10*/  IMAD.X R11, R14, 0x1, R4, P2 ;  /* 0x000000010e0b7824 */ /* 0x002fc600010e0604 */
[----:B------:R0:W-:Y:S04]  /*40a20*/  STL [R1+0x5f2c], R12 ;  /* 0x005f2c0c01007387 */ /* 0x0001e80000100800 */
[----:B------:R-:W-:Y:S01]  /*40a30*/  STL [R1+0x5f34], R13 ;  /* 0x005f340d01007387 */ /* 0x000fe20000100800 */
[----:B0-----:R-:W-:-:S03]  /*40a40*/  IADD3 R12, P2, PT, R9, R3, RZ ;  /* 0x00000003090c7210 */ /* 0x001fc60007f5e0ff */
[----:B------:R-:W4:Y:S04]  /*40a50*/  LDL.LU R9, [R1+0x774] ;  /* 0x0007740001097983 */ /* 0x000f280000300800 */
[----:B------:R0:W-:Y:S04]  /*40a60*/  STL [R1+0x5f18], R11 ;  /* 0x005f180b01007387 */ /* 0x0001e80000100800 */
[----:B------:R1:W-:Y:S01]  /*40a70*/  STL [R1+0x5f20], R12 ;  /* 0x005f200c01007387 */ /* 0x0003e20000100800 */
[C---:B0-----:R-:W-:Y:S01]  /*40a80*/  IMAD.X R11, R15.reuse, 0x1, R2, P1 ;  /* 0x000000010f0b7824 */ /* 0x041fe200008e0602 */
[----:B---3--:R-:W-:Y:S01]  /*40a90*/  IADD3 R13, P1, PT, R8, R26, RZ ;  /* 0x0000001a080d7210 */ /* 0x008fe20007f3e0ff */
[----:B-1----:R-:W-:-:S03]  /*40aa0*/  IMAD.X R12, R15, 0x1, R4, P0 ;  /* 0x000000010f0c7824 */ /* 0x002fc600000e0604 */
[----:B------:R0:W-:Y:S04]  /*40ab0*/  STL [R1+0x5f1c], R11 ;  /* 0x005f1c0b01007387 */ /* 0x0001e80000100800 */
[----:B------:R1:W-:Y:S01]  /*40ac0*/  STL [R1+0x5f24], R13 ;  /* 0x005f240d01007387 */ /* 0x0003e20000100800 */
[----:B0-----:R-:W-:-:S03]  /*40ad0*/  IADD3 R11, P0, PT, R8, R3, RZ ;  /* 0x00000003080b7210 */ /* 0x001fc60007f1e0ff */
[----:B------:R-:W3:Y:S04]  /*40ae0*/  LDL.LU R8, [R1+0x770] ;  /* 0x0007700001087983 */ /* 0x000ee80000300800 */
[----:B------:R0:W-:Y:S01]  /*40af0*/  STL [R1+0x5f08], R12 ;  /* 0x005f080c01007387 */ /* 0x0001e20000100800 */
[----:B-1----:R-:W-:-:S03]  /*40b00*/  IMAD.X R13, R16, 0x1, R4, P4 ;  /* 0x00000001100d7824 */ /* 0x002fc600020e0604 */
[----:B------:R5:W-:Y:S01]  /*40b10*/  STL [R1+0x5f10], R11 ;  /* 0x005f100b01007387 */ /* 0x000be20000100800 */
[----:B0-----:R-:W-:Y:S01]  /*40b20*/  IMAD.X R12, R16, 0x1, R2, P5 ;  /* 0x00000001100c7824 */ /* 0x001fe200028e0602 */
[----:B-----5:R-:W-:-:S04]  /*40b30*/  IADD3 R11, P5, PT, R7, R26, RZ ;  /* 0x0000001a070b7210 */ /* 0x020fc80007fbe0ff */
[----:B------:R0:W-:Y:S04]  /*40b40*/  STL [R1+0x5f0c], R12 ;  /* 0x005f0c0c01007387 */ /* 0x0001e80000100800 */
[----:B------:R1:W-:Y:S04]  /*40b50*/  STL [R1+0x5f14], R11 ;  /* 0x005f140b01007387 */ /* 0x0003e80000100800 */
[----:B------:R-:W-:Y:S01]  /*40b60*/  STL [R1+0x5ef8], R13 ;  /* 0x005ef80d01007387 */ /* 0x000fe20000100800 */
[----:B0-----:R-:W-:-:S03]  /*40b70*/  IADD3 R12, P4, PT, R7, R3, RZ ;  /* 0x00000003070c7210 */ /* 0x001fc60007f9e0ff */
[----:B------:R-:W5:Y:S01]  /*40b80*/  LDL.LU R7, [R1+0x76c] ;  /* 0x00076c0001077983 */ /* 0x000f620000300800 */
[----:B-1----:R-:W-:-:S03]  /*40b90*/  IMAD.X R11, R17, 0x1, R2, P3 ;  /* 0x00000001110b7824 */ /* 0x002fc600018e0602 */
[----:B------:R0:W-:Y:S04]  /*40ba0*/  STL [R1+0x5f00], R12 ;  /* 0x005f000c01007387 */ /* 0x0001e80000100800 */
[----:B------:R1:W-:Y:S01]  /*40bb0*/  STL [R1+0x5efc], R11 ;  /* 0x005efc0b01007387 */ /* 0x0003e20000100800 */
[C---:B0-----:R-:W-:Y:S01]  /*40bc0*/  IADD3 R12, P3, PT, R6.reuse, R26, RZ ;  /* 0x0000001a060c7210 */ /* 0x041fe20007f7e0ff */
[----:B-1----:R-:W-:Y:S01]  /*40bd0*/  IMAD.X R11, R17, 0x1, R4, P2 ;  /* 0x00000001110b7824 */ /* 0x002fe200010e0604 */
[----:B------:R-:W-:-:S03]  /*40be0*/  IADD3 R6, P2, PT, R6, R3, RZ ;  /* 0x0000000306067210 */ /* 0x000fc60007f5e0ff */
[----:B------:R0:W-:Y:S04]  /*40bf0*/  STL [R1+0x5f04], R12 ;  /* 0x005f040c01007387 */ /* 0x0001e80000100800 */
[----:B------:R1:W-:Y:S04]  /*40c00*/  STL [R1+0x5ee8], R11 ;  /* 0x005ee80b01007387 */ /* 0x0003e80000100800 */
[----:B------:R1:W-:Y:S01]  /*40c10*/  STL [R1+0x5ef0], R6 ;  /* 0x005ef00601007387 */ /* 0x0003e20000100800 */
[----:B0-----:R-:W-:Y:S01]  /*40c20*/  IMAD.X R12, R18, 0x1, R2, P1 ;  /* 0x00000001120c7824 */ /* 0x001fe200008e0602 */
[----:B-1----:R-:W-:-:S02]  /*40c30*/  IADD3 R11, P1, PT, R5, R26, RZ ;  /* 0x0000001a050b7210 */ /* 0x002fc40007f3e0ff */
[----:B------:R-:W5:Y:S04]  /*40c40*/  LDL.LU R6, [R1+0x768] ;  /* 0x0007680001067983 */ /* 0x000f680000300800 */
[----:B------:R0:W-:Y:S04]  /*40c50*/  STL [R1+0x5eec], R12 ;  /* 0x005eec0c01007387 */ /* 0x0001e80000100800 */
[----:B------:R1:W-:Y:S01]  /*40c60*/  STL [R1+0x5ef4], R11 ;  /* 0x005ef40b01007387 */ /* 0x0003e20000100800 */
[----:B0-----:R-:W-:Y:S01]  /*40c70*/  IMAD.X R12, R18, 0x1, R4, P0 ;  /* 0x00000001120c7824 */ /* 0x001fe200000e0604 */
[----:B-1----:R-:W-:Y:S01]  /*40c80*/  IADD3 R11, P0, PT, R5, R3, RZ ;  /* 0x00000003050b7210 */ /* 0x002fe20007f1e0ff */
[----:B------:R-:W-:-:S03]  /*40c90*/  IMAD.X R5, R19, 0x1, R2, P5 ;  /* 0x0000000113057824 */ /* 0x000fc600028e0602 */
[----:B------:R-:W-:Y:S04]  /*40ca0*/  STL [R1+0x5ed8], R12 ;  /* 0x005ed80c01007387 */ /* 0x000fe80000100800 */
[----:B------:R0:W-:Y:S04]  /*40cb0*/  STL [R1+0x5ee0], R11 ;  /* 0x005ee00b01007387 */ /* 0x0001e80000100800 */
[----:B------:R1:W-:Y:S01]  /*40cc0*/  STL [R1+0x5edc], R5 ;  /* 0x005edc0501007387 */ /* 0x0003e20000100800 */
[----:B0-----:R-:W-:-:S03]  /*40cd0*/  IMAD.X R11, R19, 0x1, R4, P4 ;  /* 0x00000001130b7824 */ /* 0x001fc600020e0604 */
[----:B-1----:R-:W5:Y:S01]  /*40ce0*/  LDL.LU R5, [R1+0x764] ;  /* 0x0007640001057983 */ /* 0x002f620000300800 */
[----:B------:R-:W-:Y:S02]  /*40cf0*/  SHF.R.S32.HI R21, RZ, 0x1f, R21 ;  /* 0x0000001fff157819 */ /* 0x000fe40000011415 */
[C---:B--2---:R-:W-:Y:S02]  /*40d00*/  IADD3 R12, P5, PT, R10.reuse, R26, RZ ;  /* 0x0000001a0a0c7210 */ /* 0x044fe40007fbe0ff */
[----:B------:R-:W-:-:S03]  /*40d10*/  IADD3 R10, P4, PT, R10, R3, RZ ;  /* 0x000000030a0a7210 */ /* 0x000fc60007f9e0ff */
[----:B------:R-:W-:Y:S04]  /*40d20*/  STL [R1+0x5ee4], R12 ;  /* 0x005ee40c01007387 */ /* 0x000fe80000100800 */
[----:B------:R0:W-:Y:S04]  /*40d30*/  STL [R1+0x5ec8], R11 ;  /* 0x005ec80b01007387 */ /* 0x0001e80000100800 */
[----:B------:R1:W-:Y:S01]  /*40d40*/  STL [R1+0x5ed0], R10 ;  /* 0x005ed00a01007387 */ /* 0x0003e20000100800 */
[C---:B0-----:R-:W-:Y:S02]  /*40d50*/  IMAD.X R11, R20.reuse, 0x1, R2, P3 ;  /* 0x00000001140b7824 */ /* 0x041fe400018e0602 */
[----:B-1----:R-:W-:-:S03]  /*40d60*/  IMAD.X R10, R20, 0x1, R4, P2 ;  /* 0x00000001140a7824 */ /* 0x002fc600010e0604 */
[----:B------:R0:W-:Y:S01]  /*40d70*/  STL [R1+0x5ecc], R11 ;  /* 0x005ecc0b01007387 */ /* 0x0001e20000100800 */
[C---:B----4-:R-:W-:Y:S02]  /*40d80*/  IADD3 R12, P3, PT, R29.reuse, R26, RZ ;  /* 0x0000001a1d0c7210 */ /* 0x050fe40007f7e0ff */
[----:B0-----:R-:W-:-:S03]  /*40d90*/  IADD3 R11, P2, PT, R29, R3, RZ ;  /* 0x000000031d0b7210 */ /* 0x001fc60007f5e0ff */
[----:B------:R-:W-:Y:S04]  /*40da0*/  STL [R1+0x5ed4], R12 ;  /* 0x005ed40c01007387 */ /* 0x000fe80000100800 */
[----:B------:R-:W2:Y:S04]  /*40db0*/  LDL.LU R29, [R1+0x760] ;  /* 0x00076000011d7983 */ /* 0x000ea80000300800 */
[----:B------:R0:W-:Y:S04]  /*40dc0*/  STL [R1+0x5eb8], R10 ;  /* 0x005eb80a01007387 */ /* 0x0001e80000100800 */
[----:B------:R1:W-:Y:S01]  /*40dd0*/  STL [R1+0x5ec0], R11 ;  /* 0x005ec00b01007387 */ /* 0x0003e20000100800 */
[----:B0-----:R-:W-:-:S02]  /*40de0*/  IMAD.X R10, R21, 0x1, R2, P1 ;  /* 0x00000001150a7824 */ /* 0x001fc400008e0602 */
[----:B-1----:R-:W-:Y:S01]  /*40df0*/  IMAD.X R11, R21, 0x1, R4, P0 ;  /* 0x00000001150b7824 */ /* 0x002fe200000e0604 */
[----:B------:R-:W-:Y:S02]  /*40e00*/  IADD3 R12, P1, PT, R9, R26, RZ ;  /* 0x0000001a090c7210 */ /* 0x000fe40007f3e0ff */
[----:B------:R-:W-:Y:S04]  /*40e10*/  STL [R1+0x5ebc], R10 ;  /* 0x005ebc0a01007387 */ /* 0x000fe80000100800 */
[----:B------:R-:W-:Y:S04]  /*40e20*/  STL [R1+0x5ec4], R12 ;  /* 0x005ec40c01007387 */ /* 0x000fe80000100800 */
[----:B------:R0:W-:Y:S04]  /*40e30*/  STL [R1+0x5ea8], R11 ;  /* 0x005ea80b01007387 */ /* 0x0001e80000100800 */
[----:B0-----:R-:W4:Y:S01]  /*40e40*/  LDL.LU R11, [R1+0x75c] ;  /* 0x00075c00010b7983 */ /* 0x001f220000300800 */
[----:B------:R-:W-:-:S02]  /*40e50*/  SHF.R.S32.HI R22, RZ, 0x1f, R22 ;  /* 0x0000001fff167819 */ /* 0x000fc40000011416 */
[----:B------:R-:W-:-:S03]  /*40e60*/  IADD3 R10, P0, PT, R9, R3, RZ ;  /* 0x00000003090a7210 */ /* 0x000fc60007f1e0ff */
[C---:B------:R-:W-:Y:S02]  /*40e70*/  IMAD.X R9, R22.reuse, 0x1, R2, P5 ;  /* 0x0000000116097824 */ /* 0x040fe400028e0602 */
[----:B------:R3:W-:Y:S01]  /*40e80*/  STL [R1+0x5eb0], R10 ;  /* 0x005eb00a01007387 */ /* 0x0007e20000100800 */
[----:B------:R-:W-:Y:S01]  /*40e90*/  IMAD.X R12, R22, 0x1, R4, P4 ;  /* 0x00000001160c7824 */ /* 0x000fe200020e0604 */
[----:B------:R-:W-:Y:S02]  /*40ea0*/  SHF.R.S32.HI R23, RZ, 0x1f, R23 ;  /* 0x0000001fff177819 */ /* 0x000fe40000011417 */
[----:B------:R0:W-:Y:S01]  /*40eb0*/  STL [R1+0x5eac], R9 ;  /* 0x005eac0901007387 */ /* 0x0001e20000100800 */
[C---:B---3--:R-:W-:Y:S02]  /*40ec0*/  IADD3 R10, P5, PT, R8.reuse, R26, RZ ;  /* 0x0000001a080a7210 */ /* 0x048fe40007fbe0ff */
[----:B0-----:R-:W-:-:S03]  /*40ed0*/  IADD3 R9, P4, PT, R8, R3, RZ ;  /* 0x0000000308097210 */ /* 0x001fc60007f9e0ff */
[----:B------:R0:W-:Y:S01]  /*40ee0*/  STL [R1+0x5eb4], R10 ;  /* 0x005eb40a01007387 */ /* 0x0001e20000100800 */
[----:B------:R-:W-:-:S03]  /*40ef0*/  IMAD.X R8, R23, 0x1, R2, P3 ;  /* 0x0000000117087824 */ /* 0x000fc600018e0602 */
[----:B0-----:R-:W3:Y:S04]  /*40f00*/  LDL.LU R10, [R1+0x200] ;  /* 0x00020000010a7983 */ /* 0x001ee80000300800 */
[----:B------:R5:W-:Y:S04]  /*40f10*/  STL [R1+0x5e98], R12 ;  /* 0x005e980c01007387 */ /* 0x000be80000100800 */
[----:B------:R0:W-:Y:S01]  /*40f20*/  STL [R1+0x5ea0], R9 ;  /* 0x005ea00901007387 */ /* 0x0001e20000100800 */
[----:B------:R-:W-:Y:S02]  /*40f30*/  SHF.R.S32.HI R24, RZ, 0x1f, R24 ;  /* 0x0000001fff187819 */ /* 0x000fe40000011418 */
[----:B-----5:R-:W-:Y:S01]  /*40f40*/  IADD3 R12, P3, PT, R7, R26, RZ ;  /* 0x0000001a070c7210 */ /* 0x020fe20007f7e0ff */
[----:B0-----:R-:W5:Y:S04]  /*40f50*/  LDL.LU R9, [R1+0x758] ;  /* 0x0007580001097983 */ /* 0x001f680000300800 */
[----:B------:R0:W-:Y:S04]  /*40f60*/  STL [R1+0x5e9c], R8 ;  /* 0x005e9c0801007387 */ /* 0x0001e80000100800 */
[----:B------:R1:W-:Y:S04]  /*40f70*/  STL [R1+0x5ea4], R12 ;  /* 0x005ea40c01007387 */ /* 0x0003e80000100800 */
[----:B------:R-:W5:Y:S01]  /*40f80*/  LDL.LU R15, [R1+0x204] ;  /* 0x00020400010f7983 */ /* 0x000f620000300800 */
[----:B0-----:R-:W-:Y:S01]  /*40f90*/  IMAD.X R8, R23, 0x1, R4, P2 ;  /* 0x0000000117087824 */ /* 0x001fe200010e0604 */
[----:B------:R-:W-:Y:S01]  /*40fa0*/  IADD3 R7, P2, PT, R7, R3, RZ ;  /* 0x0000000307077210 */ /* 0x000fe20007f5e0ff */
[----:B-1----:R-:W-:-:S03]  /*40fb0*/  IMAD.X R12, R24, 0x1, R2, P1 ;  /* 0x00000001180c7824 */ /* 0x002fc600008e0602 */
[----:B------:R0:W-:Y:S04]  /*40fc0*/  STL [R1+0x5e88], R8 ;  /* 0x005e880801007387 */ /* 0x0001e80000100800 */
[----:B------:R1:W-:Y:S04]  /*40fd0*/  STL [R1+0x5e90], R7 ;  /* 0x005e900701007387 */ /* 0x0003e80000100800 */
[----:B0-----:R-:W5:Y:S01]  /*40fe0*/  LDL.LU R8, [R1+0x754] ;  /* 0x0007540001087983 */ /* 0x001f620000300800 */
[----:B-1----:R-:W-:-:S03]  /*40ff0*/  IADD3 R7, P1, PT, R6, R26, RZ ;  /* 0x0000001a06077210 */ /* 0x002fc60007f3e0ff */
[----:B------:R0:W-:Y:S01]  /*41000*/  STL [R1+0x5e8c], R12 ;  /* 0x005e8c0c01007387 */ /* 0x0001e20000100800 */
[----:B------:R-:W-:-:S03]  /*41010*/  SHF.R.S32.HI R25, RZ, 0x1f, R25 ;  /* 0x0000001fff197819 */ /* 0x000fc60000011419 */
[----:B------:R1:W-:Y:S01]  /*41020*/  STL [R1+0x5e94], R7 ;  /* 0x005e940701007387 */ /* 0x0003e20000100800 */
[----:B0-----:R-:W-:Y:S01]  /*41030*/  IMAD.X R12, R24, 0x1, R4, P0 ;  /* 0x00000001180c7824 */ /* 0x001fe200000e0604 */
[----:B------:R-:W-:Y:S02]  /*41040*/  IADD3 R6, P0, PT, R6, R3, RZ ;  /* 0x0000000306067210 */ /* 0x000fe40007f1e0ff */
[----:B-1----:R-:W5:Y:S04]  /*41050*/  LDL.LU R7, [R1+0x208] ;  /* 0x0002080001077983 */ /* 0x002f680000300800 */
[----:B------:R0:W-:Y:S04]  /*41060*/  STL [R1+0x5e78], R12 ;  /* 0x005e780c01007387 */ /* 0x0001e80000100800 */
[----:B------:R1:W-:Y:S01]  /*41070*/  STL [R1+0x5e80], R6 ;  /* 0x005e800601007387 */ /* 0x0003e20000100800 */
[----:B0-----:R-:W-:-:S03]  /*41080*/  IMAD.X R12, R25, 0x1, R2, P5 ;  /* 0x00000001190c7824 */ /* 0x001fc600028e0602 */
[----:B-1----:R-:W5:Y:S01]  /*41090*/  LDL.LU R6, [R1+0x750] ;  /* 0x0007500001067983 */ /* 0x002f620000300800 */
[----:B------:R-:W-:-:S03]  /*410a0*/  IADD3 R13, P5, PT, R5, R26, RZ ;  /* 0x0000001a050d7210 */ /* 0x000fc60007fbe0ff */
[----:B------:R0:W-:Y:S01]  /*410b0*/  STL [R1+0x5e7c], R12 ;  /* 0x005e7c0c01007387 */ /* 0x0001e20000100800 */
[----:B------:R-:W-:-:S03]  /*410c0*/  SHF.R.S32.HI R27, RZ, 0x1f, R27 ;  /* 0x0000001fff1b7819 */ /* 0x000fc6000001141b */
[----:B------:R-:W-:Y:S04]  /*410d0*/  STL [R1+0x5e84], R13 ;  /* 0x005e840d01007387 */ /* 0x000fe80000100800 */
[----:B------:R-:W5:Y:S01]  /*410e0*/  LDL.LU R14, [R1+0x20c] ;  /* 0x00020c00010e7983 */ /* 0x000f620000300800 */
[----:B0-----:R-:W-:Y:S01]  /*410f0*/  IMAD.X R12, R25, 0x1, R4, P4 ;  /* 0x00000001190c7824 */ /* 0x001fe200020e0604 */
[----:B------:R-:W-:-:S04]  /*41100*/  IADD3 R5, P4, PT, R5, R3, RZ ;  /* 0x0000000305057210 */ /* 0x000fc80007f9e0ff */
[----:B------:R0:W-:Y:S04]  /*41110*/  STL [R1+0x5e68], R12 ;  /* 0x005e680c01007387 */ /* 0x0001e80000100800 */
[----:B------:R1:W-:Y:S01]  /*41120*/  STL [R1+0x5e70], R5 ;  /* 0x005e700501007387 */ /* 0x0003e20000100800 */
[C---:B------:R-:W-:Y:S02]  /*41130*/  IMAD.X R16, R27.reuse, 0x1, R4, P2 ;  /* 0x000000011b107824 */ /* 0x040fe400010e0604 */
[----:B0-----:R-:W-:Y:S01]  /*41140*/  IMAD.X R12, R27, 0x1, R2, P3 ;  /* 0x000000011b0c7824 */ /* 0x001fe200018e0602 */
[----:B-1----:R-:W5:Y:S04]  /*41150*/  LDL.LU R5, [R1+0x74c] ;  /* 0x00074c0001057983 */ /* 0x002f680000300800 */
[----:B------:R0:W-:Y:S01]  /*41160*/  STL [R1+0x5e6c], R12 ;  /* 0x005e6c0c01007387 */ /* 0x0001e20000100800 */
[----:B--2---:R-:W-:-:S02]  /*41170*/  IADD3 R13, P3, PT, R29, R26, RZ ;  /* 0x0000001a1d0d7210 */ /* 0x004fc40007f7e0ff */
[----:B0-----:R-:W-:-:S03]  /*41180*/  IADD3 R12, P2, PT, R29, R3, RZ ;  /* 0x000000031d0c7210 */ /* 0x001fc60007f5e0ff */
[----:B------:R0:W-:Y:S04]  /*41190*/  STL [R1+0x5e74], R13 ;  /* 0x005e740d01007387 */ /* 0x0001e80000100800 */
[----:B0-----:R-:W2:Y:S04]  /*411a0*/  LDL.LU R13, [R1+0x210] ;  /* 0x00021000010d7983 */ /* 0x001ea80000300800 */
[----:B------:R0:W-:Y:S04]  /*411b0*/  STL [R1+0x5e58], R16 ;  /* 0x005e581001007387 */ /* 0x0001e80000100800 */
[----:B------:R4:W-:Y:S04]  /*411c0*/  STL [R1+0x5e60], R12 ;  /* 0x005e600c01007387 */ /* 0x0009e80000100800 */
[----:B------:R-:W2:Y:S01]  /*411d0*/  LDL.LU R29, [R1+0x748] ;  /* 0x00074800011d7983 */ /* 0x000ea20000300800 */
[----:B0-----:R-:W-:-:S05]  /*411e0*/  IMAD.X R16, R28, 0x1, R2, P1 ;  /* 0x000000011c107824 */ /* 0x001fca00008e0602 */
[----:B------:R0:W-:Y:S01]  /*411f0*/  STL [R1+0x5e5c], R16 ;  /* 0x005e5c1001007387 */ /* 0x0001e20000100800 */
[C---:B----4-:R-:W-:Y:S01]  /*41200*/  IADD3 R12, P1, PT, R11.reuse, R26, RZ ;  /* 0x0000001a0b0c7210 */ /* 0x050fe20007f3e0ff */
[----:B0-----:R-:W-:Y:S01]  /*41210*/  IMAD.X R16, R28, 0x1, R4, P0 ;  /* 0x000000011c107824 */ /* 0x001fe200000e0604 */
[----:B------:R-:W-:-:S03]  /*41220*/  IADD3 R11, P0, PT, R11, R3, RZ ;  /* 0x000000030b0b7210 */ /* 0x000fc60007f1e0ff */
[----:B------:R0:W-:Y:S04]  /*41230*/  STL [R1+0x5e64], R12 ;  /* 0x005e640c01007387 */ /* 0x0001e80000100800 */
[----:B0-----:R-:W4:Y:S04]  /*41240*/  LDL.LU R12, [R1+0x214] ;  /* 0x00021400010c7983 */ /* 0x001f280000300800 */
[----:B------:R-:W-:Y:S04]  /*41250*/  STL [R1+0x457c], R16 ;  /* 0x00457c1001007387 */ /* 0x000fe80000100800 */
[----:B------:R0:W-:Y:S04]  /*41260*/  STL [R1+0x4598], R11 ;  /* 0x0045980b01007387 */ /* 0x0001e80000100800 */
[----:B0-----:R-:W4:Y:S01]  /*41270*/  LDL.LU R11, [R1+0x744] ;  /* 0x00074400010b7983 */ /* 0x001f220000300800 */
[----:B---3--:R-:W-:-:S05]  /*41280*/  IMAD.X R16, R10, 0x1, R2, P5 ;  /* 0x000000010a107824 */ /* 0x008fca00028e0602 */
[----:B------:R0:W-:Y:S02]  /*41290*/  STL [R1+0x4580], R16 ;  /* 0x0045801001007387 */ /* 0x0001e40000100800 */
[----:B0-----:R-:W-:Y:S01]  /*412a0*/  IMAD.X R16, R10, 0x1, R4, P4 ;  /* 0x000000010a107824 */ /* 0x001fe200020e0604 */
[C---:B-----5:R-:W-:Y:S02]  /*412b0*/  IADD3 R17, P5, PT, R9.reuse, R26, RZ ;  /* 0x0000001a09117210 */ /* 0x060fe40007fbe0ff */
[----:B------:R-:W-:-:S03]  /*412c0*/  IADD3 R9, P4, PT, R9, R3, RZ ;  /* 0x0000000309097210 */ /* 0x000fc60007f9e0ff */
[----:B------:R-:W-:Y:S04]  /*412d0*/  STL [R1+0x45a0], R17 ;  /* 0x0045a01101007387 */ /* 0x000fe80000100800 */
[----:B------:R-:W3:Y:S04]  /*412e0*/  LDL.LU R10, [R1+0x218] ;  /* 0x00021800010a7983 */ /* 0x000ee80000300800 */
[----:B------:R0:W-:Y:S04]  /*412f0*/  STL [R1+0x4584], R16 ;  /* 0x0045841001007387 */ /* 0x0001e80000100800 */
[----:B------:R1:W-:Y:S01]  /*41300*/  STL [R1+0x45a8], R9 ;  /* 0x0045a80901007387 */ /* 0x0003e20000100800 */
[----:B0-----:R-:W-:-:S03]  /*41310*/  IMAD.X R16, R15, 0x1, R2, P3 ;  /* 0x000000010f107824 */ /* 0x001fc600018e0602 */
[----:B-1----:R-:W5:Y:S01]  /*41320*/  LDL.LU R9, [R1+0x740] ;  /* 0x0007400001097983 */ /* 0x002f620000300800 */
[----:B------:R-:W-:-:S03]  /*41330*/  IADD3 R17, P3, PT, R8, R26, RZ ;  /* 0x0000001a08117210 */ /* 0x000fc60007f7e0ff */
[----:B------:R0:W-:Y:S04]  /*41340*/  STL [R1+0x4588], R16 ;  /* 0x0045881001007387 */ /* 0x0001e80000100800 */
[----:B------:R-:W-:Y:S01]  /*41350*/  STL [R1+0x45b0], R17 ;  /* 0x0045b01101007387 */ /* 0x000fe20000100800 */
[----:B0-----:R-:W-:Y:S01]  /*41360*/  IMAD.X R16, R15, 0x1, R4, P2 ;  /* 0x000000010f107824 */ /* 0x001fe200010e0604 */
[----:B------:R-:W-:Y:S02]  /*41370*/  IADD3 R8, P2, PT, R8, R3, RZ ;  /* 0x0000000308087210 */ /* 0x000fe40007f5e0ff */
[----:B------:R-:W5:Y:S04]  /*41380*/  LDL.LU R15, [R1+0x21c] ;  /* 0x00021c00010f7983 */ /* 0x000f680000300800 */
[----:B------:R0:W-:Y:S04]  /*41390*/  STL [R1+0x458c], R16 ;  /* 0x00458c1001007387 */ /* 0x0001e80000100800 */
[----:B------:R1:W-:Y:S01]  /*413a0*/  STL [R1+0x45b8], R8 ;  /* 0x0045b80801007387 */ /* 0x0003e20000100800 */
[----:B0-----:R-:W-:-:S03]  /*413b0*/  IMAD.X R16, R7, 0x1, R2, P1 ;  /* 0x0000000107107824 */ /* 0x001fc600008e0602 */
[----:B-1----:R-:W5:Y:S04]  /*413c0*/  LDL.LU R8, [R1+0x73c] ;  /* 0x00073c0001087983 */ /* 0x002f680000300800 */
[----:B------:R0:W-:Y:S01]  /*413d0*/  STL [R1+0x4590], R16 ;  /* 0x0045901001007387 */ /* 0x0001e20000100800 */
[----:B------:R-:W-:-:S05]  /*413e0*/  IADD3 R17, P1, PT, R6, R26, RZ ;  /* 0x0000001a06117210 */ /* 0x000fca0007f3e0ff */
[----:B------:R-:W-:Y:S01]  /*413f0*/  STL [R1+0x45c0], R17 ;  /* 0x0045c01101007387 */ /* 0x000fe20000100800 */
[----:B0-----:R-:W-:Y:S01]  /*41400*/  IMAD.X R16, R7, 0x1, R4, P0 ;  /* 0x0000000107107824 */ /* 0x001fe200000e0604 */
[----:B------:R-:W-:Y:S02]  /*41410*/  IADD3 R6, P0, PT, R6, R3, RZ ;  /* 0x0000000306067210 */ /* 0x000fe40007f1e0ff */
[----:B------:R-:W5:Y:S04]  /*41420*/  LDL.LU R7, [R1+0x220] ;  /* 0x0002200001077983 */ /* 0x000f680000300800 */
        /* <DEDUP_REMOVED lines=15> */
[----:B------:R-:W-:Y:S01]  /*41520*/  IADD3 R18, P3, PT, R29, R26, RZ ;  /* 0x0000001a1d127210 */ /* 0x000fe20007f7e0ff */
[----:B0-----:R-:W-:Y:S01]  /*41530*/  IMAD.X R16, R13, 0x1, R4, P2 ;  /* 0x000000010d107824 */ /* 0x001fe200010e0604 */
[----:B------:R-:W-:-:S03]  /*41540*/  IADD3 R17, P2, PT, R29, R3, RZ ;  /* 0x000000031d117210 */ /* 0x000fc60007f5e0ff */
[----:B------:R-:W-:Y:S04]  /*41550*/  STL [R1+0x45e0], R18 ;  /* 0x0045e01201007387 */ /* 0x000fe80000100800 */
[----:B------:R-:W2:Y:S04]  /*41560*/  LDL.LU R13, [R1+0x228] ;  /* 0x00022800010d7983 */ /* 0x000ea80000300800 */
[----:B------:R4:W-:Y:S04]  /*41570*/  STL [R1+0x45b4], R16 ;  /* 0x0045b41001007387 */ /* 0x0009e80000100800 */
[----:B------:R-:W-:Y:S04]  /*41580*/  STL [R1+0x45e8], R17 ;  /* 0x0045e81101007387 */ /* 0x000fe80000100800 */
[----:B------:R-:W2:Y:S01]  /*41590*/  LDL.LU R29, [R1+0x730] ;  /* 0x00073000011d7983 */ /* 0x000ea20000300800 */
[----:B----4-:R-:W-:-:S05]  /*415a0*/  IMAD.X R16, R12, 0x1, R2, P1 ;  /* 0x000000010c107824 */ /* 0x010fca00008e0602 */
[----:B------:R0:W-:Y:S02]  /*415b0*/  STL [R1+0x45bc], R16 ;  /* 0x0045bc1001007387 */ /* 0x0001e40000100800 */
[----:B0-----:R-:W-:Y:S01]  /*415c0*/  IMAD.X R16, R12, 0x1, R4, P0 ;  /* 0x000000010c107824 */ /* 0x001fe200000e0604 */
[C---:B------:R-:W-:Y:S02]  /*415d0*/  IADD3 R17, P1, PT, R11.reuse, R26, RZ ;  /* 0x0000001a0b117210 */ /* 0x040fe40007f3e0ff */
[----:B------:R-:W-:-:S03]  /*415e0*/  IADD3 R11, P0, PT, R11, R3, RZ ;  /* 0x000000030b0b7210 */ /* 0x000fc60007f1e0ff */
[----:B------:R-:W-:Y:S04]  /*415f0*/  STL [R1+0x45f0], R17 ;  /* 0x0045f01101007387 */ /* 0x000fe80000100800 */
[----:B------:R-:W4:Y:S04]  /*41600*/  LDL.LU R12, [R1+0x22c] ;  /* 0x00022c00010c7983 */ /* 0x000f280000300800 */
[----:B------:R-:W-:Y:S04]  /*41610*/  STL [R1+0x45c4], R16 ;  /* 0x0045c41001007387 */ /* 0x000fe80000100800 */
[----:B------:R0:W-:Y:S04]  /*41620*/  STL [R1+0x45f8], R11 ;  /* 0x0045f80b01007387 */ /* 0x0001e80000100800 */
[----:B0-----:R-:W4:Y:S01]  /*41630*/  LDL.LU R11, [R1+0x72c] ;  /* 0x00072c00010b7983 */ /* 0x001f220000300800 */
[----:B---3--:R-:W-:-:S05]  /*41640*/  IMAD.X R16, R10, 0x1, R2, P5 ;  /* 0x000000010a107824 */ /* 0x008fca00028e0602 */
[----:B------:R0:W-:Y:S01]  /*41650*/  STL [R1+0x45cc], R16 ;  /* 0x0045cc1001007387 */ /* 0x0001e20000100800 */
[C---:B-----5:R-:W-:Y:S01]  /*41660*/  IADD3 R17, P5, PT, R9.reuse, R26, RZ ;  /* 0x0000001a09117210 */ /* 0x060fe20007fbe0ff */
[----:B0-----:R-:W-:Y:S01]  /*41670*/  IMAD.X R16, R10, 0x1, R4, P4 ;  /* 0x000000010a107824 */ /* 0x001fe200020e0604 */
[----:B------:R-:W-:-:S03]  /*41680*/  IADD3 R9, P4, PT, R9, R3, RZ ;  /* 0x0000000309097210 */ /* 0x000fc60007f9e0ff */
[----:B------:R-:W-:Y:S04]  /*41690*/  STL [R1+0x4600], R17 ;  /* 0x0046001101007387 */ /* 0x000fe80000100800 */
[----:B------:R-:W3:Y:S04]  /*416a0*/  LDL.LU R10, [R1+0x230] ;  /* 0x00023000010a7983 */ /* 0x000ee80000300800 */
        /* <DEDUP_REMOVED lines=812> */
[----:B--2---:R-:W-:-:S03]  /*44970*/  IMAD.X R16, R13, 0x1, R2, P3 ;  /* 0x000000010d107824 */ /* 0x004fc600018e0602 */
[----:B0-----:R-:W2:Y:S04]  /*44980*/  LDL.LU R5, [R1+0x5e4] ;  /* 0x0005e40001057983 */ /* 0x001ea80000300800 */
        /* <DEDUP_REMOVED lines=51> */
[C---:B--2---:R-:W-:Y:S01]  /*44cc0*/  IADD3 R17, P5, PT, R5.reuse, R26, RZ ;  /* 0x0000001a05117210 */ /* 0x044fe20007fbe0ff */
[----:B0-----:R-:W-:Y:S01]  /*44cd0*/  IMAD.X R16, R14, 0x1, R4, P4 ;  /* 0x000000010e107824 */ /* 0x001fe200020e0604 */
[----:B------:R-:W-:-:S03]  /*44ce0*/  IADD3 R5, P4, PT, R5, R3, RZ ;  /* 0x0000000305057210 */ /* 0x000fc60007f9e0ff */
[----:B------:R-:W-:Y:S04]  /*44cf0*/  STL [R1+0x4b70], R17 ;  /* 0x004b701101007387 */ /* 0x000fe80000100800 */
[----:B------:R-:W2:Y:S04]  /*44d00*/  LDL.LU R14, [R1+0x398] ;  /* 0x00039800010e7983 */ /* 0x000ea80000300800 */
[----:B------:R0:W-:Y:S04]  /*44d10*/  STL [R1+0x4b44], R16 ;  /* 0x004b441001007387 */ /* 0x0001e80000100800 */
[----:B------:R1:W-:Y:S01]  /*44d20*/  STL [R1+0x4b78], R5 ;  /* 0x004b780501007387 */ /* 0x0003e20000100800 */
[----:B0-----:R-:W-:-:S03]  /*44d30*/  IMAD.X R16, R13, 0x1, R2, P3 ;  /* 0x000000010d107824 */ /* 0x001fc600018e0602 */
[----:B-1----:R-:W2:Y:S04]  /*44d40*/  LDL.LU R5, [R1+0x5d0] ;  /* 0x0005d00001057983 */ /* 0x002ea80000300800 */
[----:B------:R0:W-:Y:S01]  /*44d50*/  STL [R1+0x4b4c], R16 ;  /* 0x004b4c1001007387 */ /* 0x0001e20000100800 */
[----:B------:R-:W-:-:S05]  /*44d60*/  IADD3 R18, P3, PT, R29, R26, RZ ;  /* 0x0000001a1d127210 */ /* 0x000fca0007f7e0ff */
[----:B------:R-:W-:Y:S01]  /*44d70*/  STL [R1+0x4b80], R18 ;  /* 0x004b801201007387 */ /* 0x000fe20000100800 */
[----:B0-----:R-:W-:Y:S01]  /*44d80*/  IMAD.X R16, R13, 0x1, R4, P2 ;  /* 0x000000010d107824 */ /* 0x001fe200010e0604 */
[----:B------:R-:W-:Y:S02]  /*44d90*/  IADD3 R17, P2, PT, R29, R3, RZ ;  /* 0x000000031d117210 */ /* 0x000fe40007f5e0ff */
        /* <DEDUP_REMOVED lines=46> */
[C---:B------:R-:W-:Y:S01]  /*45080*/  IADD3 R17, P5, PT, R5.reuse, R26, RZ ;  /* 0x0000001a05117210 */ /* 0x040fe20007fbe0ff */
[----:B0-----:R-:W-:Y:S01]  /*45090*/  IMAD.X R16, R14, 0x1, R4, P4 ;  /* 0x000000010e107824 */ /* 0x001fe200020e0604 */
[----:B------:R-:W-:-:S03]  /*450a0*/  IADD3 R5, P4, PT, R5, R3, RZ ;  /* 0x0000000305057210 */ /* 0x000fc60007f9e0ff */
[----:B------:R-:W-:Y:S04]  /*450b0*/  STL [R1+0x4bd0], R17 ;  /* 0x004bd01101007387 */ /* 0x000fe80000100800 */
[----:B------:R-:W2:Y:S04]  /*450c0*/  LDL.LU R14, [R1+0x3b0] ;  /* 0x0003b000010e7983 */ /* 0x000ea80000300800 */
[----:B------:R0:W-:Y:S04]  /*450d0*/  STL [R1+0x4ba4], R16 ;  /* 0x004ba41001007387 */ /* 0x0001e80000100800 */
[----:B------:R1:W-:Y:S01]  /*450e0*/  STL [R1+0x4bd8], R5 ;  /* 0x004bd80501007387 */ /* 0x0003e20000100800 */
[----:B0-----:R-:W-:-:S03]  /*450f0*/  IMAD.X R16, R13, 0x1, R2, P3 ;  /* 0x000000010d107824 */ /* 0x001fc600018e0602 */
[----:B-1----:R-:W2:Y:S01]  /*45100*/  LDL.LU R5, [R1+0x5b8] ;  /* 0x0005b80001057983 */ /* 0x002ea20000300800 */
[----:B------:R-:W-:-:S03]  /*45110*/  IADD3 R18, P3, PT, R29, R26, RZ ;  /* 0x0000001a1d127210 */ /* 0x000fc60007f7e0ff */
[----:B------:R0:W-:Y:S04]  /*45120*/  STL [R1+0x4bac], R16 ;  /* 0x004bac1001007387 */ /* 0x0001e80000100800 */
        /* <DEDUP_REMOVED lines=245> */
[----:B------:R-:W-:Y:S04]  /*46080*/  STL [R1+0x4d68], R17 ;  /* 0x004d681101007387 */ /* 0x000fe80000100800 */
[----:B------:R-:W5:Y:S01]  /*46090*/  LDL.LU R29, [R1+0x538] ;  /* 0x00053800011d7983 */ /* 0x000f620000300800 */
        /* <DEDUP_REMOVED lines=19> */
[----:B-----5:R-:W-:-:S03]  /*461d0*/  IMAD.X R16, R15, 0x1, R2, P3 ;  /* 0x000000010f107824 */ /* 0x020fc600018e0602 */
[----:B0-----:R-:W3:Y:S04]  /*461e0*/  LDL.LU R9, [R1+0x530] ;  /* 0x0005300001097983 */ /* 0x001ee80000300800 */
        /* <DEDUP_REMOVED lines=49> */
[----:B--2---:R-:W-:-:S05]  /*46500*/  IMAD.X R16, R10, 0x1, R2, P5 ;  /* 0x000000010a107824 */ /* 0x004fca00028e0602 */
[----:B------:R0:W-:Y:S02]  /*46510*/  STL [R1+0x4dac], R16 ;  /* 0x004dac1001007387 */ /* 0x0001e40000100800 */
[----:B0-----:R-:W-:Y:S01]  /*46520*/  IMAD.X R16, R10, 0x1, R4, P4 ;  /* 0x000000010a107824 */ /* 0x001fe200020e0604 */
[C---:B---3--:R-:W-:Y:S02]  /*46530*/  IADD3 R17, P5, PT, R9.reuse, R26, RZ ;  /* 0x0000001a09117210 */ /* 0x048fe40007fbe0ff */
        /* <DEDUP_REMOVED lines=1027> */
[----:B------:R0:W-:Y:S02]  /*4a570*/  STL [R1+0x541c], R16 ;  /* 0x00541c1001007387 */ /* 0x0001e40000100800 */
[----:B0-----:R-:W-:Y:S01]  /*4a580*/  IMAD.X R16, R15, 0x1, R4, P2 ;  /* 0x000000010f107824 */ /* 0x001fe200010e0604 */
[C---:B------:R-:W-:Y:S02]  /*4a590*/  IADD3 R17, P3, PT, R8.reuse, R26, RZ ;  /* 0x0000001a08117210 */ /* 0x040fe40007f7e0ff */
[----:B------:R-:W-:-:S03]  /*4a5a0*/  IADD3 R8, P2, PT, R8, R3, RZ ;  /* 0x0000000308087210 */ /* 0x000fc60007f5e0ff */
[----:B------:R-:W-:Y:S04]  /*4a5b0*/  STL [R1+0x5450], R17 ;  /* 0x0054501101007387 */ /* 0x000fe80000100800 */
[----:B------:R-:W5:Y:S04]  /*4a5c0*/  LDL.LU R15, [R1+0xc2c] ;  /* 0x000c2c00010f7983 */ /* 0x000f680000300800 */
[----:B------:R-:W-:Y:S04]  /*4a5d0*/  STL [R1+0x5424], R16 ;  /* 0x0054241001007387 */ /* 0x000fe80000100800 */
[----:B------:R0:W-:Y:S04]  /*4a5e0*/  STL [R1+0x5458], R8 ;  /* 0x0054580801007387 */ /* 0x0001e80000100800 */
[----:B0-----:R-:W5:Y:S01]  /*4a5f0*/  LDL.LU R8, [R1+0x9d8] ;  /* 0x0009d80001087983 */ /* 0x001f620000300800 */
[----:B------:R-:W-:-:S05]  /*4a600*/  IMAD.X R16, R7, 0x1, R2, P1 ;  /* 0x0000000107107824 */ /* 0x000fca00008e0602 */
        /* <DEDUP_REMOVED lines=21> */
[----:B------:R-:W-:Y:S01]  /*4a760*/  IADD3 R18, P3, PT, R29, R26, RZ ;  /* 0x0000001a1d127210 */ /* 0x000fe20007f7e0ff */
[----:B0-----:R-:W-:Y:S01]  /*4a770*/  IMAD.X R16, R13, 0x1, R4, P2 ;  /* 0x000000010d107824 */ /* 0x001fe200010e0604 */
[----:B------:R-:W-:-:S03]  /*4a780*/  IADD3 R17, P2, PT, R29, R3, RZ ;  /* 0x000000031d117210 */ /* 0x000fc60007f5e0ff */
[----:B------:R-:W-:Y:S04]  /*4a790*/  STL [R1+0x5480], R18 ;  /* 0x0054801201007387 */ /* 0x000fe80000100800 */
        /* <DEDUP_REMOVED lines=24> */
[----:B-----5:R-:W-:-:S05]  /*4a920*/  IMAD.X R16, R15, 0x1, R2, P3 ;  /* 0x000000010f107824 */ /* 0x020fca00018e0602 */
        /* <DEDUP_REMOVED lines=37> */
[----:B------:R0:W-:Y:S04]  /*4ab80*/  STL [R1+0x54e8], R17 ;  /* 0x0054e81101007387 */ /* 0x0001e80000100800 */
[----:B------:R-:W5:Y:S01]  /*4ab90*/  LDL.LU R29, [R1+0xa14] ;  /* 0x000a1400011d7983 */ /* 0x000f620000300800 */
[----:B----4-:R-:W-:-:S05]  /*4aba0*/  IMAD.X R16, R12, 0x1, R2, P1 ;  /* 0x000000010c107824 */ /* 0x010fca00008e0602 */
[----:B------:R1:W-:Y:S01]  /*4abb0*/  STL [R1+0x54bc], R16 ;  /* 0x0054bc1001007387 */ /* 0x0003e20000100800 */
[C---:B0-----:R-:W-:Y:S01]  /*4abc0*/  IADD3 R17, P1, PT, R11.reuse, R26, RZ ;  /* 0x0000001a0b117210 */ /* 0x041fe20007f3e0ff */
[----:B-1----:R-:W-:Y:S01]  /*4abd0*/  IMAD.X R16, R12, 0x1, R4, P0 ;  /* 0x000000010c107824 */ /* 0x002fe200000e0604 */
        /* <DEDUP_REMOVED lines=1269> */
[----:B0-----:R-:W-:Y:S02]  /*4fb30*/  IMAD.X R16, R10, 0x1, R4, P4 ;  /* 0x000000010a107824 */ /* 0x001fe400020e0604 */
[----:B------:R-:W2:Y:S04]  /*4fb40*/  LDL.LU R10, [R1+0xf4c] ;  /* 0x000f4c00010a7983 */ /* 0x000ea80000300800 */
[----:B------:R0:W-:Y:S04]  /*4fb50*/  STL [R1+0x5cd0], R17 ;  /* 0x005cd01101007387 */ /* 0x0001e80000100800 */
[----:B------:R5:W-:Y:S01]  /*4fb60*/  STL [R1+0x5ca4], R16 ;  /* 0x005ca41001007387 */ /* 0x000be20000100800 */
[----:B0-----:R-:W-:-:S03]  /*4fb70*/  IADD3 R17, P4, PT, R9, R3, RZ ;  /* 0x0000000309117210 */ /* 0x001fc60007f9e0ff */
[----:B------:R-:W3:Y:S04]  /*4fb80*/  LDL.LU R9, [R1+0xd40] ;  /* 0x000d400001097983 */ /* 0x000ee80000300800 */
[----:B------:R0:W-:Y:S01]  /*4fb90*/  STL [R1+0x5cd8], R17 ;  /* 0x005cd81101007387 */ /* 0x0001e20000100800 */
[----:B-----5:R-:W-:-:S05]  /*4fba0*/  IMAD.X R16, R15, 0x1, R2, P3 ;  /* 0x000000010f107824 */ /* 0x020fca00018e0602 */
        /* <DEDUP_REMOVED lines=9> */
[----:B-1----:R-:W-:-:S05]  /*4fc40*/  IMAD.X R16, R7, 0x1, R2, P1 ;  /* 0x0000000107107824 */ /* 0x002fca00008e0602 */
        /* <DEDUP_REMOVED lines=16> */
[----:B0-----:R-:W-:Y:S01]  /*4fd50*/  IADD3 R17, P4, PT, R5, R3, RZ ;  /* 0x0000000305117210 */ /* 0x001fe20007f9e0ff */
[----:B-1----:R-:W-:-:S02]  /*4fd60*/  IMAD.X R16, R13, 0x1, R2, P3 ;  /* 0x000000010d107824 */ /* 0x002fc400018e0602 */
[----:B------:R-:W5:Y:S04]  /*4fd70*/  LDL.LU R5, [R1+0xd54] ;  /* 0x000d540001057983 */ /* 0x000f680000300800 */
[----:B------:R0:W-:Y:S04]  /*4fd80*/  STL [R1+0x5d08], R17 ;  /* 0x005d081101007387 */ /* 0x0001e80000100800 */
[----:B------:R1:W-:Y:S01]  /*4fd90*/  STL [R1+0x5cdc], R16 ;  /* 0x005cdc1001007387 */ /* 0x0003e20000100800 */
[----:B0-----:R-:W-:Y:S01]  /*4fda0*/  IADD3 R17, P3, PT, R29, R26, RZ ;  /* 0x0000001a1d117210 */ /* 0x001fe20007f7e0ff */
[----:B-1----:R-:W-:Y:S01]  /*4fdb0*/  IMAD.X R16, R13, 0x1, R4, P2 ;  /* 0x000000010d107824 */ /* 0x002fe200010e0604 */
[----:B------:R-:W-:-:S03]  /*4fdc0*/  IADD3 R13, P2, PT, R29, R3, RZ ;  /* 0x000000031d0d7210 */ /* 0x000fc60007f5e0ff */
[----:B------:R-:W-:Y:S04]  /*4fdd0*/  STL [R1+0x5d10], R17 ;  /* 0x005d101101007387 */ /* 0x000fe80000100800 */
[----:B------:R-:W5:Y:S04]  /*4fde0*/  LDL.LU R29, [R1+0xf5c] ;  /* 0x000f5c00011d7983 */ /* 0x000f680000300800 */
[----:B------:R-:W-:Y:S04]  /*4fdf0*/  STL [R1+0x5ce4], R16 ;  /* 0x005ce41001007387 */ /* 0x000fe80000100800 */
[----:B------:R0:W-:Y:S04]  /*4fe00*/  STL [R1+0x5d18], R13 ;  /* 0x005d180d01007387 */ /* 0x0001e80000100800 */
[----:B0-----:R-:W5:Y:S01]  /*4fe10*/  LDL.LU R13, [R1+0xd58] ;  /* 0x000d5800010d7983 */ /* 0x001f620000300800 */
[----:B----4-:R-:W-:-:S02]  /*4fe20*/  IMAD.X R17, R12, 0x1, R2, P1 ;  /* 0x000000010c117824 */ /* 0x010fc400008e0602 */
[----:B------:R-:W-:-:S03]  /*4fe30*/  IMAD.X R12, R12, 0x1, R4, P0 ;  /* 0x000000010c0c7824 */ /* 0x000fc600000e0604 */
[----:B------:R-:W-:Y:S01]  /*4fe40*/  STL [R1+0x5cec], R17 ;  /* 0x005cec1101007387 */ /* 0x000fe20000100800 */
[----:B------:R-:W-:-:S05]  /*4fe50*/  IADD3 R16, P1, PT, R11, R26, RZ ;  /* 0x0000001a0b107210 */ /* 0x000fca0007f3e0ff */
[----:B------:R-:W-:Y:S04]  /*4fe60*/  STL [R1+0x5d20], R16 ;  /* 0x005d201001007387 */ /* 0x000fe80000100800 */
[----:B------:R0:W-:Y:S04]  /*4fe70*/  STL [R1+0x5cf4], R12 ;  /* 0x005cf40c01007387 */ /* 0x0001e80000100800 */
[----:B0-----:R-:W4:Y:S01]  /*4fe80*/  LDL.LU R12, [R1+0xf60] ;  /* 0x000f6000010c7983 */ /* 0x001f220000300800 */
[----:B------:R-:W-:-:S05]  /*4fe90*/  IADD3 R11, P0, PT, R11, R3, RZ ;  /* 0x000000030b0b7210 */ /* 0x000fca0007f1e0ff */
[----:B------:R0:W-:Y:S01]  /*4fea0*/  STL [R1+0x5d28], R11 ;  /* 0x005d280b01007387 */ /* 0x0001e20000100800 */
[C---:B--2---:R-:W-:Y:S02]  /*4feb0*/  IMAD.X R16, R10.reuse, 0x1, R2, P5 ;  /* 0x000000010a107824 */ /* 0x044fe400028e0602 */
[----:B------:R-:W-:Y:S01]  /*4fec0*/  IMAD.X R10, R10, 0x1, R4, P4 ;  /* 0x000000010a0a7824 */ /* 0x000fe200020e0604 */
[----:B0-----:R-:W2:Y:S04]  /*4fed0*/  LDL.LU R11, [R1+0xd60] ;  /* 0x000d6000010b7983 */ /* 0x001ea80000300800 */
[----:B------:R3:W-:Y:S02]  /*4fee0*/  STL [R1+0x5cfc], R16 ;  /* 0x005cfc1001007387 */ /* 0x0007e40000100800 */
[----:B---3--:R-:W-:-:S02]  /*4fef0*/  IADD3 R16, P5, PT, R9, R26, RZ ;  /* 0x0000001a09107210 */ /* 0x008fc40007fbe0ff */
[----:B------:R-:W-:-:S03]  /*4ff00*/  IADD3 R9, P4, PT, R9, R3, RZ ;  /* 0x0000000309097210 */ /* 0x000fc60007f9e0ff */
[----:B------:R-:W-:Y:S04]  /*4ff10*/  STL [R1+0x5d30], R16 ;  /* 0x005d301001007387 */ /* 0x000fe80000100800 */
[----:B------:R0:W-:Y:S04]  /*4ff20*/  STL [R1+0x5d04], R10 ;  /* 0x005d040a01007387 */ /* 0x0001e80000100800 */
[----:B0-----:R-:W3:Y:S04]  /*4ff30*/  LDL.LU R10, [R1+0xf64] ;  /* 0x000f6400010a7983 */ /* 0x001ee80000300800 */
[----:B------:R0:W-:Y:S01]  /*4ff40*/  STL [R1+0x5d38], R9 ;  /* 0x005d380901007387 */ /* 0x0001e20000100800 */
[----:B-----5:R-:W-:-:S02]  /*4ff50*/  IMAD.X R16, R15, 0x1, R2, P3 ;  /* 0x000000010f107824 */ /* 0x020fc400018e0602 */
[----:B------:R-:W-:Y:S01]  /*4ff60*/  IMAD.X R17, R15, 0x1, R4, P2 ;  /* 0x000000010f117824 */ /* 0x000fe200010e0604 */
[----:B0-----:R-:W5:Y:S04]  /*4ff70*/  LDL.LU R9, [R1+0xd68] ;  /* 0x000d680001097983 */ /* 0x001f680000300800 */
[----:B------:R0:W-:Y:S01]  /*4ff80*/  STL [R1+0x5d0c], R16 ;  /* 0x005d0c1001007387 */ /* 0x0001e20000100800 */
[----:B------:R-:W-:-:S05]  /*4ff90*/  IADD3 R18, P3, PT, R8, R26, RZ ;  /* 0x0000001a08127210 */ /* 0x000fca0007f7e0ff */
[----:B------:R-:W-:Y:S01]  /*4ffa0*/  STL [R1+0x5d40], R18 ;  /* 0x005d401201007387 */ /* 0x000fe20000100800 */
[----:B0-----:R-:W-:-:S03]  /*4ffb0*/  IADD3 R16, P2, PT, R8, R3, RZ ;  /* 0x0000000308107210 */ /* 0x001fc60007f5e0ff */
[----:B------:R-:W-:Y:S04]  /*4ffc0*/  STL [R1+0x5d14], R17 ;  /* 0x005d141101007387 */ /* 0x000fe80000100800 */
[----:B------:R-:W5:Y:S04]  /*4ffd0*/  LDL.LU R8, [R1+0xf68] ;  /* 0x000f680001087983 */ /* 0x000f680000300800 */
[----:B------:R0:W-:Y:S04]  /*4ffe0*/  STL [R1+0x5d48], R16 ;  /* 0x005d481001007387 */ /* 0x0001e80000100800 */
[----:B0-----:R-:W5:Y:S01]  /*4fff0*/  LDL.LU R16, [R1+0xd6c] ;  /* 0x000d6c0001107983 */ /* 0x001f620000300800 */
[----:B------:R-:W-:-:S02]  /*50000*/  IMAD.X R15, R7, 0x1, R2, P1 ;  /* 0x00000001070f7824 */ /* 0x000fc400008e0602 */
[----:B------:R-:W-:-:S03]  /*50010*/  IMAD.X R7, R7, 0x1, R4, P0 ;  /* 0x0000000107077824 */ /* 0x000fc600000e0604 */
[----:B------:R0:W-:Y:S02]  /*50020*/  STL [R1+0x5d1c], R15 ;  /* 0x005d1c0f01007387 */ /* 0x0001e40000100800 */
[C---:B0-----:R-:W-:Y:S02]  /*50030*/  IADD3 R15, P1, PT, R6.reuse, R26, RZ ;  /* 0x0000001a060f7210 */ /* 0x041fe40007f3e0ff */
[----:B------:R-:W-:-:S03]  /*50040*/  IADD3 R6, P0, PT, R6, R3, RZ ;  /* 0x0000000306067210 */ /* 0x000fc60007f1e0ff */
[----:B------:R-:W-:Y:S04]  /*50050*/  STL [R1+0x5d50], R15 ;  /* 0x005d500f01007387 */ /* 0x000fe80000100800 */
[----:B------:R0:W-:Y:S04]  /*50060*/  STL [R1+0x5d24], R7 ;  /* 0x005d240701007387 */ /* 0x0001e80000100800 */
[----:B0-----:R-:W5:Y:S04]  /*50070*/  LDL.LU R7, [R1+0xf6c] ;  /* 0x000f6c0001077983 */ /* 0x001f680000300800 */
[----:B------:R0:W-:Y:S01]  /*50080*/  STL [R1+0x5d58], R6 ;  /* 0x005d580601007387 */ /* 0x0001e20000100800 */
[----:B------:R-:W-:-:S03]  /*50090*/  IMAD.X R15, R14, 0x1, R2, P5 ;  /* 0x000000010e0f7824 */ /* 0x000fc600028e0602 */
[----:B0-----:R-:W5:Y:S04]  /*500a0*/  LDL.LU R6, [R1+0xd70] ;  /* 0x000d700001067983 */ /* 0x001f680000300800 */
[----:B------:R0:W-:Y:S01]  /*500b0*/  STL [R1+0x5d2c], R15 ;  /* 0x005d2c0f01007387 */ /* 0x0001e20000100800 */
[----:B------:R-:W-:Y:S01]  /*500c0*/  IMAD.X R17, R14, 0x1, R4, P4 ;  /* 0x000000010e117824 */ /* 0x000fe200020e0604 */
[C---:B------:R-:W-:Y:S02]  /*500d0*/  IADD3 R18, P5, PT, R5.reuse, R26, RZ ;  /* 0x0000001a05127210 */ /* 0x040fe40007fbe0ff */
[----:B0-----:R-:W5:Y:S04]  /*500e0*/  LDL.LU R15, [R1+0xf70] ;  /* 0x000f7000010f7983 */ /* 0x001f680000300800 */
[----:B------:R-:W-:Y:S01]  /*500f0*/  STL [R1+0x5d60], R18 ;  /* 0x005d601201007387 */ /* 0x000fe20000100800 */
[----:B------:R-:W-:-:S03]  /*50100*/  IADD3 R14, P4, PT, R5, R3, RZ ;  /* 0x00000003050e7210 */ /* 0x000fc60007f9e0ff */
[----:B------:R0:W-:Y:S04]  /*50110*/  STL [R1+0x5d34], R17 ;  /* 0x005d341101007387 */ /* 0x0001e80000100800 */
[----:B------:R-:W5:Y:S04]  /*50120*/  LDL.LU R5, [R1+0xd78] ;  /* 0x000d780001057983 */ /* 0x000f680000300800 */
[----:B------:R1:W-:Y:S01]  /*50130*/  STL [R1+0x5d68], R14 ;  /* 0x005d680e01007387 */ /* 0x0003e20000100800 */
[----:B0-----:R-:W-:-:S05]  /*50140*/  IMAD.X R17, R29, 0x1, R2, P3 ;  /* 0x000000011d117824 */ /* 0x001fca00018e0602 */
[----:B------:R0:W-:Y:S01]  /*50150*/  STL [R1+0x5d3c], R17 ;  /* 0x005d3c1101007387 */ /* 0x0001e20000100800 */
[----:B-1----:R-:W-:Y:S01]  /*50160*/  IADD3 R14, P3, PT, R13, R26, RZ ;  /* 0x0000001a0d0e7210 */ /* 0x002fe20007f7e0ff */
[----:B0-----:R-:W-:Y:S02]  /*50170*/  IMAD.X R17, R29, 0x1, R4, P2 ;  /* 0x000000011d117824 */ /* 0x001fe400010e0604 */
[----:B------:R-:W5:Y:S04]  /*50180*/  LDL.LU R29, [R1+0xf74] ;  /* 0x000f7400011d7983 */ /* 0x000f680000300800 */
[----:B------:R0:W-:Y:S04]  /*50190*/  STL [R1+0x5d70], R14 ;  /* 0x005d700e01007387 */ /* 0x0001e80000100800 */
[----:B0-----:R-:W5:Y:S04]  /*501a0*/  LDL.LU R14, [R1+0xd80] ;  /* 0x000d8000010e7983 */ /* 0x001f680000300800 */
[----:B------:R0:W-:Y:S02]  /*501b0*/  STL [R1+0x5d44], R17 ;  /* 0x005d441101007387 */ /* 0x0001e40000100800 */
[----:B0-----:R-:W-:-:S05]  /*501c0*/  IADD3 R17, P2, PT, R13, R3, RZ ;  /* 0x000000030d117210 */ /* 0x001fca0007f5e0ff */
[----:B------:R-:W-:Y:S01]  /*501d0*/  STL [R1+0x5d78], R17 ;  /* 0x005d781101007387 */ /* 0x000fe20000100800 */
[----:B----4-:R-:W-:-:S05]  /*501e0*/  IMAD.X R13, R12, 0x1, R2, P1 ;  /* 0x000000010c0d7824 */ /* 0x010fca00008e0602 */
[----:B------:R0:W-:Y:S04]  /*501f0*/  STL [R1+0x5d4c], R13 ;  /* 0x005d4c0d01007387 */ /* 0x0001e80000100800 */
[----:B0-----:R-:W4:Y:S01]  /*50200*/  LDL.LU R13, [R1+0xf78] ;  /* 0x000f7800010d7983 */ /* 0x001f220000300800 */
[----:B--2---:R-:W-:Y:S01]  /*50210*/  IADD3 R18, P1, PT, R11, R26, RZ ;  /* 0x0000001a0b127210 */ /* 0x004fe20007f3e0ff */
[----:B------:R-:W-:-:S04]  /*50220*/  IMAD.X R17, R12, 0x1, R4, P0 ;  /* 0x000000010c117824 */ /* 0x000fc800000e0604 */
[----:B------:R-:W-:Y:S04]  /*50230*/  STL [R1+0x5d80], R18 ;  /* 0x005d801201007387 */ /* 0x000fe80000100800 */
[----:B------:R-:W2:Y:S04]  /*50240*/  LDL.LU R12, [R1+0xd84] ;  /* 0x000d8400010c7983 */ /* 0x000ea80000300800 */
[----:B------:R0:W-:Y:S02]  /*50250*/  STL [R1+0x5d54], R17 ;  /* 0x005d541101007387 */ /* 0x0001e40000100800 */
[----:B0-----:R-:W-:-:S05]  /*50260*/  IADD3 R17, P0, PT, R11, R3, RZ ;  /* 0x000000030b117210 */ /* 0x001fca0007f1e0ff */
[----:B------:R0:W-:Y:S01]  /*50270*/  STL [R1+0x5d88], R17 ;  /* 0x005d881101007387 */ /* 0x0001e20000100800 */
[C---:B---3--:R-:W-:Y:S02]  /*50280*/  IMAD.X R11, R10.reuse, 0x1, R2, P5 ;  /* 0x000000010a0b7824 */ /* 0x048fe400028e0602 */
[----:B0-----:R-:W-:-:S03]  /*50290*/  IMAD.X R17, R10, 0x1, R4, P4 ;  /* 0x000000010a117824 */ /* 0x001fc600020e0604 */
[----:B------:R0:W-:Y:S01]  /*502a0*/  STL [R1+0x5d5c], R11 ;  /* 0x005d5c0b01007387 */ /* 0x0001e20000100800 */
[----:B-----5:R-:W-:-:S03]  /*502b0*/  IADD3 R18, P5, PT, R9, R26, RZ ;  /* 0x0000001a09127210 */ /* 0x020fc60007fbe0ff */
[----:B0-----:R-:W3:Y:S04]  /*502c0*/  LDL.LU R11, [R1+0xf7c] ;  /* 0x000f7c00010b7983 */ /* 0x001ee80000300800 */
[----:B------:R-:W-:Y:S04]  /*502d0*/  STL [R1+0x5d90], R18 ;  /* 0x005d901201007387 */ /* 0x000fe80000100800 */
[----:B------:R-:W5:Y:S04]  /*502e0*/  LDL.LU R10, [R1+0xd8c] ;  /* 0x000d8c00010a7983 */ /* 0x000f680000300800 */
[----:B------:R0:W-:Y:S02]  /*502f0*/  STL [R1+0x5d64], R17 ;  /* 0x005d641101007387 */ /* 0x0001e40000100800 */
[----:B0-----:R-:W-:Y:S01]  /*50300*/  IADD3 R17, P4, PT, R9, R3, RZ ;  /* 0x0000000309117210 */ /* 0x001fe20007f9e0ff */
[----:B------:R-:W-:-:S04]  /*50310*/  IMAD.X R9, R8, 0x1, R2, P3 ;  /* 0x0000000108097824 */ /* 0x000fc800018e0602 */
[----:B------:R0:W-:Y:S01]  /*50320*/  STL [R1+0x5d98], R17 ;  /* 0x005d981101007387 */ /* 0x0001e20000100800 */
[----:B------:R-:W-:-:S03]  /*50330*/  IADD3 R18, P3, PT, R16, R26, RZ ;  /* 0x0000001a10127210 */ /* 0x000fc60007f7e0ff */
[----:B------:R1:W-:Y:S01]  /*50340*/  STL [R1+0x5d6c], R9 ;  /* 0x005d6c0901007387 */ /* 0x0003e20000100800 */
[----:B0-----:R-:W-:-:S03]  /*50350*/  IMAD.X R17, R8, 0x1, R4, P2 ;  /* 0x0000000108117824 */ /* 0x001fc600010e0604 */
[----:B-1----:R-:W5:Y:S04]  /*50360*/  LDL.LU R9, [R1+0xf80] ;  /* 0x000f800001097983 */ /* 0x002f680000300800 */
        /* <DEDUP_REMOVED lines=8> */
[C---:B------:R-:W-:Y:S02]  /*503f0*/  IADD3 R16, P1, PT, R6.reuse, R26, RZ ;  /* 0x0000001a06107210 */ /* 0x040fe40007f3e0ff */
[----:B------:R-:W-:-:S03]  /*50400*/  IADD3 R6, P0, PT, R6, R3, RZ ;  /* 0x0000000306067210 */ /* 0x000fc60007f1e0ff */
[----:B------:R-:W-:Y:S04]  /*50410*/  STL [R1+0x5db0], R16 ;  /* 0x005db01001007387 */ /* 0x000fe80000100800 */
[----:B------:R0:W-:Y:S04]  /*50420*/  STL [R1+0x5d84], R7 ;  /* 0x005d840701007387 */ /* 0x0001e80000100800 */
[----:B0-----:R-:W5:Y:S04]  /*50430*/  LDL.LU R7, [R1+0xf84] ;  /* 0x000f840001077983 */ /* 0x001f680000300800 */
[----:B------:R0:W-:Y:S01]  /*50440*/  STL [R1+0x5db8], R6 ;  /* 0x005db80601007387 */ /* 0x0001e20000100800 */
[----:B------:R-:W-:Y:S01]  /*50450*/  IMAD.X R16, R15, 0x1, R2, P5 ;  /* 0x000000010f107824 */ /* 0x000fe200028e0602 */
[----:B------:R-:W-:-:S02]  /*50460*/  IADD3 R17, P5, PT, R5, R26, RZ ;  /* 0x0000001a05117210 */ /* 0x000fc40007fbe0ff */
[----:B0-----:R-:W5:Y:S04]  /*50470*/  LDL.LU R6, [R1+0xd98] ;  /* 0x000d980001067983 */ /* 0x001f680000300800 */
[----:B------:R0:W-:Y:S04]  /*50480*/  STL [R1+0x5d8c], R16 ;  /* 0x005d8c1001007387 */ /* 0x0001e80000100800 */
[----:B------:R-:W-:Y:S01]  /*50490*/  STL [R1+0x5dc0], R17 ;  /* 0x005dc01101007387 */ /* 0x000fe20000100800 */
[----:B0-----:R-:W-:Y:S01]  /*504a0*/  IMAD.X R16, R15, 0x1, R4, P4 ;  /* 0x000000010f107824 */ /* 0x001fe200020e0604 */
[----:B------:R-:W-:-:S04]  /*504b0*/  IADD3 R5, P4, PT, R5, R3, RZ ;  /* 0x0000000305057210 */ /* 0x000fc80007f9e0ff */
[----:B------:R-:W-:Y:S04]  /*504c0*/  STL [R1+0x5d94], R16 ;  /* 0x005d941001007387 */ /* 0x000fe80000100800 */
[----:B------:R0:W-:Y:S01]  /*504d0*/  STL [R1+0x5dc8], R5 ;  /* 0x005dc80501007387 */ /* 0x0001e20000100800 */
[----:B------:R-:W-:-:S03]  /*504e0*/  IMAD.X R15, R29, 0x1, R2, P3 ;  /* 0x000000011d0f7824 */ /* 0x000fc600018e0602 */
[----:B0-----:R-:W5:Y:S01]  /*504f0*/  LDL.LU R5, [R1+0xf88] ;  /* 0x000f880001057983 */ /* 0x001f620000300800 */
[----:B------:R-:W-:-:S03]  /*50500*/  IADD3 R16, P3, PT, R14, R26, RZ ;  /* 0x0000001a0e107210 */ /* 0x000fc60007f7e0ff */
[----:B------:R0:W-:Y:S04]  /*50510*/  STL [R1+0x5d9c], R15 ;  /* 0x005d9c0f01007387 */ /* 0x0001e80000100800 */
[----:B------:R1:W-:Y:S01]  /*50520*/  STL [R1+0x5dd0], R16 ;  /* 0x005dd01001007387 */ /* 0x0003e20000100800 */
[----:B0-----:R-:W-:-:S03]  /*50530*/  IMAD.X R15, R29, 0x1, R4, P2 ;  /* 0x000000011d0f7824 */ /* 0x001fc600010e0604 */
[----:B------:R-:W5:Y:S04]  /*50540*/  LDL.LU R29, [R1+0xda0] ;  /* 0x000da000011d7983 */ /* 0x000f680000300800 */
[----:B------:R4:W-:Y:S01]  /*50550*/  STL [R1+0x5da4], R15 ;  /* 0x005da40f01007387 */ /* 0x0009e20000100800 */
[----:B-1----:R-:W-:-:S05]  /*50560*/  IADD3 R16, P2, PT, R14, R3, RZ ;  /* 0x000000030e107210 */ /* 0x002fca0007f5e0ff */
[----:B------:R-:W-:Y:S04]  /*50570*/  STL [R1+0x5dd8], R16 ;  /* 0x005dd81001007387 */ /* 0x000fe80000100800 */
[----:B------:R-:W5:Y:S01]  /*50580*/  LDL.LU R20, [R1+0xf8c] ;  /* 0x000f8c0001147983 */ /* 0x000f620000300800 */
[----:B----4-:R-:W-:-:S05]  /*50590*/  IMAD.X R15, R13, 0x1, R2, P1 ;  /* 0x000000010d0f7824 */ /* 0x010fca00008e0602 */
[----:B------:R0:W-:Y:S04]  /*505a0*/  STL [R1+0x5dac], R15 ;  /* 0x005dac0f01007387 */ /* 0x0001e80000100800 */
[----:B------:R-:W4:Y:S01]  /*505b0*/  LDL.LU R19, [R1+0xda4] ;  /* 0x000da40001137983 */ /* 0x000f220000300800 */
[----:B--2---:R-:W-:-:S05]  /*505c0*/  IADD3 R14, P1, PT, R12, R26, RZ ;  /* 0x0000001a0c0e7210 */ /* 0x004fca0007f3e0ff */
[----:B------:R1:W-:Y:S01]  /*505d0*/  STL [R1+0x5de0], R14 ;  /* 0x005de00e01007387 */ /* 0x0003e20000100800 */
[----:B0-----:R-:W-:Y:S01]  /*505e0*/  IMAD.X R15, R13, 0x1, R4, P0 ;  /* 0x000000010d0f7824 */ /* 0x001fe200000e0604 */
[----:B-1----:R-:W-:-:S04]  /*505f0*/  IADD3 R14, P0, PT, R12, R3, RZ ;  /* 0x000000030c0e7210 */ /* 0x002fc80007f1e0ff */
[----:B------:R-:W-:Y:S04]  /*50600*/  STL [R1+0x5db4], R15 ;  /* 0x005db40f01007387 */ /* 0x000fe80000100800 */
[----:B------:R-:W-:Y:S01]  /*50610*/  STL [R1+0x5de8], R14 ;  /* 0x005de80e01007387 */ /* 0x000fe20000100800 */
[C---:B---3--:R-:W-:Y:S01]  /*50620*/  IMAD.X R13, R11.reuse, 0x1, R2, P5 ;  /* 0x000000010b0d7824 */ /* 0x048fe200028e0602 */
[----:B-----5:R-:W-:Y:S01]  /*50630*/  IADD3 R12, P5, PT, R10, R26, RZ ;  /* 0x0000001a0a0c7210 */ /* 0x020fe20007fbe0ff */
[----:B------:R-:W-:-:S03]  /*50640*/  IMAD.X R11, R11, 0x1, R4, P4 ;  /* 0x000000010b0b7824 */ /* 0x000fc600020e0604 */
[----:B------:R-:W-:Y:S04]  /*50650*/  STL [R1+0x5dbc], R13 ;  /* 0x005dbc0d01007387 */ /* 0x000fe80000100800 */
[----:B------:R-:W-:Y:S01]  /*50660*/  STL [R1+0x5df0], R12 ;  /* 0x005df00c01007387 */ /* 0x000fe20000100800 */
[----:B------:R-:W-:-:S03]  /*50670*/  IADD3 R10, P4, PT, R10, R3, RZ ;  /* 0x000000030a0a7210 */ /* 0x000fc60007f9e0ff */
[----:B------:R-:W2:Y:S04]  /*50680*/  LDL.LU R18, [R1+0xf90] ;  /* 0x000f900001127983 */ /* 0x000ea80000300800 */
[----:B------:R0:W-:Y:S04]  /*50690*/  STL [R1+0x5dc4], R11 ;  /* 0x005dc40b01007387 */ /* 0x0001e80000100800 */
[----:B------:R-:W3:Y:S04]  /*506a0*/  LDL.LU R17, [R1+0xdac] ;  /* 0x000dac0001117983 */ /* 0x000ee80000300800 */
[----:B------:R1:W-:Y:S04]  /*506b0*/  STL [R1+0x5df8], R10 ;  /* 0x005df80a01007387 */ /* 0x0003e80000100800 */
[----:B------:R-:W5:Y:S01]  /*506c0*/  LDL.LU R16, [R1+0xf94] ;  /* 0x000f940001107983 */ /* 0x000f620000300800 */
[C---:B0-----:R-:W-:Y:S01]  /*506d0*/  IMAD.X R11, R9.reuse, 0x1, R2, P3 ;  /* 0x00000001090b7824 */ /* 0x041fe200018e0602 */
[----:B-1----:R-:W-:Y:S01]  /*506e0*/  IADD3 R10, P3, PT, R8, R26, RZ ;  /* 0x0000001a080a7210 */ /* 0x002fe20007f7e0ff */
[----:B------:R-:W-:-:S03]  /*506f0*/  IMAD.X R9, R9, 0x1, R4, P2 ;  /* 0x0000000109097824 */ /* 0x000fc600010e0604 */
[----:B------:R-:W-:Y:S04]  /*50700*/  STL [R1+0x5dcc], R11 ;  /* 0x005dcc0b01007387 */ /* 0x000fe80000100800 */
[----:B------:R-:W5:Y:S01]  /*50710*/  LDL.LU R15, [R1+0xdb0] ;  /* 0x000db000010f7983 */ /* 0x000f620000300800 */
[----:B------:R-:W-:-:S03]  /*50720*/  IADD3 R8, P2, PT, R8, R3, RZ ;  /* 0x0000000308087210 */ /* 0x000fc60007f5e0ff */
[----:B------:R-:W-:Y:S04]  /*50730*/  STL [R1+0x5e00], R10 ;  /* 0x005e000a01007387 */ /* 0x000fe80000100800 */
[----:B------:R-:W5:Y:S04]  /*50740*/  LDL.LU R14, [R1+0xf98] ;  /* 0x000f9800010e7983 */ /* 0x000f680000300800 */
[----:B------:R0:W-:Y:S04]  /*50750*/  STL [R1+0x5dd4], R9 ;  /* 0x005dd40901007387 */ /* 0x0001e80000100800 */
[----:B------:R-:W5:Y:S04]  /*50760*/  LDL.LU R13, [R1+0xdc4] ;  /* 0x000dc400010d7983 */ /* 0x000f680000300800 */
[----:B------:R1:W-:Y:S01]  /*50770*/  STL [R1+0x5e08], R8 ;  /* 0x005e080801007387 */ /* 0x0003e20000100800 */
[----:B0-----:R-:W-:-:S02]  /*50780*/  IMAD.X R9, R7, 0x1, R2, P1 ;  /* 0x0000000107097824 */ /* 0x001fc400008e0602 */
[----:B------:R-:W-:-:S03]  /*50790*/  IMAD.X R7, R7, 0x1, R4, P0 ;  /* 0x0000000107077824 */ /* 0x000fc600000e0604 */
[----:B------:R0:W-:Y:S04]  /*507a0*/  STL [R1+0x5ddc], R9 ;  /* 0x005ddc0901007387 */ /* 0x0001e80000100800 */
[----:B------:R-:W5:Y:S01]  /*507b0*/  LDL.LU R12, [R1+0xf9c] ;  /* 0x000f9c00010c7983 */ /* 0x000f620000300800 */
[C---:B-1----:R-:W-:Y:S02]  /*507c0*/  IADD3 R8, P1, PT, R6.reuse, R26, RZ ;  /* 0x0000001a06087210 */ /* 0x042fe40007f3e0ff */
[----:B------:R-:W-:-:S03]  /*507d0*/  IADD3 R6, P0, PT, R6, R3, RZ ;  /* 0x0000000306067210 */ /* 0x000fc60007f1e0ff */
[----:B------:R-:W-:Y:S04]  /*507e0*/  STL [R1+0x5e10], R8 ;  /* 0x005e100801007387 */ /* 0x000fe80000100800 */
[----:B------:R-:W5:Y:S04]  /*507f0*/  LDL R11, [R1+0x39e4] ;  /* 0x0039e400010b7983 */ /* 0x000f680000100800 */
[----:B------:R1:W-:Y:S04]  /*50800*/  STL [R1+0x5de4], R7 ;  /* 0x005de40701007387 */ /* 0x0003e80000100800 */
[----:B------:R-:W5:Y:S04]  /*50810*/  LDL R10, [R1+0x39e0] ;  /* 0x0039e000010a7983 */ /* 0x000f680000100800 */
[----:B------:R1:W-:Y:S04]  /*50820*/  STL [R1+0x5e18], R6 ;  /* 0x005e180601007387 */ /* 0x0003e80000100800 */
[----:B0-----:R-:W5:Y:S01]  /*50830*/  LDL R9, [R1+0x39dc] ;  /* 0x0039dc0001097983 */ /* 0x001f620000100800 */
[----:B-1----:R-:W-:-:S05]  /*50840*/  IMAD.X R7, R5, 0x1, R2, P5 ;  /* 0x0000000105077824 */ /* 0x002fca00028e0602 */
[----:B------:R0:W-:Y:S04]  /*50850*/  STL [R1+0x5dec], R7 ;  /* 0x005dec0701007387 */ /* 0x0001e80000100800 */
[----:B------:R-:W5:Y:S01]  /*50860*/  LDL R8, [R1+0x39d8] ;  /* 0x0039d80001087983 */ /* 0x000f620000100800 */
[----:B------:R-:W-:Y:S01]  /*50870*/  IMAD.X R5, R5, 0x1, R4, P4 ;  /* 0x0000000105057824 */ /* 0x000fe200020e0604 */
[C---:B------:R-:W-:Y:S02]  /*50880*/  IADD3 R6, P5, PT, R29.reuse, R26, RZ ;  /* 0x0000001a1d067210 */ /* 0x040fe40007fbe0ff */
[----:B0-----:R-:W-:-:S03]  /*50890*/  IADD3 R7, P4, PT, R29, R3, RZ ;  /* 0x000000031d077210 */ /* 0x001fc60007f9e0ff */
[----:B------:R0:W-:Y:S04]  /*508a0*/  STL [R1+0x5e20], R6 ;  /* 0x005e200601007387 */ /* 0x0001e80000100800 */
[----:B------:R-:W-:Y:S04]  /*508b0*/  STL [R1+0x5df4], R5 ;  /* 0x005df40501007387 */ /* 0x000fe80000100800 */
[----:B------:R1:W-:Y:S01]  /*508c0*/  STL [R1+0x5e28], R7 ;  /* 0x005e280701007387 */ /* 0x0003e20000100800 */
[----:B0-----:R-:W-:-:S03]  /*508d0*/  IMAD.X R6, R20, 0x1, R2, P3 ;  /* 0x0000000114067824 */ /* 0x001fc600018e0602 */
[----:B-1----:R-:W5:Y:S04]  /*508e0*/  LDL R7, [R1+0x37c8] ;  /* 0x0037c80001077983 */ /* 0x002f680000100800 */
[----:B------:R0:W-:Y:S04]  /*508f0*/  STL [R1+0x5dfc], R6 ;  /* 0x005dfc0601007387 */ /* 0x0001e80000100800 */
[----:B0-----:R-:W5:Y:S01]  /*50900*/  LDL R6, [R1+0x37cc] ;  /* 0x0037cc0001067983 */ /* 0x001f620000100800 */
[----:B----4-:R-:W-:-:S05]  /*50910*/  IADD3 R5, P3, PT, R19, R26, RZ ;  /* 0x0000001a13057210 */ /* 0x010fca0007f7e0ff */
[----:B------:R0:W-:Y:S04]  /*50920*/  STL [R1+0x5e30], R5 ;  /* 0x005e300501007387 */ /* 0x0001e80000100800 */
[----:B------:R-:W4:Y:S04]  /*50930*/  LDL R29, [R1+0x39d4] ;  /* 0x0039d400011d7983 */ /* 0x000f280000100800 */
[----:B0-----:R-:W4:Y:S01]  /*50940*/  LDL R5, [R1+0x39d0] ;  /* 0x0039d00001057983 */ /* 0x001f220000100800 */
[----:B------:R-:W-:Y:S01]  /*50950*/  IMAD.X R21, R20, 0x1, R4, P2 ;  /* 0x0000000114157824 */ /* 0x000fe200010e0604 */
[----:B------:R-:W-:-:S04]  /*50960*/  IADD3 R20, P2, PT, R19, R3, RZ ;  /* 0x0000000313147210 */ /* 0x000fc80007f5e0ff */
[----:B------:R-:W-:Y:S04]  /*50970*/  STL [R1+0x5e04], R21 ;  /* 0x005e041501007387 */ /* 0x000fe80000100800 */
[----:B------:R0:W-:Y:S01]  /*50980*/  STL [R1+0x5e34], R20 ;  /* 0x005e341401007387 */ /* 0x0001e20000100800 */
[C---:B--2---:R-:W-:Y:S02]  /*50990*/  IMAD.X R19, R18.reuse, 0x1, R2, P1 ;  /* 0x0000000112137824 */ /* 0x044fe400008e0602 */
[----:B0-----:R-:W-:Y:S01]  /*509a0*/  IMAD.X R20, R18, 0x1, R4, P0 ;  /* 0x0000000112147824 */ /* 0x001fe200000e0604 */
[----:B---3--:R-:W-:Y:S02]  /*509b0*/  IADD3 R21, P1, PT, R17, R26, RZ ;  /* 0x0000001a11157210 */ /* 0x008fe40007f3e0ff */
[----:B------:R0:W-:Y:S01]  /*509c0*/  STL [R1+0x5e0c], R19 ;  /* 0x005e0c1301007387 */ /* 0x0001e20000100800 */
[----:B-----5:R-:W-:-:S03]  /*509d0*/  IMAD.X R18, R16, 0x1, R2, P5 ;  /* 0x0000000110127824 */ /* 0x020fc600028e0602 */
[----:B------:R-:W-:Y:S01]  /*509e0*/  STL [R1+0x5e38], R21 ;  /* 0x005e381501007387 */ /* 0x000fe20000100800 */
[----:B------:R-:W-:-:S03]  /*509f0*/  IMAD.X R16, R16, 0x1, R4, P4 ;  /* 0x0000000110107824 */ /* 0x000fc600020e0604 */
[----:B------:R-:W-:Y:S01]  /*50a00*/  STL [R1+0x5e14], R20 ;  /* 0x005e141401007387 */ /* 0x000fe20000100800 */
[----:B0-----:R-:W-:-:S05]  /*50a10*/  IADD3 R19, P0, PT, R17, R3, RZ ;  /* 0x0000000311137210 */ /* 0x001fca0007f1e0ff */
[----:B------:R-:W-:Y:S04]  /*50a20*/  STL [R1+0x5e3c], R19 ;  /* 0x005e3c1301007387 */ /* 0x000fe80000100800 */
[----:B------:R-:W-:Y:S01]  /*50a30*/  STL [R1+0x5e1c], R18 ;  /* 0x005e1c1201007387 */ /* 0x000fe20000100800 */
[C---:B------:R-:W-:Y:S02]  /*50a40*/  IADD3 R17, P5, PT, R15.reuse, R26, RZ ;  /* 0x0000001a0f117210 */ /* 0x040fe40007fbe0ff */
[----:B------:R-:W-:-:S03]  /*50a50*/  IADD3 R15, P4, PT, R15, R3, RZ ;  /* 0x000000030f0f7210 */ /* 0x000fc60007f9e0ff */
[----:B------:R0:W-:Y:S04]  /*50a60*/  STL [R1+0x5e40], R17 ;  /* 0x005e401101007387 */ /* 0x0001e80000100800 */
[----:B------:R1:W-:Y:S04]  /*50a70*/  STL [R1+0x5e24], R16 ;  /* 0x005e241001007387 */ /* 0x0003e80000100800 */
[----:B------:R2:W-:Y:S01]  /*50a80*/  STL [R1+0x5e44], R15 ;  /* 0x005e440f01007387 */ /* 0x0005e20000100800 */
[C---:B0-----:R-:W-:Y:S01]  /*50a90*/  IMAD.X R17, R14.reuse, 0x1, R2, P3 ;  /* 0x000000010e117824 */ /* 0x041fe200018e0602 */
[C---:B-1----:R-:W-:Y:S01]  /*50aa0*/  IADD3 R16, P3, PT, R13.reuse, R26, RZ ;  /* 0x0000001a0d107210 */ /* 0x042fe20007f7e0ff */
[----:B--2---:R-:W-:Y:S01]  /*50ab0*/  IMAD.X R15, R14, 0x1, R4, P2 ;  /* 0x000000010e0f7824 */ /* 0x004fe200010e0604 */
[----:B------:R-:W-:-:S02]  /*50ac0*/  IADD3 R14, P2, PT, R13, R3, RZ ;  /* 0x000000030d0e7210 */ /* 0x000fc40007f5e0ff */
[----:B------:R-:W-:Y:S04]  /*50ad0*/  STL [R1+0x5e2c], R17 ;  /* 0x005e2c1101007387 */ /* 0x000fe80000100800 */
[----:B------:R-:W-:Y:S04]  /*50ae0*/  STL [R1+0x4574], R16 ;  /* 0x0045741001007387 */ /* 0x000fe80000100800 */
[----:B------:R0:W-:Y:S04]  /*50af0*/  STL [R1+0x4578], R15 ;  /* 0x0045780f01007387 */ /* 0x0001e80000100800 */
[----:B------:R1:W-:Y:S01]  /*50b00*/  STL [R1+0x4570], R14 ;  /* 0x0045700e01007387 */ /* 0x0003e20000100800 */
[----:B------:R-:W-:-:S02]  /*50b10*/  SHF.R.S32.HI R0, RZ, 0x1f, R0 ;  /* 0x0000001fff007819 */ /* 0x000fc40000011400 */
[----:B------:R-:W-:Y:S01]  /*50b20*/  SHF.R.S32.HI R3, RZ, 0x1f, R13 ;  /* 0x0000001fff037819 */ /* 0x000fe2000001140d */
[----:B------:R-:W-:Y:S01]  /*50b30*/  USHF.R.S32.HI UR72, URZ, 0x1f, UR9 ;  /* 0x0000001fff487899 */ /* 0x000fe20008011409 */
[C---:B0-----:R-:W-:Y:S02]  /*50b40*/  IMAD.X R15, R12.reuse, 0x1, R2, P1 ;  /* 0x000000010c0f7824 */ /* 0x041fe400008e0602 */
[----:B------:R-:W-:-:S03]  /*50b50*/  IMAD.X R13, R12, 0x1, R4, P0 ;  /* 0x000000010c0d7824 */ /* 0x000fc600000e0604 */
[----:B------:R-:W-:Y:S01]  /*50b60*/  STL [R1+0x4550], R15 ;  /* 0x0045500f01007387 */ /* 0x000fe20000100800 */
[----:B-1----:R-:W-:Y:S02]  /*50b70*/  IADD3 R14, P1, PT, R11, UR9, RZ ;  /* 0x000000090b0e7c10 */ /* 0x002fe4000ff3e0ff */
[----:B------:R-:W-:-:S03]  /*50b80*/  IADD3 R12, P0, PT, R10, UR9, RZ ;  /* 0x000000090a0c7c10 */ /* 0x000fc6000ff1e0ff */
[----:B------:R0:W-:Y:S04]  /*50b90*/  STL [R1+0x4560], R14 ;  /* 0x0045600e01007387 */ /* 0x0001e80000100800 */
[----:B------:R1:W-:Y:S04]  /*50ba0*/  STL [R1+0x4554], R13 ;  /* 0x0045540d01007387 */ /* 0x0003e80000100800 */
[----:B------:R2:W-:Y:S01]  /*50bb0*/  STL [R1+0x4564], R12 ;  /* 0x0045640c01007387 */ /* 0x0005e20000100800 */
[C---:B0-----:R-:W-:Y:S01]  /*50bc0*/  IMAD.X R14, R0.reuse, 0x1, R2, P5 ;  /* 0x00000001000e7824 */ /* 0x041fe200028e0602 */
[----:B-1----:R-:W-:Y:S01]  /*50bd0*/  IADD3 R13, P5, PT, R9, UR9, RZ ;  /* 0x00000009090d7c10 */ /* 0x002fe2000ffbe0ff */
[----:B--2---:R-:W-:-:S03]  /*50be0*/  IMAD.X R12, R0, 0x1, R4, P4 ;  /* 0x00000001000c7824 */ /* 0x004fc600020e0604 */
[----:B------:R-:W-:Y:S04]  /*50bf0*/  STL [R1+0x4558], R14 ;  /* 0x0045580e01007387 */ /* 0x000fe80000100800 */
[----:B------:R-:W2:Y:S04]  /*50c00*/  LDL.LU R0, [R1+0x73dc] ;  /* 0x0073dc0001007983 */ /* 0x000ea80000300800 */
[----:B------:R0:W-:Y:S04]  /*50c10*/  STL [R1+0x4568], R13 ;  /* 0x0045680d01007387 */ /* 0x0001e80000100800 */
[----:B------:R1:W-:Y:S01]  /*50c20*/  STL [R1+0x455c], R12 ;  /* 0x00455c0c01007387 */ /* 0x0003e20000100800 */
[----:B0-----:R-:W-:Y:S01]  /*50c30*/  IADD3 R13, P4, PT, R8, UR9, RZ ;  /* 0x00000009080d7c10 */ /* 0x001fe2000ff9e0ff */
[C---:B-1----:R-:W-:Y:S01]  /*50c40*/  IMAD.X R12, R3.reuse, 0x1, R2, P3 ;  /* 0x00000001030c7824 */ /* 0x042fe200018e0602 */
[----:B------:R-:W0:Y:S03]  /*50c50*/  LDCU UR9, c[0x0][0x3a8] ;  /* 0x00007500ff0977ac */ /* 0x000e260008000800 */
[----:B------:R-:W-:Y:S04]  /*50c60*/  STL [R1+0x456c], R13 ;  /* 0x00456c0d01007387 */ /* 0x000fe80000100800 */
[----:B------:R1:W-:Y:S01]  /*50c70*/  STL [R1+0x454c], R12 ;  /* 0x00454c0c01007387 */ /* 0x0003e20000100800 */
[----:B------:R-:W-:Y:S01]  /*50c80*/  IMAD.X R2, R3, 0x1, R4, P2 ;  /* 0x0000000103027824 */ /* 0x000fe200010e0604 */
[----:B-1----:R-:W1:Y:S01]  /*50c90*/  S2R R12, SR_TID.X ;  /* 0x00000000000c7919 */ /* 0x002e620000002100 */
[----:B------:R-:W-:-:S03]  /*50ca0*/  IADD3.X R3, PT, PT, R7, UR72, RZ, P1, !PT ;  /* 0x0000004807037c10 */ /* 0x000fc60008ffe4ff */
[----:B------:R-:W-:Y:S04]  /*50cb0*/  STL [R1+0x4548], R2 ;  /* 0x0045480201007387 */ /* 0x000fe80000100800 */
[----:B------:R4:W-:Y:S01]  /*50cc0*/  STL [R1+0x3cf8], R3 ;  /* 0x003cf80301007387 */ /* 0x0009e20000100800 */
[----:B------:R-:W-:-:S05]  /*50cd0*/  IADD3.X R4, PT, PT, R6, UR72, RZ, P0, !PT ;  /* 0x0000004806047c10 */ /* 0x000fca00087fe4ff */
[----:B------:R-:W-:Y:S01]  /*50ce0*/  STL [R1+0x3cfc], R4 ;  /* 0x003cfc0401007387 */ /* 0x000fe20000100800 */
[----:B----4-:R-:W-:Y:S02]  /*50cf0*/  IADD3.X R3, PT, PT, R29, UR72, RZ, P4, !PT ;  /* 0x000000481d037c10 */ /* 0x010fe4000a7fe4ff */
[----:B------:R-:W-:-:S05]  /*50d00*/  IADD3.X R2, PT, PT, R5, UR72, RZ, P5, !PT ;  /* 0x0000004805027c10 */ /* 0x000fca000affe4ff */
[----:B------:R3:W-:Y:S04]  /*50d10*/  STL [R1+0x3d00], R2 ;  /* 0x003d000201007387 */ /* 0x0007e80000100800 */
[----:B------:R4:W-:Y:S01]  /*50d20*/  STL [R1+0x3d04], R3 ;  /* 0x003d040301007387 */ /* 0x0009e20000100800 */
[----:B------:R-:W-:Y:S02]  /*50d30*/  USHF.R.S32.HI UR72, URZ, 0x1f, UR10 ;  /* 0x0000001fff487899 */ /* 0x000fe4000801140a */
[----:B---3--:R-:W-:Y:S02]  /*50d40*/  IADD3 R2, P0, PT, R11, UR10, RZ ;  /* 0x0000000a0b027c10 */ /* 0x008fe4000ff1e0ff */
[----:B----4-:R-:W-:-:S03]  /*50d50*/  IADD3 R3, P1, PT, R10, UR10, RZ ;  /* 0x0000000a0a037c10 */ /* 0x010fc6000ff3e0ff */
[----:B------:R3:W-:Y:S04]  /*50d60*/  STL [R1+0x3d0c], R2 ;  /* 0x003d0c0201007387 */ /* 0x0007e80000100800 */
[----:B------:R4:W-:Y:S01]  /*50d70*/  STL [R1+0x3d14], R3 ;  /* 0x003d140301007387 */ /* 0x0009e20000100800 */
[----:B---3--:R-:W-:Y:S02]  /*50d80*/  IADD3 R2, P2, PT, R9, UR10, RZ ;  /* 0x0000000a09027c10 */ /* 0x008fe4000ff5e0ff */
[----:B----4-:R-:W-:Y:S01]  /*50d90*/  IADD3 R3, P3, PT, R8, UR10, RZ ;  /* 0x0000000a08037c10 */ /* 0x010fe2000ff7e0ff */
[----:B------:R-:W3:Y:S02]  /*50da0*/  LDCU UR10, c[0x0][0x3a8] ;  /* 0x00007500ff0a77ac */ /* 0x000ee40008000800 */
[----:B------:R-:W-:Y:S04]  /*50db0*/  STL [R1+0x3d1c], R2 ;  /* 0x003d1c0201007387 */ /* 0x000fe80000100800 */
[----:B------:R4:W-:Y:S01]  /*50dc0*/  STL [R1+0x3d24], R3 ;  /* 0x003d240301007387 */ /* 0x0009e20000100800 */
[----:B------:R-:W-:-:S02]  /*50dd0*/  IADD3.X R4, PT, PT, R5, UR72, RZ, P2, !PT ;  /* 0x0000004805047c10 */ /* 0x000fc400097fe4ff */
[----:B----4-:R-:W-:Y:S01]  /*50de0*/  IADD3.X R3, PT, PT, R7, UR72, RZ, P0, !PT ;  /* 0x0000004807037c10 */ /* 0x010fe200087fe4ff */
[----:B-1----:R-:W-:Y:S01]  /*50df0*/  IMAD.SHL.U32 R2, R12, 0x20, RZ ;  /* 0x000000200c027824 */ /* 0x002fe200078e00ff */
[----:B------:R-:W-:-:S03]  /*50e00*/  IADD3.X R12, PT, PT, R6, UR72, RZ, P1, !PT ;  /* 0x00000048060c7c10 */ /* 0x000fc60008ffe4ff */
[----:B------:R1:W-:Y:S04]  /*50e10*/  STL [R1+0x3d08], R3 ;  /* 0x003d080301007387 */ /* 0x0003e80000100800 */
[----:B------:R4:W-:Y:S04]  /*50e20*/  STL [R1+0x3d10], R12 ;  /* 0x003d100c01007387 */ /* 0x0009e80000100800 */
[----:B------:R5:W-:Y:S01]  /*50e30*/  STL [R1+0x3d18], R4 ;  /* 0x003d180401007387 */ /* 0x000be20000100800 */
[----:B-1----:R-:W-:Y:S02]  /*50e40*/  IADD3.X R3, PT, PT, R29, UR72, RZ, P3, !PT ;  /* 0x000000481d037c10 */ /* 0x002fe40009ffe4ff */
[----:B----4-:R-:W-:-:S02]  /*50e50*/  IADD3 R12, P1, PT, R10, UR11, RZ ;  /* 0x0000000b0a0c7c10 */ /* 0x010fc4000ff3e0ff */
[----:B-----5:R-:W-:Y:S01]  /*50e60*/  IADD3 R4, P0, PT, R11, UR11, RZ ;  /* 0x0000000b0b047c10 */ /* 0x020fe2000ff1e0ff */
[----:B------:R-:W-:Y:S01]  /*50e70*/  USHF.R.S32.HI UR72, URZ, 0x1f, UR11 ;  /* 0x0000001fff487899 */ /* 0x000fe2000801140b */
[----:B------:R1:W-:Y:S04]  /*50e80*/  STL [R1+0x3d20], R3 ;  /* 0x003d200301007387 */ /* 0x0003e80000100800 */
[----:B------:R4:W-:Y:S04]  /*50e90*/  STL [R1+0x3d2c], R4 ;  /* 0x003d2c0401007387 */ /* 0x0009e80000100800 */
[----:B------:R5:W-:Y:S01]  /*50ea0*/  STL [R1+0x3d34], R12 ;  /* 0x003d340c01007387 */ /* 0x000be20000100800 */
[----:B-1----:R-:W-:-:S02]  /*50eb0*/  IADD3 R3, P2, PT, R9, UR11, RZ ;  /* 0x0000000b09037c10 */ /* 0x002fc4000ff5e0ff */
[----:B----4-:R-:W-:Y:S02]  /*50ec0*/  IADD3 R4, P3, PT, R8, UR11, RZ ;  /* 0x0000000b08047c10 */ /* 0x010fe4000ff7e0ff */
[----:B-----5:R-:W-:Y:S01]  /*50ed0*/  IADD3.X R12, PT, PT, R6, UR72, RZ, P1, !PT ;  /* 0x00000048060c7c10 */ /* 0x020fe20008ffe4ff */
[----:B------:R-:W1:Y:S01]  /*50ee0*/  LDCU UR11, c[0x0][0x3a8] ;  /* 0x00007500ff0b77ac */ /* 0x000e620008000800 */
[----:B------:R4:W-:Y:S04]  /*50ef0*/  STL [R1+0x3d3c], R3 ;  /* 0x003d3c0301007387 */ /* 0x0009e80000100800 */
[----:B------:R5:W-:Y:S01]  /*50f00*/  STL [R1+0x3d44], R4 ;  /* 0x003d440401007387 */ /* 0x000be20000100800 */
[----:B----4-:R-:W-:Y:S02]  /*50f10*/  IADD3.X R3, PT, PT, R7, UR72, RZ, P0, !PT ;  /* 0x0000004807037c10 */ /* 0x010fe400087fe4ff */
[----:B-----5:R-:W-:-:S03]  /*50f20*/  IADD3.X R4, PT, PT, R5, UR72, RZ, P2, !PT ;  /* 0x0000004805047c10 */ /* 0x020fc600097fe4ff */
[----:B------:R4:W-:Y:S04]  /*50f30*/  STL [R1+0x3d28], R3 ;  /* 0x003d280301007387 */ /* 0x0009e80000100800 */
[----:B------:R-:W-:Y:S04]  /*50f40*/  STL [R1+0x3d30], R12 ;  /* 0x003d300c01007387 */ /* 0x000fe80000100800 */
[----:B------:R-:W-:Y:S01]  /*50f50*/  STL [R1+0x3d38], R4 ;  /* 0x003d380401007387 */ /* 0x000fe20000100800 */
[----:B----4-:R-:W-:-:S05]  /*50f60*/  IADD3.X R3, PT, PT, R29, UR72, RZ, P3, !PT ;  /* 0x000000481d037c10 */ /* 0x010fca0009ffe4ff */
[----:B------:R4:W-:Y:S04]  /*50f70*/  STL [R1+0x3d40], R3 ;  /* 0x003d400301007387 */ /* 0x0009e80000100800 */
[----:B------:R-:W-:Y:S04]  /*50f80*/  STL [R1+0x3ab4], RZ ;  /* 0x003ab4ff01007387 */ /* 0x000fe80000100800 */
        /* <DEDUP_REMOVED lines=1991> */
[----:B------:R-:W-:Y:S01]  /*58c00*/  STL [R1+0xf9c], RZ ;  /* 0x000f9cff01007387 */ /* 0x000fe20000100800 */
[----:B----4-:R-:W-:-:S03]  /*58c10*/  IADD3 R3, P2, PT, R11, UR12, RZ ;  /* 0x0000000c0b037c10 */ /* 0x010fc6000ff5e0ff */
[----:B------:R-:W-:Y:S04]  /*58c20*/  STL [R1+0xf80], RZ ;  /* 0x000f80ff01007387 */ /* 0x000fe80000100800 */
[----:B------:R-:W-:Y:S04]  /*58c30*/  STL [R1+0xf84], RZ ;  /* 0x000f84ff01007387 */ /* 0x000fe80000100800 */
[----:B------:R-:W-:Y:S04]  /*58c40*/  STL [R1+0xf88], RZ ;  /* 0x000f88ff01007387 */ /* 0x000fe80000100800 */
[----:B------:R-:W-:Y:S01]  /*58c50*/  STL [R1+0xf8c], RZ ;  /* 0x000f8cff01007387 */ /* 0x000fe20000100800 */
[----:B------:R-:W-:-:S02]  /*58c60*/  IADD3 R12, P3, PT, R10, UR12, RZ ;  /* 0x0000000c0a0c7c10 */ /* 0x000fc4000ff7e0ff */
[----:B------:R-:W-:Y:S01]  /*58c70*/  IADD3 R4, P0, PT, R9, UR12, RZ ;  /* 0x0000000c09047c10 */ /* 0x000fe2000ff1e0ff */
[----:B------:R4:W-:Y:S04]  /*58c80*/  STL [R1+0x3d4c], R3 ;  /* 0x003d4c0301007387 */ /* 0x0009e80000100800 */
[----:B------:R5:W-:Y:S04]  /*58c90*/  STL [R1+0x3d54], R12 ;  /* 0x003d540c01007387 */ /* 0x000be80000100800 */
[----:B------:R0:W-:Y:S01]  /*58ca0*/  STL [R1+0x3d5c], R4 ;  /* 0x003d5c0401007387 */ /* 0x0001e20000100800 */
[----:B----4-:R-:W-:-:S05]  /*58cb0*/  IADD3 R3, P1, PT, R8, UR12, RZ ;  /* 0x0000000c08037c10 */ /* 0x010fca000ff3e0ff */
[----:B------:R4:W-:Y:S04]  /*58cc0*/  STL [R1+0x3d64], R3 ;  /* 0x003d640301007387 */ /* 0x0009e80000100800 */
[----:B------:R-:W-:Y:S01]  /*58cd0*/  STL [R1+0xf50], RZ ;  /* 0x000f50ff01007387 */ /* 0x000fe20000100800 */
[----:B------:R-:W-:Y:S02]  /*58ce0*/  USHF.R.S32.HI UR72, URZ, 0x1f, UR6 ;  /* 0x0000001fff487899 */ /* 0x000fe40008011406 */
[----:B------:R-:W-:Y:S02]  /*58cf0*/  UIMAD UR75, UR75, 0x3f, URZ ;  /* 0x0000003f4b4b78a4 */ /* 0x000fe4000f8e02ff */
[----:B------:R-:W-:Y:S02]  /*58d00*/  UIMAD UR13, UR13, 0x3e, URZ ;  /* 0x0000003e0d0d78a4 */ /* 0x000fe4000f8e02ff */
[----:B------:R-:W-:-:S02]  /*58d10*/  UIMAD UR14, UR14, 0x3d, URZ ;  /* 0x0000003d0e0e78a4 */ /* 0x000fc4000f8e02ff */
[----:B------:R-:W-:Y:S02]  /*58d20*/  UIMAD UR15, UR15, 0x3c, URZ ;  /* 0x0000003c0f0f78a4 */ /* 0x000fe4000f8e02ff */
[----:B------:R-:W-:Y:S02]  /*58d30*/  UIMAD UR16, UR16, 0x3b, URZ ;  /* 0x0000003b101078a4 */ /* 0x000fe4000f8e02ff */
[----:B------:R-:W-:Y:S02]  /*58d40*/  UIMAD UR17, UR17, 0x3a, URZ ;  /* 0x0000003a111178a4 */ /* 0x000fe4000f8e02ff */
        /* <DEDUP_REMOVED lines=25> */
[----:B------:R-:W-:Y:S02]  /*58ee0*/  USHF.L.U32 UR47, UR47, 0x5, URZ ;  /* 0x000000052f2f7899 */ /* 0x000fe400080006ff */
        /* <DEDUP_REMOVED lines=15> */
[----:B------:R-:W-:Y:S02]  /*58fe0*/  USHF.L.U32 UR59, UR59, 0x4, URZ ;  /* 0x000000043b3b7899 */ /* 0x000fe400080006ff */
        /* <DEDUP_REMOVED lines=11> */
[----:B------:R-:W-:Y:S02]  /*590a0*/  USHF.L.U32 UR71, UR71, 0x2, URZ ;  /* 0x0000000247477899 */ /* 0x000fe400080006ff */
[----:B------:R-:W-:Y:S02]  /*590b0*/  UIMAD UR77, UR77, 0x3, URZ ;  /* 0x000000034d4d78a4 */ /* 0x000fe4000f8e02ff */
[----:B------:R-:W-:Y:S02]  /*590c0*/  USHF.L.U32 UR76, UR76, 0x1, URZ ;  /* 0x000000014c4c7899 */ /* 0x000fe400080006ff */
[----:B------:R-:W-:-:S02]  /*590d0*/  USHF.R.S32.HI UR73, URZ, 0x1f, UR73 ;  /* 0x0000001fff497899 */ /* 0x000fc40008011449 */
[----:B------:R-:W-:Y:S02]  /*590e0*/  USHF.R.S32.HI UR12, URZ, 0x1f, UR12 ;  /* 0x0000001fff0c7899 */ /* 0x000fe4000801140c */
[----:B-1----:R-:W-:Y:S01]  /*590f0*/  USHF.L.U32 UR11, UR11, 0x7, URZ ;  /* 0x000000070b0b7899 */ /* 0x002fe200080006ff */
[----:B-----5:R-:W-:Y:S01]  /*59100*/  IADD3 R12, P4, PT, R11, UR75, RZ ;  /* 0x0000004b0b0c7c10 */ /* 0x020fe2000ff9e0ff */
[----:B------:R-:W-:Y:S01]  /*59110*/  ULEA.HI UR72, UR72, UR6, URZ, 0x7 ;  /* 0x0000000648487291 */ /* 0x000fe2000f8f38ff */
[----:B0-----:R-:W-:Y:S01]  /*59120*/  IADD3 R4, P5, PT, R10, UR75, RZ ;  /* 0x0000004b0a047c10 */ /* 0x001fe2000ffbe0ff */
[----:B------:R-:W-:Y:S01]  /*59130*/  USHF.R.S32.HI UR6, URZ, 0x1f, UR13 ;  /* 0x0000001fff067899 */ /* 0x000fe2000801140d */
[----:B----4-:R-:W-:Y:S01]  /*59140*/  IADD3.X R3, PT, PT, R7, UR12, RZ, P2, !PT ;  /* 0x0000000c07037c10 */ /* 0x010fe200097fe4ff */
[----:B------:R0:W-:Y:S01]  /*59150*/  STL [R1+0x3d6c], R12 ;  /* 0x003d6c0c01007387 */ /* 0x0001e20000100800 */
[----:B------:R-:W-:Y:S01]  /*59160*/  LOP3.LUT R2, R2, 0x400, RZ, 0xc0, !PT ;  /* 0x0000040002027812 */ /* 0x000fe200078ec0ff */
[----:B------:R-:W-:-:S02]  /*59170*/  USHF.R.S32.HI UR72, URZ, 0x7, UR72 ;  /* 0x00000007ff487899 */ /* 0x000fc40008011448 */
[----:B------:R1:W-:Y:S04]  /*59180*/  STL [R1+0x3d74], R4 ;  /* 0x003d740401007387 */ /* 0x0003e80000100800 */
[----:B------:R4:W-:Y:S01]  /*59190*/  STL [R1+0x3d48], R3 ;  /* 0x003d480301007387 */ /* 0x0009e20000100800 */
[----:B0-----:R-:W-:Y:S02]  /*591a0*/  IADD3 R12, P2, PT, R9, UR75, RZ ;  /* 0x0000004b090c7c10 */ /* 0x001fe4000ff5e0ff */
[----:B-1----:R-:W-:-:S03]  /*591b0*/  IADD3.X R4, PT, PT, R6, UR12, RZ, P3, !PT ;  /* 0x0000000c06047c10 */ /* 0x002fc60009ffe4ff */
[----:B------:R-:W-:Y:S01]  /*591c0*/  STL [R1+0x3d7c], R12 ;  /* 0x003d7c0c01007387 */ /* 0x000fe20000100800 */
[----:B----4-:R-:W-:-:S03]  /*591d0*/  IADD3 R3, P3, PT, R8, UR75, RZ ;  /* 0x0000004b08037c10 */ /* 0x010fc6000ff7e0ff */
[----:B------:R0:W-:Y:S01]  /*591e0*/  STL [R1+0x3d50], R4 ;  /* 0x003d500401007387 */ /* 0x0001e20000100800 */
[----:B------:R-:W-:-:S03]  /*591f0*/  USHF.R.S32.HI UR75, URZ, 0x1f, UR75 ;  /* 0x0000001fff4b7899 */ /* 0x000fc6000801144b */
[----:B------:R1:W-:Y:S01]  /*59200*/  STL [R1+0x3d84], R3 ;  /* 0x003d840301007387 */ /* 0x0003e20000100800 */
[----:B0-----:R-:W-:Y:S02]  /*59210*/  IADD3.X R4, PT, PT, R5, UR12, RZ, P0, !PT ;  /* 0x0000000c05047c10 */ /* 0x001fe400087fe4ff */
[----:B------:R-:W-:Y:S02]  /*59220*/  IADD3 R12, P0, PT, R11, UR13, RZ ;  /* 0x0000000d0b0c7c10 */ /* 0x000fe4000ff1e0ff */
[----:B-1----:R-:W-:Y:S01]  /*59230*/  IADD3.X R3, PT, PT, R29, UR12, RZ, P1, !PT ;  /* 0x0000000c1d037c10 */ /* 0x002fe20008ffe4ff */
[----:B------:R0:W-:Y:S01]  /*59240*/  STL [R1+0x3d58], R4 ;  /* 0x003d580401007387 */ /* 0x0001e20000100800 */
[----:B------:R-:W-:-:S03]  /*59250*/  USHF.R.S32.HI UR12, URZ, 0x1f, UR14 ;  /* 0x0000001fff0c7899 */ /* 0x000fc6000801140e */
[----:B------:R1:W-:Y:S04]  /*59260*/  STL [R1+0x3d60], R3 ;  /* 0x003d600301007387 */ /* 0x0003e80000100800 */
[----:B------:R4:W-:Y:S01]  /*59270*/  STL [R1+0x3d8c], R12 ;  /* 0x003d8c0c01007387 */ /* 0x0009e20000100800 */
[----:B0-----:R-:W-:Y:S02]  /*59280*/  IADD3 R4, P1, PT, R10, UR13, RZ ;  /* 0x0000000d0a047c10 */ /* 0x001fe4000ff3e0ff */
[----:B-1----:R-:W-:-:S03]  /*59290*/  IADD3.X R3, PT, PT, R7, UR75, RZ, P4, !PT ;  /* 0x0000004b07037c10 */ /* 0x002fc6000a7fe4ff */
[----:B------:R0:W-:Y:S01]  /*592a0*/  STL [R1+0x3d94], R4 ;  /* 0x003d940401007387 */ /* 0x0001e20000100800 */
[----:B----4-:R-:W-:-:S03]  /*592b0*/  IADD3 R12, P4, PT, R9, UR13, RZ ;  /* 0x0000000d090c7c10 */ /* 0x010fc6000ff9e0ff */
[----:B------:R1:W-:Y:S04]  /*592c0*/  STL [R1+0x3d68], R3 ;  /* 0x003d680301007387 */ /* 0x0003e80000100800 */
[----:B------:R-:W-:Y:S01]  /*592d0*/  STL [R1+0x3d9c], R12 ;  /* 0x003d9c0c01007387 */ /* 0x000fe20000100800 */
[----:B0-----:R-:W-:Y:S02]  /*592e0*/  IADD3.X R4, PT, PT, R6, UR75, RZ, P5, !PT ;  /* 0x0000004b06047c10 */ /* 0x001fe4000affe4ff */
[----:B-1----:R-:W-:-:S03]  /*592f0*/  IADD3 R3, P5, PT, R8, UR13, RZ ;  /* 0x0000000d08037c10 */ /* 0x002fc6000ffbe0ff */
        /* <DEDUP_REMOVED lines=490> */
[----:B-1----:R-:W-:-:S03]  /*5b1a0*/  IADD3.X R3, PT, PT, R29, UR18, RZ, P3, !PT ;  /* 0x000000121d037c10 */ /* 0x002fc60009ffe4ff */
[----:B------:R0:W-:Y:S01]  /*5b1b0*/  STL [R1+0x40d8], R4 ;  /* 0x0040d80401007387 */ /* 0x0001e20000100800 */
[----:B------:R-:W-:Y:S01]  /*5b1c0*/  IADD3 R12, P3, PT, R11, UR45, RZ ;  /* 0x0000002d0b0c7c10 */ /* 0x000fe2000ff7e0ff */
[----:B------:R-:W-:Y:S02]  /*5b1d0*/  USHF.R.S32.HI UR18, URZ, 0x1f, UR69 ;  /* 0x0000001fff127899 */ /* 0x000fe40008011445 */
        /* <DEDUP_REMOVED lines=33> */
[----:B------:R-:W-:Y:S01]  /*5b3f0*/  STL [R1+0x4118], R4 ;  /* 0x0041180401007387 */ /* 0x000fe20000100800 */
[----:B------:R-:W-:-:S03]  /*5b400*/  USHF.R.S32.HI UR6, URZ, 0x1f, UR11 ;  /* 0x0000001fff067899 */ /* 0x000fc6000801140b */
[----:B------:R-:W-:Y:S04]  /*5b410*/  STL [R1+0x4120], R3 ;  /* 0x0041200301007387 */ /* 0x000fe80000100800 */
[----:B------:R0:W-:Y:S04]  /*5b420*/  STL [R1+0x73d8], R2 ;  /* 0x0073d80201007387 */ /* 0x0001e80000100800 */
[----:B------:R-:W0:Y:S02]  /*5b430*/  LDL.LU R12, [R1+0xfa4] ;  /* 0x000fa400010c7983 */ /* 0x000e240000300800 */
[----:B0-----:R-:W-:-:S05]  /*5b440*/  LOP3.LUT R2, R12, R2, RZ, 0xfc, !PT ;  /* 0x000000020c027212 */ /* 0x001fca00078efcff */
[----:B------:R0:W-:Y:S04]  /*5b450*/  STL [R1+0x37a0], R2 ;  /* 0x0037a00201007387 */ /* 0x0001e80000100800 */
[----:B------:R-:W-:Y:S01]  /*5b460*/  STL [R1+0xf54], RZ ;  /* 0x000f54ff01007387 */ /* 0x000fe20000100800 */
[C---:B--2---:R-:W-:Y:S02]  /*5b470*/  LOP3.LUT R4, R0.reuse, 0x20, RZ, 0x3c, !PT ;  /* 0x0000002000047812 */ /* 0x044fe400078e3cff */
[----:B------:R-:W-:Y:S01]  /*5b480*/  LOP3.LUT R3, R0, 0x40, RZ, 0x3c, !PT ;  /* 0x0000004000037812 */ /* 0x000fe200078e3cff */
[----:B------:R-:W-:Y:S01]  /*5b490*/  STL [R1+0xf58], RZ ;  /* 0x000f58ff01007387 */ /* 0x000fe20000100800 */
[----:B------:R-:W-:Y:S02]  /*5b4a0*/  LOP3.LUT R4, R2, 0x40, RZ, 0x3c, !PT ;  /* 0x0000004002047812 */ /* 0x000fe400078e3cff */
[----:B------:R-:W-:Y:S01]  /*5b4b0*/  IADD3 R3, P1, PT, R11, UR47, RZ ;  /* 0x0000002f0b037c10 */ /* 0x000fe2000ff3e0ff */
[----:B------:R-:W-:Y:S01]  /*5b4c0*/  STL [R1+0xf5c], RZ ;  /* 0x000f5cff01007387 */ /* 0x000fe20000100800 */
[----:B0-----:R-:W-:-:S02]  /*5b4d0*/  IADD3 R2, P0, PT, R10, UR47, RZ ;  /* 0x0000002f0a027c10 */ /* 0x001fc4000ff1e0ff */
[----:B------:R-:W-:Y:S01]  /*5b4e0*/  LOP3.LUT R12, R0, 0x60, RZ, 0x3c, !PT ;  /* 0x00000060000c7812 */ /* 0x000fe200078e3cff */
        /* <DEDUP_REMOVED lines=48> */
[----:B------:R0:W-:Y:S04]  /*5b7f0*/  STL [R1+0x37a4], R4 ;  /* 0x0037a40401007387 */ /* 0x0001e80000100800 */
[----:B------:R1:W-:Y:S04]  /*5b800*/  STL [R1+0x414c], R3 ;  /* 0x00414c0301007387 */ /* 0x0003e80000100800 */
[----:B------:R2:W-:Y:S01]  /*5b810*/  STL [R1+0x4154], R2 ;  /* 0x0041540201007387 */ /* 0x0005e20000100800 */
[----:B0-----:R-:W-:-:S02]  /*5b820*/  IADD3.X R4, PT, PT, R7, UR31, RZ, P5, !PT ;  /* 0x0000001f07047c10 */ /* 0x001fc4000affe4ff */
[----:B-1----:R-:W-:-:S03]  /*5b830*/  IADD3 R3, P5, PT, R9, UR47, RZ ;  /* 0x0000002f09037c10 */ /* 0x002fc6000ffbe0ff */
[----:B------:R0:W-:Y:S01]  /*5b840*/  STL [R1+0x4128], R4 ;  /* 0x0041280401007387 */ /* 0x0001e20000100800 */
[----:B--2---:R-:W-:-:S03]  /*5b850*/  IADD3.X R2, PT, PT, R6, UR31, RZ, P4, !PT ;  /* 0x0000001f06027c10 */ /* 0x004fc6000a7fe4ff */
[----:B------:R1:W-:Y:S04]  /*5b860*/  STL [R1+0x415c], R3 ;  /* 0x00415c0301007387 */ /* 0x0003e80000100800 */
[----:B------:R2:W-:Y:S01]  /*5b870*/  STL [R1+0x4130], R2 ;  /* 0x0041300201007387 */ /* 0x0005e20000100800 */
[----:B0-----:R-:W-:Y:S02]  /*5b880*/  IADD3 R4, P4, PT, R8, UR47, RZ ;  /* 0x0000002f08047c10 */ /* 0x001fe4000ff9e0ff */
[----:B-1----:R-:W-:-:S03]  /*5b890*/  IADD3.X R3, PT, PT, R5, UR31, RZ, P3, !PT ;  /* 0x0000001f05037c10 */ /* 0x002fc60009ffe4ff */
[----:B------:R0:W-:Y:S01]  /*5b8a0*/  STL [R1+0x4164], R4 ;  /* 0x0041640401007387 */ /* 0x0001e20000100800 */
[----:B--2---:R-:W-:-:S03]  /*5b8b0*/  IADD3 R2, P3, PT, R11, UR48, RZ ;  /* 0x000000300b027c10 */ /* 0x004fc6000ff7e0ff */
[----:B------:R1:W-:Y:S04]  /*5b8c0*/  STL [R1+0x4138], R3 ;  /* 0x0041380301007387 */ /* 0x0003e80000100800 */
[----:B------:R2:W-:Y:S01]  /*5b8d0*/  STL [R1+0x416c], R2 ;  /* 0x00416c0201007387 */ /* 0x0005e20000100800 */
[----:B0-----:R-:W-:Y:S02]  /*5b8e0*/  IADD3.X R4, PT, PT, R29, UR31, RZ, P2, !PT ;  /* 0x0000001f1d047c10 */ /* 0x001fe400097fe4ff */
        /* <DEDUP_REMOVED lines=488> */
[----:B---3--:R-:W-:-:S03]  /*5d770*/  IADD3 R2, P0, PT, R8, UR10, RZ ;  /* 0x0000000a08027c10 */ /* 0x008fc6000ff1e0ff */
[----:B------:R1:W-:Y:S04]  /*5d780*/  STL [R1+0x4510], R3 ;  /* 0x0045100301007387 */ /* 0x0003e80000100800 */
[----:B------:R2:W-:Y:S01]  /*5d790*/  STL [R1+0x4544], R2 ;  /* 0x0045440201007387 */ /* 0x0005e20000100800 */
[----:B0-----:R-:W-:Y:S02]  /*5d7a0*/  IADD3.X R4, PT, PT, R5, UR75, RZ, P5, !PT ;  /* 0x0000004b05047c10 */ /* 0x001fe4000affe4ff */
[----:B-1----:R-:W-:-:S03]  /*5d7b0*/  IADD3.X R3, PT, PT, R29, UR75, RZ, P4, !PT ;  /* 0x0000004b1d037c10 */ /* 0x002fc6000a7fe4ff */
[----:B------:R0:W-:Y:S01]  /*5d7c0*/  STL [R1+0x4518], R4 ;  /* 0x0045180401007387 */ /* 0x0001e20000100800 */
[----:B--2---:R-:W-:-:S03]  /*5d7d0*/  IADD3.X R2, PT, PT, R7, UR73, RZ, P3, !PT ;  /* 0x0000004907027c10 */ /* 0x004fc60009ffe4ff */
[----:B------:R1:W-:Y:S04]  /*5d7e0*/  STL [R1+0x4520], R3 ;  /* 0x0045200301007387 */ /* 0x0003e80000100800 */
[----:B------:R2:W-:Y:S01]  /*5d7f0*/  STL [R1+0x4528], R2 ;  /* 0x0045280201007387 */ /* 0x0005e20000100800 */
[----:B0-----:R-:W-:Y:S02]  /*5d800*/  IADD3.X R4, PT, PT, R6, UR73, RZ, P2, !PT ;  /* 0x0000004906047c10 */ /* 0x001fe400097fe4ff */
[----:B-1----:R-:W-:-:S03]  /*5d810*/  IADD3.X R3, PT, PT, R5, UR73, RZ, P1, !PT ;  /* 0x0000004905037c10 */ /* 0x002fc60008ffe4ff */
[----:B------:R0:W-:Y:S01]  /*5d820*/  STL [R1+0x4530], R4 ;  /* 0x0045300401007387 */ /* 0x0001e20000100800 */
[----:B--2---:R-:W-:-:S05]  /*5d830*/  IADD3.X R2, PT, PT, R29, UR73, RZ, P0, !PT ;  /* 0x000000491d027c10 */ /* 0x004fca00087fe4ff */
[----:B------:R0:W-:Y:S04]  /*5d840*/  STL [R1+0x4540], R2 ;  /* 0x0045400201007387 */ /* 0x0001e80000100800 */
[----:B------:R0:W-:Y:S02]  /*5d850*/  STL [R1+0x4538], R3 ;  /* 0x0045380301007387 */ /* 0x0001e40000100800 */
.L_x_2:
[----:B------:R-:W2:Y:S01]  /*5d860*/  LDL R5, [R1+0x39d4] ;  /* 0x0039d40001057983 */ /* 0x000ea20000100800 */
[----:B0-----:R-:W0:Y:S03]  /*5d870*/  LDC R2, c[0x0][0x3a0] ;  /* 0x0000e800ff027b82 */ /* 0x001e260000000800 */
[----:B--2---:R1:W-:Y:S04]  /*5d880*/  STL [R1+0x8c40], R5 ;  /* 0x008c400501007387 */ /* 0x0043e80000100800 */
[----:B------:R-:W2:Y:S04]  /*5d890*/  LDL R4, [R1+0x39d8] ;  /* 0x0039d80001047983 */ /* 0x000ea80000100800 */
[----:B-1----:R-:W0:Y:S04]  /*5d8a0*/  LDL R5, [R1+0x3ab4] ;  /* 0x003ab40001057983 */ /* 0x002e280000100800 */
        /* <DEDUP_REMOVED lines=486> */
[----:B-----5:R-:W-:Y:S04]  /*5f710*/  STL [R1+0x73fc], R0 ;  /* 0x0073fc0001007387 */ /* 0x020fe80000100800 */
        /* <DEDUP_REMOVED lines=495> */
[----:B------:R-:W-:Y:S01]  /*61610*/  STL [R1+0x8378], R0 ;  /* 0x0083780001007387 */ /* 0x000fe20000100800 */
[----:B0-----:R-:W-:-:S03]  /*61620*/  IMAD R2, R5, -0x80, R2 ;  /* 0xffffff8005027824 */ /* 0x001fc600078e0202 */
[----:B------:R-:W-:Y:S04]  /*61630*/  STL [R1+0x8380], R0 ;  /* 0x0083800001007387 */ /* 0x000fe80000100800 */
[----:B------:R-:W-:Y:S04]  /*61640*/  STL [R1+0x8388], R0 ;  /* 0x0083880001007387 */ /* 0x000fe80000100800 */
[----:B------:R-:W-:Y:S04]  /*61650*/  STL [R1+0x8390], R0 ;  /* 0x0083900001007387 */ /* 0x000fe80000100800 */
[----:B------:R-:W-:Y:S04]  /*61660*/  STL [R1+0x8398], R0 ;  /* 0x0083980001007387 */ /* 0x000fe80000100800 */
[----:B------:R-:W2:Y:S01]  /*61670*/  LDL.LU R5, [R1+0x8c40] ;  /* 0x008c400001057983 */ /* 0x000ea20000300800 */
[----:B------:R-:W-:-:S02]  /*61680*/  ISETP.GT.AND P0, PT, R2, RZ, PT ;  /* 0x000000ff0200720c */ /* 0x000fc40003f04270 */
[----:B-1----:R-:W-:-:S11]  /*61690*/  PRMT R28, RZ, 0x7610, R28 ;  /* 0x00007610ff1c7816 */ /* 0x002fd6000000001c */
[----:B--2---:R-:W2:Y:S04]  /*616a0*/  @P0 LDG.E.U8 R28, desc[UR4][R4.64] ;  /* 0x00000004041c0981 */ /* 0x004ea8000c1e1100 */
[----:B--2---:R0:W-:Y:S04]  /*616b0*/  STL [R1+0x7e8], R28 ;  /* 0x0007e81c01007387 */ /* 0x0041e80000100800 */
[----:B0-----:R-:W2:Y:S04]  /*616c0*/  LDL.LU R28, [R1+0x8c3c] ;  /* 0x008c3c00011c7983 */ /* 0x001ea80000300800 */
[----:B------:R-:W3:Y:S04]  /*616d0*/  LDL R4, [R1+0x39d0] ;  /* 0x0039d00001047983 */ /* 0x000ee80000100800 */
[----:B------:R-:W3:Y:S01]  /*616e0*/  LDL R5, [R1+0x39dc] ;  /* 0x0039dc0001057983 */ /* 0x000ee20000100800 */
[----:B------:R-:W-:-:S02]  /*616f0*/  PRMT R29, RZ, 0x7610, R29 ;  /* 0x00007610ff1d7816 */ /* 0x000fc4000000001d */
[----:B---3--:R-:W-:-:S04]  /*61700*/  @P0 LOP3.LUT R5, R5, R4, RZ, 0x3c, !PT ;  /* 0x0000000405050212 */ /* 0x008fc800078e3cff */
[----:B------:R-:W-:-:S04]  /*61710*/  @P0 LOP3.LUT R4, R5, R4, RZ, 0x3c, !PT ;  /* 0x0000000405040212 */ /* 0x000fc800078e3cff */
[----:B------:R-:W-:-:S05]  /*61720*/  @P0 LOP3.LUT R5, R5, R4, RZ, 0x3c, !PT ;  /* 0x0000000405050212 */ /* 0x000fca00078e3cff */
[----:B------:R-:W3:Y:S04]  /*61730*/  @P0 LDG.E.U8 R29, desc[UR4][R4.64] ;  /* 0x00000004041d0981 */ /* 0x000ee8000c1e1100 */
[----:B---3--:R0:W-:Y:S04]  /*61740*/  STL [R1+0x7e4], R29 ;  /* 0x0007e41d01007387 */ /* 0x0081e80000100800 */
[----:B0-----:R-:W3:Y:S04]  /*61750*/  LDL.LU R29, [R1+0x8c38] ;  /* 0x008c3800011d7983 */ /* 0x001ee80000300800 */
[----:B------:R-:W4:Y:S04]  /*61760*/  LDL R4, [R1+0x37cc] ;  /* 0x0037cc0001047983 */ /* 0x000f280000100800 */
[----:B------:R-:W4:Y:S01]  /*61770*/  LDL R5, [R1+0x39e0] ;  /* 0x0039e00001057983 */ /* 0x000f220000100800 */
[----:B--2---:R-:W-:-:S02]  /*61780*/  PRMT R28, RZ, 0x7610, R28 ;  /* 0x00007610ff1c7816 */ /* 0x004fc4000000001c */
[----:B----4-:R-:W-:-:S04]  /*61790*/  @P0 LOP3.LUT R5, R5, R4, RZ, 0x3c, !PT ;  /* 0x0000000405050212 */ /* 0x010fc800078e3cff */
[----:B------:R-:W-:-:S04]  /*617a0*/  @P0 LOP3.LUT R4, R5, R4, RZ, 0x3c, !PT ;  /* 0x0000000405040212 */ /* 0x000fc800078e3cff */
[----:B------:R-:W-:-:S05]  /*617b0*/  @P0 LOP3.LUT R5, R5, R4, RZ, 0x3c, !PT ;  /* 0x0000000405050212 */ /* 0x000fca00078e3cff */
[----:B------:R-:W2:Y:S04]  /*617c0*/  @P0 LDG.E.U8 R28, desc[UR4][R4.64] ;  /* 0x00000004041c0981 */ /* 0x000ea8000c1e1100 */
[----:B--2---:R0:W-:Y:S04]  /*617d0*/  STL [R1+0x7e0], R28 ;  /* 0x0007e01c01007387 */ /* 0x0041e80000100800 */
[----:B0-----:R-:W2:Y:S04]  /*617e0*/  LDL.LU R28, [R1+0x8c34] ;  /* 0x008c3400011c7983 */ /* 0x001ea80000300800 */
[----:B------:R-:W4:Y:S04]  /*617f0*/  LDL R4, [R1+0x37c8] ;  /* 0x0037c80001047983 */ /* 0x000f280000100800 */
[----:B------:R-:W4:Y:S01]  /*61800*/  LDL R5, [R1+0x39e4] ;  /* 0x0039e40001057983 */ /* 0x000f220000100800 */
[----:B---3--:R-:W-:-:S02]  /*61810*/  PRMT R29, RZ, 0x7610, R29 ;  /* 0x00007610ff1d7816 */ /* 0x008fc4000000001d */
[----:B----4-:R-:W-:-:S04]  /*61820*/  @P0 LOP3.LUT R5, R5, R4, RZ, 0x3c, !PT ;  /* 0x0000000405050212 */ /* 0x010fc800078e3cff */
[----:B------:R-:W-:-:S04]  /*61830*/  @P0 LOP3.LUT R4, R5, R4, RZ, 0x3c, !PT ;  /* 0x0000000405040212 */ /* 0x000fc800078e3cff */
[----:B------:R-:W-:-:S05]  /*61840*/  @P0 LOP3.LUT R5, R5, R4, RZ, 0x3c, !PT ;  /* 0x0000000405050212 */ /* 0x000fca00078e3cff */
[----:B------:R-:W3:Y:S01]  /*61850*/  @P0 LDG.E.U8 R29, desc[UR4][R4.64] ;  /* 0x00000004041d0981 */ /* 0x000ee2000c1e1100 */
[----:B------:R-:W-:-:S03]  /*61860*/  ISETP.GT.AND P1, PT, R2, 0x1, PT ;  /* 0x000000010200780c */ /* 0x000fc60003f24270 */
        /* <DEDUP_REMOVED lines=3948> */
[----:B------:R-:W2:Y:S01]  /*70f30*/  @P1 LDG.E.U8 R28, desc[UR4][R4.64] ;  /* 0x00000004041c1981 */ /* 0x000ea2000c1e1100 */
[----:B------:R-:W-:-:S03]  /*70f40*/  ISETP.GT.AND P2, PT, R2, 0x70, PT ;  /* 0x000000700200780c */ /* 0x000fc60003f44270 */
        /* <DEDUP_REMOVED lines=299> */
[----:B------:R-:W-:-:S02]  /*72200*/  PRMT R27, RZ, 0x7610, R27 ;  /* 0x00007610ff1b7816 */ /* 0x000fc4000000001b */
[----:B----4-:R-:W-:-:S04]  /*72210*/  @P1 LOP3.LUT R5, R5, R4, RZ, 0x3c, !PT ;  /* 0x0000000405051212 */ /* 0x010fc800078e3cff */
[----:B------:R-:W-:-:S04]  /*72220*/  @P1 LOP3.LUT R4, R5, R4, RZ, 0x3c, !PT ;  /* 0x0000000405041212 */ /* 0x000fc800078e3cff */
[----:B------:R-:W-:-:S05]  /*72230*/  @P1 LOP3.LUT R5, R5, R4, RZ, 0x3c, !PT ;  /* 0x0000000405051212 */ /* 0x000fca00078e3cff */
[----:B------:R-:W4:Y:S01]  /*72240*/  @P1 LDG.E.U8 R27, desc[UR4][R4.64] ;  /* 0x00000004041b1981 */ /* 0x000f22000c1e1100 */
[----:B------:R-:W-:-:S03]  /*72250*/  ISETP.GT.AND P0, PT, R2, 0x72, PT ;  /* 0x000000720200780c */ /* 0x000fc60003f04270 */
[----:B----4-:R0:W-:Y:S04]  /*72260*/  STL [R1+0x5c], R27 ;  /* 0x00005c1b01007387 */ /* 0x0101e80000100800 */
[----:B0-----:R-:W4:Y:S04]  /*72270*/  LDL.LU R27, [R1+0x8500] ;  /* 0x00850000011b7983 */ /* 0x001f280000300800 */
[----:B------:R-:W2:Y:S04]  /*72280*/  LDL R4, [R1+0x6710] ;  /* 0x0067100001047983 */ /* 0x000ea80000100800 */
[----:B------:R-:W2:Y:S01]  /*72290*/  LDL R5, [R1+0x6714] ;  /* 0x0067140001057983 */ /* 0x000ea20000100800 */
[----:B------:R-:W-:-:S02]  /*722a0*/  PRMT R26, RZ, 0x7610, R26 ;  /* 0x00007610ff1a7816 */ /* 0x000fc4000000001a */
[----:B--2---:R-:W-:-:S04]  /*722b0*/  @P0 LOP3.LUT R5, R5, R4, RZ, 0x3c, !PT ;  /* 0x0000000405050212 */ /* 0x004fc800078e3cff */
[----:B------:R-:W-:-:S04]  /*722c0*/  @P0 LOP3.LUT R4, R5, R4, RZ, 0x3c, !PT ;  /* 0x0000000405040212 */ /* 0x000fc800078e3cff */
[----:B------:R-:W-:-:S05]  /*722d0*/  @P0 LOP3.LUT R5, R5, R4, RZ, 0x3c, !PT ;  /* 0x0000000405050212 */ /* 0x000fca00078e3cff */
[----:B------:R-:W2:Y:S04]  /*722e0*/  @P0 LDG.E.U8 R26, desc[UR4][R4.64] ;  /* 0x00000004041a0981 */ /* 0x000ea8000c1e1100 */
[----:B--2---:R0:W-:Y:S04]  /*722f0*/  STL [R1+0x58], R26 ;  /* 0x0000581a01007387 */ /* 0x0041e80000100800 */
[----:B0-----:R-:W2:Y:S04]  /*72300*/  LDL.LU R26, [R1+0x84fc] ;  /* 0x0084fc00011a7983 */ /* 0x001ea80000300800 */
        /* <DEDUP_REMOVED lines=24> */
[----:B------:R-:W2:Y:S01]  /*72490*/  @P0 LDG.E.U8 R23, desc[UR4][R4.64] ;  /* 0x0000000404170981 */ /* 0x000ea2000c1e1100 */
[----:B------:R-:W-:-:S03]  /*724a0*/  ISETP.GT.AND P1, PT, R2, 0x73, PT ;  /* 0x000000730200780c */ /* 0x000fc60003f24270 */
        /* <DEDUP_REMOVED lines=128> */
[----:B------:R0:W2:Y:S04]  /*72cb0*/  @P1 LDG.E.U8 R0, desc[UR4][R4.64] ;  /* 0x0000000404001981 */ /* 0x0000a8000c1e1100 */
[----:B------:R-:W0:Y:S04]  /*72cc0*/  LDL R4, [R1+0x66a0] ;  /* 0x0066a00001047983 */ /* 0x000e280000100800 */
[----:B------:R-:W0:Y:S01]  /*72cd0*/  LDL R5, [R1+0x66a4] ;  /* 0x0066a40001057983 */ /* 0x000e220000100800 */
[----:B------:R-:W-:Y:S02]  /*72ce0*/  PRMT R9, RZ, 0x7610, R9 ;  /* 0x00007610ff097816 */ /* 0x000fe40000000009 */
[----:B0-----:R-:W-:-:S04]  /*72cf0*/  @P1 LOP3.LUT R5, R5, R4, RZ, 0x3c, !PT ;  /* 0x0000000405051212 */ /* 0x001fc800078e3cff */
[----:B------:R-:W-:-:S04]  /*72d00*/  @P1 LOP3.LUT R4, R5, R4, RZ, 0x3c, !PT ;  /* 0x0000000405041212 */ /* 0x000fc800078e3cff */
[----:B------:R-:W-:-:S05]  /*72d10*/  @P1 LOP3.LUT R5, R5, R4, RZ, 0x3c, !PT ;  /* 0x0000000405051212 */ /* 0x000fca00078e3cff */
[----:B------:R-:W3:Y:S04]  /*72d20*/  @P1 LDG.E.U8 R9, desc[UR4][R4.64] ;  /* 0x0000000404091981 */ /* 0x000ee8000c1e1100 */
[----:B--2---:R0:W-:Y:S04]  /*72d30*/  STL [R1+0x14], R0 ;  /* 0x0000140001007387 */ /* 0x0041e80000100800 */
[----:B0-----:R-:W2:Y:S04]  /*72d40*/  LDL R0, [R1+0x667c] ;  /* 0x00667c0001007983 */ /* 0x001ea80000100800 */
[----:B---3--:R0:W-:Y:S04]  /*72d50*/  STL [R1+0x10], R9 ;  /* 0x0000100901007387 */ /* 0x0081e80000100800 */
[----:B0-----:R-:W3:Y:S04]  /*72d60*/  LDL.LU R9, [R1+0x84b8] ;  /* 0x0084b80001097983 */ /* 0x001ee80000300800 */
        /* <DEDUP_REMOVED lines=35> */
[----:B------:R-:W-:-:S03]  /*72fa0*/  PRMT R29, RZ, 0x7610, R29 ;  /* 0x00007610ff1d7816 */ /* 0x000fc6000000001d */
[----:B--2---:R0:W-:Y:S04]  /*72fb0*/  STL [R1], R3 ;  /* 0x0000000301007387 */ /* 0x0041e80000100800 */
[----:B0-----:R-:W2:Y:S04]  /*72fc0*/  LDL.LU R3, [R1+0x84a8] ;  /* 0x0084a80001037983 */ /* 0x001ea80000300800 */
[----:B------:R-:W2:Y:S01]  /*72fd0*/  LDL R5, [R1+0x6678] ;  /* 0x0066780001057983 */ /* 0x000ea20000100800 */
[----:B------:R-:W-:Y:S01]  /*72fe0*/  @P0 IMAD.MOV.U32 R4, RZ, RZ, R0 ;  /* 0x000000ffff040224 */ /* 0x000fe200078e0000 */
[----:B------:R-:W-:-:S02]  /*72ff0*/  ISETP.GT.AND P1, PT, R2, 0x77, PT ;  /* 0x000000770200780c */ /* 0x000fc40003f24270 */
[----:B------:R-:W-:Y:S01]  /*73000*/  PRMT R28, RZ, 0x7610, R28 ;  /* 0x00007610ff1c7816 */ /* 0x000fe2000000001c */
[----:B------:R-:W3:Y:S04]  /*73010*/  LDL R0, [R1+0x665c] ;  /* 0x00665c0001007983 */ /* 0x000ee80000100800 */
[----:B--2---:R0:W2:Y:S04]  /*73020*/  @P0 LDG.E.U8 R29, desc[UR4][R4.64] ;  /* 0x00000004041d0981 */ /* 0x0040a8000c1e1100 */
[----:B------:R-:W0:Y:S04]  /*73030*/  LDL R4, [R1+0x6670] ;  /* 0x0066700001047983 */ /* 0x000e280000100800 */
[----:B------:R-:W0:Y:S02]  /*73040*/  LDL R5, [R1+0x6674] ;  /* 0x0066740001057983 */ /* 0x000e240000100800 */
[----:B0-----:R-:W-:-:S04]  /*73050*/  @P1 LOP3.LUT R5, R5, R4, RZ, 0x3c, !PT ;  /* 0x0000000405051212 */ /* 0x001fc800078e3cff */
[----:B------:R-:W-:-:S04]  /*73060*/  @P1 LOP3.LUT R4, R5, R4, RZ, 0x3c, !PT ;  /* 0x0000000405041212 */ /* 0x000fc800078e3cff */
[----:B------:R-:W-:Y:S01]  /*73070*/  @P1 LOP3.LUT R5, R5, R4, RZ, 0x3c, !PT ;  /* 0x0000000405051212 */ /* 0x000fe200078e3cff */
[----:B--2---:R0:W-:Y:S04]  /*73080*/  STL [R1+0x8400], R29 ;  /* 0x0084001d01007387 */ /* 0x0041e80000100800 */
[----:B------:R-:W2:Y:S01]  /*73090*/  @P1 LDG.E.U8 R28, desc[UR4][R4.64] ;  /* 0x00000004041c1981 */ /* 0x000ea2000c1e1100 */
[----:B----4-:R-:W-:-:S03]  /*730a0*/  PRMT R27, RZ, 0x7610, R27 ;  /* 0x00007610ff1b7816 */ /* 0x010fc6000000001b */
[----:B0-----:R-:W4:Y:S04]  /*730b0*/  LDL R29, [R1+0x6658] ;  /* 0x00665800011d7983 */ /* 0x001f280000100800 */
[----:B------:R-:W3:Y:S04]  /*730c0*/  LDL R4, [R1+0x6668] ;  /* 0x0066680001047983 */ /* 0x000ee80000100800 */
[----:B------:R-:W3:Y:S04]  /*730d0*/  LDL R5, [R1+0x666c] ;  /* 0x00666c0001057983 */ /* 0x000ee80000100800 */
[----:B--2---:R0:W-:Y:S04]  /*730e0*/  STL [R1+0x839c], R28 ;  /* 0x00839c1c01007387 */ /* 0x0041e80000100800 */
[----:B0-----:R-:W2:Y:S01]  /*730f0*/  LDL R28, [R1+0x6664] ;  /* 0x00666400011c7983 */ /* 0x001ea20000100800 */
[----:B---3--:R-:W-:-:S04]  /*73100*/  @P1 LOP3.LUT R5, R5, R4, RZ, 0x3c, !PT ;  /* 0x0000000405051212 */ /* 0x008fc800078e3cff */
[----:B------:R-:W-:-:S04]  /*73110*/  @P1 LOP3.LUT R4, R5, R4, RZ, 0x3c, !PT ;  /* 0x0000000405041212 */ /* 0x000fc800078e3cff */
[----:B------:R-:W-:-:S05]  /*73120*/  @P1 LOP3.LUT R5, R5, R4, RZ, 0x3c, !PT ;  /* 0x0000000405051212 */ /* 0x000fca00078e3cff */
[----:B------:R2:W3:Y:S04]  /*73130*/  @P1 LDG.E.U8 R27, desc[UR4][R4.64] ;  /* 0x00000004041b1981 */ /* 0x0004e8000c1e1100 */
[----:B------:R-:W3:Y:S01]  /*73140*/  LDL R5, [R1+0x6660] ;  /* 0x0066600001057983 */ /* 0x000ee20000100800 */
[----:B------:R-:W-:Y:S01]  /*73150*/  PRMT R26, RZ, 0x7610, R26 ;  /* 0x00007610ff1a7816 */ /* 0x000fe2000000001a */
[----:B--2---:R-:W-:-:S05]  /*73160*/  @P1 IMAD.MOV.U32 R4, RZ, RZ, R28 ;  /* 0x000000ffff041224 */ /* 0x004fca00078e001c */
[----:B---3--:R0:W2:Y:S01]  /*73170*/  @P1 LDG.E.U8 R26, desc[UR4][R4.64] ;  /* 0x00000004041a1981 */ /* 0x0080a2000c1e1100 */
[----:B------:R-:W-:-:S03]  /*73180*/  PRMT R25, RZ, 0x7610, R25 ;  /* 0x00007610ff197816 */ /* 0x000fc60000000019 */
[----:B------:R1:W-:Y:S04]  /*73190*/  STL [R1+0x83a0], R27 ;  /* 0x0083a01b01007387 */ /* 0x0003e80000100800 */
[----:B------:R-:W3:Y:S01]  /*731a0*/  LDL R28, [R1+0x65e8] ;  /* 0x0065e800011c7983 */ /* 0x000ee20000100800 */
[----:B0-----:R-:W-:Y:S02]  /*731b0*/  @P1 IMAD.MOV.U32 R4, RZ, RZ, R0 ;  /* 0x000000ffff041224 */ /* 0x001fe400078e0000 */
[----:B----4-:R-:W-:Y:S01]  /*731c0*/  @P1 IMAD.MOV.U32 R5, RZ, RZ, R29 ;  /* 0x000000ffff051224 */ /* 0x010fe200078e001d */
[----:B-1----:R-:W4:Y:S04]  /*731d0*/  LDL R27, [R1+0x65ec] ;  /* 0x0065ec00011b7983 */ /* 0x002f280000100800 */
[----:B------:R0:W3:Y:S04]  /*731e0*/  @P1 LDG.E.U8 R25, desc[UR4][R4.64] ;  /* 0x0000000404191981 */ /* 0x0000e8000c1e1100 */
[----:B--2---:R1:W-:Y:S04]  /*731f0*/  STL [R1+0x83a4], R26 ;  /* 0x0083a41a01007387 */ /* 0x0043e80000100800 */
[----:B------:R-:W0:Y:S04]  /*73200*/  LDL R4, [R1+0x65f0] ;  /* 0x0065f00001047983 */ /* 0x000e280000100800 */
[----:B------:R-:W0:Y:S01]  /*73210*/  LDL R5, [R1+0x65f4] ;  /* 0x0065f40001057983 */ /* 0x000e220000100800 */
[----:B------:R-:W-:-:S02]  /*73220*/  ISETP.GT.AND P0, PT, R2, 0x7b, PT ;  /* 0x0000007b0200780c */ /* 0x000fc40003f04270 */
[----:B------:R-:W-:Y:S02]  /*73230*/  PRMT R24, RZ, 0x7610, R24 ;  /* 0x00007610ff187816 */ /* 0x000fe40000000018 */
[----:B------:R-:W-:Y:S01]  /*73240*/  PRMT R23, RZ, 0x7610, R23 ;  /* 0x00007610ff177816 */ /* 0x000fe20000000017 */
[----:B------:R-:W2:Y:S04]  /*73250*/  LDL R0, [R1+0x65e4] ;  /* 0x0065e40001007983 */ /* 0x000ea80000100800 */
[----:B------:R-:W2:Y:S04]  /*73260*/  LDL R29, [R1+0x65dc] ;  /* 0x0065dc00011d7983 */ /* 0x000ea80000100800 */
[----:B-1----:R-:W2:Y:S01]  /*73270*/  LDL R26, [R1+0x65e0] ;  /* 0x0065e000011a7983 */ /* 0x002ea20000100800 */
[----:B0-----:R-:W-:-:S04]  /*73280*/  @P0 LOP3.LUT R5, R5, R4, RZ, 0x3c, !PT ;  /* 0x0000000405050212 */ /* 0x001fc800078e3cff */
[----:B------:R-:W-:-:S04]  /*73290*/  @P0 LOP3.LUT R4, R5, R4, RZ, 0x3c, !PT ;  /* 0x0000000405040212 */ /* 0x000fc800078e3cff */
[----:B------:R-:W-:-:S05]  /*732a0*/  @P0 LOP3.LUT R5, R5, R4, RZ, 0x3c, !PT ;  /* 0x0000000405050212 */ /* 0x000fca00078e3cff */
[----:B------:R4:W2:Y:S02]  /*732b0*/  @P0 LDG.E.U8 R24, desc[UR4][R4.64] ;  /* 0x0000000404180981 */ /* 0x0008a4000c1e1100 */
[----:B----4-:R-:W-:Y:S02]  /*732c0*/  @P0 IMAD.MOV.U32 R4, RZ, RZ, R27 ;  /* 0x000000ffff040224 */ /* 0x010fe400078e001b */
[----:B---3--:R-:W-:-:S05]  /*732d0*/  @P0 IMAD.MOV.U32 R5, RZ, RZ, R28 ;  /* 0x000000ffff050224 */ /* 0x008fca00078e001c */
[----:B------:R2:W3:Y:S04]  /*732e0*/  @P0 LDG.E.U8 R23, desc[UR4][R4.64] ;  /* 0x0000000404170981 */ /* 0x0004e8000c1e1100 */
[----:B------:R0:W-:Y:S04]  /*732f0*/  STL [R1+0x83a8], R25 ;  /* 0x0083a81901007387 */ /* 0x0001e80000100800 */
[----:B0-----:R-:W4:Y:S01]  /*73300*/  LDL R25, [R1+0x65d8] ;  /* 0x0065d80001197983 */ /* 0x001f220000100800 */
[----:B--2---:R-:W-:Y:S02]  /*73310*/  @P0 IMAD.MOV.U32 R4, RZ, RZ, R0 ;  /* 0x000000ffff040224 */ /* 0x004fe400078e0000 */
[----:B------:R-:W-:Y:S01]  /*73320*/  @P0 IMAD.MOV.U32 R5, RZ, RZ, R26 ;  /* 0x000000ffff050224 */ /* 0x000fe200078e001a */
[----:B------:R-:W-:-:S06]  /*73330*/  PRMT R22, RZ, 0x7610, R22 ;  /* 0x00007610ff167816 */ /* 0x000fcc0000000016 */
[----:B------:R0:W2:Y:S04]  /*73340*/  @P0 LDG.E.U8 R22, desc[UR4][R4.64] ;  /* 0x0000000404160981 */ /* 0x0000a8000c1e1100 */
[----:B------:R1:W-:Y:S04]  /*73350*/  STL [R1+0x8470], R24 ;  /* 0x0084701801007387 */ /* 0x0003e80000100800 */
[----:B------:R-:W2:Y:S04]  /*73360*/  LDL R28, [R1+0x65d0] ;  /* 0x0065d000011c7983 */ /* 0x000ea80000100800 */
[----:B------:R-:W2:Y:S04]  /*73370*/  LDL R27, [R1+0x65d4] ;  /* 0x0065d400011b7983 */ /* 0x000ea80000100800 */
[----:B---3--:R3:W-:Y:S04]  /*73380*/  STL [R1+0x8474], R23 ;  /* 0x0084741701007387 */ /* 0x0087e80000100800 */
[----:B------:R-:W2:Y:S04]  /*73390*/  LDL R26, [R1+0x65c8] ;  /* 0x0065c800011a7983 */ /* 0x000ea80000100800 */
[----:B------:R-:W2:Y:S01]  /*733a0*/  LDL R0, [R1+0x65cc] ;  /* 0x0065cc0001007983 */ /* 0x000ea20000100800 */
[----:B------:R-:W-:-:S02]  /*733b0*/  ISETP.GT.AND P1, PT, R2, 0x7c, PT ;  /* 0x0000007c0200780c */ /* 0x000fc40003f24270 */
[----:B------:R-:W-:Y:S01]  /*733c0*/  PRMT R21, RZ, 0x7610, R21 ;  /* 0x00007610ff157816 */ /* 0x000fe20000000015 */
[----:B0-----:R-:W-:Y:S01]  /*733d0*/  @P0 IMAD.MOV.U32 R4, RZ, RZ, R29 ;  /* 0x000000ffff040224 */ /* 0x001fe200078e001d */
[----:B------:R-:W-:Y:S01]  /*733e0*/  PRMT R20, RZ, 0x7610, R20 ;  /* 0x00007610ff147816 */ /* 0x000fe20000000014 */
[----:B----4-:R-:W-:-:S05]  /*733f0*/  @P0 IMAD.MOV.U32 R5, RZ, RZ, R25 ;  /* 0x000000ffff050224 */ /* 0x010fca00078e0019 */
[----:B------:R0:W4:Y:S01]  /*73400*/  @P0 LDG.E.U8 R21, desc[UR4][R4.64] ;  /* 0x0000000404150981 */ /* 0x000122000c1e1100 */
[----:B------:R-:W-:-:S03]  /*73410*/  PRMT R19, RZ, 0x7610, R19 ;  /* 0x00007610ff137816 */ /* 0x000fc60000000013 */
[----:B--2---:R2:W-:Y:S04]  /*73420*/  STL [R1+0x8478], R22 ;  /* 0x0084781601007387 */ /* 0x0045e80000100800 */
[----:B------:R-:W4:Y:S04]  /*73430*/  LDL R25, [R1+0x65c0] ;  /* 0x0065c00001197983 */ /* 0x000f280000100800 */
[----:B-1----:R-:W4:Y:S04]  /*73440*/  LDL R24, [R1+0x65c4] ;  /* 0x0065c40001187983 */ /* 0x002f280000100800 */
[----:B---3--:R-:W3:Y:S04]  /*73450*/  LDL R23, [R1+0x65b8] ;  /* 0x0065b80001177983 */ /* 0x008ee80000100800 */
[----:B--2---:R-:W2:Y:S01]  /*73460*/  LDL R22, [R1+0x65bc] ;  /* 0x0065bc0001167983 */ /* 0x004ea20000100800 */
[----:B0-----:R-:W-:-:S02]  /*73470*/  @P1 IMAD.MOV.U32 R5, RZ, RZ, R28 ;  /* 0x000000ffff051224 */ /* 0x001fc400078e001c */
[----:B------:R-:W-:-:S05]  /*73480*/  @P1 IMAD.MOV.U32 R4, RZ, RZ, R27 ;  /* 0x000000ffff041224 */ /* 0x000fca00078e001b */
[----:B------:R0:W3:Y:S02]  /*73490*/  @P1 LDG.E.U8 R20, desc[UR4][R4.64] ;  /* 0x0000000404141981 */ /* 0x0000e4000c1e1100 */
[----:B0-----:R-:W-:Y:S02]  /*734a0*/  @P1 IMAD.MOV.U32 R5, RZ, RZ, R26 ;  /* 0x000000ffff051224 */ /* 0x001fe400078e001a */
[----:B------:R-:W-:-:S05]  /*734b0*/  @P1 IMAD.MOV.U32 R4, RZ, RZ, R0 ;  /* 0x000000ffff041224 */ /* 0x000fca00078e0000 */
[----:B------:R0:W3:Y:S04]  /*734c0*/  @P1 LDG.E.U8 R19, desc[UR4][R4.64] ;  /* 0x0000000404131981 */ /* 0x0000e8000c1e1100 */
[----:B----4-:R1:W-:Y:S01]  /*734d0*/  STL [R1+0x847c], R21 ;  /* 0x00847c1501007387 */ /* 0x0103e20000100800 */
[----:B------:R-:W-:Y:S01]  /*734e0*/  PRMT R18, RZ, 0x7610, R18 ;  /* 0x00007610ff127816 */ /* 0x000fe20000000012 */
[----:B0-----:R-:W-:Y:S02]  /*734f0*/  @P1 IMAD.MOV.U32 R5, RZ, RZ, R25 ;  /* 0x000000ffff051224 */ /* 0x001fe400078e0019 */
[----:B------:R-:W-:Y:S01]  /*73500*/  @P1 IMAD.MOV.U32 R4, RZ, RZ, R24 ;  /* 0x000000ffff041224 */ /* 0x000fe200078e0018 */
[----:B------:R-:W-:-:S04]  /*73510*/  PRMT R17, RZ, 0x7610, R17 ;  /* 0x00007610ff117816 */ /* 0x000fc80000000011 */
[----:B------:R2:W4:Y:S02]  /*73520*/  @P1 LDG.E.U8 R18, desc[UR4][R4.64] ;  /* 0x0000000404121981 */ /* 0x000524000c1e1100 */
[----:B--2---:R-:W-:Y:S02]  /*73530*/  @P1 IMAD.MOV.U32 R4, RZ, RZ, R22 ;  /* 0x000000ffff041224 */ /* 0x004fe400078e0016 */
[----:B---3--:R-:W-:-:S05]  /*73540*/  @P1 IMAD.MOV.U32 R5, RZ, RZ, R23 ;  /* 0x000000ffff051224 */ /* 0x008fca00078e0017 */
[----:B------:R-:W2:Y:S04]  /*73550*/  @P1 LDG.E.U8 R17, desc[UR4][R4.64] ;  /* 0x0000000404111981 */ /* 0x000ea8000c1e1100 */
[----:B------:R0:W-:Y:S04]  /*73560*/  STL [R1+0x8450], R20 ;  /* 0x0084501401007387 */ /* 0x0001e80000100800 */
[----:B-1----:R-:W3:Y:S04]  /*73570*/  LDL R21, [R1+0x65b0] ;  /* 0x0065b00001157983 */ /* 0x002ee80000100800 */
[----:B------:R-:W3:Y:S04]  /*73580*/  LDL R0, [R1+0x65b4] ;  /* 0x0065b40001007983 */ /* 0x000ee80000100800 */
[----:B------:R1:W-:Y:S04]  /*73590*/  STL [R1+0x8454], R19 ;  /* 0x0084541301007387 */ /* 0x0003e80000100800 */
[----:B0-----:R-:W3:Y:S04]  /*735a0*/  LDL R20, [R1+0x65a8] ;  /* 0x0065a80001147983 */ /* 0x001ee80000100800 */
[----:B-1----:R-:W3:Y:S01]  /*735b0*/  LDL R19, [R1+0x65ac] ;  /* 0x0065ac0001137983 */ /* 0x002ee20000100800 */
[----:B------:R-:W-:-:S02]  /*735c0*/  ISETP.GT.AND P0, PT, R2, 0x7d, PT ;  /* 0x0000007d0200780c */ /* 0x000fc40003f04270 */
[----:B------:R-:W-:Y:S02]  /*735d0*/  PRMT R16, RZ, 0x7610, R16 ;  /* 0x00007610ff107816 */ /* 0x000fe40000000010 */
[----:B------:R-:W-:Y:S01]  /*735e0*/  PRMT R15, RZ, 0x7610, R15 ;  /* 0x00007610ff0f7816 */ /* 0x000fe2000000000f */
[----:B----4-:R0:W-:Y:S04]  /*735f0*/  STL [R1+0x8458], R18 ;  /* 0x0084581201007387 */ /* 0x0101e80000100800 */
[----:B------:R-:W4:Y:S04]  /*73600*/  LDL R22, [R1+0x65a0] ;  /* 0x0065a00001167983 */ /* 0x000f280000100800 */
[----:B0-----:R-:W4:Y:S04]  /*73610*/  LDL R18, [R1+0x65a4] ;  /* 0x0065a40001127983 */ /* 0x001f280000100800 */
[----:B--2---:R-:W-:Y:S01]  /*73620*/  STL [R1+0x845c], R17 ;  /* 0x00845c1101007387 */ /* 0x004fe20000100800 */
[----:B---3--:R-:W-:-:S02]  /*73630*/  @P0 IMAD.MOV.U32 R5, RZ, RZ, R21 ;  /* 0x000000ffff050224 */ /* 0x008fc400078e0015 */
[----:B------:R-:W-:Y:S01]  /*73640*/  @P0 IMAD.MOV.U32 R4, RZ, RZ, R0 ;  /* 0x000000ffff040224 */ /* 0x000fe200078e0000 */
[----:B------:R-:W2:Y:S04]  /*73650*/  LDL R21, [R1+0x6598] ;  /* 0x0065980001157983 */ /* 0x000ea80000100800 */
[----:B------:R-:W3:Y:S04]  /*73660*/  LDL R0, [R1+0x659c] ;  /* 0x00659c0001007983 */ /* 0x000ee80000100800 */
[----:B------:R0:W2:Y:S02]  /*73670*/  @P0 LDG.E.U8 R16, desc[UR4][R4.64] ;  /* 0x0000000404100981 */ /* 0x0000a4000c1e1100 */
[----:B0-----:R-:W-:-:S02]  /*73680*/  @P0 IMAD.MOV.U32 R5, RZ, RZ, R20 ;  /* 0x000000ffff050224 */ /* 0x001fc400078e0014 */
[----:B------:R-:W-:-:S05]  /*73690*/  @P0 IMAD.MOV.U32 R4, RZ, RZ, R19 ;  /* 0x000000ffff040224 */ /* 0x000fca00078e0013 */
[----:B------:R4:W3:Y:S01]  /*736a0*/  @P0 LDG.E.U8 R15, desc[UR4][R4.64] ;  /* 0x00000004040f0981 */ /* 0x0008e2000c1e1100 */
[----:B------:R-:W-:Y:S02]  /*736b0*/  PRMT R14, RZ, 0x7610, R14 ;  /* 0x00007610ff0e7816 */ /* 0x000fe4000000000e */
[----:B------:R-:W-:Y:S01]  /*736c0*/  PRMT R13, RZ, 0x7610, R13 ;  /* 0x00007610ff0d7816 */ /* 0x000fe2000000000d */
[----:B----4-:R-:W-:Y:S02]  /*736d0*/  @P0 IMAD.MOV.U32 R5, RZ, RZ, R22 ;  /* 0x000000ffff050224 */ /* 0x010fe400078e0016 */
[----:B------:R-:W-:-:S05]  /*736e0*/  @P0 IMAD.MOV.U32 R4, RZ, RZ, R18 ;  /* 0x000000ffff040224 */ /* 0x000fca00078e0012 */
[----:B------:R0:W4:Y:S04]  /*736f0*/  @P0 LDG.E.U8 R14, desc[UR4][R4.64] ;  /* 0x00000004040e0981 */ /* 0x000128000c1e1100 */
[----:B--2---:R1:W-:Y:S04]  /*73700*/  STL [R1+0x8424], R16 ;  /* 0x0084241001007387 */ /* 0x0043e80000100800 */
[----:B------:R-:W2:Y:S04]  /*73710*/  LDL R20, [R1+0x6590] ;  /* 0x0065900001147983 */ /* 0x000ea80000100800 */
[----:B------:R-:W2:Y:S04]  /*73720*/  LDL R19, [R1+0x6594] ;  /* 0x0065940001137983 */ /* 0x000ea80000100800 */
[----:B-1----:R-:W2:Y:S04]  /*73730*/  LDL R16, [R1+0x658c] ;  /* 0x00658c0001107983 */ /* 0x002ea80000100800 */
[----:B---3--:R1:W-:Y:S01]  /*73740*/  STL [R1+0x8428], R15 ;  /* 0x0084280f01007387 */ /* 0x0083e20000100800 */
[----:B0-----:R-:W-:-:S02]  /*73750*/  @P0 IMAD.MOV.U32 R4, RZ, RZ, R0 ;  /* 0x000000ffff040224 */ /* 0x001fc400078e0000 */
[----:B------:R-:W-:Y:S01]  /*73760*/  @P0 IMAD.MOV.U32 R5, RZ, RZ, R21 ;  /* 0x000000ffff050224 */ /* 0x000fe200078e0015 */
[----:B------:R-:W3:Y:S04]  /*73770*/  LDL R18, [R1+0x6580] ;  /* 0x0065800001127983 */ /* 0x000ee80000100800 */
[----:B------:R-:W3:Y:S04]  /*73780*/  LDL R17, [R1+0x6584] ;  /* 0x0065840001117983 */ /* 0x000ee80000100800 */
[----:B------:R2:W3:Y:S04]  /*73790*/  @P0 LDG.E.U8 R13, desc[UR4][R4.64] ;  /* 0x00000004040d0981 */ /* 0x0004e8000c1e1100 */
[----:B-1----:R-:W3:Y:S01]  /*737a0*/  LDL R15, [R1+0x6588] ;  /* 0x00658800010f7983 */ /* 0x002ee20000100800 */
[----:B------:R-:W-:-:S02]  /*737b0*/  ISETP.GT.AND P1, PT, R2, 0x7e, PT ;  /* 0x0000007e0200780c */ /* 0x000fc40003f24270 */
[----:B------:R-:W-:Y:S02]  /*737c0*/  PRMT R12, RZ, 0x7610, R12 ;  /* 0x00007610ff0c7816 */ /* 0x000fe4000000000c */
[----:B------:R-:W-:Y:S02]  /*737d0*/  PRMT R11, RZ, 0x7610, R11 ;  /* 0x00007610ff0b7816 */ /* 0x000fe4000000000b */
[----:B------:R-:W-:Y:S02]  /*737e0*/  PRMT R10, RZ, 0x7610, R10 ;  /* 0x00007610ff0a7816 */ /* 0x000fe4000000000a */
[----:B------:R-:W-:Y:S01]  /*737f0*/  ISETP.GT.AND P0, PT, R2, 0x7f, PT ;  /* 0x0000007f0200780c */ /* 0x000fe20003f04270 */
[----:B----4-:R-:W-:Y:S04]  /*73800*/  STL [R1+0x842c], R14 ;  /* 0x00842c0e01007387 */ /* 0x010fe80000100800 */
[----:B------:R-:W4:Y:S01]  /*73810*/  LDL R0, [R1+0x657c] ;  /* 0x00657c0001007983 */ /* 0x000f220000100800 */
[----:B--2---:R-:W-:-:S02]  /*73820*/  @P1 IMAD.MOV.U32 R5, RZ, RZ, R20 ;  /* 0x000000ffff051224 */ /* 0x004fc400078e0014 */
[----:B------:R-:W-:-:S05]  /*73830*/  @P1 IMAD.MOV.U32 R4, RZ, RZ, R19 ;  /* 0x000000ffff041224 */ /* 0x000fca00078e0013 */
[----:B------:R0:W2:Y:S02]  /*73840*/  @P1 LDG.E.U8 R12, desc[UR4][R4.64] ;  /* 0x00000004040c1981 */ /* 0x0000a4000c1e1100 */
[----:B0-----:R-:W-:Y:S02]  /*73850*/  @P1 IMAD.MOV.U32 R4, RZ, RZ, R16 ;  /* 0x000000ffff041224 */ /* 0x001fe400078e0010 */
[----:B---3--:R-:W-:-:S05]  /*73860*/  @P1 IMAD.MOV.U32 R5, RZ, RZ, R15 ;  /* 0x000000ffff051224 */ /* 0x008fca00078e000f */
[----:B------:R0:W3:Y:S04]  /*73870*/  @P1 LDG.E.U8 R11, desc[UR4][R4.64] ;  /* 0x00000004040b1981 */ /* 0x0000e8000c1e1100 */
[----:B------:R-:W-:Y:S04]  /*73880*/  STL [R1+0x8430], R13 ;  /* 0x0084300d01007387 */ /* 0x000fe80000100800 */
[----:B------:R1:W-:Y:S01]  /*73890*/  STL [R1+0x83ac], R2 ;  /* 0x0083ac0201007387 */ /* 0x0003e20000100800 */
[----:B0-----:R-:W-:Y:S02]  /*738a0*/  @P1 IMAD.MOV.U32 R4, RZ, RZ, R17 ;  /* 0x000000ffff041224 */ /* 0x001fe400078e0011 */
[----:B------:R-:W-:Y:S01]  /*738b0*/  @P1 IMAD.MOV.U32 R5, RZ, RZ, R18 ;  /* 0x000000ffff051224 */ /* 0x000fe200078e0012 */
[----:B-1----:R-:W3:Y:S04]  /*738c0*/  LDL R2, [R1+0x6578] ;  /* 0x0065780001027983 */ /* 0x002ee80000100800 */
[----:B------:R4:W3:Y:S02]  /*738d0*/  @P1 LDG.E.U8 R10, desc[UR4][R4.64] ;  /* 0x00000004040a1981 */ /* 0x0008e4000c1e1100 */
[----:B----4-:R-:W-:-:S02]  /*738e0*/  @P1 IMAD.MOV.U32 R4, RZ, RZ, R0 ;  /* 0x000000ffff041224 */ /* 0x010fc400078e0000 */
[----:B--2---:R0:W-:Y:S04]  /*738f0*/  STL [R1+0x8404], R12 ;  /* 0x0084040c01007387 */ /* 0x0041e80000100800 */
[----:B------:R-:W2:Y:S04]  /*73900*/  LDL R16, [R1+0x6570] ;  /* 0x0065700001107983 */ /* 0x000ea80000100800 */
[----:B------:R-:W4:Y:S04]  /*73910*/  LDL R15, [R1+0x6574] ;  /* 0x00657400010f7983 */ /* 0x000f280000100800 */
[----:B------:R-:W4:Y:S04]  /*73920*/  LDL R13, [R1+0x656c] ;  /* 0x00656c00010d7983 */ /* 0x000f280000100800 */
[----:B---3--:R1:W-:Y:S04]  /*73930*/  STL [R1+0x8408], R11 ;  /* 0x0084080b01007387 */ /* 0x0083e80000100800 */
[----:B------:R-:W3:Y:S04]  /*73940*/  LDL R14, [R1+0x6568] ;  /* 0x00656800010e7983 */ /* 0x000ee80000100800 */
[----:B0-----:R-:W3:Y:S04]  /*73950*/  LDL R12, [R1+0x6560] ;  /* 0x00656000010c7983 */ /* 0x001ee80000100800 */
[----:B-1----:R-:W3:Y:S04]  /*73960*/  LDL R11, [R1+0x6564] ;  /* 0x00656400010b7983 */ /* 0x002ee80000100800 */
[----:B------:R-:W3:Y:S04]  /*73970*/  LDL.LU R27, [R1+0x7e8] ;  /* 0x0007e800011b7983 */ /* 0x000ee80000300800 */
[----:B------:R-:W3:Y:S01]  /*73980*/  LDL.LU R25, [R1+0x7e4] ;  /* 0x0007e40001197983 */ /* 0x000ee20000300800 */
[----:B------:R-:W-:-:S03]  /*73990*/  @P1 IMAD.MOV.U32 R5, RZ, RZ, R2 ;  /* 0x000000ffff051224 */ /* 0x000fc600078e0002 */
[----:B------:R-:W-:Y:S04]  /*739a0*/  STL [R1+0x83fc], R10 ;  /* 0x0083fc0a01007387 */ /* 0x000fe80000100800 */
[----:B------:R-:W3:Y:S04]  /*739b0*/  LDL R2, [R1+0x6558] ;  /* 0x0065580001027983 */ /* 0x000ee80000100800 */
[----:B------:R-:W3:Y:S01]  /*739c0*/  LDL R0, [R1+0x655c] ;  /* 0x00655c0001007983 */ /* 0x000ee20000100800 */
[----:B------:R-:W-:Y:S02]  /*739d0*/  PRMT R9, RZ, 0x7610, R9 ;  /* 0x00007610ff097816 */ /* 0x000fe40000000009 */
[----:B------:R-:W-:-:S02]  /*739e0*/  PRMT R8, RZ, 0x7610, R8 ;  /* 0x00007610ff087816 */ /* 0x000fc40000000008 */
[----:B------:R-:W-:Y:S02]  /*739f0*/  PRMT R7, RZ, 0x7610, R7 ;  /* 0x00007610ff077816 */ /* 0x000fe40000000007 */
[----:B------:R-:W-:Y:S02]  /*73a00*/  PRMT R6, RZ, 0x7610, R6 ;  /* 0x00007610ff067816 */ /* 0x000fe40000000006 */
[----:B------:R-:W-:Y:S01]  /*73a10*/  PRMT R3, RZ, 0x7610, R3 ;  /* 0x00007610ff037816 */ /* 0x000fe20000000003 */
[----:B------:R-:W3:Y:S04]  /*73a20*/  LDL.LU R24, [R1+0x7e0] ;  /* 0x0007e00001187983 */ /* 0x000ee80000300800 */
[----:B------:R2:W3:Y:S02]  /*73a30*/  @P1 LDG.E.U8 R9, desc[UR4][R4.64] ;  /* 0x0000000404091981 */ /* 0x0004e4000c1e1100 */
[----:B--2---:R-:W-:-:S02]  /*73a40*/  @P0 IMAD.MOV.U32 R5, RZ, RZ, R16 ;  /* 0x000000ffff050224 */ /* 0x004fc400078e0010 */
[----:B----4-:R-:W-:-:S05]  /*73a50*/  @P0 IMAD.MOV.U32 R4, RZ, RZ, R15 ;  /* 0x000000ffff040224 */ /* 0x010fca00078e000f */
[----:B------:R0:W2:Y:S02]  /*73a60*/  @P0 LDG.E.U8 R8, desc[UR4][R4.64] ;  /* 0x0000000404080981 */ /* 0x0000a4000c1e1100 */
[----:B0-----:R-:W-:Y:S02]  /*73a70*/  @P0 IMAD.MOV.U32 R4, RZ, RZ, R13 ;  /* 0x000000ffff040224 */ /* 0x001fe400078e000d */
[----:B---3--:R-:W-:-:S05]  /*73a80*/  @P0 IMAD.MOV.U32 R5, RZ, RZ, R14 ;  /* 0x000000ffff050224 */ /* 0x008fca00078e000e */
[----:B------:R0:W3:Y:S02]  /*73a90*/  @P0 LDG.E.U8 R7, desc[UR4][R4.64] ;  /* 0x0000000404070981 */ /* 0x0000e4000c1e1100 */
[----:B0-----:R-:W-:Y:S02]  /*73aa0*/  @P0 IMAD.MOV.U32 R4, RZ, RZ, R11 ;  /* 0x000000ffff040224 */ /* 0x001fe400078e000b */
[----:B------:R-:W-:-:S05]  /*73ab0*/  @P0 IMAD.MOV.U32 R5, RZ, RZ, R12 ;  /* 0x000000ffff050224 */ /* 0x000fca00078e000c */
[----:B------:R0:W4:Y:S02]  /*73ac0*/  @P0 LDG.E.U8 R6, desc[UR4][R4.64] ;  /* 0x0000000404060981 */ /* 0x000124000c1e1100 */
[----:B0-----:R-:W-:Y:S02]  /*73ad0*/  @P0 IMAD.MOV.U32 R4, RZ, RZ, R0 ;  /* 0x000000ffff040224 */ /* 0x001fe400078e0000 */
[----:B------:R-:W-:-:S05]  /*73ae0*/  @P0 IMAD.MOV.U32 R5, RZ, RZ, R2 ;  /* 0x000000ffff050224 */ /* 0x000fca00078e0002 */
[----:B------:R-:W4:Y:S01]  /*73af0*/  @P0 LDG.E.U8 R3, desc[UR4][R4.64] ;  /* 0x0000000404030981 */ /* 0x000f22000c1e1100 */
[----:B------:R-:W0:Y:S03]  /*73b00*/  S2R R29, SR_TID.X ;  /* 0x00000000001d7919 */ /* 0x000e260000002100 */
[----:B------:R-:W-:Y:S04]  /*73b10*/  STL [R1+0x840c], R9 ;  /* 0x00840c0901007387 */ /* 0x000fe80000100800 */
[----:B------:R-:W4:Y:S01]  /*73b20*/  LDL.LU R23, [R1+0x7cc] ;  /* 0x0007cc0001177983 */ /* 0x000f220000300800 */
[----:B------:R-:W-:Y:S01]  /*73b30*/  BAR.SYNC.DEFER_BLOCKING 0x0 ;  /* 0x0000000000007b1d */ /* 0x000fe20000010000 */
[----:B0-----:R-:W-:-:S05]  /*73b40*/  LOP3.LUT R0, R29, 0x3f, RZ, 0xc0, !PT ;  /* 0x0000003f1d007812 */ /* 0x001fca00078ec0ff */
[----:B------:R0:W-:Y:S04]  /*73b50*/  STS.U8 [R0+UR7], R27 ;  /* 0x0000001b00007988 */ /* 0x0001e80008000007 */
[----:B--2---:R-:W-:Y:S04]  /*73b60*/  STL [R1+0x83b0], R8 ;  /* 0x0083b00801007387 */ /* 0x004fe80000100800 */
[----:B---3--:R-:W-:Y:S04]  /*73b70*/  STL [R1+0x83b4], R7 ;  /* 0x0083b40701007387 */ /* 0x008fe80000100800 */
[----:B------:R-:W2:Y:S04]  /*73b80*/  LDL.LU R28, [R1+0x758] ;  /* 0x00075800011c7983 */ /* 0x000ea80000300800 */
[----:B----4-:R-:W-:Y:S04]  /*73b90*/  STL [R1+0x83b8], R6 ;  /* 0x0083b80601007387 */ /* 0x010fe80000100800 */
[----:B------:R-:W3:Y:S04]  /*73ba0*/  LDL.LU R26, [R1+0x750] ;  /* 0x00075000011a7983 */ /* 0x000ee80000300800 */
[----:B------:R1:W-:Y:S04]  /*73bb0*/  STL [R1+0x8434], R29 ;  /* 0x0084341d01007387 */ /* 0x0003e80000100800 */
[----:B------:R-:W4:Y:S04]  /*73bc0*/  LDL.LU R5, [R1+0x754] ;  /* 0x0007540001057983 */ /* 0x000f280000300800 */
[----:B------:R-:W-:Y:S04]  /*73bd0*/  STL [R1+0x83bc], R3 ;  /* 0x0083bc0301007387 */ /* 0x000fe80000100800 */
[----:B0-----:R-:W3:Y:S04]  /*73be0*/  LDL.LU R27, [R1+0x74c] ;  /* 0x00074c00011b7983 */ /* 0x001ee80000300800 */
[----:B------:R0:W-:Y:S04]  /*73bf0*/  STS.U8 [R0+UR7+0x40], R25 ;  /* 0x0000401900007988 */ /* 0x0001e80008000007 */
[----:B-1----:R-:W3:Y:S04]  /*73c00*/  LDL.LU R29, [R1+0x6d8] ;  /* 0x0006d800011d7983 */ /* 0x002ee80000300800 */
[----:B0-----:R-:W3:Y:S04]  /*73c10*/  LDL.LU R25, [R1+0x6d4] ;  /* 0x0006d40001197983 */ /* 0x001ee80000300800 */
[----:B------:R-:W3:Y:S04]  /*73c20*/  LDL.LU R6, [R1+0x6d0] ;  /* 0x0006d00001067983 */ /* 0x000ee80000300800 */
[----:B------:R-:W3:Y:S04]  /*73c30*/  LDL.LU R7, [R1+0x6cc] ;  /* 0x0006cc0001077983 */ /* 0x000ee80000300800 */
[----:B------:R0:W-:Y:S04]  /*73c40*/  STS.U8 [R0+UR7+0x80], R24 ;  /* 0x0000801800007988 */ /* 0x0001e80008000007 */
[----:B------:R-:W3:Y:S04]  /*73c50*/  LDL.LU R8, [R1+0x658] ;  /* 0x0006580001087983 */ /* 0x000ee80000300800 */
[----:B0-----:R-:W3:Y:S04]  /*73c60*/  LDL.LU R24, [R1+0x654] ;  /* 0x0006540001187983 */ /* 0x001ee80000300800 */
        /* <DEDUP_REMOVED lines=17> */
[----:B--2---:R0:W-:Y:S04]  /*73d80*/  STS.U8 [R0+UR7+0x840], R28 ;  /* 0x0008401c00007988 */ /* 0x0041e80008000007 */
[----:B0-----:R-:W2:Y:S04]  /*73d90*/  LDL.LU R28, [R1+0x450] ;  /* 0x00045000011c7983 */ /* 0x001ea80000300800 */
[----:B----4-:R-:W-:Y:S04]  /*73da0*/  STS.U8 [R0+UR7+0x800], R5 ;  /* 0x0008000500007988 */ /* 0x010fe80008000007 */
[----:B---3--:R0:W-:Y:S04]  /*73db0*/  STS.U8 [R0+UR7+0x8c0], R26 ;  /* 0x0008c01a00007988 */ /* 0x0081e80008000007 */
[----:B0-----:R-:W3:Y:S04]  /*73dc0*/  LDL.LU R26, [R1+0x44c] ;  /* 0x00044c00011a7983 */ /* 0x001ee80000300800 */
[----:B------:R0:W-:Y:S04]  /*73dd0*/  STS.U8 [R0+UR7+0x880], R27 ;  /* 0x0008801b00007988 */ /* 0x0001e80008000007 */
[----:B0-----:R-:W4:Y:S04]  /*73de0*/  LDL.LU R27, [R1+0x3d8] ;  /* 0x0003d800011b7983 */ /* 0x001f280000300800 */
[----:B------:R-:W-:Y:S04]  /*73df0*/  STS.U8 [R0+UR7+0x1000], R29 ;  /* 0x0010001d00007988 */ /* 0x000fe80008000007 */
[----:B------:R0:W-:Y:S04]  /*73e00*/  STS.U8 [R0+UR7+0x1040], R25 ;  /* 0x0010401900007988 */ /* 0x0001e80008000007 */
[----:B------:R-:W-:Y:S04]  /*73e10*/  STS.U8 [R0+UR7+0x1080], R6 ;  /* 0x0010800600007988 */ /* 0x000fe80008000007 */
[----:B0-----:R-:W4:Y:S04]  /*73e20*/  LDL.LU R25, [R1+0x3d4] ;  /* 0x0003d40001197983 */ /* 0x001f280000300800 */
[----:B------:R-:W-:Y:S04]  /*73e30*/  STS.U8 [R0+UR7+0x10c0], R7 ;  /* 0x0010c00700007988 */ /* 0x000fe80008000007 */
[----:B------:R-:W-:Y:S04]  /*73e40*/  STS.U8 [R0+UR7+0x1840], R8 ;  /* 0x0018400800007988 */ /* 0x000fe80008000007 */
[----:B------:R0:W-:Y:S04]  /*73e50*/  STS.U8 [R0+UR7+0x1800], R24 ;  /* 0x0018001800007988 */ /* 0x0001e80008000007 */
[----:B0-----:R-:W4:Y:S04]  /*73e60*/  LDL.LU R24, [R1+0x3d0] ;  /* 0x0003d00001187983 */ /* 0x001f280000300800 */
[----:B------:R-:W-:Y:S04]  /*73e70*/  STS.U8 [R0+UR7+0x18c0], R9 ;  /* 0x0018c00900007988 */ /* 0x000fe80008000007 */
        /* <DEDUP_REMOVED lines=9> */
[----:B------:R0:W-:Y:S04]  /*73f10*/  STS.U8 [R0+UR7+0x3000], R23 ;  /* 0x0030001700007988 */ /* 0x0001e80008000007 */
[----:B------:R-:W-:Y:S04]  /*73f20*/  STS.U8 [R0+UR7+0x3040], R18 ;  /* 0x0030401200007988 */ /* 0x000fe80008000007 */
[----:B------:R-:W-:Y:S04]  /*73f30*/  STS.U8 [R0+UR7+0x3080], R19 ;  /* 0x0030801300007988 */ /* 0x000fe80008000007 */
[----:B------:R-:W-:Y:S04]  /*73f40*/  STS.U8 [R0+UR7+0x30c0], R20 ;  /* 0x0030c01400007988 */ /* 0x000fe80008000007 */
[----:B------:R-:W-:Y:S04]  /*73f50*/  STS.U8 [R0+UR7+0x3840], R21 ;  /* 0x0038401500007988 */ /* 0x000fe80008000007 */
[----:B------:R-:W-:Y:S04]  /*73f60*/  STS.U8 [R0+UR7+0x3800], R22 ;  /* 0x0038001600007988 */ /* 0x000fe80008000007 */
[----:B0-----:R-:W4:Y:S04]  /*73f70*/  LDL.LU R23, [R1+0x3cc] ;  /* 0x0003cc0001177983 */ /* 0x001f280000300800 */
[----:B------:R-:W4:Y:S04]  /*73f80*/  LDL.LU R5, [R1+0x358] ;  /* 0x0003580001057983 */ /* 0x000f280000300800 */
[----:B--2---:R0:W-:Y:S04]  /*73f90*/  STS.U8 [R0+UR7+0x38c0], R28 ;  /* 0x0038c01c00007988 */ /* 0x0041e80008000007 */
[----:B0-----:R-:W2:Y:S04]  /*73fa0*/  LDL.LU R28, [R1+0x354] ;  /* 0x00035400011c7983 */ /* 0x001ea80000300800 */
[----:B---3--:R0:W-:Y:S04]  /*73fb0*/  STS.U8 [R0+UR7+0x3880], R26 ;  /* 0x0038801a00007988 */ /* 0x0081e80008000007 */
[----:B0-----:R-:W3:Y:S04]  /*73fc0*/  LDL.LU R26, [R1+0x350] ;  /* 0x00035000011a7983 */ /* 0x001ee80000300800 */
[----:B----4-:R0:W-:Y:S04]  /*73fd0*/  STS.U8 [R0+UR7+0x4000], R27 ;  /* 0x0040001b00007988 */ /* 0x0101e80008000007 */
[----:B------:R-:W4:Y:S04]  /*73fe0*/  LDL.LU R29, [R1+0x34c] ;  /* 0x00034c00011d7983 */ /* 0x000f280000300800 */
[----:B0-----:R-:W4:Y:S04]  /*73ff0*/  LDL.LU R27, [R1+0x2d8] ;  /* 0x0002d800011b7983 */ /* 0x001f280000300800 */
[----:B------:R-:W4:Y:S04]  /*74000*/  LDL.LU R6, [R1+0x2d4] ;  /* 0x0002d40001067983 */ /* 0x000f280000300800 */
[----:B------:R-:W4:Y:S04]  /*74010*/  LDL.LU R7, [R1+0x2d0] ;  /* 0x0002d00001077983 */ /* 0x000f280000300800 */
[----:B------:R0:W-:Y:S04]  /*74020*/  STS.U8 [R0+UR7+0x4040], R25 ;  /* 0x0040401900007988 */ /* 0x0001e80008000007 */
[----:B------:R-:W4:Y:S04]  /*74030*/  LDL.LU R8, [R1+0x2cc] ;  /* 0x0002cc0001087983 */ /* 0x000f280000300800 */
[----:B0-----:R-:W4:Y:S04]  /*74040*/  LDL.LU R25, [R1+0x258] ;  /* 0x0002580001197983 */ /* 0x001f280000300800 */
[----:B------:R-:W4:Y:S04]  /*74050*/  LDL.LU R9, [R1+0x254] ;  /* 0x0002540001097983 */ /* 0x000f280000300800 */
        /* <DEDUP_REMOVED lines=14> */
[----:B------:R0:W-:Y:S04]  /*74140*/  STS.U8 [R0+UR7+0x40c0], R23 ;  /* 0x0040c01700007988 */ /* 0x0001e80008000007 */
[----:B------:R-:W4:Y:S04]  /*74150*/  LDL.LU R21, [R1+0xe0] ;  /* 0x0000e00001157983 */ /* 0x000f280000300800 */
[----:B------:R-:W4:Y:S04]  /*74160*/  LDL.LU R22, [R1+0xdc] ;  /* 0x0000dc0001167983 */ /* 0x000f280000300800 */
[----:B------:R-:W-:Y:S04]  /*74170*/  STS.U8 [R0+UR7+0x4840], R5 ;  /* 0x0048400500007988 */ /* 0x000fe80008000007 */
[----:B0-----:R-:W4:Y:S04]  /*74180*/  LDL.LU R23, [R1+0xd8] ;  /* 0x0000d80001177983 */ /* 0x001f280000300800 */
[----:B--2---:R0:W-:Y:S04]  /*74190*/  STS.U8 [R0+UR7+0x4800], R28 ;  /* 0x0048001c00007988 */ /* 0x0041e80008000007 */
[----:B0-----:R-:W2:Y:S04]  /*741a0*/  LDL.LU R28, [R1+0xd4] ;  /* 0x0000d400011c7983 */ /* 0x001ea80000300800 */
[----:B---3--:R0:W-:Y:S04]  /*741b0*/  STS.U8 [R0+UR7+0x48c0], R26 ;  /* 0x0048c01a00007988 */ /* 0x0081e80008000007 */
[----:B0-----:R-:W3:Y:S04]  /*741c0*/  LDL.LU R26, [R1+0xd0] ;  /* 0x0000d000011a7983 */ /* 0x001ee80000300800 */
[----:B----4-:R-:W-:Y:S04]  /*741d0*/  STS.U8 [R0+UR7+0x4880], R29 ;  /* 0x0048801d00007988 */ /* 0x010fe80008000007 */
[----:B------:R0:W-:Y:S04]  /*741e0*/  STS.U8 [R0+UR7+0x5000], R27 ;  /* 0x0050001b00007988 */ /* 0x0001e80008000007 */
[----:B0-----:R-:W4:Y:S04]  /*741f0*/  LDL.LU R27, [R1+0x7c8] ;  /* 0x0007c800011b7983 */ /* 0x001f280000300800 */
        /* <DEDUP_REMOVED lines=14> */
[----:B0-----:R-:W4:Y:S04]  /*742e0*/  LDL.LU R25, [R1+0x7c4] ;  /* 0x0007c40001197983 */ /* 0x001f280000300800 */
[----:B------:R0:W-:Y:S02]  /*742f0*/  STS.U8 [R0+UR7+0x6880], R24 ;  /* 0x0068801800007988 */ /* 0x0001e40008000007 */
[----:B0-----:R-:W0:Y:S02]  /*74300*/  S2R R24, SR_TID.X ;  /* 0x0000000000187919 */ /* 0x001e240000002100 */
[----:B------:R-:W-:Y:S04]  /*74310*/  STS.U8 [R0+UR7+0x7000], R18 ;  /* 0x0070001200007988 */ /* 0x000fe80008000007 */
[----:B------:R-:W-:Y:S04]  /*74320*/  STS.U8 [R0+UR7+0x7040], R19 ;  /* 0x0070401300007988 */ /* 0x000fe80008000007 */
[----:B------:R-:W-:Y:S04]  /*74330*/  STS.U8 [R0+UR7+0x7080], R20 ;  /* 0x0070801400007988 */ /* 0x000fe80008000007 */
[----:B------:R-:W-:Y:S04]  /*74340*/  STS.U8 [R0+UR7+0x70c0], R21 ;  /* 0x0070c01500007988 */ /* 0x000fe80008000007 */
[----:B------:R-:W-:Y:S04]  /*74350*/  STS.U8 [R0+UR7+0x7840], R22 ;  /* 0x0078401600007988 */ /* 0x000fe80008000007 */
[----:B------:R-:W-:Y:S01]  /*74360*/  STS.U8 [R0+UR7+0x7800], R23 ;  /* 0x0078001700007988 */ /* 0x000fe20008000007 */
[----:B0-----:R-:W-:-:S05]  /*74370*/  LOP3.LUT R24, R24, 0x3f, RZ, 0xc0, !PT ;  /* 0x0000003f18187812 */ /* 0x001fca00078ec0ff */
[----:B------:R-:W-:Y:S01]  /*74380*/  STL [R1+0x84a4], R24 ;  /* 0x0084a41801007387 */ /* 0x000fe20000100800 */
[----:B------:R-:W-:-:S03]  /*74390*/  LOP3.LUT R3, R24, 0x8, RZ, 0x3c, !PT ;  /* 0x0000000818037812 */ /* 0x000fc600078e3cff */
[----:B--2---:R0:W-:Y:S04]  /*743a0*/  STS.U8 [R0+UR7+0x78c0], R28 ;  /* 0x0078c01c00007988 */ /* 0x0041e80008000007 */
[----:B0-----:R-:W2:Y:S04]  /*743b0*/  LDL.LU R28, [R1+0x7c0] ;  /* 0x0007c000011c7983 */ /* 0x001ea80000300800 */
[----:B---3--:R0:W-:Y:S04]  /*743c0*/  STS.U8 [R0+UR7+0x7880], R26 ;  /* 0x0078801a00007988 */ /* 0x0081e80008000007 */
[----:B0-----:R-:W3:Y:S04]  /*743d0*/  LDL.LU R26, [R1+0x7bc] ;  /* 0x0007bc00011a7983 */ /* 0x001ee80000300800 */
[----:B------:R0:W-:Y:S04]  /*743e0*/  STL [R1+0x8438], R0 ;  /* 0x0084380001007387 */ /* 0x0001e80000100800 */
[----:B----4-:R1:W-:Y:S04]  /*743f0*/  STS.U8 [R3+UR7+0x100], R27 ;  /* 0x0001001b03007988 */ /* 0x0103e80008000007 */
[----:B0-----:R-:W4:Y:S04]  /*74400*/  LDL.LU R0, [R1+0x748] ;  /* 0x0007480001007983 */ /* 0x001f280000300800 */
[----:B------:R-:W4:Y:S04]  /*74410*/  LDL.LU R24, [R1+0x744] ;  /* 0x0007440001187983 */ /* 0x000f280000300800 */
[----:B------:R-:W4:Y:S04]  /*74420*/  LDL.LU R4, [R1+0x740] ;  /* 0x0007400001047983 */ /* 0x000f280000300800 */
[----:B-1----:R-:W4:Y:S04]  /*74430*/  LDL.LU R27, [R1+0x73c] ;  /* 0x00073c00011b7983 */ /* 0x002f280000300800 */
        /* <DEDUP_REMOVED lines=22> */
[----:B--2---:R0:W-:Y:S04]  /*745a0*/  STS.U8 [R3+UR7+0x180], R28 ;  /* 0x0001801c03007988 */ /* 0x0041e80008000007 */
[----:B0-----:R-:W2:Y:S04]  /*745b0*/  LDL.LU R28, [R1+0x444] ;  /* 0x00044400011c7983 */ /* 0x001ea80000300800 */
[----:B------:R-:W2:Y:S04]  /*745c0*/  LDL.LU R23, [R1+0x440] ;  /* 0x0004400001177983 */ /* 0x000ea80000300800 */
[----:B---3--:R0:W-:Y:S04]  /*745d0*/  STS.U8 [R3+UR7+0x1c0], R26 ;  /* 0x0001c01a03007988 */ /* 0x0081e80008000007 */
[----:B0-----:R-:W3:Y:S04]  /*745e0*/  LDL.LU R26, [R1+0x43c] ;  /* 0x00043c00011a7983 */ /* 0x001ee80000300800 */
[----:B----4-:R-:W-:Y:S04]  /*745f0*/  STS.U8 [R3+UR7+0x940], R0 ;  /* 0x0009400003007988 */ /* 0x010fe80008000007 */
        /* <DEDUP_REMOVED lines=25> */
[----:B0-----:R-:W4:Y:S04]  /*74790*/  LDL.LU R25, [R1+0x3c4] ;  /* 0x0003c40001197983 */ /* 0x001f280000300800 */
[----:B--2---:R0:W-:Y:S04]  /*747a0*/  STS.U8 [R3+UR7+0x3900], R28 ;  /* 0x0039001c03007988 */ /* 0x0041e80008000007 */
[----:B------:R-:W-:Y:S04]  /*747b0*/  STS.U8 [R3+UR7+0x39c0], R23 ;  /* 0x0039c01703007988 */ /* 0x000fe80008000007 */
[----:B0-----:R-:W2:Y:S04]  /*747c0*/  LDL.LU R28, [R1+0x3c0] ;  /* 0x0003c000011c7983 */ /* 0x001ea80000300800 */
[----:B------:R-:W2:Y:S04]  /*747d0*/  LDL.LU R24, [R1+0x3bc] ;  /* 0x0003bc0001187983 */ /* 0x000ea80000300800 */
[----:B------:R-:W2:Y:S04]  /*747e0*/  LDL.LU R0, [R1+0x348] ;  /* 0x0003480001007983 */ /* 0x000ea80000300800 */
[----:B------:R-:W2:Y:S04]  /*747f0*/  LDL.LU R4, [R1+0x344] ;  /* 0x0003440001047983 */ /* 0x000ea80000300800 */
[----:B---3--:R0:W-:Y:S04]  /*74800*/  STS.U8 [R3+UR7+0x3980], R26 ;  /* 0x0039801a03007988 */ /* 0x0081e80008000007 */
        /* <DEDUP_REMOVED lines=20> */
[----:B----4-:R0:W-:Y:S04]  /*74950*/  STS.U8 [R3+UR7+0x4100], R27 ;  /* 0x0041001b03007988 */ /* 0x0101e80008000007 */
[----:B------:R-:W4:Y:S04]  /*74960*/  LDL.LU R22, [R1+0x88] ;  /* 0x0000880001167983 */ /* 0x000f280000300800 */
[----:B0-----:R-:W4:Y:S04]  /*74970*/  LDL.LU R27, [R1+0x84] ;  /* 0x00008400011b7983 */ /* 0x001f280000300800 */
[----:B------:R-:W4:Y:S04]  /*74980*/  LDL.LU R23, [R1+0x80] ;  /* 0x0000800001177983 */ /* 0x000f280000300800 */
[----:B------:R0:W-:Y:S04]  /*74990*/  STS.U8 [R3+UR7+0x4140], R25 ;  /* 0x0041401903007988 */ /* 0x0001e80008000007 */
[----:B0-----:R-:W4:Y:S04]  /*749a0*/  LDL.LU R25, [R1+0x7c] ;  /* 0x00007c0001197983 */ /* 0x001f280000300800 */
[----:B--2---:R0:W-:Y:S04]  /*749b0*/  STS.U8 [R3+UR7+0x4180], R28 ;  /* 0x0041801c03007988 */ /* 0x0041e80008000007 */
[----:B------:R1:W-:Y:S04]  /*749c0*/  STS.U8 [R3+UR7+0x41c0], R24 ;  /* 0x0041c01803007988 */ /* 0x0003e80008000007 */
[----:B------:R-:W-:Y:S04]  /*749d0*/  STS.U8 [R3+UR7+0x4940], R0 ;  /* 0x0049400003007988 */ /* 0x000fe80008000007 */
[----:B------:R-:W-:Y:S04]  /*749e0*/  STS.U8 [R3+UR7+0x4900], R4 ;  /* 0x0049000403007988 */ /* 0x000fe80008000007 */
[----:B0-----:R-:W2:Y:S04]  /*749f0*/  LDL.LU R28, [R1+0x78] ;  /* 0x00007800011c7983 */ /* 0x001ea80000300800 */
[----:B-1----:R-:W2:Y:S04]  /*74a00*/  LDL.LU R24, [R1+0x84a4] ;  /* 0x0084a40001187983 */ /* 0x002ea80000300800 */
[----:B---3--:R0:W-:Y:S04]  /*74a10*/  STS.U8 [R3+UR7+0x49c0], R26 ;  /* 0x0049c01a03007988 */ /* 0x0081e80008000007 */
        /* <DEDUP_REMOVED lines=19> */
[----:B0-----:R-:W3:Y:S04]  /*74b50*/  LDL.LU R26, [R1+0x74] ;  /* 0x00007400011a7983 */ /* 0x001ee80000300800 */
[----:B----4-:R-:W-:Y:S04]  /*74b60*/  STS.U8 [R3+UR7+0x7180], R22 ;  /* 0x0071801603007988 */ /* 0x010fe80008000007 */
[----:B------:R0:W-:Y:S04]  /*74b70*/  STS.U8 [R3+UR7+0x71c0], R27 ;  /* 0x0071c01b03007988 */ /* 0x0001e80008000007 */
[----:B0-----:R-:W4:Y:S04]  /*74b80*/  LDL.LU R27, [R1+0x7b8] ;  /* 0x0007b800011b7983 */ /* 0x001f280000300800 */
[----:B------:R-:W2:Y:S04]  /*74b90*/  LDL.LU R0, [R1+0x7b0] ;  /* 0x0007b00001007983 */ /* 0x000ea80000300800 */
[----:B------:R-:W-:Y:S04]  /*74ba0*/  STS.U8 [R3+UR7+0x7940], R23 ;  /* 0x0079401703007988 */ /* 0x000fe80008000007 */
[----:B------:R-:W-:Y:S04]  /*74bb0*/  STS.U8 [R3+UR7+0x7900], R25 ;  /* 0x0079001903007988 */ /* 0x000fe80008000007 */
[----:B--2---:R0:W-:Y:S04]  /*74bc0*/  STL [R1+0x84a0], R0 ;  /* 0x0084a00001007387 */ /* 0x0041e80000100800 */
[----:B0-----:R-:W2:Y:S04]  /*74bd0*/  LDL.LU R0, [R1+0x7b4] ;  /* 0x0007b40001007983 */ /* 0x001ea80000300800 */
[----:B------:R0:W-:Y:S04]  /*74be0*/  STS.U8 [R3+UR7+0x79c0], R28 ;  /* 0x0079c01c03007988 */ /* 0x0001e80008000007 */
[----:B---3--:R1:W-:Y:S04]  /*74bf0*/  STS.U8 [R3+UR7+0x7980], R26 ;  /* 0x0079801a03007988 */ /* 0x0083e80008000007 */
[----:B0-----:R-:W3:Y:S04]  /*74c00*/  LDL.LU R28, [R1+0x7ac] ;  /* 0x0007ac00011c7983 */ /* 0x001ee80000300800 */
[----:B-1----:R-:W3:Y:S04]  /*74c10*/  LDL.LU R3, [R1+0x738] ;  /* 0x0007380001037983 */ /* 0x002ee80000300800 */
        /* <DEDUP_REMOVED lines=18> */
[----:B------:R-:W-:-:S03]  /*74d40*/  LOP3.LUT R2, R24, 0x10, RZ, 0x3c, !PT ;  /* 0x0000001018027812 */ /* 0x000fc600078e3cff */
[----:B------:R-:W3:Y:S04]  /*74d50*/  LDL.LU R21, [R1+0x52c] ;  /* 0x00052c0001157983 */ /* 0x000ee80000300800 */
[----:B------:R-:W3:Y:S04]  /*74d60*/  LDL.LU R26, [R1+0x4b8] ;  /* 0x0004b800011a7983 */ /* 0x000ee80000300800 */
[----:B------:R-:W3:Y:S04]  /*74d70*/  LDL.LU R22, [R1+0x4b4] ;  /* 0x0004b40001167983 */ /* 0x000ee80000300800 */
[----:B------:R-:W3:Y:S04]  /*74d80*/  LDL.LU R23, [R1+0x4b0] ;  /* 0x0004b00001177983 */ /* 0x000ee80000300800 */
[----:B------:R-:W3:Y:S04]  /*74d90*/  LDL.LU R24, [R1+0x4ac] ;  /* 0x0004ac0001187983 */ /* 0x000ee80000300800 */
[----:B----4-:R0:W-:Y:S04]  /*74da0*/  STS.U8 [R2+UR7+0x200], R27 ;  /* 0x0002001b02007988 */ /* 0x0101e80008000007 */
[----:B------:R-:W4:Y:S04]  /*74db0*/  LDL.LU R25, [R1+0x438] ;  /* 0x0004380001197983 */ /* 0x000f280000300800 */
[----:B0-----:R-:W3:Y:S04]  /*74dc0*/  LDL.LU R27, [R1+0x434] ;  /* 0x00043400011b7983 */ /* 0x001ee80000300800 */
[----:B--2---:R0:W-:Y:S04]  /*74dd0*/  STS.U8 [R2+UR7+0x240], R0 ;  /* 0x0002400002007988 */ /* 0x0041e80008000007 */
[----:B0-----:R-:W2:Y:S04]  /*74de0*/  LDL.LU R0, [R1+0x84a0] ;  /* 0x0084a00001007983 */ /* 0x001ea80000300800 */
[----:B--2---:R-:W-:Y:S04]  /*74df0*/  STS.U8 [R2+UR7+0x280], R0 ;  /* 0x0002800002007988 */ /* 0x004fe80008000007 */
        /* <DEDUP_REMOVED lines=25> */
[----:B0-----:R-:W2:Y:S04]  /*74f90*/  LDL.LU R28, [R1+0x430] ;  /* 0x00043000011c7983 */ /* 0x001ea80000300800 */
[----:B----4-:R-:W-:Y:S04]  /*74fa0*/  STS.U8 [R2+UR7+0x3a40], R25 ;  /* 0x003a401902007988 */ /* 0x010fe80008000007 */
[----:B------:R0:W-:Y:S04]  /*74fb0*/  STS.U8 [R2+UR7+0x3a00], R27 ;  /* 0x003a001b02007988 */ /* 0x0001e80008000007 */
[----:B-1----:R-:W3:Y:S04]  /*74fc0*/  LDL.LU R26, [R1+0x42c] ;  /* 0x00042c00011a7983 */ /* 0x002ee80000300800 */
[----:B0-----:R-:W4:Y:S04]  /*74fd0*/  LDL.LU R27, [R1+0x3b4] ;  /* 0x0003b400011b7983 */ /* 0x001f280000300800 */
[----:B----4-:R0:W-:Y:S04]  /*74fe0*/  STL [R1+0x849c], R27 ;  /* 0x00849c1b01007387 */ /* 0x0101e80000100800 */
        /* <DEDUP_REMOVED lines=20> */
[----:B--2---:R0:W-:Y:S04]  /*75130*/  STS.U8 [R2+UR7+0x3ac0], R28 ;  /* 0x003ac01c02007988 */ /* 0x0041e80008000007 */
[----:B------:R-:W2:Y:S04]  /*75140*/  LDL.LU R20, [R1+0x104] ;  /* 0x0001040001147983 */ /* 0x000ea80000300800 */
[----:B---3--:R1:W-:Y:S04]  /*75150*/  STS.U8 [R2+UR7+0x3a80], R26 ;  /* 0x003a801a02007988 */ /* 0x0083e80008000007 */
[----:B0-----:R-:W3:Y:S04]  /*75160*/  LDL.LU R28, [R1+0x100] ;  /* 0x00010000011c7983 */ /* 0x001ee80000300800 */
[----:B------:R-:W2:Y:S04]  /*75170*/  LDL.LU R21, [R1+0xfc] ;  /* 0x0000fc0001157983 */ /* 0x000ea80000300800 */
[----:B------:R-:W2:Y:S04]  /*75180*/  LDL.LU R22, [R1+0x58] ;  /* 0x0000580001167983 */ /* 0x000ea80000300800 */
[----:B------:R-:W2:Y:S04]  /*75190*/  LDL.LU R23, [R1+0x54] ;  /* 0x0000540001177983 */ /* 0x000ea80000300800 */
[----:B------:R-:W2:Y:S04]  /*751a0*/  LDL.LU R24, [R1+0x50] ;  /* 0x0000500001187983 */ /* 0x000ea80000300800 */
[----:B------:R-:W2:Y:S04]  /*751b0*/  LDL.LU R25, [R1+0x4c] ;  /* 0x00004c0001197983 */ /* 0x000ea80000300800 */
[----:B-1----:R-:W2:Y:S04]  /*751c0*/  LDL.LU R26, [R1+0x30] ;  /* 0x00003000011a7983 */ /* 0x002ea80000300800 */
[----:B----4-:R0:W-:Y:S04]  /*751d0*/  STS.U8 [R2+UR7+0x4200], R27 ;  /* 0x0042001b02007988 */ /* 0x0101e80008000007 */
[----:B0-----:R-:W4:Y:S04]  /*751e0*/  LDL.LU R27, [R1+0x849c] ;  /* 0x00849c00011b7983 */ /* 0x001f280000300800 */
[----:B----4-:R0:W-:Y:S04]  /*751f0*/  STS.U8 [R2+UR7+0x4240], R27 ;  /* 0x0042401b02007988 */ /* 0x0101e80008000007 */
        /* <DEDUP_REMOVED lines=19> */
[----:B--2---:R-:W-:Y:S04]  /*75330*/  STS.U8 [R2+UR7+0x6a00], R20 ;  /* 0x006a001402007988 */ /* 0x004fe80008000007 */
[----:B---3--:R1:W-:Y:S04]  /*75340*/  STS.U8 [R2+UR7+0x6ac0], R28 ;  /* 0x006ac01c02007988 */ /* 0x0083e80008000007 */
[----:B0-----:R-:W2:Y:S01]  /*75350*/  LDL.LU R27, [R1+0x2c] ;  /* 0x00002c00011b7983 */ /* 0x001ea20000300800 */
[----:B-1----:R-:W0:Y:S02]  /*75360*/  S2R R28, SR_TID.X ;  /* 0x00000000001c7919 */ /* 0x002e240000002100 */
[----:B0-----:R-:W-:-:S04]  /*75370*/  LOP3.LUT R28, R28, 0x3f, RZ, 0xc0, !PT ;  /* 0x0000003f1c1c7812 */ /* 0x001fc800078ec0ff */
[----:B------:R-:W-:-:S05]  /*75380*/  LOP3.LUT R0, R28, 0x18, RZ, 0x3c, !PT ;  /* 0x000000181c007812 */ /* 0x000fca00078e3cff */
[----:B------:R0:W-:Y:S04]  /*75390*/  STL [R1+0x8490], R0 ;  /* 0x0084900001007387 */ /* 0x0001e80000100800 */
[----:B0-----:R-:W3:Y:S04]  /*753a0*/  LDL.LU R0, [R1+0x24] ;  /* 0x0000240001007983 */ /* 0x001ee80000300800 */
[----:B---3--:R0:W-:Y:S04]  /*753b0*/  STL [R1+0x8498], R0 ;  /* 0x0084980001007387 */ /* 0x0081e80000100800 */
[----:B0-----:R-:W3:Y:S04]  /*753c0*/  LDL.LU R0, [R1+0x28] ;  /* 0x0000280001007983 */ /* 0x001ee80000300800 */
[----:B------:R-:W4:Y:S04]  /*753d0*/  LDL.LU R3, [R1+0x7a4] ;  /* 0x0007a40001037983 */ /* 0x000f280000300800 */
[----:B----4-:R0:W-:Y:S04]  /*753e0*/  STL [R1+0x848c], R3 ;  /* 0x00848c0301007387 */ /* 0x0101e80000100800 */
[----:B0-----:R-:W4:Y:S04]  /*753f0*/  LDL.LU R3, [R1+0x7a8] ;  /* 0x0007a80001037983 */ /* 0x001f280000300800 */
[----:B------:R-:W-:Y:S04]  /*75400*/  STS.U8 [R2+UR7+0x6a80], R21 ;  /* 0x006a801502007988 */ /* 0x000fe80008000007 */
[----:B------:R-:W-:Y:S04]  /*75410*/  STS.U8 [R2+UR7+0x7200], R22 ;  /* 0x0072001602007988 */ /* 0x000fe80008000007 */
[----:B------:R-:W-:Y:S04]  /*75420*/  STS.U8 [R2+UR7+0x7240], R23 ;  /* 0x0072401702007988 */ /* 0x000fe80008000007 */
[----:B------:R-:W-:Y:S04]  /*75430*/  STS.U8 [R2+UR7+0x7280], R24 ;  /* 0x0072801802007988 */ /* 0x000fe80008000007 */
[----:B------:R-:W-:Y:S04]  /*75440*/  STS.U8 [R2+UR7+0x72c0], R25 ;  /* 0x0072c01902007988 */ /* 0x000fe80008000007 */
[----:B------:R-:W-:Y:S04]  /*75450*/  STS.U8 [R2+UR7+0x7a40], R26 ;  /* 0x007a401a02007988 */ /* 0x000fe80008000007 */
[----:B--2---:R0:W-:Y:S04]  /*75460*/  STS.U8 [R2+UR7+0x7a00], R27 ;  /* 0x007a001b02007988 */ /* 0x0041e80008000007 */
[----:B----4-:R1:W-:Y:S04]  /*75470*/  STL [R1+0x8494], R3 ;  /* 0x0084940301007387 */ /* 0x0103e80000100800 */
[----:B------:R-:W2:Y:S04]  /*75480*/  LDL.LU R4, [R1+0x7a0] ;  /* 0x0007a00001047983 */ /* 0x000ea80000300800 */
[----:B------:R-:W4:Y:S04]  /*75490*/  LDL.LU R5, [R1+0x79c] ;  /* 0x00079c0001057983 */ /* 0x000f280000300800 */
[----:B------:R-:W2:Y:S04]  /*754a0*/  LDL.LU R29, [R1+0x728] ;  /* 0x00072800011d7983 */ /* 0x000ea80000300800 */
[----:B------:R-:W2:Y:S04]  /*754b0*/  LDL.LU R6, [R1+0x724] ;  /* 0x0007240001067983 */ /* 0x000ea80000300800 */
[----:B------:R-:W2:Y:S04]  /*754c0*/  LDL.LU R7, [R1+0x720] ;  /* 0x0007200001077983 */ /* 0x000ea80000300800 */
[----:B------:R-:W2:Y:S04]  /*754d0*/  LDL.LU R8, [R1+0x71c] ;  /* 0x00071c0001087983 */ /* 0x000ea80000300800 */
[----:B------:R-:W2:Y:S04]  /*754e0*/  LDL.LU R9, [R1+0x6a8] ;  /* 0x0006a80001097983 */ /* 0x000ea80000300800 */
[----:B------:R-:W2:Y:S04]  /*754f0*/  LDL.LU R10, [R1+0x6a4] ;  /* 0x0006a400010a7983 */ /* 0x000ea80000300800 */
[----:B------:R-:W2:Y:S04]  /*75500*/  LDL.LU R11, [R1+0x6a0] ;  /* 0x0006a000010b7983 */ /* 0x000ea80000300800 */
[----:B------:R-:W2:Y:S04]  /*75510*/  LDL.LU R12, [R1+0x69c] ;  /* 0x00069c00010c7983 */ /* 0x000ea80000300800 */
[----:B0-----:R-:W2:Y:S04]  /*75520*/  LDL.LU R2, [R1+0x628] ;  /* 0x0006280001027983 */ /* 0x001ea80000300800 */
        /* <DEDUP_REMOVED lines=10> */
[----:B------:R-:W2:Y:S01]  /*755d0*/  LDL.LU R23, [R1+0x51c] ;  /* 0x00051c0001177983 */ /* 0x000ea20000300800 */
[----:B-1----:R-:W-:-:S03]  /*755e0*/  LOP3.LUT R3, R28, 0x10, RZ, 0x3c, !PT ;  /* 0x000000101c037812 */ /* 0x002fc600078e3cff */
[----:B------:R-:W2:Y:S04]  /*755f0*/  LDL.LU R24, [R1+0x4a8] ;  /* 0x0004a80001187983 */ /* 0x000ea80000300800 */
[----:B------:R-:W2:Y:S04]  /*75600*/  LDL.LU R25, [R1+0x4a4] ;  /* 0x0004a40001197983 */ /* 0x000ea80000300800 */
[----:B------:R-:W2:Y:S04]  /*75610*/  LDL.LU R26, [R1+0x4a0] ;  /* 0x0004a000011a7983 */ /* 0x000ea80000300800 */
[----:B------:R-:W2:Y:S04]  /*75620*/  LDL.LU R27, [R1+0x49c] ;  /* 0x00049c00011b7983 */ /* 0x000ea80000300800 */
[----:B------:R-:W2:Y:S04]  /*75630*/  LDL.LU R28, [R1+0x428] ;  /* 0x00042800011c7983 */ /* 0x000ea80000300800 */
[----:B---3--:R0:W-:Y:S04]  /*75640*/  STS.U8 [R3+UR7+0x7ac0], R0 ;  /* 0x007ac00003007988 */ /* 0x0081e80008000007 */
[----:B0-----:R-:W3:Y:S04]  /*75650*/  LDL.LU R0, [R1+0x8498] ;  /* 0x0084980001007983 */ /* 0x001ee80000300800 */
[----:B---3--:R0:W-:Y:S04]  /*75660*/  STS.U8 [R3+UR7+0x7a80], R0 ;  /* 0x007a800003007988 */ /* 0x0081e80008000007 */
[----:B0-----:R-:W3:Y:S04]  /*75670*/  LDL.LU R3, [R1+0x8494] ;  /* 0x0084940001037983 */ /* 0x001ee80000300800 */
[----:B------:R-:W3:Y:S04]  /*75680*/  LDL.LU R0, [R1+0x8490] ;  /* 0x0084900001007983 */ /* 0x000ee80000300800 */
[----:B---3--:R0:W-:Y:S04]  /*75690*/  STS.U8 [R0+UR7+0x300], R3 ;  /* 0x0003000300007988 */ /* 0x0081e80008000007 */
[----:B0-----:R-:W3:Y:S04]  /*756a0*/  LDL.LU R3, [R1+0x848c] ;  /* 0x00848c0001037983 */ /* 0x001ee80000300800 */
[----:B---3--:R-:W-:Y:S04]  /*756b0*/  STS.U8 [R0+UR7+0x340], R3 ;  /* 0x0003400300007988 */ /* 0x008fe80008000007 */
[----:B--2---:R-:W-:Y:S04]  /*756c0*/  STS.U8 [R0+UR7+0x380], R4 ;  /* 0x0003800400007988 */ /* 0x004fe80008000007 */
[----:B----4-:R-:W-:Y:S04]  /*756d0*/  STS.U8 [R0+UR7+0x3c0], R5 ;  /* 0x0003c00500007988 */ /* 0x010fe80008000007 */
        /* <DEDUP_REMOVED lines=18> */
[----:B0-----:R-:W2:Y:S04]  /*75800*/  LDL.LU R21, [R1+0x3a8] ;  /* 0x0003a80001157983 */ /* 0x001ea80000300800 */
[----:B--2---:R0:W-:Y:S04]  /*75810*/  STL [R1+0x8480], R21 ;  /* 0x0084801501007387 */ /* 0x0041e80000100800 */
[----:B0-----:R-:W2:Y:S04]  /*75820*/  LDL.LU R21, [R1+0x41c] ;  /* 0x00041c0001157983 */ /* 0x001ea80000300800 */
[----:B--2---:R0:W-:Y:S04]  /*75830*/  STL [R1+0x8484], R21 ;  /* 0x0084841501007387 */ /* 0x0041e80000100800 */
[----:B0-----:R-:W2:Y:S04]  /*75840*/  LDL.LU R21, [R1+0x420] ;  /* 0x0004200001157983 */ /* 0x001ea80000300800 */
[----:B------:R-:W-:Y:S04]  /*75850*/  STS.U8 [R0+UR7+0x2bc0], R22 ;  /* 0x002bc01600007988 */ /* 0x000fe80008000007 */
[----:B------:R-:W-:Y:S04]  /*75860*/  STS.U8 [R0+UR7+0x2b80], R23 ;  /* 0x002b801700007988 */ /* 0x000fe80008000007 */
[----:B------:R-:W-:Y:S04]  /*75870*/  STS.U8 [R0+UR7+0x3300], R24 ;  /* 0x0033001800007988 */ /* 0x000fe80008000007 */
[----:B--2---:R0:W-:Y:S04]  /*75880*/  STL [R1+0x8488], R21 ;  /* 0x0084881501007387 */ /* 0x0041e80000100800 */
[----:B0-----:R-:W2:Y:S04]  /*75890*/  LDL.LU R21, [R1+0x424] ;  /* 0x0004240001157983 */ /* 0x001ea80000300800 */
[----:B------:R-:W3:Y:S04]  /*758a0*/  LDL.LU R22, [R1+0x3a4] ;  /* 0x0003a40001167983 */ /* 0x000ee80000300800 */
[----:B------:R-:W4:Y:S04]  /*758b0*/  LDL.LU R23, [R1+0x3a0] ;  /* 0x0003a00001177983 */ /* 0x000f280000300800 */
        /* <DEDUP_REMOVED lines=22> */
[----:B------:R1:W-:Y:S04]  /*75a20*/  STS.U8 [R0+UR7+0x3380], R26 ;  /* 0x0033801a00007988 */ /* 0x0003e80008000007 */
[----:B------:R1:W-:Y:S04]  /*75a30*/  STS.U8 [R0+UR7+0x33c0], R27 ;  /* 0x0033c01b00007988 */ /* 0x0003e80008000007 */
[----:B------:R1:W-:Y:S04]  /*75a40*/  STS.U8 [R0+UR7+0x3b40], R28 ;  /* 0x003b401c00007988 */ /* 0x0003e80008000007 */
[----:B0-----:R-:W3:Y:S04]  /*75a50*/  LDL.LU R25, [R1+0x48] ;  /* 0x0000480001197983 */ /* 0x001ee80000300800 */
[----:B-1----:R-:W3:Y:S04]  /*75a60*/  LDL.LU R26, [R1+0x44] ;  /* 0x00004400011a7983 */ /* 0x002ee80000300800 */
[----:B------:R-:W3:Y:S04]  /*75a70*/  LDL.LU R27, [R1+0x40] ;  /* 0x00004000011b7983 */ /* 0x000ee80000300800 */
[----:B------:R-:W3:Y:S04]  /*75a80*/  LDL.LU R28, [R1+0x3c] ;  /* 0x00003c00011c7983 */ /* 0x000ee80000300800 */
[----:B--2---:R0:W-:Y:S04]  /*75a90*/  STS.U8 [R0+UR7+0x3b00], R21 ;  /* 0x003b001500007988 */ /* 0x0041e80008000007 */
[----:B0-----:R-:W2:Y:S04]  /*75aa0*/  LDL.LU R21, [R1+0x8488] ;  /* 0x0084880001157983 */ /* 0x001ea80000300800 */
[----:B--2---:R0:W-:Y:S04]  /*75ab0*/  STS.U8 [R0+UR7+0x3bc0], R21 ;  /* 0x003bc01500007988 */ /* 0x0041e80008000007 */
[----:B0-----:R-:W2:Y:S04]  /*75ac0*/  LDL.LU R21, [R1+0x8484] ;  /* 0x0084840001157983 */ /* 0x001ea80000300800 */
[----:B--2---:R0:W-:Y:S04]  /*75ad0*/  STS.U8 [R0+UR7+0x3b80], R21 ;  /* 0x003b801500007988 */ /* 0x0041e80008000007 */
[----:B0-----:R-:W2:Y:S04]  /*75ae0*/  LDL.LU R21, [R1+0x8480] ;  /* 0x0084800001157983 */ /* 0x001ea80000300800 */
[----:B--2---:R0:W-:Y:S04]  /*75af0*/  STS.U8 [R0+UR7+0x4300], R21 ;  /* 0x0043001500007988 */ /* 0x0041e80008000007 */
[----:B---3--:R1:W-:Y:S04]  /*75b00*/  STS.U8 [R0+UR7+0x4340], R22 ;  /* 0x0043401600007988 */ /* 0x0083e80008000007 */
[----:B----4-:R2:W-:Y:S04]  /*75b10*/  STS.U8 [R0+UR7+0x4380], R23 ;  /* 0x0043801700007988 */ /* 0x0105e80008000007 */
[----:B------:R3:W-:Y:S04]  /*75b20*/  STS.U8 [R0+UR7+0x43c0], R24 ;  /* 0x0043c01800007988 */ /* 0x0007e80008000007 */
[----:B0-----:R-:W4:Y:S04]  /*75b30*/  LDL.LU R21, [R1+0x847c] ;  /* 0x00847c0001157983 */ /* 0x001f280000300800 */
[----:B-1----:R-:W4:Y:S04]  /*75b40*/  LDL.LU R22, [R1+0x8478] ;  /* 0x0084780001167983 */ /* 0x002f280000300800 */
[----:B--2---:R-:W2:Y:S04]  /*75b50*/  LDL.LU R23, [R1+0x8474] ;  /* 0x0084740001177983 */ /* 0x004ea80000300800 */
[----:B---3--:R-:W3:Y:S04]  /*75b60*/  LDL.LU R24, [R1+0x8470] ;  /* 0x0084700001187983 */ /* 0x008ee80000300800 */
[----:B---3--:R-:W-:Y:S04]  /*75b70*/  STL [R1+0x7400], R24 ;  /* 0x0074001801007387 */ /* 0x008fe80000100800 */
        /* <DEDUP_REMOVED lines=164> */
[----:B--2---:R-:W-:Y:S04]  /*765c0*/  STL [R1+0x7928], R23 ;  /* 0x0079281701007387 */ /* 0x004fe80000100800 */
        /* <DEDUP_REMOVED lines=268> */
[----:B------:R-:W-:Y:S04]  /*77690*/  STS.U8 [R0+UR7+0x4b40], R3 ;  /* 0x004b400300007988 */ /* 0x000fe80008000007 */
        /* <DEDUP_REMOVED lines=45> */
[----:B------:R0:W-:Y:S04]  /*77970*/  STS.U8 [R0+UR7+0x73c0], R28 ;  /* 0x0073c01c00007988 */ /* 0x0001e80008000007 */
[----:B------:R-:W-:Y:S04]  /*77980*/  STL [R1+0x8254], R23 ;  /* 0x0082541701007387 */ /* 0x000fe80000100800 */
[----:B------:R-:W-:Y:S04]  /*77990*/  STL [R1+0x825c], R23 ;  /* 0x00825c1701007387 */ /* 0x000fe80000100800 */
[----:B------:R-:W-:Y:S04]  /*779a0*/  STL [R1+0x8264], R23 ;  /* 0x0082641701007387 */ /* 0x000fe80000100800 */
[----:B------:R-:W-:Y:S04]  /*779b0*/  STL [R1+0x826c], R23 ;  /* 0x00826c1701007387 */ /* 0x000fe80000100800 */
[----:B------:R-:W-:Y:S04]  /*779c0*/  STL [R1+0x8274], R23 ;  /* 0x0082741701007387 */ /* 0x000fe80000100800 */
[----:B------:R-:W-:Y:S01]  /*779d0*/  STL [R1+0x827c], R23 ;  /* 0x00827c1701007387 */ /* 0x000fe20000100800 */
[----:B0-----:R-:W0:Y:S03]  /*779e0*/  S2R R28, SR_TID.X ;  /* 0x00000000001c7919 */ /* 0x001e260000002100 */
        /* <DEDUP_REMOVED lines=29> */
[----:B------:R-:W-:Y:S01]  /*77bc0*/  STL [R1+0x8364], R23 ;  /* 0x0083641701007387 */ /* 0x000fe20000100800 */
[----:B0-----:R-:W-:-:S03]  /*77bd0*/  LOP3.LUT R28, R28, 0x3f, RZ, 0xc0, !PT ;  /* 0x0000003f1c1c7812 */ /* 0x001fc600078ec0ff */
[----:B------:R-:W-:Y:S04]  /*77be0*/  STS.U8 [R0+UR7+0x7b00], R23 ;  /* 0x007b001700007988 */ /* 0x000fe80008000007 */
[----:B------:R-:W-:Y:S04]  /*77bf0*/  STL [R1+0x836c], R23 ;  /* 0x00836c1701007387 */ /* 0x000fe80000100800 */
[----:B------:R-:W-:Y:S04]  /*77c00*/  STL [R1+0x8374], R23 ;  /* 0x0083741701007387 */ /* 0x000fe80000100800 */
[----:B----4-:R0:W-:Y:S04]  /*77c10*/  STS.U8 [R0+UR7+0x7bc0], R22 ;  /* 0x007bc01600007988 */ /* 0x0101e80008000007 */
[----:B------:R-:W-:Y:S04]  /*77c20*/  STL [R1+0x837c], R23 ;  /* 0x00837c1701007387 */ /* 0x000fe80000100800 */
[----:B------:R-:W-:Y:S04]  /*77c30*/  STL [R1+0x8384], R23 ;  /* 0x0083841701007387 */ /* 0x000fe80000100800 */
[----:B------:R-:W-:Y:S04]  /*77c40*/  STL [R1+0x838c], R23 ;  /* 0x00838c1701007387 */ /* 0x000fe80000100800 */
[----:B------:R-:W-:Y:S04]  /*77c50*/  STL [R1+0x8394], R23 ;  /* 0x0083941701007387 */ /* 0x000fe80000100800 */
[----:B------:R1:W-:Y:S01]  /*77c60*/  STL [R1+0x83c0], R23 ;  /* 0x0083c01701007387 */ /* 0x0003e20000100800 */
[----:B0-----:R-:W-:-:S05]  /*77c70*/  LOP3.LUT R0, R28, 0x20, RZ, 0x3c, !PT ;  /* 0x000000201c007812 */ /* 0x001fca00078e3cff */
[----:B------:R0:W-:Y:S04]  /*77c80*/  STL [R1+0x846c], R0 ;  /* 0x00846c0001007387 */ /* 0x0001e80000100800 */
[----:B-1----:R-:W2:Y:S01]  /*77c90*/  LDL.LU R23, [R1+0x78c] ;  /* 0x00078c0001177983 */ /* 0x002ea20000300800 */
[----:B0-----:R-:W-:-:S05]  /*77ca0*/  LOP3.LUT R0, R28, 0x18, RZ, 0x3c, !PT ;  /* 0x000000181c007812 */ /* 0x001fca00078e3cff */
[----:B------:R-:W-:Y:S04]  /*77cb0*/  STS.U8 [R0+UR7+0x7b80], R21 ;  /* 0x007b801500007988 */ /* 0x000fe80008000007 */
[----:B--2---:R0:W-:Y:S04]  /*77cc0*/  STL [R1+0x8468], R23 ;  /* 0x0084681701007387 */ /* 0x0041e80000100800 */
[----:B0-----:R-:W2:Y:S04]  /*77cd0*/  LDL.LU R23, [R1+0x798] ;  /* 0x0007980001177983 */ /* 0x001ea80000300800 */
[----:B------:R-:W3:Y:S04]  /*77ce0*/  LDL.LU R24, [R1+0x718] ;  /* 0x0007180001187983 */ /* 0x000ee80000300800 */
        /* <DEDUP_REMOVED lines=24> */
[----:B------:R0:W-:Y:S04]  /*77e70*/  STL [R1+0x792c], R22 ;  /* 0x00792c1601007387 */ /* 0x0001e80000100800 */
[----:B0-----:R-:W2:Y:S04]  /*77e80*/  LDL.LU R22, [R1+0x790] ;  /* 0x0007900001167983 */ /* 0x001ea80000300800 */
[----:B------:R-:W2:Y:S04]  /*77e90*/  LDL.LU R0, [R1+0x846c] ;  /* 0x00846c0001007983 */ /* 0x000ea80000300800 */
[----:B------:R0:W-:Y:S04]  /*77ea0*/  STL [R1+0x83c4], R21 ;  /* 0x0083c41501007387 */ /* 0x0001e80000100800 */
[----:B0-----:R-:W3:Y:S04]  /*77eb0*/  LDL.LU R21, [R1+0x794] ;  /* 0x0007940001157983 */ /* 0x001ee80000300800 */
[----:B--2---:R0:W-:Y:S04]  /*77ec0*/  STS.U8 [R0+UR7+0x400], R23 ;  /* 0x0004001700007988 */ /* 0x0041e80008000007 */
[----:B0-----:R-:W2:Y:S04]  /*77ed0*/  LDL.LU R23, [R1+0x8468] ;  /* 0x0084680001177983 */ /* 0x001ea80000300800 */
[----:B---3--:R-:W-:Y:S04]  /*77ee0*/  STS.U8 [R0+UR7+0x440], R21 ;  /* 0x0004401500007988 */ /* 0x008fe80008000007 */
[----:B------:R-:W-:Y:S04]  /*77ef0*/  STS.U8 [R0+UR7+0x480], R22 ;  /* 0x0004801600007988 */ /* 0x000fe80008000007 */
[----:B--2---:R-:W-:Y:S04]  /*77f00*/  STS.U8 [R0+UR7+0x4c0], R23 ;  /* 0x0004c01700007988 */ /* 0x004fe80008000007 */
[----:B------:R-:W-:Y:S04]  /*77f10*/  STS.U8 [R0+UR7+0xc40], R24 ;  /* 0x000c401800007988 */ /* 0x000fe80008000007 */
        /* <DEDUP_REMOVED lines=24> */
[----:B------:R-:W3:Y:S04]  /*780a0*/  LDL.LU R17, [R1+0x398] ;  /* 0x0003980001117983 */ /* 0x000ee80000300800 */
[----:B---3--:R0:W-:Y:S04]  /*780b0*/  STL [R1+0x8460], R17 ;  /* 0x0084601101007387 */ /* 0x0081e80000100800 */
[----:B0-----:R-:W3:Y:S04]  /*780c0*/  LDL.LU R17, [R1+0x40c] ;  /* 0x00040c0001117983 */ /* 0x001ee80000300800 */
[----:B------:R-:W-:Y:S04]  /*780d0*/  STS.U8 [R0+UR7+0x3c40], R28 ;  /* 0x003c401c00007988 */ /* 0x000fe80008000007 */
[----:B---3--:R0:W-:Y:S04]  /*780e0*/  STL [R1+0x8464], R17 ;  /* 0x0084641101007387 */ /* 0x0081e80000100800 */
[----:B0-----:R-:W3:Y:S04]  /*780f0*/  LDL.LU R17, [R1+0x410] ;  /* 0x0004100001117983 */ /* 0x001ee80000300800 */
        /* <DEDUP_REMOVED lines=27> */
[----:B0-----:R-:W2:Y:S04]  /*782b0*/  LDL.LU R27, [R1+0x1c] ;  /* 0x00001c00011b7983 */ /* 0x001ea80000300800 */
[----:B---3--:R0:W-:Y:S04]  /*782c0*/  STS.U8 [R0+UR7+0x3cc0], R17 ;  /* 0x003cc01100007988 */ /* 0x0081e80008000007 */
[----:B0-----:R-:W3:Y:S04]  /*782d0*/  LDL.LU R17, [R1+0x8464] ;  /* 0x0084640001117983 */ /* 0x001ee80000300800 */
[----:B---3--:R0:W-:Y:S04]  /*782e0*/  STS.U8 [R0+UR7+0x3c80], R17 ;  /* 0x003c801100007988 */ /* 0x0081e80008000007 */
[----:B0-----:R-:W3:Y:S04]  /*782f0*/  LDL.LU R17, [R1+0x8460] ;  /* 0x0084600001117983 */ /* 0x001ee80000300800 */
[----:B---3--:R0:W-:Y:S04]  /*78300*/  STS.U8 [R0+UR7+0x4400], R17 ;  /* 0x0044001100007988 */ /* 0x0081e80008000007 */
[----:B----4-:R1:W-:Y:S04]  /*78310*/  STS.U8 [R0+UR7+0x4440], R18 ;  /* 0x0044401200007988 */ /* 0x0103e80008000007 */
[----:B------:R3:W-:Y:S04]  /*78320*/  STS.U8 [R0+UR7+0x4480], R19 ;  /* 0x0044801300007988 */ /* 0x0007e80008000007 */
[----:B------:R4:W-:Y:S04]  /*78330*/  STS.U8 [R0+UR7+0x44c0], R20 ;  /* 0x0044c01400007988 */ /* 0x0009e80008000007 */
[----:B0-----:R-:W2:Y:S04]  /*78340*/  LDL.LU R17, [R1+0x845c] ;  /* 0x00845c0001117983 */ /* 0x001ea80000300800 */
[----:B-1----:R-:W2:Y:S04]  /*78350*/  LDL.LU R18, [R1+0x8458] ;  /* 0x0084580001127983 */ /* 0x002ea80000300800 */
[----:B---3--:R-:W3:Y:S04]  /*78360*/  LDL.LU R19, [R1+0x8454] ;  /* 0x0084540001137983 */ /* 0x008ee80000300800 */
[----:B----4-:R-:W4:Y:S04]  /*78370*/  LDL.LU R20, [R1+0x8450] ;  /* 0x0084500001147983 */ /* 0x010f280000300800 */
        /* <DEDUP_REMOVED lines=22> */
[----:B------:R0:W-:Y:S02]  /*784e0*/  STS.U8 [R0+UR7+0x7480], R28 ;  /* 0x0074801c00007988 */ /* 0x0001e40008000007 */
[----:B0-----:R-:W0:Y:S02]  /*784f0*/  S2R R28, SR_TID.X ;  /* 0x00000000001c7919 */ /* 0x001e240000002100 */
[----:B--2---:R-:W-:Y:S01]  /*78500*/  STS.U8 [R0+UR7+0x74c0], R27 ;  /* 0x0074c01b00007988 */ /* 0x004fe20008000007 */
[----:B0-----:R-:W-:-:S04]  /*78510*/  LOP3.LUT R28, R28, 0x3f, RZ, 0xc0, !PT ;  /* 0x0000003f1c1c7812 */ /* 0x001fc800078ec0ff */
[C---:B------:R-:W-:Y:S01]  /*78520*/  LOP3.LUT R2, R28.reuse, 0x28, RZ, 0x3c, !PT ;  /* 0x000000281c027812 */ /* 0x040fe200078e3cff */
[----:B----4-:R-:W-:Y:S04]  /*78530*/  STL [R1+0x83c8], R20 ;  /* 0x0083c81401007387 */ /* 0x010fe80000100800 */
[----:B------:R-:W-:Y:S04]  /*78540*/  STS.U8 [R0+UR7+0x7c40], R20 ;  /* 0x007c401400007988 */ /* 0x000fe80008000007 */
[----:B---3--:R-:W-:Y:S04]  /*78550*/  STL [R1+0x83cc], R19 ;  /* 0x0083cc1301007387 */ /* 0x008fe80000100800 */
[----:B------:R0:W-:Y:S04]  /*78560*/  STS.U8 [R0+UR7+0x7c00], R19 ;  /* 0x007c001300007988 */ /* 0x0001e80008000007 */
[----:B------:R1:W-:Y:S04]  /*78570*/  STL [R1+0x844c], R2 ;  /* 0x00844c0201007387 */ /* 0x0003e80000100800 */
[----:B0-----:R-:W2:Y:S04]  /*78580*/  LDL.LU R19, [R1+0x77c] ;  /* 0x00077c0001137983 */ /* 0x001ea80000300800 */
[----:B------:R-:W-:Y:S01]  /*78590*/  STS.U8 [R0+UR7+0x7cc0], R18 ;  /* 0x007cc01200007988 */ /* 0x000fe20008000007 */
[----:B-1----:R-:W-:-:S05]  /*785a0*/  LOP3.LUT R2, R28, 0x20, RZ, 0x3c, !PT ;  /* 0x000000201c027812 */ /* 0x002fca00078e3cff */
        /* <DEDUP_REMOVED lines=107> */
[----:B------:R4:W-:Y:S04]  /*78c60*/  STS.U8 [R2+UR7+0x4d40], R15 ;  /* 0x004d400f02007988 */ /* 0x0009e80008000007 */
[----:B------:R2:W-:Y:S04]  /*78c70*/  STS.U8 [R2+UR7+0x4d00], R16 ;  /* 0x004d001002007988 */ /* 0x0005e80008000007 */
[----:B0-----:R-:W4:Y:S04]  /*78c80*/  LDL.LU R0, [R1+0x8438] ;  /* 0x0084380001007983 */ /* 0x001f280000300800 */
[----:B-1----:R-:W4:Y:S04]  /*78c90*/  LDL.LU R29, [R1+0x8434] ;  /* 0x00843400011d7983 */ /* 0x002f280000300800 */
[----:B--2---:R-:W2:Y:S04]  /*78ca0*/  LDL.LU R13, [R1+0x8430] ;  /* 0x00843000010d7983 */ /* 0x004ea80000300800 */
[----:B---3--:R-:W3:Y:S04]  /*78cb0*/  LDL.LU R14, [R1+0x842c] ;  /* 0x00842c00010e7983 */ /* 0x008ee80000300800 */
[----:B----4-:R-:W4:Y:S04]  /*78cc0*/  LDL.LU R15, [R1+0x8428] ;  /* 0x00842800010f7983 */ /* 0x010f280000300800 */
[----:B------:R-:W2:Y:S04]  /*78cd0*/  LDL.LU R16, [R1+0x8424] ;  /* 0x0084240001107983 */ /* 0x000ea80000300800 */
[----:B------:R0:W-:Y:S04]  /*78ce0*/  STS.U8 [R2+UR7+0x4dc0], R17 ;  /* 0x004dc01102007988 */ /* 0x0001e80008000007 */
[----:B0-----:R-:W2:Y:S04]  /*78cf0*/  LDL.LU R17, [R1+0x6f4] ;  /* 0x0006f40001117983 */ /* 0x001ea80000300800 */
[----:B------:R0:W-:Y:S04]  /*78d00*/  STS.U8 [R2+UR7+0x4d80], R18 ;  /* 0x004d801202007988 */ /* 0x0001e80008000007 */
        /* <DEDUP_REMOVED lines=13> */
[----:B------:R-:W-:Y:S04]  /*78de0*/  STS.U8 [R2+UR7+0x6d00], R10 ;  /* 0x006d000a02007988 */ /* 0x000fe80008000007 */
[----:B------:R0:W-:Y:S04]  /*78df0*/  STS.U8 [R2+UR7+0x6dc0], R11 ;  /* 0x006dc00b02007988 */ /* 0x0001e80008000007 */
[----:B------:R0:W-:Y:S04]  /*78e00*/  STS.U8 [R2+UR7+0x6d80], R12 ;  /* 0x006d800c02007988 */ /* 0x0001e80008000007 */
[----:B------:R-:W-:Y:S04]  /*78e10*/  STS.U8 [R2+UR7+0x7500], R25 ;  /* 0x0075001902007988 */ /* 0x000fe80008000007 */
[----:B------:R-:W-:Y:S04]  /*78e20*/  STS.U8 [R2+UR7+0x7540], R26 ;  /* 0x0075401a02007988 */ /* 0x000fe80008000007 */
[----:B------:R-:W-:Y:S04]  /*78e30*/  STS.U8 [R2+UR7+0x7580], R27 ;  /* 0x0075801b02007988 */ /* 0x000fe80008000007 */
[----:B------:R0:W-:Y:S01]  /*78e40*/  STS.U8 [R2+UR7+0x75c0], R28 ;  /* 0x0075c01c02007988 */ /* 0x0001e20008000007 */
[----:B------:R-:W-:-:S03]  /*78e50*/  LOP3.LUT R29, R29, 0x3f, RZ, 0xc0, !PT ;  /* 0x0000003f1d1d7812 */ /* 0x000fc600078ec0ff */
[----:B--2---:R2:W-:Y:S04]  /*78e60*/  STL [R1+0x8420], R17 ;  /* 0x0084201101007387 */ /* 0x0045e80000100800 */
        /* <DEDUP_REMOVED lines=18> */
[----:B--2---:R-:W-:-:S03]  /*78f90*/  LOP3.LUT R17, R29, 0x28, RZ, 0x3c, !PT ;  /* 0x000000281d117812 */ /* 0x004fc600078e3cff */
[----:B------:R-:W2:Y:S04]  /*78fa0*/  LDL.LU R26, [R1+0x478] ;  /* 0x00047800011a7983 */ /* 0x000ea80000300800 */
[----:B------:R-:W2:Y:S04]  /*78fb0*/  LDL.LU R27, [R1+0x474] ;  /* 0x00047400011b7983 */ /* 0x000ea80000300800 */
[----:B------:R-:W2:Y:S04]  /*78fc0*/  LDL.LU R28, [R1+0x470] ;  /* 0x00047000011c7983 */ /* 0x000ea80000300800 */
[----:B------:R-:W2:Y:S04]  /*78fd0*/  LDL.LU R29, [R1+0x46c] ;  /* 0x00046c00011d7983 */ /* 0x000ea80000300800 */
[----:B------:R-:W-:Y:S04]  /*78fe0*/  STS.U8 [R17+UR7+0x7d40], R16 ;  /* 0x007d401011007988 */ /* 0x000fe80008000007 */
[----:B------:R0:W-:Y:S04]  /*78ff0*/  STL [R1+0x83d8], R16 ;  /* 0x0083d81001007387 */ /* 0x0001e80000100800 */
[----:B----4-:R-:W-:Y:S01]  /*79000*/  STS.U8 [R17+UR7+0x7d00], R15 ;  /* 0x007d000f11007988 */ /* 0x010fe20008000007 */
[----:B------:R-:W-:-:S03]  /*79010*/  LOP3.LUT R10, R0, 0x30, RZ, 0x3c, !PT ;  /* 0x00000030000a7812 */ /* 0x000fc600078e3cff */
[----:B---3--:R-:W-:Y:S04]  /*79020*/  STS.U8 [R17+UR7+0x7dc0], R14 ;  /* 0x007dc00e11007988 */ /* 0x008fe80008000007 */
[----:B------:R-:W-:Y:S04]  /*79030*/  STS.U8 [R17+UR7+0x7d80], R13 ;  /* 0x007d800d11007988 */ /* 0x000fe80008000007 */
[----:B0-----:R-:W3:Y:S04]  /*79040*/  LDL.LU R16, [R1+0x6f8] ;  /* 0x0006f80001107983 */ /* 0x001ee80000300800 */
[----:B------:R0:W-:Y:S04]  /*79050*/  STL [R1+0x83dc], R15 ;  /* 0x0083dc0f01007387 */ /* 0x0001e80000100800 */
[----:B0-----:R-:W4:Y:S04]  /*79060*/  LDL.LU R15, [R1+0x76c] ;  /* 0x00076c00010f7983 */ /* 0x001f280000300800 */
[----:B------:R0:W-:Y:S04]  /*79070*/  STL [R1+0x8410], R0 ;  /* 0x0084100001007387 */ /* 0x0001e80000100800 */
[----:B0-----:R-:W2:Y:S04]  /*79080*/  LDL.LU R0, [R1+0x770] ;  /* 0x0007700001007983 */ /* 0x001ea80000300800 */
[----:B------:R0:W-:Y:S04]  /*79090*/  STL [R1+0x83e0], R14 ;  /* 0x0083e00e01007387 */ /* 0x0001e80000100800 */
[----:B0-----:R-:W2:Y:S04]  /*790a0*/  LDL.LU R14, [R1+0x774] ;  /* 0x00077400010e7983 */ /* 0x001ea80000300800 */
[----:B------:R-:W2:Y:S04]  /*790b0*/  LDL.LU R17, [R1+0x8420] ;  /* 0x0084200001117983 */ /* 0x000ea80000300800 */
[----:B------:R0:W-:Y:S04]  /*790c0*/  STL [R1+0x83e4], R13 ;  /* 0x0083e40d01007387 */ /* 0x0001e80000100800 */
[----:B0-----:R-:W2:Y:S04]  /*790d0*/  LDL.LU R13, [R1+0x778] ;  /* 0x00077800010d7983 */ /* 0x001ea80000300800 */
[----:B--2---:R-:W-:Y:S04]  /*790e0*/  STS.U8 [R10+UR7+0x600], R13 ;  /* 0x0006000d0a007988 */ /* 0x004fe80008000007 */
[----:B------:R-:W-:Y:S04]  /*790f0*/  STS.U8 [R10+UR7+0x640], R14 ;  /* 0x0006400e0a007988 */ /* 0x000fe80008000007 */
[----:B------:R0:W-:Y:S04]  /*79100*/  STS.U8 [R10+UR7+0x680], R0 ;  /* 0x000680000a007988 */ /* 0x0001e80008000007 */
[----:B0-----:R-:W2:Y:S04]  /*79110*/  LDL.LU R0, [R1+0x3ec] ;  /* 0x0003ec0001007983 */ /* 0x001ea80000300800 */
[----:B--2---:R0:W-:Y:S04]  /*79120*/  STL [R1+0x8414], R0 ;  /* 0x0084140001007387 */ /* 0x0041e80000100800 */
[----:B0-----:R-:W2:Y:S04]  /*79130*/  LDL.LU R0, [R1+0x3f0] ;  /* 0x0003f00001007983 */ /* 0x001ea80000300800 */
[----:B--2---:R0:W-:Y:S04]  /*79140*/  STL [R1+0x8418], R0 ;  /* 0x0084180001007387 */ /* 0x0041e80000100800 */
[----:B0-----:R-:W2:Y:S04]  /*79150*/  LDL.LU R0, [R1+0x3f4] ;  /* 0x0003f40001007983 */ /* 0x001ea80000300800 */
[----:B----4-:R-:W-:Y:S04]  /*79160*/  STS.U8 [R10+UR7+0x6c0], R15 ;  /* 0x0006c00f0a007988 */ /* 0x010fe80008000007 */
[----:B---3--:R-:W-:Y:S04]  /*79170*/  STS.U8 [R10+UR7+0xe40], R16 ;  /* 0x000e40100a007988 */ /* 0x008fe80008000007 */
        /* <DEDUP_REMOVED lines=51> */
[----:B------:R-:W3:Y:S04]  /*794b0*/  LDL.LU R28, [R1] ;  /* 0x00000000011c7983 */ /* 0x000ee80000300800 */
        /* <DEDUP_REMOVED lines=11> */
[----:B0-----:R-:W4:Y:S04]  /*79570*/  LDL.LU R0, [R1+0x8410] ;  /* 0x0084100001007983 */ /* 0x001f280000300800 */
[----:B-1----:R-:W4:Y:S04]  /*79580*/  LDL.LU R9, [R1+0x840c] ;  /* 0x00840c0001097983 */ /* 0x002f280000300800 */
[----:B--2---:R-:W2:Y:S04]  /*79590*/  LDL.LU R11, [R1+0x8408] ;  /* 0x00840800010b7983 */ /* 0x004ea80000300800 */
        /* <DEDUP_REMOVED lines=25> */
[----:B----4-:R-:W-:Y:S04]  /*79730*/  STS.U8 [R10+UR7+0x76c0], R29 ;  /* 0x0076c01d0a007988 */ /* 0x010fe80008000007 */
[----:B------:R-:W-:Y:S04]  /*79740*/  STL [R1+0x83e8], R29 ;  /* 0x0083e81d01007387 */ /* 0x000fe80000100800 */
[----:B---3--:R-:W-:Y:S04]  /*79750*/  STS.U8 [R10+UR7+0x7e40], R12 ;  /* 0x007e400c0a007988 */ /* 0x008fe80008000007 */
[----:B------:R0:W-:Y:S04]  /*79760*/  STL [R1+0x83ec], R12 ;  /* 0x0083ec0c01007387 */ /* 0x0001e80000100800 */
[----:B0-----:R-:W3:Y:S04]  /*79770*/  LDL.LU R12, [R1+0x768] ;  /* 0x00076800010c7983 */ /* 0x001ee80000300800 */
        /* <DEDUP_REMOVED lines=24> */
[----:B--2---:R0:W-:Y:S04]  /*79900*/  STS.U8 [R10+UR7+0x7e00], R11 ;  /* 0x007e000b0a007988 */ /* 0x0041e80008000007 */
[----:B0-----:R-:W2:Y:S04]  /*79910*/  LDL.LU R10, [R1+0x83fc] ;  /* 0x0083fc00010a7983 */ /* 0x001ea80000300800 */
[----:B------:R0:W-:Y:S02]  /*79920*/  STL [R1+0x83f0], R11 ;  /* 0x0083f00b01007387 */ /* 0x0001e40000100800 */
[----:B0-----:R-:W0:Y:S01]  /*79930*/  S2R R11, SR_TID.X ;  /* 0x00000000000b7919 */ /* 0x001e220000002100 */
[----:B------:R-:W-:-:S02]  /*79940*/  LOP3.LUT R0, R0, 0x38, RZ, 0x3c, !PT ;  /* 0x0000003800007812 */ /* 0x000fc400078e3cff */
[----:B0-----:R-:W-:-:S04]  /*79950*/  LOP3.LUT R11, R11, 0x3f, RZ, 0xc0, !PT ;  /* 0x0000003f0b0b7812 */ /* 0x001fc800078ec0ff */
[----:B------:R-:W-:-:S05]  /*79960*/  LOP3.LUT R11, R11, 0x30, RZ, 0x3c, !PT ;  /* 0x000000300b0b7812 */ /* 0x000fca00078e3cff */
[----:B--2---:R-:W-:Y:S04]  /*79970*/  STS.U8 [R11+UR7+0x7ec0], R10 ;  /* 0x007ec00a0b007988 */ /* 0x004fe80008000007 */
[----:B------:R-:W-:Y:S04]  /*79980*/  STS.U8 [R11+UR7+0x7e80], R9 ;  /* 0x007e80090b007988 */ /* 0x000fe80008000007 */
[----:B---3--:R-:W-:Y:S04]  /*79990*/  STS.U8 [R0+UR7+0x700], R12 ;  /* 0x0007000c00007988 */ /* 0x008fe80008000007 */
        /* <DEDUP_REMOVED lines=14> */
[----:B------:R-:W-:Y:S04]  /*79a80*/  STL [R1+0x83f4], R10 ;  /* 0x0083f40a01007387 */ /* 0x000fe80000100800 */
[----:B------:R-:W-:Y:S04]  /*79a90*/  STS.U8 [R0+UR7+0x1f80], R4 ;  /* 0x001f800400007988 */ /* 0x000fe80008000007 */
[----:B------:R-:W-:Y:S04]  /*79aa0*/  STL [R1+0x83f8], R9 ;  /* 0x0083f80901007387 */ /* 0x000fe80000100800 */
[----:B------:R0:W-:Y:S04]  /*79ab0*/  STS.U8 [R0+UR7+0x2700], R26 ;  /* 0x0027001a00007988 */ /* 0x0001e80008000007 */
[----:B------:R-:W-:Y:S04]  /*79ac0*/  STS.U8 [R0+UR7+0x2740], R5 ;  /* 0x0027400500007988 */ /* 0x000fe80008000007 */
[----:B------:R-:W-:Y:S04]  /*79ad0*/  STS.U8 [R0+UR7+0x2780], R6 ;  /* 0x0027800600007988 */ /* 0x000fe80008000007 */
[----:B------:R-:W-:Y:S04]  /*79ae0*/  STS.U8 [R0+UR7+0x27c0], R7 ;  /* 0x0027c00700007988 */ /* 0x000fe80008000007 */
[----:B------:R-:W-:Y:S04]  /*79af0*/  STS.U8 [R0+UR7+0x2f40], R8 ;  /* 0x002f400800007988 */ /* 0x000fe80008000007 */
[----:B------:R1:W-:Y:S04]  /*79b00*/  STS.U8 [R0+UR7+0x2f00], R27 ;  /* 0x002f001b00007988 */ /* 0x0003e80008000007 */
[----:B0-----:R-:W2:Y:S04]  /*79b10*/  LDL.LU R26, [R1+0x464] ;  /* 0x00046400011a7983 */ /* 0x001ea80000300800 */
[----:B------:R-:W3:Y:S04]  /*79b20*/  LDL.LU R9, [R1+0x460] ;  /* 0x0004600001097983 */ /* 0x000ee80000300800 */
[----:B------:R0:W-:Y:S04]  /*79b30*/  STS.U8 [R0+UR7+0x2fc0], R28 ;  /* 0x002fc01c00007988 */ /* 0x0001e80008000007 */
[----:B-1----:R-:W4:Y:S04]  /*79b40*/  LDL.LU R27, [R1+0x45c] ;  /* 0x00045c00011b7983 */ /* 0x002f280000300800 */
        /* <DEDUP_REMOVED lines=21> */
[----:B------:R1:W-:Y:S04]  /*79ca0*/  STS.U8 [R0+UR7+0x3700], R25 ;  /* 0x0037001900007988 */ /* 0x0003e80008000007 */
[----:B0-----:R-:W4:Y:S04]  /*79cb0*/  LDL.LU R2, [R1+0x138] ;  /* 0x0001380001027983 */ /* 0x001f280000300800 */
[----:B-1----:R-:W4:Y:S04]  /*79cc0*/  LDL.LU R25, [R1+0x134] ;  /* 0x0001340001197983 */ /* 0x002f280000300800 */
[----:B--2---:R0:W-:Y:S04]  /*79cd0*/  STS.U8 [R0+UR7+0x3740], R26 ;  /* 0x0037401a00007988 */ /* 0x0041e80008000007 */
[----:B---3--:R1:W-:Y:S04]  /*79ce0*/  STS.U8 [R0+UR7+0x3780], R9 ;  /* 0x0037800900007988 */ /* 0x0083e80008000007 */
[----:B----4-:R2:W-:Y:S04]  /*79cf0*/  STS.U8 [R0+UR7+0x37c0], R27 ;  /* 0x0037c01b00007988 */ /* 0x0105e80008000007 */
[----:B0-----:R-:W3:Y:S04]  /*79d00*/  LDL.LU R26, [R1+0x130] ;  /* 0x00013000011a7983 */ /* 0x001ee80000300800 */
[----:B------:R-:W4:Y:S04]  /*79d10*/  LDL.LU R24, [R1+0x12c] ;  /* 0x00012c0001187983 */ /* 0x000f280000300800 */
[----:B------:R-:W4:Y:S04]  /*79d20*/  LDL.LU R4, [R1+0x68] ;  /* 0x0000680001047983 */ /* 0x000f280000300800 */
[----:B------:R-:W4:Y:S04]  /*79d30*/  LDL.LU R5, [R1+0x64] ;  /* 0x0000640001057983 */ /* 0x000f280000300800 */
[----:B-1----:R-:W4:Y:S04]  /*79d40*/  LDL.LU R9, [R1+0x83f8] ;  /* 0x0083f80001097983 */ /* 0x002f280000300800 */
[----:B------:R0:W-:Y:S04]  /*79d50*/  STS.U8 [R0+UR7+0x3f40], R28 ;  /* 0x003f401c00007988 */ /* 0x0001e80008000007 */
[----:B--2---:R-:W2:Y:S04]  /*79d60*/  LDL.LU R27, [R1+0x60] ;  /* 0x00006000011b7983 */ /* 0x004ea80000300800 */
        /* <DEDUP_REMOVED lines=9> */
[----:B0-----:R-:W2:Y:S04]  /*79e00*/  LDL.LU R10, [R1+0x83f4] ;  /* 0x0083f400010a7983 */ /* 0x001ea80000300800 */
[----:B-1----:R-:W2:Y:S04]  /*79e10*/  LDL.LU R11, [R1+0x83f0] ;  /* 0x0083f000010b7983 */ /* 0x002ea80000300800 */
[----:B------:R0:W-:Y:S04]  /*79e20*/  STS.U8 [R0+UR7+0x4f00], R17 ;  /* 0x004f001100007988 */ /* 0x0001e80008000007 */
[----:B------:R-:W2:Y:S04]  /*79e30*/  LDL.LU R12, [R1+0x83ec] ;  /* 0x0083ec00010c7983 */ /* 0x000ea80000300800 */
[----:B------:R-:W2:Y:S04]  /*79e40*/  LDL.LU R29, [R1+0x83e8] ;  /* 0x0083e800011d7983 */ /* 0x000ea80000300800 */
[----:B------:R-:W2:Y:S04]  /*79e50*/  LDL.LU R13, [R1+0x83e4] ;  /* 0x0083e400010d7983 */ /* 0x000ea80000300800 */
[----:B------:R-:W2:Y:S04]  /*79e60*/  LDL.LU R14, [R1+0x83e0] ;  /* 0x0083e000010e7983 */ /* 0x000ea80000300800 */
[----:B------:R1:W-:Y:S04]  /*79e70*/  STS.U8 [R0+UR7+0x4fc0], R18 ;  /* 0x004fc01200007988 */ /* 0x0003e80008000007 */
[----:B------:R-:W2:Y:S04]  /*79e80*/  LDL.LU R15, [R1+0x83dc] ;  /* 0x0083dc00010f7983 */ /* 0x000ea80000300800 */
[----:B------:R0:W-:Y:S04]  /*79e90*/  STS.U8 [R0+UR7+0x4f80], R19 ;  /* 0x004f801300007988 */ /* 0x0001e80008000007 */
[----:B------:R-:W2:Y:S04]  /*79ea0*/  LDL.LU R16, [R1+0x83d8] ;  /* 0x0083d80001107983 */ /* 0x000ea80000300800 */
[----:B------:R1:W-:Y:S04]  /*79eb0*/  STS.U8 [R0+UR7+0x5700], R20 ;  /* 0x0057001400007988 */ /* 0x0003e80008000007 */
[----:B0-----:R-:W2:Y:S04]  /*79ec0*/  LDL.LU R17, [R1+0x83d4] ;  /* 0x0083d40001117983 */ /* 0x001ea80000300800 */
[----:B------:R0:W-:Y:S04]  /*79ed0*/  STS.U8 [R0+UR7+0x5740], R21 ;  /* 0x0057401500007988 */ /* 0x0001e80008000007 */
[----:B------:R0:W-:Y:S04]  /*79ee0*/  STS.U8 [R0+UR7+0x5780], R23 ;  /* 0x0057801700007988 */ /* 0x0001e80008000007 */
[----:B------:R0:W-:Y:S04]  /*79ef0*/  STS.U8 [R0+UR7+0x57c0], R3 ;  /* 0x0057c00300007988 */ /* 0x0001e80008000007 */
[----:B-1----:R-:W2:Y:S04]  /*79f00*/  LDL.LU R18, [R1+0x83d0] ;  /* 0x0083d00001127983 */ /* 0x002ea80000300800 */
[----:B------:R-:W2:Y:S04]  /*79f10*/  LDL.LU R19, [R1+0x83cc] ;  /* 0x0083cc0001137983 */ /* 0x000ea80000300800 */
[----:B------:R1:W-:Y:S04]  /*79f20*/  STS.U8 [R0+UR7+0x5f40], R6 ;  /* 0x005f400600007988 */ /* 0x0003e80008000007 */
[----:B------:R1:W-:Y:S04]  /*79f30*/  STS.U8 [R0+UR7+0x5f00], R7 ;  /* 0x005f000700007988 */ /* 0x0003e80008000007 */
[----:B------:R-:W2:Y:S04]  /*79f40*/  LDL.LU R20, [R1+0x83c8] ;  /* 0x0083c80001147983 */ /* 0x000ea80000300800 */
[----:B0-----:R-:W2:Y:S04]  /*79f50*/  LDL.LU R21, [R1+0x83c4] ;  /* 0x0083c40001157983 */ /* 0x001ea80000300800 */
[----:B------:R-:W2:Y:S04]  /*79f60*/  LDL.LU R23, [R1+0x83c0] ;  /* 0x0083c00001177983 */ /* 0x000ea80000300800 */
[----:B------:R0:W-:Y:S04]  /*79f70*/  STS.U8 [R0+UR7+0x5fc0], R8 ;  /* 0x005fc00800007988 */ /* 0x0001e80008000007 */
[----:B------:R-:W2:Y:S04]  /*79f80*/  LDL.LU R3, [R1+0x83bc] ;  /* 0x0083bc0001037983 */ /* 0x000ea80000300800 */
[----:B------:R-:W-:Y:S04]  /*79f90*/  STS.U8 [R0+UR7+0x5f80], R22 ;  /* 0x005f801600007988 */ /* 0x000fe80008000007 */
[----:B------:R0:W-:Y:S04]  /*79fa0*/  STS.U8 [R0+UR7+0x6700], R2 ;  /* 0x0067000200007988 */ /* 0x0001e80008000007 */
[----:B------:R0:W-:Y:S04]  /*79fb0*/  STS.U8 [R0+UR7+0x6740], R25 ;  /* 0x0067401900007988 */ /* 0x0001e80008000007 */
[----:B-1----:R-:W2:Y:S04]  /*79fc0*/  LDL.LU R6, [R1+0x83b8] ;  /* 0x0083b80001067983 */ /* 0x002ea80000300800 */
[----:B------:R-:W2:Y:S04]  /*79fd0*/  LDL.LU R7, [R1+0x83b4] ;  /* 0x0083b40001077983 */ /* 0x000ea80000300800 */
[----:B0-----:R-:W2:Y:S04]  /*79fe0*/  LDL.LU R8, [R1+0x83b0] ;  /* 0x0083b00001087983 */ /* 0x001ea80000300800 */
[----:B------:R-:W2:Y:S04]  /*79ff0*/  LDL.LU R2, [R1+0x83ac] ;  /* 0x0083ac0001027983 */ /* 0x000ea80000300800 */
[----:B------:R-:W2:Y:S04]  /*7a000*/  LDL.LU R25, [R1+0x83a8] ;  /* 0x0083a80001197983 */ /* 0x000ea80000300800 */
[----:B---3--:R0:W-:Y:S04]  /*7a010*/  STS.U8 [R0+UR7+0x6780], R26 ;  /* 0x0067801a00007988 */ /* 0x0081e80008000007 */
[----:B----4-:R-:W-:Y:S04]  /*7a020*/  STS.U8 [R0+UR7+0x67c0], R24 ;  /* 0x0067c01800007988 */ /* 0x010fe80008000007 */
[----:B------:R-:W-:Y:S04]  /*7a030*/  STS.U8 [R0+UR7+0x6f40], R4 ;  /* 0x006f400400007988 */ /* 0x000fe80008000007 */
[----:B------:R1:W-:Y:S04]  /*7a040*/  STS.U8 [R0+UR7+0x6f00], R5 ;  /* 0x006f000500007988 */ /* 0x0003e80008000007 */
[----:B--2---:R2:W-:Y:S04]  /*7a050*/  STS.U8 [R0+UR7+0x6fc0], R27 ;  /* 0x006fc01b00007988 */ /* 0x0045e80008000007 */
[----:B0-----:R-:W3:Y:S04]  /*7a060*/  LDL.LU R26, [R1+0x83a4] ;  /* 0x0083a400011a7983 */ /* 0x001ee80000300800 */
[----:B-1----:R-:W4:Y:S04]  /*7a070*/  LDL R5, [R1+0x4558] ;  /* 0x0045580001057983 */ /* 0x002f280000100800 */
[----:B------:R-:W4:Y:S04]  /*7a080*/  LDL R4, [R1+0x5e40] ;  /* 0x005e400001047983 */ /* 0x000f280000100800 */
[----:B------:R0:W-:Y:S04]  /*7a090*/  STS.U8 [R0+UR7+0x6f80], R28 ;  /* 0x006f801c00007988 */ /* 0x0001e80008000007 */
[----:B--2---:R-:W2:Y:S04]  /*7a0a0*/  LDL.LU R27, [R1+0x83a0] ;  /* 0x0083a000011b7983 */ /* 0x004ea80000300800 */
[----:B0-----:R-:W2:Y:S01]  /*7a0b0*/  LDL.LU R28, [R1+0x839c] ;  /* 0x00839c00011c7983 */ /* 0x001ea20000300800 */
[----:B------:R-:W0:Y:S02]  /*7a0c0*/  S2R R22, SR_TID.X ;  /* 0x0000000000167919 */ /* 0x000e240000002100 */
[----:B0-----:R-:W-:-:S04]  /*7a0d0*/  LOP3.LUT R22, R22, 0x3f, RZ, 0xc0, !PT ;  /* 0x0000003f16167812 */ /* 0x001fc800078ec0ff */
[----:B------:R-:W-:-:S04]  /*7a0e0*/  LOP3.LUT R24, R22, 0x40, RZ, 0xfc, !PT ;  /* 0x0000004016187812 */ /* 0x000fc800078efcff */
[-C--:B------:R-:W-:Y:S02]  /*7a0f0*/  ISETP.GE.AND P3, PT, R24, R2.reuse, PT ;  /* 0x000000021800720c */ /* 0x080fe40003f66270 */
[----:B------:R-:W-:Y:S01]  /*7a100*/  PRMT R23, RZ, 0x7610, R23 ;  /* 0x00007610ff177816 */ /* 0x000fe20000000017 */
[----:B--2---:R-:W-:Y:S04]  /*7a110*/  STS.U8 [R0+UR7+0x7700], R28 ;  /* 0x0077001c00007988 */ /* 0x004fe80008000007 */
[----:B------:R-:W-:Y:S04]  /*7a120*/  STS.U8 [R0+UR7+0x7740], R27 ;  /* 0x0077401b00007988 */ /* 0x000fe80008000007 */
[----:B---3--:R-:W-:Y:S04]  /*7a130*/  STS.U8 [R0+UR7+0x7780], R26 ;  /* 0x0077801a00007988 */ /* 0x008fe80008000007 */
[----:B------:R-:W-:Y:S04]  /*7a140*/  STS.U8 [R0+UR7+0x77c0], R25 ;  /* 0x0077c01900007988 */ /* 0x000fe80008000007 */
[----:B------:R-:W-:Y:S04]  /*7a150*/  STS.U8 [R0+UR7+0x7f40], R8 ;  /* 0x007f400800007988 */ /* 0x000fe80008000007 */
[----:B------:R-:W-:Y:S04]  /*7a160*/  STS.U8 [R0+UR7+0x7f00], R7 ;  /* 0x007f000700007988 */ /* 0x000fe80008000007 */
[----:B------:R-:W-:Y:S04]  /*7a170*/  STS.U8 [R0+UR7+0x7fc0], R6 ;  /* 0x007fc00600007988 */ /* 0x000fe80008000007 */
[----:B------:R0:W-:Y:S01]  /*7a180*/  STS.U8 [R0+UR7+0x7f80], R3 ;  /* 0x007f800300007988 */ /* 0x0001e20008000007 */
[----:B------:R-:W-:Y:S06]  /*7a190*/  BAR.SYNC.DEFER_BLOCKING 0x0 ;  /* 0x0000000000007b1d */ /* 0x000fec0000010000 */
[----:B0-----:R-:W2:Y:S04]  /*7a1a0*/  LDL.LU R0, [R1+0x8398] ;  /* 0x0083980001007983 */ /* 0x001ea80000300800 */
[----:B----4-:R-:W3:Y:S01]  /*7a1b0*/  @!P3 LDG.E.U8 R23, desc[UR4][R4.64] ;  /* 0x000000040417b981 */ /* 0x010ee2000c1e1100 */
[----:B------:R-:W-:-:S03]  /*7a1c0*/  ISETP.GE.AND P0, PT, R22, R2, PT ;  /* 0x000000021600720c */ /* 0x000fc60003f06270 */
[----:B---3--:R0:W-:Y:S04]  /*7a1d0*/  STL [R1+0x1134], R23 ;  /* 0x0011341701007387 */ /* 0x0081e80000100800 */
[----:B0-----:R-:W3:Y:S04]  /*7a1e0*/  LDL.LU R23, [R1+0x8394] ;  /* 0x0083940001177983 */ /* 0x001ee80000300800 */
[----:B------:R-:W4:Y:S04]  /*7a1f0*/  LDL R4, [R1+0x5c44] ;  /* 0x005c440001047983 */ /* 0x000f280000100800 */
[----:B------:R-:W4:Y:S01]  /*7a200*/  LDL R5, [R1+0x5c48] ;  /* 0x005c480001057983 */ /* 0x000f220000100800 */
[----:B--2---:R-:W-:-:S02]  /*7a210*/  PRMT R0, RZ, 0x7610, R0 ;  /* 0x00007610ff007816 */ /* 0x004fc40000000000 */
[----:B----4-:R-:W-:-:S04]  /*7a220*/  @!P0 LOP3.LUT R5, R5, R4, RZ, 0x3c, !PT ;  /* 0x0000000405058212 */ /* 0x010fc800078e3cff */
[----:B------:R-:W-:-:S04]  /*7a230*/  @!P0 LOP3.LUT R4, R5, R4, RZ, 0x3c, !PT ;  /* 0x0000000405048212 */ /* 0x000fc800078e3cff */
[----:B------:R-:W-:-:S05]  /*7a240*/  @!P0 LOP3.LUT R5, R5, R4, RZ, 0x3c, !PT ;  /* 0x0000000405058212 */ /* 0x000fca00078e3cff */
[----:B------:R-:W2:Y:S01]  /*7a250*/  @!P0 LDG.E.U8 R0, desc[UR4][R4.64] ;  /* 0x0000000404008981 */ /* 0x000ea2000c1e1100 */
[----:B------:R-:W-:-:S03]  /*7a260*/  ISETP.GE.AND P1, PT, R22, R2, PT ;  /* 0x000000021600720c */ /* 0x000fc60003f26270 */
[----:B--2---:R0:W-:Y:S04]  /*7a270*/  STL [R1+0x1130], R0 ;  /* 0x0011300001007387 */ /* 0x0041e80000100800 */
[----:B0-----:R-:W2:Y:S04]  /*7a280*/  LDL.LU R0, [R1+0x8390] ;  /* 0x0083900001007983 */ /* 0x001ea80000300800 */
[----:B------:R-:W4:Y:S04]  /*7a290*/  LDL R4, [R1+0x5c54] ;  /* 0x005c540001047983 */ /* 0x000f280000100800 */
[----:B------:R-:W4:Y:S01]  /*7a2a0*/  LDL R5, [R1+0x5c58] ;  /* 0x005c580001057983 */ /* 0x000f220000100800 */
[----:B---3--:R-:W-:-:S02]  /*7a2b0*/  PRMT R23, RZ, 0x7610, R23 ;  /* 0x00007610ff177816 */ /* 0x008fc40000000017 */
[----:B----4-:R-:W-:-:S04]  /*7a2c0*/  @!P1 LOP3.LUT R5, R5, R4, RZ, 0x3c, !PT ;  /* 0x0000000405059212 */ /* 0x010fc800078e3cff */
[----:B------:R-:W-:-:S04]  /*7a2d0*/  @!P1 LOP3.LUT R4, R5, R4, RZ, 0x3c, !PT ;  /* 0x0000000405049212 */ /* 0x000fc800078e3cff */
[----:B------:R-:W-:-:S05]  /*7a2e0*/  @!P1 LOP3.LUT R5, R5, R4, RZ, 0x3c, !PT ;  /* 0x0000000405059212 */ /* 0x000fca00078e3cff */
[----:B------:R-:W3:Y:S01]  /*7a2f0*/  @!P1 LDG.E.U8 R23, desc[UR4][R4.64] ;  /* 0x0000000404179981 */ /* 0x000ee2000c1e1100 */
        /* <DEDUP_REMOVED lines=6614> */
[----:B------:R-:W4:Y:S02]  /*94060*/  LDL R5, [R1+0x64d0] ;  /* 0x0064d00001057983 */ /* 0x000f240000100800 */
[----:B----4-:R-:W-:-:S02]  /*94070*/  @!P0 LOP3.LUT R5, R5, R4, RZ, 0x3c, !PT ;  /* 0x0000000405058212 */ /* 0x010fc400078e3cff */
[----:B--2---:R-:W-:Y:S02]  /*94080*/  PRMT R0, RZ, 0x7610, R0 ;  /* 0x00007610ff007816 */ /* 0x004fe40000000000 */
        /* <DEDUP_REMOVED lines=8> */
[----:B------:R-:W-:-:S02]  /*94110*/  PRMT R3, RZ, 0x7610, R3 ;  /* 0x00007610ff037816 */ /* 0x000fc40000000003 */
[----:B----4-:R-:W-:-:S04]  /*94120*/  @!P4 LOP3.LUT R5, R5, R4, RZ, 0x3c, !PT ;  /* 0x000000040505c212 */ /* 0x010fc800078e3cff */
[----:B------:R-:W-:-:S04]  /*94130*/  @!P4 LOP3.LUT R4, R5, R4, RZ, 0x3c, !PT ;  /* 0x000000040504c212 */ /* 0x000fc800078e3cff */
[----:B------:R-:W-:-:S05]  /*94140*/  @!P4 LOP3.LUT R5, R5, R4, RZ, 0x3c, !PT ;  /* 0x000000040505c212 */ /* 0x000fca00078e3cff */
[----:B------:R0:W4:Y:S04]  /*94150*/  @!P4 LDG.E.U8 R3, desc[UR4][R4.64] ;  /* 0x000000040403c981 */ /* 0x000128000c1e1100 */
[----:B------:R-:W0:Y:S04]  /*94160*/  LDL R4, [R1+0x64b8] ;  /* 0x0064b80001047983 */ /* 0x000e280000100800 */
[----:B------:R-:W0:Y:S01]  /*94170*/  LDL R5, [R1+0x64f0] ;  /* 0x0064f00001057983 */ /* 0x000e220000100800 */
[----:B------:R-:W-:Y:S02]  /*94180*/  ISETP.GE.AND P3, PT, R24, R2, PT ;  /* 0x000000021800720c */ /* 0x000fe40003f66270 */
[----:B--2---:R-:W-:-:S11]  /*94190*/  PRMT R0, RZ, 0x7610, R0 ;  /* 0x00007610ff007816 */ /* 0x004fd60000000000 */
[----:B0-----:R-:W-:-:S04]  /*941a0*/  @!P3 LOP3.LUT R5, R5, R4, RZ, 0x3c, !PT ;  /* 0x000000040505b212 */ /* 0x001fc800078e3cff */
[----:B------:R-:W-:-:S04]  /*941b0*/  @!P3 LOP3.LUT R4, R5, R4, RZ, 0x3c, !PT ;  /* 0x000000040504b212 */ /* 0x000fc800078e3cff */
[----:B------:R-:W-:-:S05]  /*941c0*/  @!P3 LOP3.LUT R5, R5, R4, RZ, 0x3c, !PT ;  /* 0x000000040505b212 */ /* 0x000fca00078e3cff */
[----:B------:R-:W2:Y:S04]  /*941d0*/  @!P3 LDG.E.U8 R0, desc[UR4][R4.64] ;  /* 0x000000040400b981 */ /* 0x000ea8000c1e1100 */
[----:B----4-:R0:W-:Y:S04]  /*941e0*/  STL [R1+0x570], R3 ;  /* 0x0005700301007387 */ /* 0x0101e80000100800 */
[----:B0-----:R-:W4:Y:S04]  /*941f0*/  LDL R3, [R1+0x5448] ;  /* 0x0054480001037983 */ /* 0x001f280000100800 */
[----:B--2---:R0:W-:Y:S04]  /*94200*/  STL [R1+0x56c], R0 ;  /* 0x00056c0001007387 */ /* 0x0041e80000100800 */
[----:B0-----:R-:W2:Y:S04]  /*94210*/  LDL.LU R0, [R1+0x7930] ;  /* 0x0079300001007983 */ /* 0x001ea80000300800 */
[----:B------:R-:W2:Y:S04]  /*94220*/  LDL R4, [R1+0x64c8] ;  /* 0x0064c80001047983 */ /* 0x000ea80000100800 */
[----:B------:R-:W2:Y:S01]  /*94230*/  LDL R5, [R1+0x6500] ;  /* 0x0065000001057983 */ /* 0x000ea20000100800 */
[----:B------:R-:W-:-:S02]  /*94240*/  ISETP.GE.AND P2, PT, R24, R2, PT ;  /* 0x000000021800720c */ /* 0x000fc40003f46270 */
[----:B---3--:R-:W-:-:S11]  /*94250*/  PRMT R23, RZ, 0x7610, R23 ;  /* 0x00007610ff177816 */ /* 0x008fd60000000017 */
[----:B--2---:R-:W-:-:S04]  /*94260*/  @!P2 LOP3.LUT R5, R5, R4, RZ, 0x3c, !PT ;  /* 0x000000040505a212 */ /* 0x004fc800078e3cff */
[----:B------:R-:W-:-:S04]  /*94270*/  @!P2 LOP3.LUT R4, R5, R4, RZ, 0x3c, !PT ;  /* 0x000000040504a212 */ /* 0x000fc800078e3cff */
[----:B------:R-:W-:-:S05]  /*94280*/  @!P2 LOP3.LUT R5, R5, R4, RZ, 0x3c, !PT ;  /* 0x000000040505a212 */ /* 0x000fca00078e3cff */
[----:B------:R-:W2:Y:S01]  /*94290*/  @!P2 LDG.E.U8 R23, desc[UR4][R4.64] ;  /* 0x000000040417a981 */ /* 0x000ea2000c1e1100 */
[----:B------:R-:W-:-:S03]  /*942a0*/  ISETP.GE.AND P0, PT, R22, R2, PT ;  /* 0x000000021600720c */ /* 0x000fc60003f06270 */
[----:B------:R-:W3:Y:S01]  /*942b0*/  LDL.LU R22, [R1+0x792c] ;  /* 0x00792c0001167983 */ /* 0x000ee20000300800 */
[----:B------:R-:W-:-:S03]  /*942c0*/  ISETP.GE.AND P1, PT, R24, R2, PT ;  /* 0x000000021800720c */ /* 0x000fc60003f26270 */
[----:B--2---:R0:W-:Y:S04]  /*942d0*/  STL [R1+0x568], R23 ;  /* 0x0005681701007387 */ /* 0x0041e80000100800 */
[----:B0-----:R-:W2:Y:S04]  /*942e0*/  LDL.LU R23, [R1+0x7928] ;  /* 0x0079280001177983 */ /* 0x001ea80000300800 */
[----:B------:R-:W2:Y:S04]  /*942f0*/  LDL R4, [R1+0x64d8] ;  /* 0x0064d80001047983 */ /* 0x000ea80000100800 */
[----:B------:R-:W2:Y:S01]  /*94300*/  LDL R5, [R1+0x6510] ;  /* 0x0065100001057983 */ /* 0x000ea20000100800 */
[----:B------:R-:W-:-:S02]  /*94310*/  PRMT R0, RZ, 0x7610, R0 ;  /* 0x00007610ff007816 */ /* 0x000fc40000000000 */
[----:B--2---:R-:W-:-:S04]  /*94320*/  @!P1 LOP3.LUT R5, R5, R4, RZ, 0x3c, !PT ;  /* 0x0000000405059212 */ /* 0x004fc800078e3cff */
[----:B------:R-:W-:-:S04]  /*94330*/  @!P1 LOP3.LUT R4, R5, R4, RZ, 0x3c, !PT ;  /* 0x0000000405049212 */ /* 0x000fc800078e3cff */
[----:B------:R-:W-:-:S05]  /*94340*/  @!P1 LOP3.LUT R5, R5, R4, RZ, 0x3c, !PT ;  /* 0x0000000405059212 */ /* 0x000fca00078e3cff */
[----:B------:R-:W2:Y:S01]  /*94350*/  @!P1 LDG.E.U8 R0, desc[UR4][R4.64] ;  /* 0x0000000404009981 */ /* 0x000ea2000c1e1100 */
[CC--:B------:R-:W-:Y:S02]  /*94360*/  ISETP.GE.AND P1, PT, R24.reuse, R2.reuse, PT ;  /* 0x000000021800720c */ /* 0x0c0fe40003f26270 */
[CC--:B------:R-:W-:Y:S02]  /*94370*/  ISETP.GE.AND P2, PT, R24.reuse, R2.reuse, PT ;  /* 0x000000021800720c */ /* 0x0c0fe40003f46270 */
[CC--:B------:R-:W-:Y:S02]  /*94380*/  ISETP.GE.AND P3, PT, R24.reuse, R2.reuse, PT ;  /* 0x000000021800720c */ /* 0x0c0fe40003f66270 */
[CC--:B------:R-:W-:Y:S02]  /*94390*/  ISETP.GE.AND P4, PT, R24.reuse, R2.reuse, PT ;  /* 0x000000021800720c */ /* 0x0c0fe40003f86270 */
[CC--:B------:R-:W-:Y:S02]  /*943a0*/  ISETP.GE.AND P5, PT, R24.reuse, R2.reuse, PT ;  /* 0x000000021800720c */ /* 0x0c0fe40003fa6270 */
[----:B------:R-:W-:Y:S01]  /*943b0*/  ISETP.GE.AND P6, PT, R24, R2, PT ;  /* 0x000000021800720c */ /* 0x000fe20003fc6270 */
[----:B--2---:R0:W-:Y:S04]  /*943c0*/  STL [R1+0x564], R0 ;  /* 0x0005640001007387 */ /* 0x0041e80000100800 */
[----:B0-----:R-:W2:Y:S04]  /*943d0*/  LDL.LU R0, [R1+0x7924] ;  /* 0x0079240001007983 */ /* 0x001ea80000300800 */
[----:B------:R-:W2:Y:S04]  /*943e0*/  LDL.LU R24, [R1+0x7920] ;  /* 0x0079200001187983 */ /* 0x000ea80000300800 */
[----:B------:R-:W4:Y:S02]  /*943f0*/  LDL R2, [R1+0x5444] ;  /* 0x0054440001027983 */ /* 0x000f240000100800 */
[----:B----4-:R-:W-:-:S02]  /*94400*/  @!P0 LOP3.LUT R3, R3, R2, RZ, 0x3c, !PT ;  /* 0x0000000203038212 */ /* 0x010fc400078e3cff */
[----:B--2---:R-:W-:Y:S02]  /*94410*/  PRMT R0, RZ, 0x7610, R0 ;  /* 0x00007610ff007816 */ /* 0x004fe40000000000 */
[----:B------:R-:W-:-:S04]  /*94420*/  @!P0 LOP3.LUT R2, R3, R2, RZ, 0x3c, !PT ;  /* 0x0000000203028212 */ /* 0x000fc800078e3cff */
[----:B------:R-:W-:-:S05]  /*94430*/  @!P0 LOP3.LUT R3, R3, R2, RZ, 0x3c, !PT ;  /* 0x0000000203038212 */ /* 0x000fca00078e3cff */
[----:B------:R-:W2:Y:S04]  /*94440*/  @!P0 LDG.E.U8 R0, desc[UR4][R2.64] ;  /* 0x0000000402008981 */ /* 0x000ea8000c1e1100 */
        /* <DEDUP_REMOVED lines=8> */
[----:B------:R-:W4:Y:S04]  /*944d0*/  @!P0 LDG.E.U8 R24, desc[UR4][R2.64] ;  /* 0x0000000402188981 */ /* 0x000f28000c1e1100 */
[----:B----4-:R0:W-:Y:S04]  /*944e0*/  STL [R1+0x55c], R24 ;  /* 0x00055c1801007387 */ /* 0x0101e80000100800 */
[----:B0-----:R-:W4:Y:S04]  /*944f0*/  LDL.LU R24, [R1+0x7918] ;  /* 0x0079180001187983 */ /* 0x001f280000300800 */
[----:B------:R-:W3:Y:S04]  /*94500*/  LDL R2, [R1+0x5424] ;  /* 0x0054240001027983 */ /* 0x000ee80000100800 */
[----:B------:R-:W3:Y:S01]  /*94510*/  LDL R3, [R1+0x5428] ;  /* 0x0054280001037983 */ /* 0x000ee20000100800 */
[----:B--2---:R-:W-:-:S02]  /*94520*/  PRMT R0, RZ, 0x7610, R0 ;  /* 0x00007610ff007816 */ /* 0x004fc40000000000 */
[----:B---3--:R-:W-:-:S04]  /*94530*/  @!P0 LOP3.LUT R3, R3, R2, RZ, 0x3c, !PT ;  /* 0x0000000203038212 */ /* 0x008fc800078e3cff */
[----:B------:R-:W-:-:S04]  /*94540*/  @!P0 LOP3.LUT R2, R3, R2, RZ, 0x3c, !PT ;  /* 0x0000000203028212 */ /* 0x000fc800078e3cff */
[----:B------:R-:W-:-:S05]  /*94550*/  @!P0 LOP3.LUT R3, R3, R2, RZ, 0x3c, !PT ;  /* 0x0000000203038212 */ /* 0x000fca00078e3cff */
[----:B------:R-:W2:Y:S04]  /*94560*/  @!P0 LDG.E.U8 R0, desc[UR4][R2.64] ;  /* 0x0000000402008981 */ /* 0x000ea8000c1e1100 */
[----:B--2---:R0:W-:Y:S04]  /*94570*/  STL [R1+0x558], R0 ;  /* 0x0005580001007387 */ /* 0x0041e80000100800 */
[----:B0-----:R-:W2:Y:S04]  /*94580*/  LDL.LU R0, [R1+0x7914] ;  /* 0x0079140001007983 */ /* 0x001ea80000300800 */
[----:B------:R-:W3:Y:S04]  /*94590*/  LDL R2, [R1+0x5414] ;  /* 0x0054140001027983 */ /* 0x000ee80000100800 */
[----:B------:R-:W3:Y:S01]  /*945a0*/  LDL R3, [R1+0x5418] ;  /* 0x0054180001037983 */ /* 0x000ee20000100800 */
[----:B----4-:R-:W-:-:S02]  /*945b0*/  PRMT R24, RZ, 0x7610, R24 ;  /* 0x00007610ff187816 */ /* 0x010fc40000000018 */
[----:B---3--:R-:W-:-:S04]  /*945c0*/  @!P0 LOP3.LUT R3, R3, R2, RZ, 0x3c, !PT ;  /* 0x0000000203038212 */ /* 0x008fc800078e3cff */
[----:B------:R-:W-:-:S04]  /*945d0*/  @!P0 LOP3.LUT R2, R3, R2, RZ, 0x3c, !PT ;  /* 0x0000000203028212 */ /* 0x000fc800078e3cff */
[----:B------:R-:W-:-:S05]  /*945e0*/  @!P0 LOP3.LUT R3, R3, R2, RZ, 0x3c, !PT ;  /* 0x0000000203038212 */ /* 0x000fca00078e3cff */
[----:B------:R-:W3:Y:S04]  /*945f0*/  @!P0 LDG.E.U8 R24, desc[UR4][R2.64] ;  /* 0x0000000402188981 */ /* 0x000ee8000c1e1100 */
        /* <DEDUP_REMOVED lines=8> */
[----:B------:R-:W2:Y:S04]  /*94680*/  @!P0 LDG.E.U8 R0, desc[UR4][R2.64] ;  /* 0x0000000402008981 */ /* 0x000ea8000c1e1100 */
        /* <DEDUP_REMOVED lines=2916> */
[----:B--2---:R0:W-:Y:S04]  /*9fcd0*/  STL [R1], R0 ;  /* 0x0000000001007387 */ /* 0x0041e80000100800 */
        /* <DEDUP_REMOVED lines=8> */
[----:B------:R-:W2:Y:S04]  /*9fd60*/  LDL R2, [R1+0x6414] ;  /* 0x0064140001027983 */ /* 0x000ea80000100800 */
[----:B------:R-:W2:Y:S01]  /*9fd70*/  LDL R3, [R1+0x643c] ;  /* 0x00643c0001037983 */ /* 0x000ea20000100800 */
[----:B------:R-:W-:-:S03]  /*9fd80*/  PRMT R28, RZ, 0x7610, R28 ;  /* 0x00007610ff1c7816 */ /* 0x000fc6000000001c */
[----:B----4-:R0:W-:Y:S04]  /*9fd90*/  STL [R1+0x73dc], R29 ;  /* 0x0073dc1d01007387 */ /* 0x0101e80000100800 */
[----:B0-----:R-:W4:Y:S01]  /*9fda0*/  LDL R29, [R1+0x644c] ;  /* 0x00644c00011d7983 */ /* 0x001f220000100800 */
[----:B--2---:R-:W-:-:S04]  /*9fdb0*/  @!P0 LOP3.LUT R3, R3, R2, RZ, 0x3c, !PT ;  /* 0x0000000203038212 */ /* 0x004fc800078e3cff */
[----:B------:R-:W-:-:S04]  /*9fdc0*/  @!P0 LOP3.LUT R2, R3, R2, RZ, 0x3c, !PT ;  /* 0x0000000203028212 */ /* 0x000fc800078e3cff */
[----:B------:R-:W-:-:S05]  /*9fdd0*/  @!P0 LOP3.LUT R3, R3, R2, RZ, 0x3c, !PT ;  /* 0x0000000203038212 */ /* 0x000fca00078e3cff */
[----:B------:R4:W2:Y:S04]  /*9fde0*/  @!P0 LDG.E.U8 R28, desc[UR4][R2.64] ;  /* 0x00000004021c8981 */ /* 0x0008a8000c1e1100 */
[----:B------:R-:W3:Y:S01]  /*9fdf0*/  LDL R3, [R1+0x6424] ;  /* 0x0064240001037983 */ /* 0x000ee20000100800 */
[----:B------:R-:W-:Y:S01]  /*9fe00*/  PRMT R27, RZ, 0x7610, R27 ;  /* 0x00007610ff1b7816 */ /* 0x000fe2000000001b */
[----:B----4-:R-:W-:Y:S02]  /*9fe10*/  @!P0 IMAD.MOV.U32 R2, RZ, RZ, R29 ;  /* 0x000000ffff028224 */ /* 0x010fe400078e001d */
[----:B--2---:R0:W-:Y:S01]  /*9fe20*/  STL [R1+0x73e0], R28 ;  /* 0x0073e01c01007387 */ /* 0x0041e20000100800 */
[----:B------:R-:W-:-:S03]  /*9fe30*/  PRMT R26, RZ, 0x7610, R26 ;  /* 0x00007610ff1a7816 */ /* 0x000fc6000000001a */
[----:B------:R-:W2:Y:S04]  /*9fe40*/  LDL R29, [R1+0x6474] ;  /* 0x00647400011d7983 */ /* 0x000ea80000100800 */
[----:B---3--:R1:W3:Y:S04]  /*9fe50*/  @!P0 LDG.E.U8 R27, desc[UR4][R2.64] ;  /* 0x00000004021b8981 */ /* 0x0082e8000c1e1100 */
[----:B0-----:R-:W4:Y:S04]  /*9fe60*/  LDL R28, [R1+0x649c] ;  /* 0x00649c00011c7983 */ /* 0x001f280000100800 */
[----:B------:R-:W1:Y:S04]  /*9fe70*/  LDL R2, [R1+0x6434] ;  /* 0x0064340001027983 */ /* 0x000e680000100800 */
[----:B------:R-:W1:Y:S02]  /*9fe80*/  LDL R3, [R1+0x645c] ;  /* 0x00645c0001037983 */ /* 0x000e640000100800 */
[----:B-1----:R-:W-:-:S04]  /*9fe90*/  @!P0 LOP3.LUT R3, R3, R2, RZ, 0x3c, !PT ;  /* 0x0000000203038212 */ /* 0x002fc800078e3cff */
[----:B------:R-:W-:-:S04]  /*9fea0*/  @!P0 LOP3.LUT R2, R3, R2, RZ, 0x3c, !PT ;  /* 0x0000000203028212 */ /* 0x000fc800078e3cff */
[----:B------:R-:W-:Y:S01]  /*9feb0*/  @!P0 LOP3.LUT R3, R3, R2, RZ, 0x3c, !PT ;  /* 0x0000000203038212 */ /* 0x000fe200078e3cff */
[----:B---3--:R0:W-:Y:S04]  /*9fec0*/  STL [R1+0x73e4], R27 ;  /* 0x0073e41b01007387 */ /* 0x0081e80000100800 */
[----:B------:R1:W3:Y:S01]  /*9fed0*/  @!P0 LDG.E.U8 R26, desc[UR4][R2.64] ;  /* 0x00000004021a8981 */ /* 0x0002e2000c1e1100 */
[----:B------:R-:W-:-:S03]  /*9fee0*/  PRMT R25, RZ, 0x7610, R25 ;  /* 0x00007610ff197816 */ /* 0x000fc60000000019 */
[----:B0-----:R-:W2:Y:S04]  /*9fef0*/  LDL R27, [R1+0x648c] ;  /* 0x00648c00011b7983 */ /* 0x001ea80000100800 */
[----:B------:R-:W1:Y:S04]  /*9ff00*/  LDL R2, [R1+0x6444] ;  /* 0x0064440001027983 */ /* 0x000e680000100800 */
[----:B------:R-:W1:Y:S02]  /*9ff10*/  LDL R3, [R1+0x646c] ;  /* 0x00646c0001037983 */ /* 0x000e640000100800 */
[----:B-1----:R-:W-:-:S04]  /*9ff20*/  @!P0 LOP3.LUT R3, R3, R2, RZ, 0x3c, !PT ;  /* 0x0000000203038212 */ /* 0x002fc800078e3cff */
[----:B------:R-:W-:-:S04]  /*9ff30*/  @!P0 LOP3.LUT R2, R3, R2, RZ, 0x3c, !PT ;  /* 0x0000000203028212 */ /* 0x000fc800078e3cff */
[----:B------:R-:W-:Y:S01]  /*9ff40*/  @!P0 LOP3.LUT R3, R3, R2, RZ, 0x3c, !PT ;  /* 0x0000000203038212 */ /* 0x000fe200078e3cff */
[----:B---3--:R0:W-:Y:S04]  /*9ff50*/  STL [R1+0x73e8], R26 ;  /* 0x0073e81a01007387 */ /* 0x0081e80000100800 */
[----:B------:R1:W3:Y:S04]  /*9ff60*/  @!P0 LDG.E.U8 R25, desc[UR4][R2.64] ;  /* 0x0000000402198981 */ /* 0x0002e8000c1e1100 */
[----:B0-----:R-:W2:Y:S04]  /*9ff70*/  LDL R26, [R1+0x6464] ;  /* 0x00646400011a7983 */ /* 0x001ea80000100800 */
[----:B------:R-:W1:Y:S04]  /*9ff80*/  LDL R2, [R1+0x6454] ;  /* 0x0064540001027983 */ /* 0x000e680000100800 */
[----:B------:R-:W1:Y:S01]  /*9ff90*/  LDL R3, [R1+0x647c] ;  /* 0x00647c0001037983 */ /* 0x000e620000100800 */
[----:B------:R-:W-:-:S02]  /*9ffa0*/  PRMT R24, RZ, 0x7610, R24 ;  /* 0x00007610ff187816 */ /* 0x000fc40000000018 */
[----:B------:R-:W-:Y:S02]  /*9ffb0*/  PRMT R23, RZ, 0x7610, R23 ;  /* 0x00007610ff177816 */ /* 0x000fe40000000017 */
[----:B-1----:R-:W-:-:S04]  /*9ffc0*/  @!P0 LOP3.LUT R3, R3, R2, RZ, 0x3c, !PT ;  /* 0x0000000203038212 */ /* 0x002fc800078e3cff */
[----:B------:R-:W-:-:S04]  /*9ffd0*/  @!P0 LOP3.LUT R2, R3, R2, RZ, 0x3c, !PT ;  /* 0x0000000203028212 */ /* 0x000fc800078e3cff */
[----:B------:R-:W-:-:S05]  /*9ffe0*/  @!P0 LOP3.LUT R3, R3, R2, RZ, 0x3c, !PT ;  /* 0x0000000203038212 */ /* 0x000fca00078e3cff */
[----:B------:R2:W4:Y:S02]  /*9fff0*/  @!P0 LDG.E.U8 R24, desc[UR4][R2.64] ;  /* 0x0000000402188981 */ /* 0x000524000c1e1100 */
[----:B--2---:R-:W-:Y:S02]  /*a0000*/  @!P0 IMAD.MOV.U32 R2, RZ, RZ, R27 ;  /* 0x000000ffff028224 */ /* 0x004fe400078e001b */
[----:B------:R-:W-:-:S05]  /*a0010*/  @!P0 IMAD.MOV.U32 R3, RZ, RZ, R26 ;  /* 0x000000ffff038224 */ /* 0x000fca00078e001a */
[----:B------:R4:W2:Y:S01]  /*a0020*/  @!P0 LDG.E.U8 R23, desc[UR4][R2.64] ;  /* 0x0000000402178981 */ /* 0x0008a2000c1e1100 */
[----:B------:R-:W-:-:S03]  /*a0030*/  PRMT R22, RZ, 0x7610, R22 ;  /* 0x00007610ff167816 */ /* 0x000fc60000000016 */
[----:B---3--:R0:W-:Y:S01]  /*a0040*/  STL [R1+0x73ec], R25 ;  /* 0x0073ec1901007387 */ /* 0x0081e20000100800 */
[----:B----4-:R-:W-:Y:S02]  /*a0050*/  @!P0 IMAD.MOV.U32 R2, RZ, RZ, R28 ;  /* 0x000000ffff028224 */ /* 0x010fe400078e001c */
[----:B------:R-:W-:-:S05]  /*a0060*/  @!P0 IMAD.MOV.U32 R3, RZ, RZ, R29 ;  /* 0x000000ffff038224 */ /* 0x000fca00078e001d */
[----:B------:R-:W3:Y:S04]  /*a0070*/  @!P0 LDG.E.U8 R22, desc[UR4][R2.64] ;  /* 0x0000000402168981 */ /* 0x000ee8000c1e1100 */
[----:B------:R1:W-:Y:S04]  /*a0080*/  STL [R1+0x73f0], R24 ;  /* 0x0073f01801007387 */ /* 0x0003e80000100800 */
[----:B--2---:R2:W-:Y:S04]  /*a0090*/  STL [R1+0x73f4], R23 ;  /* 0x0073f41701007387 */ /* 0x0045e80000100800 */
[----:B------:R-:W4:Y:S04]  /*a00a0*/  LDL R2, [R1+0x6484] ;  /* 0x0064840001027983 */ /* 0x000f280000100800 */
[----:B------:R-:W4:Y:S01]  /*a00b0*/  LDL R3, [R1+0x64ac] ;  /* 0x0064ac0001037983 */ /* 0x000f220000100800 */
[----:B------:R-:W-:-:S03]  /*a00c0*/  PRMT R21, RZ, 0x7610, R21 ;  /* 0x00007610ff157816 */ /* 0x000fc60000000015 */
[----:B------:R-:W4:Y:S04]  /*a00d0*/  LDL R29, [R1+0x64cc] ;  /* 0x0064cc00011d7983 */ /* 0x000f280000100800 */
[----:B------:R-:W4:Y:S04]  /*a00e0*/  LDL R28, [R1+0x64b4] ;  /* 0x0064b400011c7983 */ /* 0x000f280000100800 */
[----:B------:R-:W4:Y:S04]  /*a00f0*/  LDL R27, [R1+0x64dc] ;  /* 0x0064dc00011b7983 */ /* 0x000f280000100800 */
[----:B------:R-:W4:Y:S04]  /*a0100*/  LDL R26, [R1+0x64c4] ;  /* 0x0064c400011a7983 */ /* 0x000f280000100800 */
[----:B0-----:R-:W4:Y:S04]  /*a0110*/  LDL R25, [R1+0x64ec] ;  /* 0x0064ec0001197983 */ /* 0x001f280000100800 */
[----:B-1----:R-:W4:Y:S04]  /*a0120*/  LDL R24, [R1+0x64d4] ;  /* 0x0064d40001187983 */ /* 0x002f280000100800 */
[----:B--2---:R-:W2:Y:S04]  /*a0130*/  LDL R23, [R1+0x64fc] ;  /* 0x0064fc0001177983 */ /* 0x004ea80000100800 */
[----:B---3--:R0:W-:Y:S04]  /*a0140*/  STL [R1+0x73f8], R22 ;  /* 0x0073f81601007387 */ /* 0x0081e80000100800 */
[----:B0-----:R-:W3:Y:S01]  /*a0150*/  LDL R22, [R1+0x64a4] ;  /* 0x0064a40001167983 */ /* 0x001ee20000100800 */
[----:B----4-:R-:W-:-:S04]  /*a0160*/  @!P0 LOP3.LUT R3, R3, R2, RZ, 0x3c, !PT ;  /* 0x0000000203038212 */ /* 0x010fc800078e3cff */
[----:B------:R-:W-:-:S04]  /*a0170*/  @!P0 LOP3.LUT R2, R3, R2, RZ, 0x3c, !PT ;  /* 0x0000000203028212 */ /* 0x000fc800078e3cff */
[----:B------:R-:W-:-:S05]  /*a0180*/  @!P0 LOP3.LUT R3, R3, R2, RZ, 0x3c, !PT ;  /* 0x0000000203038212 */ /* 0x000fca00078e3cff */
[----:B------:R0:W4:Y:S04]  /*a0190*/  @!P0 LDG.E.U8 R21, desc[UR4][R2.64] ;  /* 0x0000000402158981 */ /* 0x000128000c1e1100 */
[----:B------:R-:W0:Y:S04]  /*a01a0*/  LDL R2, [R1+0x6494] ;  /* 0x0064940001027983 */ /* 0x000e280000100800 */
[----:B------:R-:W0:Y:S01]  /*a01b0*/  LDL R3, [R1+0x64bc] ;  /* 0x0064bc0001037983 */ /* 0x000e220000100800 */
[----:B------:R-:W-:Y:S02]  /*a01c0*/  PRMT R20, RZ, 0x7610, R20 ;  /* 0x00007610ff147816 */ /* 0x000fe40000000014 */
[----:B------:R-:W-:-:S02]  /*a01d0*/  PRMT R19, RZ, 0x7610, R19 ;  /* 0x00007610ff137816 */ /* 0x000fc40000000013 */
[----:B------:R-:W-:Y:S02]  /*a01e0*/  PRMT R18, RZ, 0x7610, R18 ;  /* 0x00007610ff127816 */ /* 0x000fe40000000012 */
[----:B------:R-:W-:Y:S02]  /*a01f0*/  PRMT R17, RZ, 0x7610, R17 ;  /* 0x00007610ff117816 */ /* 0x000fe40000000011 */
[----:B------:R-:W-:Y:S02]  /*a0200*/  PRMT R16, RZ, 0x7610, R16 ;  /* 0x00007610ff107816 */ /* 0x000fe40000000010 */
[----:B0-----:R-:W-:-:S04]  /*a0210*/  @!P0 LOP3.LUT R3, R3, R2, RZ, 0x3c, !PT ;  /* 0x0000000203038212 */ /* 0x001fc800078e3cff */
[----:B------:R-:W-:-:S04]  /*a0220*/  @!P0 LOP3.LUT R2, R3, R2, RZ, 0x3c, !PT ;  /* 0x0000000203028212 */ /* 0x000fc800078e3cff */
[----:B------:R-:W-:-:S05]  /*a0230*/  @!P0 LOP3.LUT R3, R3, R2, RZ, 0x3c, !PT ;  /* 0x0000000203038212 */ /* 0x000fca00078e3cff */
[----:B------:R0:W4:Y:S02]  /*a0240*/  @!P0 LDG.E.U8 R20, desc[UR4][R2.64] ;  /* 0x0000000402148981 */ /* 0x000124000c1e1100 */
[----:B0-----:R-:W-:Y:S02]  /*a0250*/  @!P0 IMAD.MOV.U32 R2, RZ, RZ, R29 ;  /* 0x000000ffff028224 */ /* 0x001fe400078e001d */
[----:B---3--:R-:W-:Y:S01]  /*a0260*/  @!P0 IMAD.MOV.U32 R3, RZ, RZ, R22 ;  /* 0x000000ffff038224 */ /* 0x008fe200078e0016 */
[----:B------:R-:W-:Y:S02]  /*a0270*/  PRMT R15, RZ, 0x7610, R15 ;  /* 0x00007610ff0f7816 */ /* 0x000fe4000000000f */
[----:B------:R-:W-:Y:S02]  /*a0280*/  PRMT R14, RZ, 0x7610, R14 ;  /* 0x00007610ff0e7816 */ /* 0x000fe4000000000e */
[----:B------:R-:W-:Y:S02]  /*a0290*/  PRMT R13, RZ, 0x7610, R13 ;  /* 0x00007610ff0d7816 */ /* 0x000fe4000000000d */
[----:B------:R-:W-:Y:S01]  /*a02a0*/  PRMT R12, RZ, 0x7610, R12 ;  /* 0x00007610ff0c7816 */ /* 0x000fe2000000000c */
[----:B------:R0:W3:Y:S01]  /*a02b0*/  @!P0 LDG.E.U8 R19, desc[UR4][R2.64] ;  /* 0x0000000402138981 */ /* 0x0000e2000c1e1100 */
[----:B------:R-:W-:-:S02]  /*a02c0*/  PRMT R11, RZ, 0x7610, R11 ;  /* 0x00007610ff0b7816 */ /* 0x000fc4000000000b */
[----:B------:R-:W-:Y:S02]  /*a02d0*/  PRMT R10, RZ, 0x7610, R10 ;  /* 0x00007610ff0a7816 */ /* 0x000fe4000000000a */
[----:B------:R-:W-:Y:S02]  /*a02e0*/  PRMT R9, RZ, 0x7610, R9 ;  /* 0x00007610ff097816 */ /* 0x000fe40000000009 */
[----:B------:R-:W-:Y:S02]  /*a02f0*/  PRMT R8, RZ, 0x7610, R8 ;  /* 0x00007610ff087816 */ /* 0x000fe40000000008 */
[----:B------:R-:W-:Y:S02]  /*a0300*/  PRMT R7, RZ, 0x7610, R7 ;  /* 0x00007610ff077816 */ /* 0x000fe40000000007 */
[----:B------:R-:W-:Y:S02]  /*a0310*/  PRMT R6, RZ, 0x7610, R6 ;  /* 0x00007610ff067816 */ /* 0x000fe40000000006 */
[----:B------:R-:W-:Y:S01]  /*a0320*/  PRMT R5, RZ, 0x7610, R5 ;  /* 0x00007610ff057816 */ /* 0x000fe20000000005 */
[----:B------:R-:W-:Y:S04]  /*a0330*/  LDS.U8 R22, [R0+UR7] ;  /* 0x0000000700167984 */ /* 0x000fe80008000000 */
[----:B------:R-:W-:Y:S01]  /*a0340*/  LDS.U8 R29, [R0+UR7+0x1100] ;  /* 0x00110007001d7984 */ /* 0x000fe20008000000 */
[----:B0-----:R-:W-:-:S02]  /*a0350*/  @!P0 IMAD.MOV.U32 R2, RZ, RZ, R27 ;  /* 0x000000ffff028224 */ /* 0x001fc400078e001b */
[----:B------:R-:W-:Y:S01]  /*a0360*/  @!P0 IMAD.MOV.U32 R3, RZ, RZ, R28 ;  /* 0x000000ffff038224 */ /* 0x000fe200078e001c */
[----:B------:R-:W-:Y:S04]  /*a0370*/  LDS.U8 R27, [R0+UR7+0x1108] ;  /* 0x00110807001b7984 */ /* 0x000fe80008000000 */
[----:B------:R-:W-:Y:S04]  /*a0380*/  LDS.U8 R28, [R0+UR7+0x1008] ;  /* 0x00100807001c7984 */ /* 0x000fe80008000000 */
[----:B------:R0:W3:Y:S02]  /*a0390*/  @!P0 LDG.E.U8 R18, desc[UR4][R2.64] ;  /* 0x0000000402128981 */ /* 0x0000e4000c1e1100 */
[----:B0-----:R-:W-:-:S02]  /*a03a0*/  @!P0 IMAD.MOV.U32 R2, RZ, RZ, R25 ;  /* 0x000000ffff028224 */ /* 0x001fc400078e0019 */
[----:B------:R-:W-:Y:S01]  /*a03b0*/  @!P0 IMAD.MOV.U32 R3, RZ, RZ, R26 ;  /* 0x000000ffff038224 */ /* 0x000fe200078e001a */
[----:B------:R-:W-:Y:S04]  /*a03c0*/  LDS.U8 R25, [R0+UR7+0x100] ;  /* 0x0001000700197984 */ /* 0x000fe80008000000 */
[----:B------:R-:W0:Y:S04]  /*a03d0*/  LDS.U8 R26, [R0+UR7+0x1000] ;  /* 0x00100007001a7984 */ /* 0x000e280008000000 */
[----:B------:R2:W3:Y:S02]  /*a03e0*/  @!P0 LDG.E.U8 R17, desc[UR4][R2.64] ;  /* 0x0000000402118981 */ /* 0x0004e4000c1e1100 */
[----:B--2---:R-:W-:-:S02]  /*a03f0*/  @!P0 IMAD.MOV.U32 R2, RZ, RZ, R23 ;  /* 0x000000ffff028224 */ /* 0x004fc400078e0017 */
[----:B------:R-:W-:Y:S01]  /*a0400*/  @!P0 IMAD.MOV.U32 R3, RZ, RZ, R24 ;  /* 0x000000ffff038224 */ /* 0x000fe200078e0018 */
[----:B------:R-:W1:Y:S04]  /*a0410*/  LDS.U8 R23, [R0+UR7+0x108] ;  /* 0x0001080700177984 */ /* 0x000e680008000000 */
[----:B------:R-:W2:Y:S04]  /*a0420*/  LDS.U8 R24, [R0+UR7+0x8] ;  /* 0x0000080700187984 */ /* 0x000ea80008000000 */
[----:B------:R0:W2:Y:S04]  /*a0430*/  @!P0 LDG.E.U8 R16, desc[UR4][R2.64] ;  /* 0x0000000402108981 */ /* 0x0000a8000c1e1100 */
[----:B------:R-:W0:Y:S04]  /*a0440*/  LDL R2, [R1+0x64e4] ;  /* 0x0064e40001027983 */ /* 0x000e280000100800 */
[----:B------:R-:W0:Y:S02]  /*a0450*/  LDL R3, [R1+0x650c] ;  /* 0x00650c0001037983 */ /* 0x000e240000100800 */
[----:B0-----:R-:W-:-:S04]  /*a0460*/  @!P0 LOP3.LUT R3, R3, R2, RZ, 0x3c, !PT ;  /* 0x0000000203038212 */ /* 0x001fc800078e3cff */
[----:B------:R-:W-:-:S04]  /*a0470*/  @!P0 LOP3.LUT R2, R3, R2, RZ, 0x3c, !PT ;  /* 0x0000000203028212 */ /* 0x000fc800078e3cff */
[----:B------:R-:W-:-:S05]  /*a0480*/  @!P0 LOP3.LUT R3, R3, R2, RZ, 0x3c, !PT ;  /* 0x0000000203038212 */ /* 0x000fca00078e3cff */
        /* <DEDUP_REMOVED lines=62> */
[----:B------:R-:W0:Y:S01]  /*a0870*/  LDL R3, [R1+0x6554] ;  /* 0x0065540001037983 */ /* 0x000e220000100800 */
[----:B------:R-:W-:Y:S01]  /*a0880*/  PRMT R4, RZ, 0x7610, R4 ;  /* 0x00007610ff047816 */ /* 0x000fe20000000004 */
[----:B------:R-:W-:-:S02]  /*a0890*/  IMAD R27, R27, 0x100, R26 ;  /* 0x000001001b1b7824 */ /* 0x000fc400078e021a */
[----:B------:R-:W-:Y:S01]  /*a08a0*/  IMAD R29, R29, 0x100, R28 ;  /* 0x000001001d1d7824 */ /* 0x000fe200078e021c */
[----:B0-----:R-:W-:-:S04]  /*a08b0*/  @!P1 LOP3.LUT R3, R3, R2, RZ, 0x3c, !PT ;  /* 0x0000000203039212 */ /* 0x001fc800078e3cff */
[----:B------:R-:W-:-:S04]  /*a08c0*/  @!P1 LOP3.LUT R2, R3, R2, RZ, 0x3c, !PT ;  /* 0x0000000203029212 */ /* 0x000fc800078e3cff */
[----:B------:R-:W-:-:S05]  /*a08d0*/  @!P1 LOP3.LUT R3, R3, R2, RZ, 0x3c, !PT ;  /* 0x0000000203039212 */ /* 0x000fca00078e3cff */
[----:B------:R1:W3:Y:S02]  /*a08e0*/  @!P1 LDG.E.U8 R4, desc[UR4][R2.64] ;  /* 0x0000000402049981 */ /* 0x0002e4000c1e1100 */
[----:B-1----:R-:W-:Y:S02]  /*a08f0*/  IMAD R2, R23, 0x100, R22 ;  /* 0x0000010017027824 */ /* 0x002fe400078e0216 */
[----:B--2---:R-:W-:Y:S01]  /*a0900*/  IMAD R3, R25, 0x100, R24 ;  /* 0x0000010019037824 */ /* 0x004fe200078e0218 */
        /* <DEDUP_REMOVED lines=9> */
[----:B0-----:R-:W2:Y:S04]  /*a09a0*/  LDL.LU R29, [R1+0x73dc] ;  /* 0x0073dc00011d7983 */ /* 0x001ea80000300800 */
[----:B----4-:R-:W-:Y:S04]  /*a09b0*/  STL [R1+0x7464], R21 ;  /* 0x0074641501007387 */ /* 0x010fe80000100800 */
[----:B---3--:R-:W-:Y:S04]  /*a09c0*/  STL [R1+0x7460], R17 ;  /* 0x0074601101007387 */ /* 0x008fe80000100800 */
        /* <DEDUP_REMOVED lines=24> */
[----:B------:R-:W0:Y:S04]  /*a0b50*/  LDS.U8 R4, [R0+UR7+0x210] ;  /* 0x0002100700047984 */ /* 0x000e280008000000 */
[----:B------:R-:W1:Y:S04]  /*a0b60*/  LDS.U8 R3, [R0+UR7+0x318] ;  /* 0x0003180700037984 */ /* 0x000e680008000000 */
[----:B------:R-:W2:Y:S04]  /*a0b70*/  LDS.U8 R2, [R0+UR7+0x218] ;  /* 0x0002180700027984 */ /* 0x000ea80008000000 */
[----:B------:R-:W-:Y:S04]  /*a0b80*/  LDS.U8 R5, [R0+UR7+0x7190] ;  /* 0x0071900700057984 */ /* 0x000fe80008000000 */
[----:B0-----:R-:W-:Y:S04]  /*a0b90*/  STL [R1+0x3394], R4 ;  /* 0x0033940401007387 */ /* 0x001fe80000100800 */
[----:B------:R-:W0:Y:S04]  /*a0ba0*/  LDS.U8 R4, [R0+UR7+0x310] ;  /* 0x0003100700047984 */ /* 0x000e280008000000 */
[----:B-1----:R-:W-:Y:S04]  /*a0bb0*/  STL [R1+0x3390], R3 ;  /* 0x0033900301007387 */ /* 0x002fe80000100800 */
[----:B------:R-:W1:Y:S04]  /*a0bc0*/  LDS.U8 R3, [R0+UR7+0x1210] ;  /* 0x0012100700037984 */ /* 0x000e680008000000 */
[----:B--2---:R-:W-:Y:S04]  /*a0bd0*/  STL [R1+0x339c], R2 ;  /* 0x00339c0201007387 */ /* 0x004fe80000100800 */
[----:B------:R-:W2:Y:S04]  /*a0be0*/  LDS.U8 R2, [R0+UR7+0x1318] ;  /* 0x0013180700027984 */ /* 0x000ea80008000000 */
        /* <DEDUP_REMOVED lines=478> */
[----:B--2---:R2:W-:Y:S02]  /*a29d0*/  STL [R1+0x730c], R2 ;  /* 0x00730c0201007387 */ /* 0x0045e40000100800 */
[----:B--2---:R-:W-:-:S05]  /*a29e0*/  LOP3.LUT R2, R0, 0x20, RZ, 0x3c, !PT ;  /* 0x0000002000027812 */ /* 0x004fca00078e3cff */
[----:B------:R-:W-:Y:S04]  /*a29f0*/  LDS.U8 R6, [R2+UR7+0x7288] ;  /* 0x0072880702067984 */ /* 0x000fe80008000000 */
[----:B0-----:R-:W-:Y:S04]  /*a2a00*/  STL [R1+0x7308], R4 ;  /* 0x0073080401007387 */ /* 0x001fe80000100800 */
[----:B------:R-:W-:Y:S04]  /*a2a10*/  LDS.U8 R4, [R0+UR7+0x7380] ;  /* 0x0073800700047984 */ /* 0x000fe80008000000 */
[----:B-1----:R-:W-:Y:S04]  /*a2a20*/  STL [R1+0x7114], R3 ;  /* 0x0071140301007387 */ /* 0x002fe80000100800 */
[----:B------:R-:W0:Y:S04]  /*a2a30*/  LDS.U8 R3, [R0+UR7+0x7288] ;  /* 0x0072880700037984 */ /* 0x000e280008000000 */
[----:B------:R-:W-:Y:S04]  /*a2a40*/  STL [R1+0x7110], R5 ;  /* 0x0071100501007387 */ /* 0x000fe80000100800 */
[----:B------:R-:W1:Y:S04]  /*a2a50*/  LDS.U8 R5, [R2+UR7] ;  /* 0x0000000702057984 */ /* 0x000e680008000000 */
[----:B0-----:R-:W-:Y:S04]  /*a2a60*/  STL [R1+0x7314], R3 ;  /* 0x0073140301007387 */ /* 0x001fe80000100800 */
[----:B------:R-:W0:Y:S04]  /*a2a70*/  LDS.U8 R3, [R2+UR7+0x108] ;  /* 0x0001080702037984 */ /* 0x000e280008000000 */
[----:B------:R-:W-:Y:S04]  /*a2a80*/  STL [R1+0x7310], R4 ;  /* 0x0073100401007387 */ /* 0x000fe80000100800 */
[----:B------:R-:W2:Y:S04]  /*a2a90*/  LDS.U8 R4, [R2+UR7+0x210] ;  /* 0x0002100702047984 */ /* 0x000ea80008000000 */
[----:B-1----:R-:W-:Y:S04]  /*a2aa0*/  STL [R1+0x1144], R5 ;  /* 0x0011440501007387 */ /* 0x002fe80000100800 */
[----:B------:R-:W1:Y:S04]  /*a2ab0*/  LDS.U8 R5, [R2+UR7+0x318] ;  /* 0x0003180702057984 */ /* 0x000e680008000000 */
[----:B0-----:R-:W-:Y:S04]  /*a2ac0*/  STL [R1+0x1140], R3 ;  /* 0x0011400301007387 */ /* 0x001fe80000100800 */
[----:B------:R-:W0:Y:S04]  /*a2ad0*/  LDS.U8 R3, [R2+UR7+0x8] ;  /* 0x0000080702037984 */ /* 0x000e280008000000 */
[----:B--2---:R-:W-:Y:S04]  /*a2ae0*/  STL [R1+0x33d4], R4 ;  /* 0x0033d40401007387 */ /* 0x004fe80000100800 */
        /* <DEDUP_REMOVED lines=495> */
[----:B0-----:R0:W-:Y:S04]  /*a49e0*/  STL [R1+0x734c], R3 ;  /* 0x00734c0301007387 */ /* 0x0011e80000100800 */
[----:B--2---:R-:W-:Y:S01]  /*a49f0*/  STL [R1+0x7348], R4 ;  /* 0x0073480401007387 */ /* 0x004fe20000100800 */
[----:B0-----:R-:W-:-:S03]  /*a4a00*/  LOP3.LUT R3, R0, 0x40, RZ, 0x3c, !PT ;  /* 0x0000004000037812 */ /* 0x001fc600078e3cff */
[----:B------:R-:W0:Y:S04]  /*a4a10*/  LDS.U8 R4, [R2+UR7+0x7190] ;  /* 0x0071900702047984 */ /* 0x000e280008000000 */
[----:B-1----:R-:W-:Y:S04]  /*a4a20*/  STL [R1+0x7154], R5 ;  /* 0x0071540501007387 */ /* 0x002fe80000100800 */
[----:B------:R-:W1:Y:S04]  /*a4a30*/  LDS.U8 R5, [R2+UR7+0x7380] ;  /* 0x0073800702057984 */ /* 0x000e680008000000 */
[----:B------:R-:W-:Y:S04]  /*a4a40*/  LDS.U8 R2, [R3+UR7+0x108] ;  /* 0x0001080703027984 */ /* 0x000fe80008000000 */
[----:B0-----:R-:W-:Y:S04]  /*a4a50*/  STL [R1+0x7150], R4 ;  /* 0x0071500401007387 */ /* 0x001fe80000100800 */
[----:B------:R-:W0:Y:S04]  /*a4a60*/  LDS.U8 R4, [R3+UR7] ;  /* 0x0000000703047984 */ /* 0x000e280008000000 */
[----:B------:R-:W-:Y:S04]  /*a4a70*/  STL [R1+0x7354], R6 ;  /* 0x0073540601007387 */ /* 0x000fe80000100800 */
[----:B-1----:R-:W-:Y:S04]  /*a4a80*/  STL [R1+0x7350], R5 ;  /* 0x0073500501007387 */ /* 0x002fe80000100800 */
[----:B------:R-:W1:Y:S04]  /*a4a90*/  LDS.U8 R5, [R3+UR7+0x210] ;  /* 0x0002100703057984 */ /* 0x000e680008000000 */
[----:B------:R-:W-:Y:S04]  /*a4aa0*/  LDS.U8 R6, [R3+UR7+0x7190] ;  /* 0x0071900703067984 */ /* 0x000fe80008000000 */
        /* <DEDUP_REMOVED lines=500> */
[----:B--2---:R2:W-:Y:S04]  /*a69f0*/  STL [R1+0x738c], R2 ;  /* 0x00738c0201007387 */ /* 0x0045e80000100800 */
[----:B-1----:R-:W-:Y:S01]  /*a6a00*/  STL [R1+0x7388], R5 ;  /* 0x0073880501007387 */ /* 0x002fe20000100800 */
[----:B--2---:R-:W-:-:S03]  /*a6a10*/  LOP3.LUT R2, R0, 0x60, RZ, 0x3c, !PT ;  /* 0x0000006000027812 */ /* 0x004fc600078e3cff */
[----:B------:R-:W1:Y:S04]  /*a6a20*/  LDS.U8 R5, [R3+UR7+0x7288] ;  /* 0x0072880703057984 */ /* 0x000e680008000000 */
[----:B0-----:R-:W-:Y:S04]  /*a6a30*/  STL [R1+0x7194], R4 ;  /* 0x0071940401007387 */ /* 0x001fe80000100800 */
[----:B------:R-:W0:Y:S04]  /*a6a40*/  LDS.U8 R4, [R3+UR7+0x7380] ;  /* 0x0073800703047984 */ /* 0x000e280008000000 */
[----:B------:R-:W2:Y:S04]  /*a6a50*/  LDS.U8 R3, [R2+UR7] ;  /* 0x0000000702037984 */ /* 0x000ea80008000000 */
[----:B------:R-:W-:Y:S04]  /*a6a60*/  STL [R1+0x7190], R6 ;  /* 0x0071900601007387 */ /* 0x000fe80000100800 */
        /* <DEDUP_REMOVED lines=475> */
[----:B------:R-:W3:Y:S04]  /*a8820*/  LDL.LU R21, [R1+0x1074] ;  /* 0x0010740001157983 */ /* 0x000ee80000300800 */
[----:B------:R-:W-:Y:S04]  /*a8830*/  LDS.U8 R5, [R2+UR7+0x6090] ;  /* 0x0060900702057984 */ /* 0x000fe80008000000 */
[----:B0-----:R-:W-:Y:S04]  /*a8840*/  STL [R1+0x6dd4], R4 ;  /* 0x006dd40401007387 */ /* 0x001fe80000100800 */
[----:B------:R-:W0:Y:S04]  /*a8850*/  LDS.U8 R4, [R2+UR7+0x5288] ;  /* 0x0052880702047984 */ /* 0x000e280008000000 */
[----:B--2---:R-:W-:Y:S04]  /*a8860*/  STL [R1+0x6dd0], R3 ;  /* 0x006dd00301007387 */ /* 0x004fe80000100800 */
[----:B------:R-:W1:Y:S04]  /*a8870*/  LDS.U8 R3, [R2+UR7+0x5380] ;  /* 0x0053800702037984 */ /* 0x000e680008000000 */
[----:B------:R-:W2:Y:S04]  /*a8880*/  LDL.LU R10, [R1+0x1134] ;  /* 0x00113400010a7983 */ /* 0x000ea80000300800 */
[----:B0-----:R-:W-:Y:S04]  /*a8890*/  STL [R1+0x6fd4], R4 ;  /* 0x006fd40401007387 */ /* 0x001fe80000100800 */
[----:B------:R-:W0:Y:S04]  /*a88a0*/  LDS.U8 R4, [R2+UR7+0x6198] ;  /* 0x0061980702047984 */ /* 0x000e280008000000 */
[----:B-1----:R-:W-:Y:S04]  /*a88b0*/  STL [R1+0x6fd0], R3 ;  /* 0x006fd00301007387 */ /* 0x002fe80000100800 */
[----:B------:R-:W1:Y:S04]  /*a88c0*/  LDS.U8 R3, [R2+UR7+0x6280] ;  /* 0x0062800702037984 */ /* 0x000e680008000000 */
[----:B------:R-:W-:Y:S04]  /*a88d0*/  STL [R1+0x71bc], R5 ;  /* 0x0071bc0501007387 */ /* 0x000fe80000100800 */
[----:B------:R-:W4:Y:S04]  /*a88e0*/  LDS.U8 R5, [R2+UR7+0x6388] ;  /* 0x0063880702057984 */ /* 0x000f280008000000 */
[----:B0-----:R-:W-:Y:S04]  /*a88f0*/  STL [R1+0x71b8], R4 ;  /* 0x0071b80401007387 */ /* 0x001fe80000100800 */
[----:B------:R-:W0:Y:S04]  /*a8900*/  LDS.U8 R4, [R2+UR7+0x6098] ;  /* 0x0060980702047984 */ /* 0x000e280008000000 */
[----:B-1----:R-:W-:Y:S04]  /*a8910*/  STL [R1+0x73bc], R3 ;  /* 0x0073bc0301007387 */ /* 0x002fe80000100800 */
[----:B------:R-:W1:Y:S04]  /*a8920*/  LDS.U8 R3, [R2+UR7+0x6190] ;  /* 0x0061900702037984 */ /* 0x000e680008000000 */
[----:B----4-:R-:W-:Y:S04]  /*a8930*/  STL [R1+0x73b8], R5 ;  /* 0x0073b80501007387 */ /* 0x010fe80000100800 */
[----:B------:R-:W4:Y:S04]  /*a8940*/  LDL.LU R11, [R1+0x1084] ;  /* 0x00108400010b7983 */ /* 0x000f280000300800 */
[----:B------:R-:W-:Y:S04]  /*a8950*/  LDS.U8 R5, [R2+UR7+0x7090] ;  /* 0x0070900702057984 */ /* 0x000fe80008000000 */
[----:B0-----:R-:W-:Y:S04]  /*a8960*/  STL [R1+0x71c4], R4 ;  /* 0x0071c40401007387 */ /* 0x001fe80000100800 */
[----:B------:R-:W0:Y:S04]  /*a8970*/  LDS.U8 R4, [R2+UR7+0x6288] ;  /* 0x0062880702047984 */ /* 0x000e280008000000 */
[----:B-1----:R-:W-:Y:S04]  /*a8980*/  STL [R1+0x71c0], R3 ;  /* 0x0071c00301007387 */ /* 0x002fe80000100800 */
[----:B------:R-:W4:Y:S04]  /*a8990*/  LDL.LU R9, [R1+0xfd8] ;  /* 0x000fd80001097983 */ /* 0x000f280000300800 */
[----:B------:R-:W1:Y:S04]  /*a89a0*/  LDS.U8 R3, [R2+UR7+0x6380] ;  /* 0x0063800702037984 */ /* 0x000e680008000000 */
[----:B0-----:R-:W-:Y:S04]  /*a89b0*/  STL [R1+0x73c4], R4 ;  /* 0x0073c40401007387 */ /* 0x001fe80000100800 */
[----:B------:R-:W0:Y:S04]  /*a89c0*/  LDS.U8 R4, [R2+UR7+0x7198] ;  /* 0x0071980702047984 */ /* 0x000e280008000000 */
[----:B-1----:R-:W-:Y:S04]  /*a89d0*/  STL [R1+0x73c0], R3 ;  /* 0x0073c00301007387 */ /* 0x002fe80000100800 */
[----:B------:R-:W1:Y:S04]  /*a89e0*/  LDS.U8 R3, [R2+UR7+0x7280] ;  /* 0x0072800702037984 */ /* 0x000e680008000000 */
[----:B------:R-:W-:Y:S04]  /*a89f0*/  STL [R1+0x71cc], R5 ;  /* 0x0071cc0501007387 */ /* 0x000fe80000100800 */
[----:B0-----:R-:W-:Y:S04]  /*a8a00*/  STL [R1+0x71c8], R4 ;  /* 0x0071c80401007387 */ /* 0x001fe80000100800 */
[----:B------:R-:W0:Y:S04]  /*a8a10*/  LDS.U8 R4, [R2+UR7+0x7388] ;  /* 0x0073880702047984 */ /* 0x000e280008000000 */
[----:B-1----:R-:W-:Y:S04]  /*a8a20*/  STL [R1+0x73cc], R3 ;  /* 0x0073cc0301007387 */ /* 0x002fe80000100800 */
[----:B------:R-:W1:Y:S04]  /*a8a30*/  LDS.U8 R3, [R2+UR7+0x7098] ;  /* 0x0070980702037984 */ /* 0x000e680008000000 */
[----:B------:R-:W4:Y:S01]  /*a8a40*/  LDL.LU R16, [R1+0x10a4] ;  /* 0x0010a40001107983 */ /* 0x000f220000300800 */
[----:B------:R-:W1:Y:S03]  /*a8a50*/  S2R R20, SR_TID.X ;  /* 0x0000000000147919 */ /* 0x000e660000002100 */
[----:B0-----:R-:W-:Y:S04]  /*a8a60*/  STL [R1+0x73c8], R4 ;  /* 0x0073c80401007387 */ /* 0x001fe80000100800 */
[----:B------:R-:W0:Y:S04]  /*a8a70*/  LDS.U8 R4, [R2+UR7+0x7190] ;  /* 0x0071900702047984 */ /* 0x000e280008000000 */
[----:B-1----:R-:W-:Y:S04]  /*a8a80*/  STL [R1+0x71d4], R3 ;  /* 0x0071d40301007387 */ /* 0x002fe80000100800 */
[----:B------:R-:W1:Y:S04]  /*a8a90*/  LDS.U8 R3, [R2+UR7+0x7288] ;  /* 0x0072880702037984 */ /* 0x000e680008000000 */
[----:B------:R-:W2:Y:S01]  /*a8aa0*/  LDS.U8 R2, [R2+UR7+0x7380] ;  /* 0x0073800702027984 */ /* 0x000ea20008000000 */
[C---:B------:R-:W-:Y:S01]  /*a8ab0*/  LOP3.LUT R22, R20.reuse, 0x3f, RZ, 0xc0, !PT ;  /* 0x0000003f14167812 */ /* 0x040fe200078ec0ff */
[----:B------:R-:W-:Y:S06]  /*a8ac0*/  BAR.SYNC.DEFER_BLOCKING 0x0 ;  /* 0x0000000000007b1d */ /* 0x000fec0000010000 */
[----:B0-----:R-:W-:Y:S04]  /*a8ad0*/  STL [R1+0x71d0], R4 ;  /* 0x0071d00401007387 */ /* 0x001fe80000100800 */
[----:B------:R-:W4:Y:S04]  /*a8ae0*/  LDL.LU R24, [R1+0xfe8] ;  /* 0x000fe80001187983 */ /* 0x000f280000300800 */
[----:B-1----:R0:W-:Y:S04]  /*a8af0*/  STL [R1+0x73d4], R3 ;  /* 0x0073d40301007387 */ /* 0x0021e80000100800 */
[----:B------:R-:W4:Y:S04]  /*a8b00*/  LDL.LU R28, [R1+0x10b4] ;  /* 0x0010b400011c7983 */ /* 0x000f280000300800 */
[----:B0-----:R-:W4:Y:S04]  /*a8b10*/  LDL.LU R3, [R1+0xff8] ;  /* 0x000ff80001037983 */ /* 0x001f280000300800 */
[----:B--2---:R0:W-:Y:S04]  /*a8b20*/  STL [R1+0x73d0], R2 ;  /* 0x0073d00201007387 */ /* 0x0041e80000100800 */
[----:B---3--:R1:W-:Y:S04]  /*a8b30*/  STS.U8 [R22+UR7], R21 ;  /* 0x0000001516007988 */ /* 0x0083e80008000007 */
[----:B0-----:R-:W2:Y:S04]  /*a8b40*/  LDL.LU R2, [R1+0x10c4] ;  /* 0x0010c40001027983 */ /* 0x001ea80000300800 */
[----:B------:R-:W3:Y:S04]  /*a8b50*/  LDL.LU R17, [R1+0x1018] ;  /* 0x0010180001117983 */ /* 0x000ee80000300800 */
[----:B-1----:R-:W3:Y:S04]  /*a8b60*/  LDL.LU R21, [R1+0x10e4] ;  /* 0x0010e40001157983 */ /* 0x002ee80000300800 */
        /* <DEDUP_REMOVED lines=9> */
[----:B----4-:R0:W-:Y:S04]  /*a8c00*/  STS.U8 [R22+UR7+0x240], R11 ;  /* 0x0002400b16007988 */ /* 0x0101e80008000007 */
[----:B0-----:R-:W4:Y:S04]  /*a8c10*/  LDL.LU R11, [R1+0xfc0] ;  /* 0x000fc000010b7983 */ /* 0x001f280000300800 */
[----:B------:R-:W4:Y:S04]  /*a8c20*/  LDL.LU R7, [R1+0xfa4] ;  /* 0x000fa40001077983 */ /* 0x000f280000300800 */
[----:B------:R-:W4:Y:S04]  /*a8c30*/  LDL.LU R14, [R1+0xfa0] ;  /* 0x000fa000010e7983 */ /* 0x000f280000300800 */
[----:B------:R-:W4:Y:S04]  /*a8c40*/  LDL.LU R15, [R1+0xf64] ;  /* 0x000f6400010f7983 */ /* 0x000f280000300800 */
[----:B------:R-:W4:Y:S04]  /*a8c50*/  LDL.LU R19, [R1+0xf60] ;  /* 0x000f600001137983 */ /* 0x000f280000300800 */
[----:B------:R0:W-:Y:S04]  /*a8c60*/  STS.U8 [R22+UR7+0x200], R9 ;  /* 0x0002000916007988 */ /* 0x0001e80008000007 */
[----:B0-----:R-:W4:Y:S04]  /*a8c70*/  LDL.LU R9, [R1+0xf34] ;  /* 0x000f340001097983 */ /* 0x001f280000300800 */
[----:B------:R-:W4:Y:S04]  /*a8c80*/  LDL.LU R23, [R1+0xf30] ;  /* 0x000f300001177983 */ /* 0x000f280000300800 */
[----:B------:R-:W4:Y:S04]  /*a8c90*/  LDL.LU R27, [R1+0xf14] ;  /* 0x000f1400011b7983 */ /* 0x000f280000300800 */
[----:B------:R-:W4:Y:S04]  /*a8ca0*/  LDL.LU R8, [R1+0xf10] ;  /* 0x000f100001087983 */ /* 0x000f280000300800 */
[----:B------:R0:W-:Y:S04]  /*a8cb0*/  STS.U8 [R22+UR7+0x400], R16 ;  /* 0x0004001016007988 */ /* 0x0001e80008000007 */
[----:B0-----:R-:W4:Y:S04]  /*a8cc0*/  LDL.LU R16, [R1+0xee4] ;  /* 0x000ee40001107983 */ /* 0x001f280000300800 */
[----:B------:R0:W-:Y:S04]  /*a8cd0*/  STS.U8 [R22+UR7+0x440], R24 ;  /* 0x0004401816007988 */ /* 0x0001e80008000007 */
[----:B0-----:R-:W4:Y:S04]  /*a8ce0*/  LDL.LU R24, [R1+0xee0] ;  /* 0x000ee00001187983 */ /* 0x001f280000300800 */
[----:B------:R0:W-:Y:S04]  /*a8cf0*/  STS.U8 [R22+UR7+0x640], R28 ;  /* 0x0006401c16007988 */ /* 0x0001e80008000007 */
[----:B------:R-:W-:Y:S04]  /*a8d00*/  STS.U8 [R22+UR7+0x600], R3 ;  /* 0x0006000316007988 */ /* 0x000fe80008000007 */
[----:B0-----:R-:W4:Y:S04]  /*a8d10*/  LDL.LU R28, [R1+0xec4] ;  /* 0x000ec400011c7983 */ /* 0x001f280000300800 */
[----:B--2---:R-:W-:Y:S04]  /*a8d20*/  STS.U8 [R22+UR7+0x800], R2 ;  /* 0x0008000216007988 */ /* 0x004fe80008000007 */
[----:B---3--:R0:W-:Y:S04]  /*a8d30*/  STS.U8 [R22+UR7+0x840], R17 ;  /* 0x0008401116007988 */ /* 0x0081e80008000007 */
[----:B------:R1:W-:Y:S04]  /*a8d40*/  STS.U8 [R22+UR7+0xa40], R21 ;  /* 0x000a401516007988 */ /* 0x0003e80008000007 */
[----:B0-----:R-:W2:Y:S04]  /*a8d50*/  LDL.LU R17, [R1+0xec0] ;  /* 0x000ec00001117983 */ /* 0x001ea80000300800 */
[----:B------:R-:W-:Y:S04]  /*a8d60*/  STS.U8 [R22+UR7+0xa00], R4 ;  /* 0x000a000416007988 */ /* 0x000fe80008000007 */
[----:B------:R-:W-:Y:S04]  /*a8d70*/  STS.U8 [R22+UR7+0xc00], R5 ;  /* 0x000c000516007988 */ /* 0x000fe80008000007 */
[----:B------:R-:W-:Y:S04]  /*a8d80*/  STS.U8 [R22+UR7+0xc40], R12 ;  /* 0x000c400c16007988 */ /* 0x000fe80008000007 */
[----:B-1----:R-:W3:Y:S04]  /*a8d90*/  LDL.LU R21, [R1+0xe94] ;  /* 0x000e940001157983 */ /* 0x002ee80000300800 */
[----:B------:R-:W-:Y:S04]  /*a8da0*/  STS.U8 [R22+UR7+0xe40], R13 ;  /* 0x000e400d16007988 */ /* 0x000fe80008000007 */
[----:B------:R-:W-:Y:S04]  /*a8db0*/  STS.U8 [R22+UR7+0xe00], R18 ;  /* 0x000e001216007988 */ /* 0x000fe80008000007 */
[----:B------:R-:W-:Y:S04]  /*a8dc0*/  STS.U8 [R22+UR7+0x1000], R26 ;  /* 0x0010001a16007988 */ /* 0x000fe80008000007 */
[----:B------:R0:W-:Y:S04]  /*a8dd0*/  STS.U8 [R22+UR7+0x1040], R10 ;  /* 0x0010400a16007988 */ /* 0x0001e80008000007 */
[----:B------:R-:W-:Y:S04]  /*a8de0*/  STS.U8 [R22+UR7+0x1240], R6 ;  /* 0x0012400616007988 */ /* 0x000fe80008000007 */
[----:B0-----:R-:W3:Y:S04]  /*a8df0*/  LDL.LU R10, [R1+0xe90] ;  /* 0x000e9000010a7983 */ /* 0x001ee80000300800 */
[----:B----4-:R0:W-:Y:S04]  /*a8e00*/  STS.U8 [R22+UR7+0x1200], R11 ;  /* 0x0012000b16007988 */ /* 0x0101e80008000007 */
[----:B0-----:R-:W4:Y:S04]  /*a8e10*/  LDL.LU R11, [R1+0xe64] ;  /* 0x000e6400010b7983 */ /* 0x001f280000300800 */
[----:B------:R-:W-:Y:S04]  /*a8e20*/  STS.U8 [R22+UR7+0x1400], R7 ;  /* 0x0014000716007988 */ /* 0x000fe80008000007 */
[----:B------:R-:W-:Y:S04]  /*a8e30*/  STS.U8 [R22+UR7+0x1440], R14 ;  /* 0x0014400e16007988 */ /* 0x000fe80008000007 */
[----:B------:R-:W-:Y:S04]  /*a8e40*/  STS.U8 [R22+UR7+0x1640], R15 ;  /* 0x0016400f16007988 */ /* 0x000fe80008000007 */
[----:B------:R-:W-:Y:S04]  /*a8e50*/  STS.U8 [R22+UR7+0x1600], R19 ;  /* 0x0016001316007988 */ /* 0x000fe80008000007 */
[----:B------:R0:W-:Y:S04]  /*a8e60*/  STS.U8 [R22+UR7+0x1800], R9 ;  /* 0x0018000916007988 */ /* 0x0001e80008000007 */
[----:B0-----:R-:W4:Y:S04]  /*a8e70*/  LDL.LU R9, [R1+0xe60] ;  /* 0x000e600001097983 */ /* 0x001f280000300800 */
[----:B------:R-:W-:Y:S04]  /*a8e80*/  STS.U8 [R22+UR7+0x1840], R23 ;  /* 0x0018401716007988 */ /* 0x000fe80008000007 */
[----:B------:R-:W-:Y:S04]  /*a8e90*/  STS.U8 [R22+UR7+0x1a40], R27 ;  /* 0x001a401b16007988 */ /* 0x000fe80008000007 */
[----:B------:R-:W-:Y:S04]  /*a8ea0*/  STS.U8 [R22+UR7+0x1a00], R8 ;  /* 0x001a000816007988 */ /* 0x000fe80008000007 */
[----:B------:R0:W-:Y:S04]  /*a8eb0*/  STS.U8 [R22+UR7+0x1c00], R16 ;  /* 0x001c001016007988 */ /* 0x0001e80008000007 */
[----:B0-----:R-:W4:Y:S04]  /*a8ec0*/  LDL.LU R16, [R1+0xe44] ;  /* 0x000e440001107983 */ /* 0x001f280000300800 */
[----:B------:R0:W-:Y:S04]  /*a8ed0*/  STS.U8 [R22+UR7+0x1c40], R24 ;  /* 0x001c401816007988 */ /* 0x0001e80008000007 */
[----:B0-----:R-:W4:Y:S04]  /*a8ee0*/  LDL.LU R24, [R1+0xe40] ;  /* 0x000e400001187983 */ /* 0x001f280000300800 */
[----:B------:R-:W4:Y:S04]  /*a8ef0*/  LDL.LU R3, [R1+0xe24] ;  /* 0x000e240001037983 */ /* 0x000f280000300800 */
[----:B------:R0:W-:Y:S04]  /*a8f00*/  STS.U8 [R22+UR7+0x1e40], R28 ;  /* 0x001e401c16007988 */ /* 0x0001e80008000007 */
[----:B------:R-:W4:Y:S04]  /*a8f10*/  LDL.LU R2, [R1+0xe20] ;  /* 0x000e200001027983 */ /* 0x000f280000300800 */
[----:B0-----:R-:W4:Y:S04]  /*a8f20*/  LDL.LU R28, [R1+0xe04] ;  /* 0x000e0400011c7983 */ /* 0x001f280000300800 */
[----:B--2---:R0:W-:Y:S04]  /*a8f30*/  STS.U8 [R22+UR7+0x1e00], R17 ;  /* 0x001e001116007988 */ /* 0x0041e80008000007 */
[----:B0-----:R-:W2:Y:S04]  /*a8f40*/  LDL.LU R17, [R1+0xe00] ;  /* 0x000e000001117983 */ /* 0x001ea80000300800 */
[----:B------:R-:W2:Y:S04]  /*a8f50*/  LDL.LU R4, [R1+0xde4] ;  /* 0x000de40001047983 */ /* 0x000ea80000300800 */
[----:B------:R-:W2:Y:S04]  /*a8f60*/  LDL.LU R5, [R1+0xde0] ;  /* 0x000de00001057983 */ /* 0x000ea80000300800 */
[----:B------:R-:W2:Y:S04]  /*a8f70*/  LDL.LU R12, [R1+0xdc4] ;  /* 0x000dc400010c7983 */ /* 0x000ea80000300800 */
[----:B------:R-:W2:Y:S04]  /*a8f80*/  LDL.LU R13, [R1+0xdc0] ;  /* 0x000dc000010d7983 */ /* 0x000ea80000300800 */
[----:B------:R-:W2:Y:S04]  /*a8f90*/  LDL.LU R18, [R1+0xda4] ;  /* 0x000da40001127983 */ /* 0x000ea80000300800 */
[----:B---3--:R0:W-:Y:S04]  /*a8fa0*/  STS.U8 [R22+UR7+0x2000], R21 ;  /* 0x0020001516007988 */ /* 0x0081e80008000007 */
[----:B------:R-:W3:Y:S04]  /*a8fb0*/  LDL.LU R26, [R1+0xda0] ;  /* 0x000da000011a7983 */ /* 0x000ee80000300800 */
[----:B0-----:R-:W3:Y:S04]  /*a8fc0*/  LDL.LU R21, [R1+0xd84] ;  /* 0x000d840001157983 */ /* 0x001ee80000300800 */
[----:B------:R0:W-:Y:S04]  /*a8fd0*/  STS.U8 [R22+UR7+0x2040], R10 ;  /* 0x0020400a16007988 */ /* 0x0001e80008000007 */
[----:B------:R-:W3:Y:S04]  /*a8fe0*/  LDL.LU R6, [R1+0xd80] ;  /* 0x000d800001067983 */ /* 0x000ee80000300800 */
[----:B0-----:R-:W3:Y:S04]  /*a8ff0*/  LDL.LU R10, [R1+0xd64] ;  /* 0x000d6400010a7983 */ /* 0x001ee80000300800 */
[----:B------:R-:W3:Y:S04]  /*a9000*/  LDL.LU R7, [R1+0xd60] ;  /* 0x000d600001077983 */ /* 0x000ee80000300800 */
[----:B------:R-:W3:Y:S04]  /*a9010*/  LDL.LU R14, [R1+0xd34] ;  /* 0x000d3400010e7983 */ /* 0x000ee80000300800 */
[----:B------:R-:W3:Y:S04]  /*a9020*/  LDL.LU R15, [R1+0xd30] ;  /* 0x000d3000010f7983 */ /* 0x000ee80000300800 */
[----:B----4-:R0:W-:Y:S04]  /*a9030*/  STS.U8 [R22+UR7+0x2240], R11 ;  /* 0x0022400b16007988 */ /* 0x0101e80008000007 */
[----:B------:R-:W4:Y:S04]  /*a9040*/  LDL.LU R19, [R1+0xd14] ;  /* 0x000d140001137983 */ /* 0x000f280000300800 */
        /* <DEDUP_REMOVED lines=11> */
[----:B------:R-:W-:Y:S04]  /*a9100*/  STS.U8 [R22+UR7+0x2600], R2 ;  /* 0x0026000216007988 */ /* 0x000fe80008000007 */
[----:B------:R0:W-:Y:S04]  /*a9110*/  STS.U8 [R22+UR7+0x2800], R28 ;  /* 0x0028001c16007988 */ /* 0x0001e80008000007 */
[----:B0-----:R-:W4:Y:S04]  /*a9120*/  LDL.LU R28, [R1+0xc94] ;  /* 0x000c9400011c7983 */ /* 0x001f280000300800 */
[----:B--2---:R0:W-:Y:S04]  /*a9130*/  STS.U8 [R22+UR7+0x2840], R17 ;  /* 0x0028401116007988 */ /* 0x0041e80008000007 */
[----:B------:R-:W-:Y:S04]  /*a9140*/  STS.U8 [R22+UR7+0x2a40], R4 ;  /* 0x002a400416007988 */ /* 0x000fe80008000007 */
[----:B------:R-:W-:Y:S04]  /*a9150*/  STS.U8 [R22+UR7+0x2a00], R5 ;  /* 0x002a000516007988 */ /* 0x000fe80008000007 */
[----:B------:R-:W-:Y:S04]  /*a9160*/  STS.U8 [R22+UR7+0x2c00], R12 ;  /* 0x002c000c16007988 */ /* 0x000fe80008000007 */
[----:B------:R-:W-:Y:S04]  /*a9170*/  STS.U8 [R22+UR7+0x2c40], R13 ;  /* 0x002c400d16007988 */ /* 0x000fe80008000007 */
[----:B0-----:R-:W2:Y:S04]  /*a9180*/  LDL.LU R17, [R1+0xc90] ;  /* 0x000c900001117983 */ /* 0x001ea80000300800 */
[----:B------:R-:W-:Y:S04]  /*a9190*/  STS.U8 [R22+UR7+0x2e40], R18 ;  /* 0x002e401216007988 */ /* 0x000fe80008000007 */
[----:B---3--:R-:W-:Y:S04]  /*a91a0*/  STS.U8 [R22+UR7+0x2e00], R26 ;  /* 0x002e001a16007988 */ /* 0x008fe80008000007 */
[----:B------:R0:W-:Y:S04]  /*a91b0*/  STS.U8 [R22+UR7+0x3000], R21 ;  /* 0x0030001516007988 */ /* 0x0001e80008000007 */
[----:B------:R-:W-:Y:S04]  /*a91c0*/  STS.U8 [R22+UR7+0x3040], R6 ;  /* 0x0030400616007988 */ /* 0x000fe80008000007 */
[----:B0-----:R-:W3:Y:S04]  /*a91d0*/  LDL.LU R21, [R1+0xc74] ;  /* 0x000c740001157983 */ /* 0x001ee80000300800 */
[----:B------:R0:W-:Y:S04]  /*a91e0*/  STS.U8 [R22+UR7+0x3240], R10 ;  /* 0x0032400a16007988 */ /* 0x0001e80008000007 */
[----:B------:R-:W-:Y:S04]  /*a91f0*/  STS.U8 [R22+UR7+0x3200], R7 ;  /* 0x0032000716007988 */ /* 0x000fe80008000007 */
[----:B------:R-:W-:Y:S04]  /*a9200*/  STS.U8 [R22+UR7+0x3400], R14 ;  /* 0x0034000e16007988 */ /* 0x000fe80008000007 */
[----:B0-----:R-:W3:Y:S04]  /*a9210*/  LDL.LU R10, [R1+0xc70] ;  /* 0x000c7000010a7983 */ /* 0x001ee80000300800 */
[----:B------:R-:W-:Y:S04]  /*a9220*/  STS.U8 [R22+UR7+0x3440], R15 ;  /* 0x0034400f16007988 */ /* 0x000fe80008000007 */
[----:B----4-:R-:W-:Y:S04]  /*a9230*/  STS.U8 [R22+UR7+0x3640], R19 ;  /* 0x0036401316007988 */ /* 0x010fe80008000007 */
        /* <DEDUP_REMOVED lines=10> */
[----:B------:R-:W4:Y:S04]  /*a92e0*/  LDL.LU R2, [R1+0xc14] ;  /* 0x000c140001027983 */ /* 0x000f280000300800 */
[----:B------:R0:W-:Y:S04]  /*a92f0*/  STS.U8 [R22+UR7+0x3c40], R24 ;  /* 0x003c401816007988 */ /* 0x0001e80008000007 */
[----:B0-----:R-:W4:Y:S04]  /*a9300*/  LDL.LU R24, [R1+0xc10] ;  /* 0x000c100001187983 */ /* 0x001f280000300800 */
[----:B------:R0:W-:Y:S04]  /*a9310*/  STS.U8 [R22+UR7+0x3e40], R28 ;  /* 0x003e401c16007988 */ /* 0x0001e80008000007 */
[----:B0-----:R-:W4:Y:S04]  /*a9320*/  LDL.LU R28, [R1+0xbf4] ;  /* 0x000bf400011c7983 */ /* 0x001f280000300800 */
[----:B------:R-:W4:Y:S04]  /*a9330*/  LDL.LU R4, [R1+0xbf0] ;  /* 0x000bf00001047983 */ /* 0x000f280000300800 */
[----:B------:R-:W4:Y:S04]  /*a9340*/  LDL.LU R5, [R1+0xbd4] ;  /* 0x000bd40001057983 */ /* 0x000f280000300800 */
[----:B------:R-:W4:Y:S04]  /*a9350*/  LDL.LU R12, [R1+0xbd0] ;  /* 0x000bd000010c7983 */ /* 0x000f280000300800 */
[----:B------:R-:W4:Y:S04]  /*a9360*/  LDL.LU R13, [R1+0xbb4] ;  /* 0x000bb400010d7983 */ /* 0x000f280000300800 */
[----:B------:R-:W4:Y:S04]  /*a9370*/  LDL.LU R18, [R1+0xbb0] ;  /* 0x000bb00001127983 */ /* 0x000f280000300800 */
[----:B--2---:R0:W-:Y:S04]  /*a9380*/  STS.U8 [R22+UR7+0x3e00], R17 ;  /* 0x003e001116007988 */ /* 0x0041e80008000007 */
[----:B------:R-:W2:Y:S04]  /*a9390*/  LDL.LU R26, [R1+0xb84] ;  /* 0x000b8400011a7983 */ /* 0x000ea80000300800 */
[----:B0-----:R-:W2:Y:S04]  /*a93a0*/  LDL.LU R17, [R1+0xb78] ;  /* 0x000b780001117983 */ /* 0x001ea80000300800 */
[----:B------:R-:W2:Y:S04]  /*a93b0*/  LDL.LU R6, [R1+0xb5c] ;  /* 0x000b5c0001067983 */ /* 0x000ea80000300800 */
[----:B---3--:R0:W-:Y:S04]  /*a93c0*/  STS.U8 [R22+UR7+0x4000], R21 ;  /* 0x0040001516007988 */ /* 0x0081e80008000007 */
[----:B0-----:R-:W3:Y:S04]  /*a93d0*/  LDL.LU R21, [R1+0xb58] ;  /* 0x000b580001157983 */ /* 0x001ee80000300800 */
        /* <DEDUP_REMOVED lines=8> */
[----:B----4-:R0:W-:Y:S04]  /*a9460*/  STS.U8 [R22+UR7+0x4240], R11 ;  /* 0x0042400b16007988 */ /* 0x0101e80008000007 */
[----:B------:R-:W4:Y:S04]  /*a9470*/  LDL.LU R8, [R1+0xb08] ;  /* 0x000b080001087983 */ /* 0x000f280000300800 */
[----:B0-----:R-:W4:Y:S04]  /*a9480*/  LDL.LU R11, [R1+0x51c] ;  /* 0x00051c00010b7983 */ /* 0x001f280000300800 */
[----:B------:R0:W-:Y:S04]  /*a9490*/  STS.U8 [R22+UR7+0x4200], R9 ;  /* 0x0042000916007988 */ /* 0x0001e80008000007 */
[----:B0-----:R-:W4:Y:S04]  /*a94a0*/  LDL.LU R9, [R1+0xaf8] ;  /* 0x000af80001097983 */ /* 0x001f280000300800 */
[----:B------:R0:W-:Y:S04]  /*a94b0*/  STS.U8 [R22+UR7+0x4400], R16 ;  /* 0x0044001016007988 */ /* 0x0001e80008000007 */
[----:B------:R-:W-:Y:S04]  /*a94c0*/  STS.U8 [R22+UR7+0x4440], R3 ;  /* 0x0044400316007988 */ /* 0x000fe80008000007 */
[----:B------:R-:W-:Y:S04]  /*a94d0*/  STS.U8 [R22+UR7+0x4640], R2 ;  /* 0x0046400216007988 */ /* 0x000fe80008000007 */
[----:B0-----:R-:W4:Y:S04]  /*a94e0*/  LDL.LU R16, [R1+0x50c] ;  /* 0x00050c0001107983 */ /* 0x001f280000300800 */
[----:B------:R0:W-:Y:S04]  /*a94f0*/  STS.U8 [R22+UR7+0x4600], R24 ;  /* 0x0046001816007988 */ /* 0x0001e80008000007 */
[----:B0-----:R-:W4:Y:S04]  /*a9500*/  LDL.LU R24, [R1+0xae8] ;  /* 0x000ae80001187983 */ /* 0x001f280000300800 */
[----:B------:R0:W-:Y:S04]  /*a9510*/  STS.U8 [R22+UR7+0x4800], R28 ;  /* 0x0048001c16007988 */ /* 0x0001e80008000007 */
[----:B------:R-:W-:Y:S04]  /*a9520*/  STS.U8 [R22+UR7+0x4840], R4 ;  /* 0x0048400416007988 */ /* 0x000fe80008000007 */
[----:B------:R-:W-:Y:S04]  /*a9530*/  STS.U8 [R22+UR7+0x4a40], R5 ;  /* 0x004a400516007988 */ /* 0x000fe80008000007 */
[----:B------:R-:W-:Y:S04]  /*a9540*/  STS.U8 [R22+UR7+0x4a00], R12 ;  /* 0x004a000c16007988 */ /* 0x000fe80008000007 */
[----:B------:R-:W-:Y:S04]  /*a9550*/  STS.U8 [R22+UR7+0x4c00], R13 ;  /* 0x004c000d16007988 */ /* 0x000fe80008000007 */
[----:B0-----:R-:W4:Y:S04]  /*a9560*/  LDL.LU R28, [R1+0x4fc] ;  /* 0x0004fc00011c7983 */ /* 0x001f280000300800 */
[----:B------:R-:W-:Y:S04]  /*a9570*/  STS.U8 [R22+UR7+0x4c40], R18 ;  /* 0x004c401216007988 */ /* 0x000fe80008000007 */
[----:B--2---:R-:W-:Y:S04]  /*a9580*/  STS.U8 [R22+UR7+0x4e40], R26 ;  /* 0x004e401a16007988 */ /* 0x004fe80008000007 */
[----:B------:R0:W-:Y:S04]  /*a9590*/  STS.U8 [R22+UR7+0x4e00], R17 ;  /* 0x004e001116007988 */ /* 0x0001e80008000007 */
[----:B------:R-:W-:Y:S04]  /*a95a0*/  STS.U8 [R22+UR7+0x5000], R6 ;  /* 0x0050000616007988 */ /* 0x000fe80008000007 */
[----:B0-----:R-:W2:Y:S04]  /*a95b0*/  LDL.LU R17, [R1+0xad8] ;  /* 0x000ad80001117983 */ /* 0x001ea80000300800 */
[----:B---3--:R0:W-:Y:S04]  /*a95c0*/  STS.U8 [R22+UR7+0x5040], R21 ;  /* 0x0050401516007988 */ /* 0x0081e80008000007 */
[----:B------:R-:W-:Y:S04]  /*a95d0*/  STS.U8 [R22+UR7+0x5240], R7 ;  /* 0x0052400716007988 */ /* 0x000fe80008000007 */
[----:B------:R-:W-:Y:S04]  /*a95e0*/  STS.U8 [R22+UR7+0x5200], R14 ;  /* 0x0052000e16007988 */ /* 0x000fe80008000007 */
[----:B0-----:R-:W3:Y:S04]  /*a95f0*/  LDL.LU R21, [R1+0x4ec] ;  /* 0x0004ec0001157983 */ /* 0x001ee80000300800 */
[----:B------:R-:W-:Y:S04]  /*a9600*/  STS.U8 [R22+UR7+0x5400], R15 ;  /* 0x0054000f16007988 */ /* 0x000fe80008000007 */
[----:B------:R-:W-:Y:S04]  /*a9610*/  STS.U8 [R22+UR7+0x5440], R19 ;  /* 0x0054401316007988 */ /* 0x000fe80008000007 */
[----:B------:R0:W-:Y:S04]  /*a9620*/  STS.U8 [R22+UR7+0x5640], R10 ;  /* 0x0056400a16007988 */ /* 0x0001e80008000007 */
[----:B------:R-:W-:Y:S04]  /*a9630*/  STS.U8 [R22+UR7+0x5600], R23 ;  /* 0x0056001716007988 */ /* 0x000fe80008000007 */
[----:B------:R-:W-:Y:S04]  /*a9640*/  STS.U8 [R22+UR7+0x5800], R27 ;  /* 0x0058001b16007988 */ /* 0x000fe80008000007 */
[----:B0-----:R-:W3:Y:S04]  /*a9650*/  LDL.LU R10, [R1+0xac8] ;  /* 0x000ac800010a7983 */ /* 0x001ee80000300800 */
[----:B----4-:R-:W-:Y:S04]  /*a9660*/  STS.U8 [R22+UR7+0x5840], R8 ;  /* 0x0058400816007988 */ /* 0x010fe80008000007 */
        /* <DEDUP_REMOVED lines=19> */
[----:B--2---:R0:W-:Y:S04]  /*a97a0*/  STS.U8 [R22+UR7+0x5e00], R17 ;  /* 0x005e001116007988 */ /* 0x0041e80008000007 */
[----:B0-----:R-:W2:Y:S04]  /*a97b0*/  LDL.LU R17, [R1+0x46c] ;  /* 0x00046c0001117983 */ /* 0x001ea80000300800 */
[----:B------:R-:W2:Y:S04]  /*a97c0*/  LDL.LU R7, [R1+0xa48] ;  /* 0x000a480001077983 */ /* 0x000ea80000300800 */
[----:B------:R-:W2:Y:S04]  /*a97d0*/  LDL.LU R14, [R1+0x45c] ;  /* 0x00045c00010e7983 */ /* 0x000ea80000300800 */
[----:B------:R-:W2:Y:S04]  /*a97e0*/  LDL.LU R15, [R1+0xa38] ;  /* 0x000a3800010f7983 */ /* 0x000ea80000300800 */
[----:B---3--:R0:W-:Y:S04]  /*a97f0*/  STS.U8 [R22+UR7+0x6000], R21 ;  /* 0x0060001516007988 */ /* 0x0081e80008000007 */
[----:B------:R-:W3:Y:S04]  /*a9800*/  LDL.LU R19, [R1+0x44c] ;  /* 0x00044c0001137983 */ /* 0x000ee80000300800 */
[----:B0-----:R-:W3:Y:S04]  /*a9810*/  LDL.LU R21, [R1+0xa28] ;  /* 0x000a280001157983 */ /* 0x001ee80000300800 */
[----:B------:R-:W3:Y:S04]  /*a9820*/  LDL.LU R23, [R1+0x43c] ;  /* 0x00043c0001177983 */ /* 0x000ee80000300800 */
[----:B------:R-:W3:Y:S04]  /*a9830*/  LDL.LU R27, [R1+0xa18] ;  /* 0x000a1800011b7983 */ /* 0x000ee80000300800 */
[----:B------:R0:W-:Y:S04]  /*a9840*/  STS.U8 [R22+UR7+0x6040], R10 ;  /* 0x0060400a16007988 */ /* 0x0001e80008000007 */
[----:B------:R-:W3:Y:S04]  /*a9850*/  LDL.LU R8, [R1+0x42c] ;  /* 0x00042c0001087983 */ /* 0x000ee80000300800 */
[----:B0-----:R-:W3:Y:S04]  /*a9860*/  LDL.LU R10, [R1+0xa08] ;  /* 0x000a0800010a7983 */ /* 0x001ee80000300800 */
[----:B----4-:R0:W-:Y:S04]  /*a9870*/  STS.U8 [R22+UR7+0x6240], R11 ;  /* 0x0062400b16007988 */ /* 0x0101e80008000007 */
[----:B0-----:R-:W4:Y:S04]  /*a9880*/  LDL.LU R11, [R1+0x41c] ;  /* 0x00041c00010b7983 */ /* 0x001f280000300800 */
[----:B------:R0:W-:Y:S04]  /*a9890*/  STS.U8 [R22+UR7+0x6200], R9 ;  /* 0x0062000916007988 */ /* 0x0001e80008000007 */
[----:B0-----:R-:W4:Y:S04]  /*a98a0*/  LDL.LU R9, [R1+0x9f8] ;  /* 0x0009f80001097983 */ /* 0x001f280000300800 */
[----:B------:R-:W-:Y:S04]  /*a98b0*/  STS.U8 [R22+UR7+0x6400], R3 ;  /* 0x0064000316007988 */ /* 0x000fe80008000007 */
[----:B------:R-:W-:Y:S04]  /*a98c0*/  STS.U8 [R22+UR7+0x6440], R2 ;  /* 0x0064400216007988 */ /* 0x000fe80008000007 */
[----:B------:R0:W-:Y:S04]  /*a98d0*/  STS.U8 [R22+UR7+0x6640], R16 ;  /* 0x0066401016007988 */ /* 0x0001e80008000007 */
[----:B0-----:R-:W4:Y:S04]  /*a98e0*/  LDL.LU R16, [R1+0x40c] ;  /* 0x00040c0001107983 */ /* 0x001f280000300800 */
[----:B------:R0:W-:Y:S04]  /*a98f0*/  STS.U8 [R22+UR7+0x6600], R24 ;  /* 0x0066001816007988 */ /* 0x0001e80008000007 */
[----:B------:R-:W-:Y:S04]  /*a9900*/  STS.U8 [R22+UR7+0x6800], R4 ;  /* 0x0068000416007988 */ /* 0x000fe80008000007 */
[----:B------:R-:W-:Y:S04]  /*a9910*/  STS.U8 [R22+UR7+0x6840], R5 ;  /* 0x0068400516007988 */ /* 0x000fe80008000007 */
[----:B------:R-:W-:Y:S04]  /*a9920*/  STS.U8 [R22+UR7+0x6a40], R12 ;  /* 0x006a400c16007988 */ /* 0x000fe80008000007 */
[----:B------:R-:W-:Y:S04]  /*a9930*/  STS.U8 [R22+UR7+0x6a00], R13 ;  /* 0x006a000d16007988 */ /* 0x000fe80008000007 */
[----:B------:R-:W-:Y:S04]  /*a9940*/  STS.U8 [R22+UR7+0x6c00], R18 ;  /* 0x006c001216007988 */ /* 0x000fe80008000007 */
[----:B0-----:R-:W4:Y:S04]  /*a9950*/  LDL.LU R24, [R1+0x9d8] ;  /* 0x0009d80001187983 */ /* 0x001f280000300800 */
[----:B------:R-:W-:Y:S04]  /*a9960*/  STS.U8 [R22+UR7+0x6c40], R26 ;  /* 0x006c401a16007988 */ /* 0x000fe80008000007 */
[----:B------:R0:W-:Y:S04]  /*a9970*/  STS.U8 [R22+UR7+0x6e40], R28 ;  /* 0x006e401c16007988 */ /* 0x0001e80008000007 */
[----:B------:R-:W-:Y:S04]  /*a9980*/  STS.U8 [R22+UR7+0x6e00], R6 ;  /* 0x006e000616007988 */ /* 0x000fe80008000007 */
[----:B0-----:R-:W4:Y:S04]  /*a9990*/  LDL.LU R28, [R1+0x3fc] ;  /* 0x0003fc00011c7983 */ /* 0x001f280000300800 */
[----:B--2---:R0:W-:Y:S04]  /*a99a0*/  STS.U8 [R22+UR7+0x7000], R17 ;  /* 0x0070001116007988 */ /* 0x0041e80008000007 */
[----:B------:R-:W-:Y:S04]  /*a99b0*/  STS.U8 [R22+UR7+0x7040], R7 ;  /* 0x0070400716007988 */ /* 0x000fe80008000007 */
[----:B------:R-:W-:Y:S04]  /*a99c0*/  STS.U8 [R22+UR7+0x7240], R14 ;  /* 0x0072400e16007988 */ /* 0x000fe80008000007 */
[----:B0-----:R-:W2:Y:S04]  /*a99d0*/  LDL.LU R17, [R1+0x9c8] ;  /* 0x0009c80001117983 */ /* 0x001ea80000300800 */
[----:B------:R-:W-:Y:S04]  /*a99e0*/  STS.U8 [R22+UR7+0x7200], R15 ;  /* 0x0072000f16007988 */ /* 0x000fe80008000007 */
[----:B---3--:R-:W-:Y:S04]  /*a99f0*/  STS.U8 [R22+UR7+0x7400], R19 ;  /* 0x0074001316007988 */ /* 0x008fe80008000007 */
[----:B------:R0:W-:Y:S04]  /*a9a00*/  STS.U8 [R22+UR7+0x7440], R21 ;  /* 0x0074401516007988 */ /* 0x0001e80008000007 */
[----:B------:R-:W-:Y:S04]  /*a9a10*/  STS.U8 [R22+UR7+0x7640], R23 ;  /* 0x0076401716007988 */ /* 0x000fe80008000007 */
[----:B------:R-:W-:Y:S04]  /*a9a20*/  STS.U8 [R22+UR7+0x7600], R27 ;  /* 0x0076001b16007988 */ /* 0x000fe80008000007 */
[----:B0-----:R-:W3:Y:S04]  /*a9a30*/  LDL.LU R21, [R1+0x3ec] ;  /* 0x0003ec0001157983 */ /* 0x001ee80000300800 */
[----:B------:R-:W-:Y:S04]  /*a9a40*/  STS.U8 [R22+UR7+0x7800], R8 ;  /* 0x0078000816007988 */ /* 0x000fe80008000007 */
[----:B------:R0:W-:Y:S04]  /*a9a50*/  STS.U8 [R22+UR7+0x7840], R10 ;  /* 0x0078400a16007988 */ /* 0x0001e80008000007 */
[----:B0-----:R-:W3:Y:S04]  /*a9a60*/  LDL.LU R10, [R1+0x9b8] ;  /* 0x0009b800010a7983 */ /* 0x001ee80000300800 */
[----:B----4-:R0:W-:Y:S04]  /*a9a70*/  STS.U8 [R22+UR7+0x7a40], R11 ;  /* 0x007a400b16007988 */ /* 0x0101e80008000007 */
        /* <DEDUP_REMOVED lines=12> */
[----:B------:R-:W4:Y:S04]  /*a9b40*/  LDL.LU R26, [R1+0x38c] ;  /* 0x00038c00011a7983 */ /* 0x000f280000300800 */
[----:B------:R0:W-:Y:S04]  /*a9b50*/  STS.U8 [R22+UR7+0x7c40], R24 ;  /* 0x007c401816007988 */ /* 0x0001e80008000007 */
[----:B0-----:R-:W4:Y:S04]  /*a9b60*/  LDL.LU R24, [R1+0x948] ;  /* 0x0009480001187983 */ /* 0x001f280000300800 */
[----:B------:R-:W4:Y:S04]  /*a9b70*/  LDL.LU R6, [R1+0x37c] ;  /* 0x00037c0001067983 */ /* 0x000f280000300800 */
[----:B------:R0:W-:Y:S04]  /*a9b80*/  STS.U8 [R22+UR7+0x7e40], R28 ;  /* 0x007e401c16007988 */ /* 0x0001e80008000007 */
[----:B0-----:R-:W4:Y:S04]  /*a9b90*/  LDL.LU R28, [R1+0x938] ;  /* 0x00093800011c7983 */ /* 0x001f280000300800 */
[----:B------:R-:W4:Y:S04]  /*a9ba0*/  LDL.LU R7, [R1+0x36c] ;  /* 0x00036c0001077983 */ /* 0x000f280000300800 */
[----:B------:R-:W4:Y:S04]  /*a9bb0*/  LDL.LU R14, [R1+0x918] ;  /* 0x00091800010e7983 */ /* 0x000f280000300800 */
[----:B------:R-:W4:Y:S04]  /*a9bc0*/  LDL.LU R15, [R1+0x35c] ;  /* 0x00035c00010f7983 */ /* 0x000f280000300800 */
[----:B--2---:R0:W-:Y:S04]  /*a9bd0*/  STS.U8 [R22+UR7+0x7e00], R17 ;  /* 0x007e001116007988 */ /* 0x0041e80008000007 */
[----:B------:R-:W2:Y:S04]  /*a9be0*/  LDL.LU R19, [R1+0x8f8] ;  /* 0x0008f80001137983 */ /* 0x000ea80000300800 */
[----:B0-----:R-:W2:Y:S04]  /*a9bf0*/  LDL.LU R17, [R1+0x34c] ;  /* 0x00034c0001117983 */ /* 0x001ea80000300800 */
[----:B------:R-:W2:Y:S04]  /*a9c00*/  LDL.LU R23, [R1+0x8e8] ;  /* 0x0008e80001177983 */ /* 0x000ea80000300800 */
[----:B------:R-:W2:Y:S04]  /*a9c10*/  LDL.LU R27, [R1+0x33c] ;  /* 0x00033c00011b7983 */ /* 0x000ea80000300800 */
[----:B---3--:R0:W-:Y:S04]  /*a9c20*/  STS.U8 [R22+UR7+0x8000], R21 ;  /* 0x0080001516007988 */ /* 0x0081e80008000007 */
[----:B------:R-:W3:Y:S04]  /*a9c30*/  LDL.LU R8, [R1+0x8d8] ;  /* 0x0008d80001087983 */ /* 0x000ee80000300800 */
[----:B0-----:R-:W3:Y:S04]  /*a9c40*/  LDL.LU R21, [R1+0x32c] ;  /* 0x00032c0001157983 */ /* 0x001ee80000300800 */
[----:B------:R0:W-:Y:S04]  /*a9c50*/  STS.U8 [R22+UR7+0x8040], R10 ;  /* 0x0080400a16007988 */ /* 0x0001e80008000007 */
[----:B0-----:R-:W3:Y:S04]  /*a9c60*/  LDL.LU R10, [R1+0x8c8] ;  /* 0x0008c800010a7983 */ /* 0x001ee80000300800 */
[----:B----4-:R0:W-:Y:S04]  /*a9c70*/  STS.U8 [R22+UR7+0x8240], R11 ;  /* 0x0082400b16007988 */ /* 0x0101e80008000007 */
        /* <DEDUP_REMOVED lines=11> */
[----:B------:R-:W-:Y:S04]  /*a9d30*/  STS.U8 [R22+UR7+0x8c00], R26 ;  /* 0x008c001a16007988 */ /* 0x000fe80008000007 */
[----:B0-----:R-:W4:Y:S04]  /*a9d40*/  LDL.LU R16, [R1+0x30c] ;  /* 0x00030c0001107983 */ /* 0x001f280000300800 */
[----:B------:R0:W-:Y:S04]  /*a9d50*/  STS.U8 [R22+UR7+0x8c40], R24 ;  /* 0x008c401816007988 */ /* 0x0001e80008000007 */
[----:B------:R-:W-:Y:S04]  /*a9d60*/  STS.U8 [R22+UR7+0x8e40], R6 ;  /* 0x008e400616007988 */ /* 0x000fe80008000007 */
[----:B0-----:R-:W4:Y:S04]  /*a9d70*/  LDL.LU R24, [R1+0x8a8] ;  /* 0x0008a80001187983 */ /* 0x001f280000300800 */
[----:B------:R0:W-:Y:S04]  /*a9d80*/  STS.U8 [R22+UR7+0x8e00], R28 ;  /* 0x008e001c16007988 */ /* 0x0001e80008000007 */
[----:B------:R-:W-:Y:S04]  /*a9d90*/  STS.U8 [R22+UR7+0x9000], R7 ;  /* 0x0090000716007988 */ /* 0x000fe80008000007 */
[----:B------:R-:W-:Y:S04]  /*a9da0*/  STS.U8 [R22+UR7+0x9040], R14 ;  /* 0x0090400e16007988 */ /* 0x000fe80008000007 */
[----:B------:R-:W-:Y:S04]  /*a9db0*/  STS.U8 [R22+UR7+0x9240], R15 ;  /* 0x0092400f16007988 */ /* 0x000fe80008000007 */
[----:B0-----:R-:W4:Y:S04]  /*a9dc0*/  LDL.LU R28, [R1+0x2fc] ;  /* 0x0002fc00011c7983 */ /* 0x001f280000300800 */
[----:B--2---:R-:W-:Y:S04]  /*a9dd0*/  STS.U8 [R22+UR7+0x9200], R19 ;  /* 0x0092001316007988 */ /* 0x004fe80008000007 */
[----:B------:R0:W-:Y:S04]  /*a9de0*/  STS.U8 [R22+UR7+0x9400], R17 ;  /* 0x0094001116007988 */ /* 0x0001e80008000007 */
[----:B------:R-:W-:Y:S04]  /*a9df0*/  STS.U8 [R22+UR7+0x9440], R23 ;  /* 0x0094401716007988 */ /* 0x000fe80008000007 */
[----:B------:R-:W-:Y:S04]  /*a9e00*/  STS.U8 [R22+UR7+0x9640], R27 ;  /* 0x0096401b16007988 */ /* 0x000fe80008000007 */
[----:B0-----:R-:W2:Y:S04]  /*a9e10*/  LDL.LU R17, [R1+0x898] ;  /* 0x0008980001117983 */ /* 0x001ea80000300800 */
[----:B---3--:R-:W-:Y:S04]  /*a9e20*/  STS.U8 [R22+UR7+0x9600], R8 ;  /* 0x0096000816007988 */ /* 0x008fe80008000007 */
[----:B------:R0:W-:Y:S04]  /*a9e30*/  STS.U8 [R22+UR7+0x9800], R21 ;  /* 0x0098001516007988 */ /* 0x0001e80008000007 */
[----:B0-----:R-:W3:Y:S04]  /*a9e40*/  LDL.LU R21, [R1+0x2ec] ;  /* 0x0002ec0001157983 */ /* 0x001ee80000300800 */
[----:B------:R0:W-:Y:S04]  /*a9e50*/  STS.U8 [R22+UR7+0x9840], R10 ;  /* 0x0098400a16007988 */ /* 0x0001e80008000007 */
[----:B0-----:R-:W3:Y:S04]  /*a9e60*/  LDL.LU R10, [R1+0x878] ;  /* 0x00087800010a7983 */ /* 0x001ee80000300800 */
[----:B------:R-:W3:Y:S04]  /*a9e70*/  LDL.LU R3, [R1+0x2dc] ;  /* 0x0002dc0001037983 */ /* 0x000ee80000300800 */
[----:B------:R-:W3:Y:S04]  /*a9e80*/  LDL.LU R2, [R1+0x868] ;  /* 0x0008680001027983 */ /* 0x000ee80000300800 */
[----:B----4-:R0:W-:Y:S04]  /*a9e90*/  STS.U8 [R22+UR7+0x9a40], R11 ;  /* 0x009a400b16007988 */ /* 0x0101e80008000007 */
        /* <DEDUP_REMOVED lines=22> */
[----:B--2---:R0:W-:Y:S04]  /*aa000*/  STS.U8 [R22+UR7+0x9e00], R17 ;  /* 0x009e001116007988 */ /* 0x0041e80008000007 */
[----:B------:R-:W2:Y:S04]  /*aa010*/  LDL.LU R8, [R1+0x23c] ;  /* 0x00023c0001087983 */ /* 0x000ea80000300800 */
[----:B0-----:R-:W2:Y:S04]  /*aa020*/  LDL.LU R17, [R1+0x798] ;  /* 0x0007980001117983 */ /* 0x001ea80000300800 */
[----:B---3--:R0:W-:Y:S04]  /*aa030*/  STS.U8 [R22+UR7+0xa000], R21 ;  /* 0x00a0001516007988 */ /* 0x0081e80008000007 */
[----:B0-----:R-:W3:Y:S04]  /*aa040*/  LDL.LU R21, [R1+0x22c] ;  /* 0x00022c0001157983 */ /* 0x001ee80000300800 */
[----:B------:R0:W-:Y:S04]  /*aa050*/  STS.U8 [R22+UR7+0xa040], R10 ;  /* 0x00a0400a16007988 */ /* 0x0001e80008000007 */
[----:B------:R-:W-:Y:S04]  /*aa060*/  STS.U8 [R22+UR7+0xa240], R3 ;  /* 0x00a2400316007988 */ /* 0x000fe80008000007 */
[----:B------:R-:W-:Y:S04]  /*aa070*/  STS.U8 [R22+UR7+0xa200], R2 ;  /* 0x00a2000216007988 */ /* 0x000fe80008000007 */
[----:B0-----:R-:W3:Y:S04]  /*aa080*/  LDL.LU R10, [R1+0x788] ;  /* 0x00078800010a7983 */ /* 0x001ee80000300800 */
[----:B----4-:R0:W-:Y:S04]  /*aa090*/  STS.U8 [R22+UR7+0xa400], R11 ;  /* 0x00a4000b16007988 */ /* 0x0101e80008000007 */
[----:B0-----:R-:W4:Y:S04]  /*aa0a0*/  LDL.LU R11, [R1+0x21c] ;  /* 0x00021c00010b7983 */ /* 0x001f280000300800 */
        /* <DEDUP_REMOVED lines=16> */
[----:B------:R-:W-:Y:S04]  /*aa1b0*/  STS.U8 [R22+UR7+0xb240], R19 ;  /* 0x00b2401316007988 */ /* 0x000fe80008000007 */
[----:B------:R0:W-:Y:S04]  /*aa1c0*/  STS.U8 [R22+UR7+0xb200], R28 ;  /* 0x00b2001c16007988 */ /* 0x0001e80008000007 */
[----:B------:R-:W-:Y:S04]  /*aa1d0*/  STS.U8 [R22+UR7+0xb400], R23 ;  /* 0x00b4001716007988 */ /* 0x000fe80008000007 */
[----:B------:R-:W-:Y:S04]  /*aa1e0*/  STS.U8 [R22+UR7+0xb440], R27 ;  /* 0x00b4401b16007988 */ /* 0x000fe80008000007 */
[----:B0-----:R-:W4:Y:S04]  /*aa1f0*/  LDL.LU R28, [R1+0x1fc] ;  /* 0x0001fc00011c7983 */ /* 0x001f280000300800 */
[----:B--2---:R-:W-:Y:S04]  /*aa200*/  STS.U8 [R22+UR7+0xb640], R8 ;  /* 0x00b6400816007988 */ /* 0x004fe80008000007 */
[----:B------:R0:W-:Y:S04]  /*aa210*/  STS.U8 [R22+UR7+0xb600], R17 ;  /* 0x00b6001116007988 */ /* 0x0001e80008000007 */
[----:B0-----:R-:W2:Y:S04]  /*aa220*/  LDL.LU R17, [R1+0x758] ;  /* 0x0007580001117983 */ /* 0x001ea80000300800 */
[----:B---3--:R0:W-:Y:S04]  /*aa230*/  STS.U8 [R22+UR7+0xb800], R21 ;  /* 0x00b8001516007988 */ /* 0x0081e80008000007 */
[----:B0-----:R-:W3:Y:S04]  /*aa240*/  LDL.LU R21, [R1+0x1ec] ;  /* 0x0001ec0001157983 */ /* 0x001ee80000300800 */
[----:B------:R-:W3:Y:S04]  /*aa250*/  LDL.LU R3, [R1+0x748] ;  /* 0x0007480001037983 */ /* 0x000ee80000300800 */
[----:B------:R-:W3:Y:S04]  /*aa260*/  LDL.LU R2, [R1+0x1cc] ;  /* 0x0001cc0001027983 */ /* 0x000ee80000300800 */
[----:B------:R0:W-:Y:S04]  /*aa270*/  STS.U8 [R22+UR7+0xb840], R10 ;  /* 0x00b8400a16007988 */ /* 0x0001e80008000007 */
[----:B0-----:R-:W3:Y:S04]  /*aa280*/  LDL.LU R10, [R1+0x738] ;  /* 0x00073800010a7983 */ /* 0x001ee80000300800 */
[----:B----4-:R0:W-:Y:S04]  /*aa290*/  STS.U8 [R22+UR7+0xba40], R11 ;  /* 0x00ba400b16007988 */ /* 0x0101e80008000007 */
        /* <DEDUP_REMOVED lines=22> */
[----:B0-----:R-:W4:Y:S04]  /*aa400*/  LDL.LU R28, [R1+0x10c] ;  /* 0x00010c00011c7983 */ /* 0x001f280000300800 */
[----:B--2---:R0:W-:Y:S04]  /*aa410*/  STS.U8 [R22+UR7+0xbe00], R17 ;  /* 0x00be001116007988 */ /* 0x0041e80008000007 */
[----:B0-----:R-:W2:Y:S04]  /*aa420*/  LDL.LU R17, [R1+0x698] ;  /* 0x0006980001117983 */ /* 0x001ea80000300800 */
[----:B---3--:R0:W-:Y:S04]  /*aa430*/  STS.U8 [R22+UR7+0xc000], R21 ;  /* 0x00c0001516007988 */ /* 0x0081e80008000007 */
[----:B------:R-:W-:Y:S04]  /*aa440*/  STS.U8 [R22+UR7+0xc040], R3 ;  /* 0x00c0400316007988 */ /* 0x000fe80008000007 */
[----:B0-----:R-:W3:Y:S04]  /*aa450*/  LDL.LU R21, [R1+0xfc] ;  /* 0x0000fc0001157983 */ /* 0x001ee80000300800 */
[----:B------:R-:W-:Y:S04]  /*aa460*/  STS.U8 [R22+UR7+0xc240], R2 ;  /* 0x00c2400216007988 */ /* 0x000fe80008000007 */
[----:B------:R0:W-:Y:S04]  /*aa470*/  STS.U8 [R22+UR7+0xc200], R10 ;  /* 0x00c2000a16007988 */ /* 0x0001e80008000007 */
[----:B0-----:R-:W3:Y:S04]  /*aa480*/  LDL.LU R10, [R1+0x688] ;  /* 0x00068800010a7983 */ /* 0x001ee80000300800 */
[----:B----4-:R0:W-:Y:S04]  /*aa490*/  STS.U8 [R22+UR7+0xc400], R11 ;  /* 0x00c4000b16007988 */ /* 0x0101e80008000007 */
        /* <DEDUP_REMOVED lines=9> */
[----:B------:R-:W-:Y:S04]  /*aa530*/  STS.U8 [R22+UR7+0xcc00], R6 ;  /* 0x00cc000616007988 */ /* 0x000fe80008000007 */
[----:B------:R0:W-:Y:S04]  /*aa540*/  STS.U8 [R22+UR7+0xcc40], R19 ;  /* 0x00cc401316007988 */ /* 0x0001e80008000007 */
[----:B------:R-:W-:Y:S04]  /*aa550*/  STS.U8 [R22+UR7+0xce40], R7 ;  /* 0x00ce400716007988 */ /* 0x000fe80008000007 */
[----:B------:R-:W-:Y:S04]  /*aa560*/  STS.U8 [R22+UR7+0xce00], R14 ;  /* 0x00ce000e16007988 */ /* 0x000fe80008000007 */
[----:B0-----:R-:W4:Y:S04]  /*aa570*/  LDL.LU R19, [R1+0xdc] ;  /* 0x0000dc0001137983 */ /* 0x001f280000300800 */
[----:B------:R0:W-:Y:S04]  /*aa580*/  STS.U8 [R22+UR7+0xd000], R15 ;  /* 0x00d0000f16007988 */ /* 0x0001e80008000007 */
[----:B------:R1:W-:Y:S04]  /*aa590*/  STS.U8 [R22+UR7+0xd040], R23 ;  /* 0x00d0401716007988 */ /* 0x0003e80008000007 */
[----:B------:R1:W-:Y:S04]  /*aa5a0*/  STS.U8 [R22+UR7+0xd240], R27 ;  /* 0x00d2401b16007988 */ /* 0x0003e80008000007 */
[----:B------:R-:W-:Y:S04]  /*aa5b0*/  STS.U8 [R22+UR7+0xd200], R8 ;  /* 0x00d2000816007988 */ /* 0x000fe80008000007 */
[----:B0-----:R-:W4:Y:S04]  /*aa5c0*/  LDL.LU R15, [R1+0x668] ;  /* 0x00066800010f7983 */ /* 0x001f280000300800 */
[----:B-1----:R-:W4:Y:S04]  /*aa5d0*/  LDL.LU R23, [R1+0xcc] ;  /* 0x0000cc0001177983 */ /* 0x002f280000300800 */
[----:B------:R-:W4:Y:S04]  /*aa5e0*/  LDL.LU R27, [R1+0x658] ;  /* 0x00065800011b7983 */ /* 0x000f280000300800 */
[----:B------:R-:W-:Y:S04]  /*aa5f0*/  STS.U8 [R22+UR7+0xd400], R16 ;  /* 0x00d4001016007988 */ /* 0x000fe80008000007 */
[----:B------:R-:W-:Y:S04]  /*aa600*/  STS.U8 [R22+UR7+0xd440], R24 ;  /* 0x00d4401816007988 */ /* 0x000fe80008000007 */
[----:B------:R-:W-:Y:S04]  /*aa610*/  STS.U8 [R22+UR7+0xd640], R28 ;  /* 0x00d6401c16007988 */ /* 0x000fe80008000007 */
[----:B--2---:R-:W-:Y:S04]  /*aa620*/  STS.U8 [R22+UR7+0xd600], R17 ;  /* 0x00d6001116007988 */ /* 0x004fe80008000007 */
[----:B---3--:R0:W-:Y:S04]  /*aa630*/  STS.U8 [R22+UR7+0xd800], R21 ;  /* 0x00d8001516007988 */ /* 0x0081e80008000007 */
[----:B0-----:R-:W2:Y:S04]  /*aa640*/  LDL.LU R21, [R1+0xbc] ;  /* 0x0000bc0001157983 */ /* 0x001ea80000300800 */
[----:B------:R-:W3:Y:S04]  /*aa650*/  LDL.LU R17, [R1+0x648] ;  /* 0x0006480001117983 */ /* 0x000ee80000300800 */
[----:B------:R-:W3:Y:S04]  /*aa660*/  LDL.LU R8, [R1+0x9c] ;  /* 0x00009c0001087983 */ /* 0x000ee80000300800 */
[----:B------:R-:W-:Y:S04]  /*aa670*/  STS.U8 [R22+UR7+0xd840], R10 ;  /* 0x00d8400a16007988 */ /* 0x000fe80008000007 */
[----:B------:R-:W3:Y:S04]  /*aa680*/  LDL.LU R24, [R1+0x638] ;  /* 0x0006380001187983 */ /* 0x000ee80000300800 */
[----:B----4-:R0:W-:Y:S04]  /*aa690*/  STS.U8 [R22+UR7+0xda40], R11 ;  /* 0x00da400b16007988 */ /* 0x0101e80008000007 */
        /* <DEDUP_REMOVED lines=18> */
[----:B------:R0:W-:Y:S04]  /*aa7c0*/  STS.U8 [R22+UR7+0xdc40], R15 ;  /* 0x00dc400f16007988 */ /* 0x0001e80008000007 */
[----:B------:R-:W4:Y:S04]  /*aa7d0*/  LDL.LU R14, [R1+0xc] ;  /* 0x00000c00010e7983 */ /* 0x000f280000300800 */
[----:B------:R1:W-:Y:S04]  /*aa7e0*/  STS.U8 [R22+UR7+0xde40], R23 ;  /* 0x00de401716007988 */ /* 0x0003e80008000007 */
[----:B0-----:R-:W4:Y:S04]  /*aa7f0*/  LDL.LU R15, [R1+0x5a8] ;  /* 0x0005a800010f7983 */ /* 0x001f280000300800 */
[----:B------:R0:W-:Y:S04]  /*aa800*/  STS.U8 [R22+UR7+0xde00], R27 ;  /* 0x00de001b16007988 */ /* 0x0001e80008000007 */
[----:B-1----:R-:W4:Y:S04]  /*aa810*/  LDL.LU R23, [R1+0x598] ;  /* 0x0005980001177983 */ /* 0x002f280000300800 */
[----:B0-----:R-:W4:Y:S04]  /*aa820*/  LDL.LU R27, [R1+0x588] ;  /* 0x00058800011b7983 */ /* 0x001f280000300800 */
[----:B--2---:R0:W-:Y:S04]  /*aa830*/  STS.U8 [R22+UR7+0xe000], R21 ;  /* 0x00e0001516007988 */ /* 0x0041e80008000007 */
[----:B---3--:R1:W-:Y:S04]  /*aa840*/  STS.U8 [R22+UR7+0xe040], R17 ;  /* 0x00e0401116007988 */ /* 0x0083e80008000007 */
[----:B------:R2:W-:Y:S04]  /*aa850*/  STS.U8 [R22+UR7+0xe240], R8 ;  /* 0x00e2400816007988 */ /* 0x0005e80008000007 */
[----:B0-----:R-:W3:Y:S04]  /*aa860*/  LDL.LU R21, [R1+0x7464] ;  /* 0x0074640001157983 */ /* 0x001ee80000300800 */
[----:B-1----:R-:W3:Y:S04]  /*aa870*/  LDL.LU R17, [R1+0x7460] ;  /* 0x0074600001117983 */ /* 0x002ee80000300800 */
[----:B--2---:R-:W2:Y:S04]  /*aa880*/  LDL.LU R8, [R1+0x578] ;  /* 0x0005780001087983 */ /* 0x004ea80000300800 */
[----:B------:R0:W-:Y:S04]  /*aa890*/  STS.U8 [R22+UR7+0xe200], R24 ;  /* 0x00e2001816007988 */ /* 0x0001e80008000007 */
[----:B0-----:R-:W2:Y:S04]  /*aa8a0*/  LDL.LU R24, [R1+0x568] ;  /* 0x0005680001187983 */ /* 0x001ea80000300800 */
[----:B----4-:R0:W-:Y:S04]  /*aa8b0*/  STS.U8 [R22+UR7+0xe400], R11 ;  /* 0x00e4000b16007988 */ /* 0x0101e80008000007 */
[----:B------:R1:W-:Y:S04]  /*aa8c0*/  STS.U8 [R22+UR7+0xe440], R10 ;  /* 0x00e4400a16007988 */ /* 0x0003e80008000007 */
[----:B0-----:R-:W4:Y:S04]  /*aa8d0*/  LDL.LU R11, [R1+0x745c] ;  /* 0x00745c00010b7983 */ /* 0x001f280000300800 */
[----:B-1----:R-:W4:Y:S04]  /*aa8e0*/  LDL.LU R10, [R1+0x7458] ;  /* 0x00745800010a7983 */ /* 0x002f280000300800 */
[----:B------:R0:W-:Y:S04]  /*aa8f0*/  STS.U8 [R22+UR7+0xe640], R28 ;  /* 0x00e6401c16007988 */ /* 0x0001e80008000007 */
        /* <DEDUP_REMOVED lines=8> */
[----:B0-----:R-:W4:Y:S04]  /*aa980*/  LDL.LU R9, [R1+0xfcc] ;  /* 0x000fcc0001097983 */ /* 0x001f280000300800 */
[----:B------:R-:W-:Y:S04]  /*aa990*/  STS.U8 [R22+UR7+0xec40], R12 ;  /* 0x00ec400c16007988 */ /* 0x000fe80008000007 */
[----:B------:R-:W-:Y:S04]  /*aa9a0*/  STS.U8 [R22+UR7+0xee40], R13 ;  /* 0x00ee400d16007988 */ /* 0x000fe80008000007 */
[----:B------:R-:W-:Y:S04]  /*aa9b0*/  STS.U8 [R22+UR7+0xee00], R18 ;  /* 0x00ee001216007988 */ /* 0x000fe80008000007 */
[----:B------:R-:W-:Y:S04]  /*aa9c0*/  STS.U8 [R22+UR7+0xf000], R26 ;  /* 0x00f0001a16007988 */ /* 0x000fe80008000007 */
[----:B------:R0:W-:Y:S04]  /*aa9d0*/  STS.U8 [R22+UR7+0xf040], R19 ;  /* 0x00f0401316007988 */ /* 0x0001e80008000007 */
[----:B------:R-:W-:Y:S04]  /*aa9e0*/  STS.U8 [R22+UR7+0xf240], R6 ;  /* 0x00f2400616007988 */ /* 0x000fe80008000007 */
[----:B------:R-:W-:Y:S04]  /*aa9f0*/  STS.U8 [R22+UR7+0xf200], R7 ;  /* 0x00f2000716007988 */ /* 0x000fe80008000007 */
[----:B------:R-:W-:Y:S01]  /*aaa00*/  STS.U8 [R22+UR7+0xf400], R14 ;  /* 0x00f4000e16007988 */ /* 0x000fe20008000007 */
[----:B------:R-:W-:-:S03]  /*aaa10*/  LOP3.LUT R20, R20, 0x3f, RZ, 0xc0, !PT ;  /* 0x0000003f14147812 */ /* 0x000fc600078ec0ff */
[----:B0-----:R-:W4:Y:S04]  /*aaa20*/  LDL.LU R19, [R1+0x1088] ;  /* 0x0010880001137983 */ /* 0x001f280000300800 */
[----:B------:R-:W-:Y:S04]  /*aaa30*/  STS.U8 [R22+UR7+0xf440], R15 ;  /* 0x00f4400f16007988 */ /* 0x000fe80008000007 */
[----:B------:R-:W-:Y:S04]  /*aaa40*/  STS.U8 [R22+UR7+0xf640], R29 ;  /* 0x00f6401d16007988 */ /* 0x000fe80008000007 */
[----:B------:R0:W-:Y:S04]  /*aaa50*/  STS.U8 [R22+UR7+0xf600], R23 ;  /* 0x00f6001716007988 */ /* 0x0001e80008000007 */
[----:B------:R-:W-:Y:S04]  /*aaa60*/  STS.U8 [R22+UR7+0xf800], R25 ;  /* 0x00f8001916007988 */ /* 0x000fe80008000007 */
[----:B------:R1:W-:Y:S01]  /*aaa70*/  STS.U8 [R22+UR7+0xf840], R27 ;  /* 0x00f8401b16007988 */ /* 0x0003e20008000007 */
[----:B0-----:R-:W-:-:S03]  /*aaa80*/  LOP3.LUT R23, R20, 0x10, RZ, 0x3c, !PT ;  /* 0x0000001014177812 */ /* 0x001fc600078e3cff */
[----:B-1----:R-:W4:Y:S04]  /*aaa90*/  LDL.LU R27, [R1+0xfdc] ;  /* 0x000fdc00011b7983 */ /* 0x002f280000300800 */
[----:B------:R-:W4:Y:S04]  /*aaaa0*/  LDL.LU R20, [R1+0x10a8] ;  /* 0x0010a80001147983 */ /* 0x000f280000300800 */
[----:B---3--:R-:W-:Y:S04]  /*aaab0*/  STS.U8 [R22+UR7+0xfa40], R21 ;  /* 0x00fa401516007988 */ /* 0x008fe80008000007 */
[----:B--2---:R-:W-:Y:S04]  /*aaac0*/  STS.U8 [R22+UR7+0xfa00], R8 ;  /* 0x00fa000816007988 */ /* 0x004fe80008000007 */
[----:B------:R-:W-:Y:S04]  /*aaad0*/  STS.U8 [R22+UR7+0xfc00], R17 ;  /* 0x00fc001116007988 */ /* 0x000fe80008000007 */
[----:B------:R0:W-:Y:S04]  /*aaae0*/  STS.U8 [R22+UR7+0xfc40], R24 ;  /* 0x00fc401816007988 */ /* 0x0001e80008000007 */
[----:B0-----:R-:W2:Y:S04]  /*aaaf0*/  LDL.LU R24, [R1+0xffc] ;  /* 0x000ffc0001187983 */ /* 0x001ea80000300800 */
[----:B------:R-:W3:Y:S04]  /*aab00*/  LDL.LU R8, [R1+0x10c8] ;  /* 0x0010c80001087983 */ /* 0x000ee80000300800 */
[----:B----4-:R0:W-:Y:S04]  /*aab10*/  STS.U8 [R22+UR7+0xfe40], R11 ;  /* 0x00fe400b16007988 */ /* 0x0101e80008000007 */
[----:B------:R1:W-:Y:S04]  /*aab20*/  STS.U8 [R22+UR7+0xfe00], R10 ;  /* 0x00fe000a16007988 */ /* 0x0003e80008000007 */
[----:B0-----:R-:W4:Y:S04]  /*aab30*/  LDL.LU R11, [R1+0x10b8] ;  /* 0x0010b800010b7983 */ /* 0x001f280000300800 */
[----:B-1----:R-:W2:Y:S04]  /*aab40*/  LDL.LU R10, [R1+0xfec] ;  /* 0x000fec00010a7983 */ /* 0x002ea80000300800 */
[----:B------:R-:W3:Y:S04]  /*aab50*/  LDL.LU R17, [R1+0x101c] ;  /* 0x00101c0001117983 */ /* 0x000ee80000300800 */
[----:B------:R0:W-:Y:S04]  /*aab60*/  STS.U8 [R23+UR7+0x80], R16 ;  /* 0x0000801017007988 */ /* 0x0001e80008000007 */
        /* <DEDUP_REMOVED lines=19> */
[----:B------:R0:W-:Y:S04]  /*aaca0*/  STS.U8 [R23+UR7+0x280], R27 ;  /* 0x0002801b17007988 */ /* 0x0001e80008000007 */
[----:B------:R-:W3:Y:S04]  /*aacb0*/  LDL.LU R15, [R1+0xf08] ;  /* 0x000f0800010f7983 */ /* 0x000ee80000300800 */
[----:B0-----:R-:W3:Y:S04]  /*aacc0*/  LDL.LU R27, [R1+0xedc] ;  /* 0x000edc00011b7983 */ /* 0x001ee80000300800 */
[----:B------:R0:W-:Y:S04]  /*aacd0*/  STS.U8 [R23+UR7+0x480], R20 ;  /* 0x0004801417007988 */ /* 0x0001e80008000007 */
[----:B0-----:R-:W3:Y:S04]  /*aace0*/  LDL.LU R20, [R1+0xed8] ;  /* 0x000ed80001147983 */ /* 0x001ee80000300800 */
[----:B--2---:R-:W-:Y:S04]  /*aacf0*/  STS.U8 [R23+UR7+0x4c0], R10 ;  /* 0x0004c00a17007988 */ /* 0x004fe80008000007 */
[----:B----4-:R-:W-:Y:S04]  /*aad00*/  STS.U8 [R23+UR7+0x6c0], R11 ;  /* 0x0006c00b17007988 */ /* 0x010fe80008000007 */
[----:B------:R0:W-:Y:S04]  /*aad10*/  STS.U8 [R23+UR7+0x680], R24 ;  /* 0x0006801817007988 */ /* 0x0001e80008000007 */
[----:B---3--:R1:W-:Y:S04]  /*aad20*/  STS.U8 [R23+UR7+0x880], R8 ;  /* 0x0008800817007988 */ /* 0x0083e80008000007 */
[----:B0-----:R-:W2:Y:S04]  /*aad30*/  LDL.LU R24, [R1+0xeac] ;  /* 0x000eac0001187983 */ /* 0x001ea80000300800 */
[----:B-1----:R-:W3:Y:S04]  /*aad40*/  LDL.LU R8, [R1+0xea8] ;  /* 0x000ea80001087983 */ /* 0x002ee80000300800 */
[----:B------:R-:W-:Y:S04]  /*aad50*/  STS.U8 [R23+UR7+0x8c0], R17 ;  /* 0x0008c01117007988 */ /* 0x000fe80008000007 */
[----:B------:R0:W-:Y:S04]  /*aad60*/  STS.U8 [R23+UR7+0xac0], R16 ;  /* 0x000ac01017007988 */ /* 0x0001e80008000007 */
[----:B------:R-:W-:Y:S04]  /*aad70*/  STS.U8 [R23+UR7+0xa80], R21 ;  /* 0x000a801517007988 */ /* 0x000fe80008000007 */
[----:B0-----:R-:W4:Y:S04]  /*aad80*/  LDL.LU R16, [R1+0xe8c] ;  /* 0x000e8c0001107983 */ /* 0x001f280000300800 */
        /* <DEDUP_REMOVED lines=15> */
[----:B0-----:R-:W4:Y:S04]  /*aae80*/  LDL.LU R19, [R1+0xe5c] ;  /* 0x000e5c0001137983 */ /* 0x001f280000300800 */
[----:B------:R-:W-:Y:S04]  /*aae90*/  STS.U8 [R23+UR7+0x1ac0], R14 ;  /* 0x001ac00e17007988 */ /* 0x000fe80008000007 */
[----:B------:R-:W-:Y:S04]  /*aaea0*/  STS.U8 [R23+UR7+0x1a80], R15 ;  /* 0x001a800f17007988 */ /* 0x000fe80008000007 */
[----:B------:R0:W-:Y:S04]  /*aaeb0*/  STS.U8 [R23+UR7+0x1c80], R27 ;  /* 0x001c801b17007988 */ /* 0x0001e80008000007 */
[----:B0-----:R-:W4:Y:S04]  /*aaec0*/  LDL.LU R27, [R1+0xe58] ;  /* 0x000e5800011b7983 */ /* 0x001f280000300800 */
[----:B------:R-:W4:Y:S04]  /*aaed0*/  LDL.LU R10, [R1+0xe3c] ;  /* 0x000e3c00010a7983 */ /* 0x000f280000300800 */
[----:B------:R0:W-:Y:S04]  /*aaee0*/  STS.U8 [R23+UR7+0x1cc0], R20 ;  /* 0x001cc01417007988 */ /* 0x0001e80008000007 */
[----:B------:R-:W4:Y:S04]  /*aaef0*/  LDL.LU R11, [R1+0xe38] ;  /* 0x000e3800010b7983 */ /* 0x000f280000300800 */
[----:B0-----:R-:W4:Y:S04]  /*aaf00*/  LDL.LU R20, [R1+0xe1c] ;  /* 0x000e1c0001147983 */ /* 0x001f280000300800 */
[----:B--2---:R0:W-:Y:S04]  /*aaf10*/  STS.U8 [R23+UR7+0x1ec0], R24 ;  /* 0x001ec01817007988 */ /* 0x0041e80008000007 */
[----:B---3--:R1:W-:Y:S04]  /*aaf20*/  STS.U8 [R23+UR7+0x1e80], R8 ;  /* 0x001e800817007988 */ /* 0x0083e80008000007 */
[----:B0-----:R-:W2:Y:S04]  /*aaf30*/  LDL.LU R24, [R1+0xe18] ;  /* 0x000e180001187983 */ /* 0x001ea80000300800 */
[----:B------:R-:W3:Y:S04]  /*aaf40*/  LDL.LU R17, [R1+0xdfc] ;  /* 0x000dfc0001117983 */ /* 0x000ee80000300800 */
[----:B-1----:R-:W3:Y:S04]  /*aaf50*/  LDL.LU R8, [R1+0xdf8] ;  /* 0x000df80001087983 */ /* 0x002ee80000300800 */
        /* <DEDUP_REMOVED lines=28> */
[----:B---3--:R-:W-:Y:S04]  /*ab120*/  STS.U8 [R23+UR7+0x2880], R17 ;  /* 0x0028801117007988 */ /* 0x008fe80008000007 */
[----:B0-----:R-:W2:Y:S04]  /*ab130*/  LDL.LU R24, [R1+0xc8c] ;  /* 0x000c8c0001187983 */ /* 0x001ea80000300800 */
[----:B------:R0:W-:Y:S04]  /*ab140*/  STS.U8 [R23+UR7+0x28c0], R8 ;  /* 0x0028c00817007988 */ /* 0x0001e80008000007 */
[----:B------:R-:W-:Y:S04]  /*ab150*/  STS.U8 [R23+UR7+0x2ac0], R21 ;  /* 0x002ac01517007988 */ /* 0x000fe80008000007 */
[----:B0-----:R-:W3:Y:S04]  /*ab160*/  LDL.LU R8, [R1+0xc88] ;  /* 0x000c880001087983 */ /* 0x001ee80000300800 */
[----:B------:R-:W-:Y:S04]  /*ab170*/  STS.U8 [R23+UR7+0x2a80], R25 ;  /* 0x002a801917007988 */ /* 0x000fe80008000007 */
[----:B------:R-:W-:Y:S04]  /*ab180*/  STS.U8 [R23+UR7+0x2c80], R29 ;  /* 0x002c801d17007988 */ /* 0x000fe80008000007 */
[----:B----4-:R-:W-:Y:S04]  /*ab190*/  STS.U8 [R23+UR7+0x2cc0], R3 ;  /* 0x002cc00317007988 */ /* 0x010fe80008000007 */
[----:B------:R0:W-:Y:S04]  /*ab1a0*/  STS.U8 [R23+UR7+0x2ec0], R16 ;  /* 0x002ec01017007988 */ /* 0x0001e80008000007 */
[----:B------:R-:W-:Y:S04]  /*ab1b0*/  STS.U8 [R23+UR7+0x2e80], R2 ;  /* 0x002e800217007988 */ /* 0x000fe80008000007 */
[----:B------:R-:W-:Y:S04]  /*ab1c0*/  STS.U8 [R23+UR7+0x3080], R4 ;  /* 0x0030800417007988 */ /* 0x000fe80008000007 */
[----:B0-----:R-:W4:Y:S04]  /*ab1d0*/  LDL.LU R16, [R1+0xc6c] ;  /* 0x000c6c0001107983 */ /* 0x001f280000300800 */
        /* <DEDUP_REMOVED lines=17> */
[----:B------:R0:W-:Y:S04]  /*ab2f0*/  STS.U8 [R23+UR7+0x3cc0], R20 ;  /* 0x003cc01417007988 */ /* 0x0001e80008000007 */
        /* <DEDUP_REMOVED lines=43> */
[----:B------:R-:W-:Y:S04]  /*ab5b0*/  STS.U8 [R23+UR7+0x5080], R5 ;  /* 0x0050800517007988 */ /* 0x000fe80008000007 */
[----:B0-----:R-:W3:Y:S04]  /*ab5c0*/  LDL.LU R8, [R1+0xad4] ;  /* 0x000ad40001087983 */ /* 0x001ee80000300800 */
[----:B------:R-:W-:Y:S04]  /*ab5d0*/  STS.U8 [R23+UR7+0x50c0], R12 ;  /* 0x0050c00c17007988 */ /* 0x000fe80008000007 */
[----:B------:R-:W-:Y:S04]  /*ab5e0*/  STS.U8 [R23+UR7+0x52c0], R13 ;  /* 0x0052c00d17007988 */ /* 0x000fe80008000007 */
[----:B------:R-:W-:Y:S04]  /*ab5f0*/  STS.U8 [R23+UR7+0x5280], R18 ;  /* 0x0052801217007988 */ /* 0x000fe80008000007 */
[----:B----4-:R-:W-:Y:S04]  /*ab600*/  STS.U8 [R23+UR7+0x5480], R26 ;  /* 0x0054801a17007988 */ /* 0x010fe80008000007 */
        /* <DEDUP_REMOVED lines=14> */
[----:B------:R0:W-:Y:S04]  /*ab6f0*/  STS.U8 [R23+UR7+0x5cc0], R20 ;  /* 0x005cc01417007988 */ /* 0x0001e80008000007 */
[----:B------:R-:W4:Y:S04]  /*ab700*/  LDL.LU R17, [R1+0x4b8] ;  /* 0x0004b80001117983 */ /* 0x000f280000300800 */
[----:B0-----:R-:W4:Y:S04]  /*ab710*/  LDL.LU R20, [R1+0xa94] ;  /* 0x000a940001147983 */ /* 0x001f280000300800 */
[----:B------:R-:W4:Y:S04]  /*ab720*/  LDL.LU R21, [R1+0x4a8] ;  /* 0x0004a80001157983 */ /* 0x000f280000300800 */
[----:B------:R-:W4:Y:S04]  /*ab730*/  LDL.LU R25, [R1+0xa84] ;  /* 0x000a840001197983 */ /* 0x000f280000300800 */
[----:B------:R-:W4:Y:S04]  /*ab740*/  LDL.LU R29, [R1+0x498] ;  /* 0x00049800011d7983 */ /* 0x000f280000300800 */
[----:B------:R-:W4:Y:S04]  /*ab750*/  LDL.LU R3, [R1+0xa74] ;  /* 0x000a740001037983 */ /* 0x000f280000300800 */
[----:B--2---:R0:W-:Y:S04]  /*ab760*/  STS.U8 [R23+UR7+0x5ec0], R24 ;  /* 0x005ec01817007988 */ /* 0x0041e80008000007 */
[----:B0-----:R-:W2:Y:S04]  /*ab770*/  LDL.LU R24, [R1+0x488] ;  /* 0x0004880001187983 */ /* 0x001ea80000300800 */
[----:B------:R-:W2:Y:S04]  /*ab780*/  LDL.LU R2, [R1+0xa64] ;  /* 0x000a640001027983 */ /* 0x000ea80000300800 */
        /* <DEDUP_REMOVED lines=22> */
[----:B0-----:R-:W4:Y:S04]  /*ab8f0*/  LDL.LU R27, [R1+0x408] ;  /* 0x00040800011b7983 */ /* 0x001f280000300800 */
[----:B------:R0:W-:Y:S04]  /*ab900*/  STS.U8 [R23+UR7+0x6680], R20 ;  /* 0x0066801417007988 */ /* 0x0001e80008000007 */
[----:B------:R-:W-:Y:S04]  /*ab910*/  STS.U8 [R23+UR7+0x6880], R21 ;  /* 0x0068801517007988 */ /* 0x000fe80008000007 */
[----:B------:R-:W-:Y:S04]  /*ab920*/  STS.U8 [R23+UR7+0x68c0], R25 ;  /* 0x0068c01917007988 */ /* 0x000fe80008000007 */
[----:B0-----:R-:W4:Y:S04]  /*ab930*/  LDL.LU R20, [R1+0x9d4] ;  /* 0x0009d40001147983 */ /* 0x001f280000300800 */
[----:B------:R-:W-:Y:S04]  /*ab940*/  STS.U8 [R23+UR7+0x6ac0], R29 ;  /* 0x006ac01d17007988 */ /* 0x000fe80008000007 */
[----:B------:R-:W-:Y:S04]  /*ab950*/  STS.U8 [R23+UR7+0x6a80], R3 ;  /* 0x006a800317007988 */ /* 0x000fe80008000007 */
[----:B--2---:R0:W-:Y:S04]  /*ab960*/  STS.U8 [R23+UR7+0x6c80], R24 ;  /* 0x006c801817007988 */ /* 0x0041e80008000007 */
[----:B------:R-:W-:Y:S04]  /*ab970*/  STS.U8 [R23+UR7+0x6cc0], R2 ;  /* 0x006cc00217007988 */ /* 0x000fe80008000007 */
[----:B------:R-:W-:Y:S04]  /*ab980*/  STS.U8 [R23+UR7+0x6ec0], R4 ;  /* 0x006ec00417007988 */ /* 0x000fe80008000007 */
[----:B------:R-:W-:Y:S04]  /*ab990*/  STS.U8 [R23+UR7+0x6e80], R5 ;  /* 0x006e800517007988 */ /* 0x000fe80008000007 */
[----:B0-----:R-:W2:Y:S04]  /*ab9a0*/  LDL.LU R24, [R1+0x3f8] ;  /* 0x0003f80001187983 */ /* 0x001ea80000300800 */
[----:B------:R-:W-:Y:S04]  /*ab9b0*/  STS.U8 [R23+UR7+0x7080], R12 ;  /* 0x0070800c17007988 */ /* 0x000fe80008000007 */
[----:B------:R-:W-:Y:S04]  /*ab9c0*/  STS.U8 [R23+UR7+0x70c0], R13 ;  /* 0x0070c00d17007988 */ /* 0x000fe80008000007 */
[----:B------:R-:W-:Y:S04]  /*ab9d0*/  STS.U8 [R23+UR7+0x72c0], R18 ;  /* 0x0072c01217007988 */ /* 0x000fe80008000007 */
[----:B---3--:R-:W-:Y:S04]  /*ab9e0*/  STS.U8 [R23+UR7+0x7280], R26 ;  /* 0x0072801a17007988 */ /* 0x008fe80008000007 */
        /* <DEDUP_REMOVED lines=36> */
[----:B---3--:R0:W-:Y:S04]  /*abc30*/  STS.U8 [R23+UR7+0x7e80], R8 ;  /* 0x007e800817007988 */ /* 0x0081e80008000007 */
[----:B0-----:R-:W3:Y:S04]  /*abc40*/  LDL.LU R8, [R1+0x328] ;  /* 0x0003280001087983 */ /* 0x001ee80000300800 */
[----:B----4-:R0:W-:Y:S04]  /*abc50*/  STS.U8 [R23+UR7+0x8080], R16 ;  /* 0x0080801017007988 */ /* 0x0101e80008000007 */
[----:B------:R-:W-:Y:S04]  /*abc60*/  STS.U8 [R23+UR7+0x80c0], R10 ;  /* 0x0080c00a17007988 */ /* 0x000fe80008000007 */
[----:B0-----:R-:W4:Y:S04]  /*abc70*/  LDL.LU R16, [R1+0x8c4] ;  /* 0x0008c40001107983 */ /* 0x001f280000300800 */
[----:B------:R-:W-:Y:S04]  /*abc80*/  STS.U8 [R23+UR7+0x82c0], R11 ;  /* 0x0082c00b17007988 */ /* 0x000fe80008000007 */
[----:B------:R0:W-:Y:S04]  /*abc90*/  STS.U8 [R23+UR7+0x8280], R9 ;  /* 0x0082800917007988 */ /* 0x0001e80008000007 */
[----:B0-----:R-:W4:Y:S04]  /*abca0*/  LDL.LU R9, [R1+0x318] ;  /* 0x0003180001097983 */ /* 0x001f280000300800 */
[----:B------:R0:W-:Y:S04]  /*abcb0*/  STS.U8 [R23+UR7+0x8480], R19 ;  /* 0x0084801317007988 */ /* 0x0001e80008000007 */
[----:B0-----:R-:W4:Y:S04]  /*abcc0*/  LDL.LU R19, [R1+0x8b4] ;  /* 0x0008b40001137983 */ /* 0x001f280000300800 */
        /* <DEDUP_REMOVED lines=8> */
[----:B------:R-:W-:Y:S04]  /*abd50*/  STS.U8 [R23+UR7+0x8c80], R2 ;  /* 0x008c800217007988 */ /* 0x000fe80008000007 */
[----:B------:R-:W-:Y:S04]  /*abd60*/  STS.U8 [R23+UR7+0x8cc0], R4 ;  /* 0x008cc00417007988 */ /* 0x000fe80008000007 */
[----:B------:R-:W-:Y:S04]  /*abd70*/  STS.U8 [R23+UR7+0x8ec0], R5 ;  /* 0x008ec00517007988 */ /* 0x000fe80008000007 */
[----:B0-----:R-:W4:Y:S04]  /*abd80*/  LDL.LU R20, [R1+0x8a4] ;  /* 0x0008a40001147983 */ /* 0x001f280000300800 */
[----:B------:R-:W-:Y:S04]  /*abd90*/  STS.U8 [R23+UR7+0x8e80], R12 ;  /* 0x008e800c17007988 */ /* 0x000fe80008000007 */
[----:B------:R-:W-:Y:S04]  /*abda0*/  STS.U8 [R23+UR7+0x9080], R13 ;  /* 0x0090800d17007988 */ /* 0x000fe80008000007 */
[----:B------:R-:W-:Y:S04]  /*abdb0*/  STS.U8 [R23+UR7+0x90c0], R18 ;  /* 0x0090c01217007988 */ /* 0x000fe80008000007 */
[----:B------:R-:W-:Y:S04]  /*abdc0*/  STS.U8 [R23+UR7+0x92c0], R26 ;  /* 0x0092c01a17007988 */ /* 0x000fe80008000007 */
[----:B--2---:R0:W-:Y:S04]  /*abdd0*/  STS.U8 [R23+UR7+0x9280], R24 ;  /* 0x0092801817007988 */ /* 0x0041e80008000007 */
[----:B------:R-:W-:Y:S04]  /*abde0*/  STS.U8 [R23+UR7+0x9480], R6 ;  /* 0x0094800617007988 */ /* 0x000fe80008000007 */
[----:B0-----:R-:W2:Y:S04]  /*abdf0*/  LDL.LU R24, [R1+0x2f8] ;  /* 0x0002f80001187983 */ /* 0x001ea80000300800 */
[----:B------:R-:W-:Y:S04]  /*abe00*/  STS.U8 [R23+UR7+0x94c0], R7 ;  /* 0x0094c00717007988 */ /* 0x000fe80008000007 */
[----:B------:R-:W-:Y:S04]  /*abe10*/  STS.U8 [R23+UR7+0x96c0], R14 ;  /* 0x0096c00e17007988 */ /* 0x000fe80008000007 */
[----:B------:R-:W-:Y:S04]  /*abe20*/  STS.U8 [R23+UR7+0x9680], R15 ;  /* 0x0096800f17007988 */ /* 0x000fe80008000007 */
[----:B---3--:R0:W-:Y:S04]  /*abe30*/  STS.U8 [R23+UR7+0x9880], R8 ;  /* 0x0098800817007988 */ /* 0x0081e80008000007 */
        /* <DEDUP_REMOVED lines=31> */
[----:B---3--:R0:W-:Y:S04]  /*ac030*/  STS.U8 [R23+UR7+0x9e80], R8 ;  /* 0x009e800817007988 */ /* 0x0081e80008000007 */
        /* <DEDUP_REMOVED lines=28> */
[----:B0-----:R-:W4:Y:S04]  /*ac200*/  LDL.LU R20, [R1+0x764] ;  /* 0x0007640001147983 */ /* 0x001f280000300800 */
[----:B--2---:R0:W-:Y:S04]  /*ac210*/  STS.U8 [R23+UR7+0xb680], R24 ;  /* 0x00b6801817007988 */ /* 0x0041e80008000007 */
[----:B0-----:R-:W2:Y:S04]  /*ac220*/  LDL.LU R24, [R1+0x1f8] ;  /* 0x0001f80001187983 */ /* 0x001ea80000300800 */
[----:B------:R-:W2:Y:S04]  /*ac230*/  LDL.LU R10, [R1+0x754] ;  /* 0x00075400010a7983 */ /* 0x000ea80000300800 */
[----:B------:R-:W2:Y:S04]  /*ac240*/  LDL.LU R11, [R1+0x1e8] ;  /* 0x0001e800010b7983 */ /* 0x000ea80000300800 */
[----:B---3--:R0:W-:Y:S04]  /*ac250*/  STS.U8 [R23+UR7+0xb880], R8 ;  /* 0x00b8800817007988 */ /* 0x0081e80008000007 */
[----:B0-----:R-:W3:Y:S04]  /*ac260*/  LDL.LU R8, [R1+0x744] ;  /* 0x0007440001087983 */ /* 0x001ee80000300800 */
[----:B----4-:R0:W-:Y:S04]  /*ac270*/  STS.U8 [R23+UR7+0xb8c0], R16 ;  /* 0x00b8c01017007988 */ /* 0x0101e80008000007 */
[----:B0-----:R-:W4:Y:S04]  /*ac280*/  LDL.LU R16, [R1+0x1c8] ;  /* 0x0001c80001107983 */ /* 0x001f280000300800 */
[----:B------:R-:W4:Y:S04]  /*ac290*/  LDL.LU R17, [R1+0x734] ;  /* 0x0007340001117983 */ /* 0x000f280000300800 */
        /* <DEDUP_REMOVED lines=21> */
[----:B------:R0:W-:Y:S04]  /*ac3f0*/  STS.U8 [R23+UR7+0xbcc0], R20 ;  /* 0x00bcc01417007988 */ /* 0x0001e80008000007 */
[----:B0-----:R-:W4:Y:S04]  /*ac400*/  LDL.LU R20, [R1+0x108] ;  /* 0x0001080001147983 */ /* 0x001f280000300800 */
[----:B--2---:R0:W-:Y:S04]  /*ac410*/  STS.U8 [R23+UR7+0xbec0], R24 ;  /* 0x00bec01817007988 */ /* 0x0041e80008000007 */
[----:B------:R-:W-:Y:S04]  /*ac420*/  STS.U8 [R23+UR7+0xbe80], R10 ;  /* 0x00be800a17007988 */ /* 0x000fe80008000007 */
[----:B0-----:R-:W2:Y:S04]  /*ac430*/  LDL.LU R24, [R1+0x694] ;  /* 0x0006940001187983 */ /* 0x001ea80000300800 */
[----:B------:R-:W-:Y:S04]  /*ac440*/  STS.U8 [R23+UR7+0xc080], R11 ;  /* 0x00c0800b17007988 */ /* 0x000fe80008000007 */
[----:B---3--:R0:W-:Y:S04]  /*ac450*/  STS.U8 [R23+UR7+0xc0c0], R8 ;  /* 0x00c0c00817007988 */ /* 0x0081e80008000007 */
[----:B0-----:R-:W3:Y:S04]  /*ac460*/  LDL.LU R8, [R1+0xf8] ;  /* 0x0000f80001087983 */ /* 0x001ee80000300800 */
[----:B----4-:R0:W-:Y:S04]  /*ac470*/  STS.U8 [R23+UR7+0xc2c0], R16 ;  /* 0x00c2c01017007988 */ /* 0x0101e80008000007 */
        /* <DEDUP_REMOVED lines=13> */
[----:B0-----:R-:W4:Y:S04]  /*ac550*/  LDL.LU R7, [R1+0x674] ;  /* 0x0006740001077983 */ /* 0x001f280000300800 */
[----:B------:R-:W-:Y:S04]  /*ac560*/  STS.U8 [R23+UR7+0xcec0], R13 ;  /* 0x00cec00d17007988 */ /* 0x000fe80008000007 */
[----:B------:R-:W-:Y:S04]  /*ac570*/  STS.U8 [R23+UR7+0xce80], R18 ;  /* 0x00ce801217007988 */ /* 0x000fe80008000007 */
[----:B------:R0:W-:Y:S04]  /*ac580*/  STS.U8 [R23+UR7+0xd080], R26 ;  /* 0x00d0801a17007988 */ /* 0x0001e80008000007 */
[----:B------:R-:W-:Y:S04]  /*ac590*/  STS.U8 [R23+UR7+0xd0c0], R6 ;  /* 0x00d0c00617007988 */ /* 0x000fe80008000007 */
[----:B------:R1:W-:Y:S04]  /*ac5a0*/  STS.U8 [R23+UR7+0xd2c0], R14 ;  /* 0x00d2c00e17007988 */ /* 0x0003e80008000007 */
[----:B0-----:R-:W4:Y:S04]  /*ac5b0*/  LDL.LU R26, [R1+0xd8] ;  /* 0x0000d800011a7983 */ /* 0x001f280000300800 */
[----:B------:R-:W-:Y:S04]  /*ac5c0*/  STS.U8 [R23+UR7+0xd280], R15 ;  /* 0x00d2800f17007988 */ /* 0x000fe80008000007 */
[----:B------:R-:W-:Y:S04]  /*ac5d0*/  STS.U8 [R23+UR7+0xd480], R19 ;  /* 0x00d4801317007988 */ /* 0x000fe80008000007 */
[----:B------:R-:W-:Y:S04]  /*ac5e0*/  STS.U8 [R23+UR7+0xd4c0], R27 ;  /* 0x00d4c01b17007988 */ /* 0x000fe80008000007 */
[----:B-1----:R-:W4:Y:S04]  /*ac5f0*/  LDL.LU R14, [R1+0x664] ;  /* 0x00066400010e7983 */ /* 0x002f280000300800 */
[----:B------:R-:W-:Y:S04]  /*ac600*/  STS.U8 [R23+UR7+0xd6c0], R20 ;  /* 0x00d6c01417007988 */ /* 0x000fe80008000007 */
[----:B--2---:R0:W-:Y:S04]  /*ac610*/  STS.U8 [R23+UR7+0xd680], R24 ;  /* 0x00d6801817007988 */ /* 0x0041e80008000007 */
[----:B0-----:R-:W2:Y:S04]  /*ac620*/  LDL.LU R24, [R1+0xc8] ;  /* 0x0000c80001187983 */ /* 0x001ea80000300800 */
[----:B------:R-:W2:Y:S04]  /*ac630*/  LDL.LU R20, [R1+0x654] ;  /* 0x0006540001147983 */ /* 0x000ea80000300800 */
[----:B------:R-:W2:Y:S04]  /*ac640*/  LDL.LU R18, [R1+0xb8] ;  /* 0x0000b80001127983 */ /* 0x000ea80000300800 */
[----:B------:R-:W2:Y:S04]  /*ac650*/  LDL.LU R15, [R1+0x644] ;  /* 0x00064400010f7983 */ /* 0x000ea80000300800 */
[----:B---3--:R-:W-:Y:S04]  /*ac660*/  STS.U8 [R23+UR7+0xd880], R8 ;  /* 0x00d8800817007988 */ /* 0x008fe80008000007 */
[----:B----4-:R0:W-:Y:S04]  /*ac670*/  STS.U8 [R23+UR7+0xd8c0], R16 ;  /* 0x00d8c01017007988 */ /* 0x0101e80008000007 */
[----:B0-----:R-:W3:Y:S04]  /*ac680*/  LDL.LU R16, [R1+0x98] ;  /* 0x0000980001107983 */ /* 0x001ee80000300800 */
        /* <DEDUP_REMOVED lines=25> */
[----:B------:R1:W-:Y:S04]  /*ac820*/  STS.U8 [R23+UR7+0xde80], R20 ;  /* 0x00de801417007988 */ /* 0x0003e80008000007 */
[----:B------:R2:W-:Y:S04]  /*ac830*/  STS.U8 [R23+UR7+0xe080], R18 ;  /* 0x00e0801217007988 */ /* 0x0005e80008000007 */
[----:B0-----:R-:W4:Y:S04]  /*ac840*/  LDL.LU R24, [R1+0x7450] ;  /* 0x0074500001187983 */ /* 0x001f280000300800 */
[----:B-1----:R-:W4:Y:S04]  /*ac850*/  LDL.LU R20, [R1+0x744c] ;  /* 0x00744c0001147983 */ /* 0x002f280000300800 */
[----:B--2---:R-:W2:Y:S04]  /*ac860*/  LDL.LU R18, [R1+0x584] ;  /* 0x0005840001127983 */ /* 0x004ea80000300800 */
[----:B------:R0:W-:Y:S04]  /*ac870*/  STS.U8 [R23+UR7+0xe0c0], R15 ;  /* 0x00e0c00f17007988 */ /* 0x0001e80008000007 */
[----:B0-----:R-:W2:Y:S04]  /*ac880*/  LDL.LU R15, [R1+0x574] ;  /* 0x00057400010f7983 */ /* 0x001ea80000300800 */
[----:B---3--:R0:W-:Y:S04]  /*ac890*/  STS.U8 [R23+UR7+0xe2c0], R16 ;  /* 0x00e2c01017007988 */ /* 0x0081e80008000007 */
[----:B----4-:R1:W-:Y:S04]  /*ac8a0*/  STS.U8 [R23+UR7+0xe280], R19 ;  /* 0x00e2801317007988 */ /* 0x0103e80008000007 */
[----:B0-----:R-:W3:Y:S04]  /*ac8b0*/  LDL.LU R16, [R1+0x7448] ;  /* 0x0074480001107983 */ /* 0x001ee80000300800 */
[----:B-1----:R-:W4:Y:S04]  /*ac8c0*/  LDL.LU R19, [R1+0x564] ;  /* 0x0005640001137983 */ /* 0x002f280000300800 */
[----:B------:R0:W-:Y:S04]  /*ac8d0*/  STS.U8 [R23+UR7+0xe480], R9 ;  /* 0x00e4800917007988 */ /* 0x0001e80008000007 */
[----:B------:R1:W-:Y:S04]  /*ac8e0*/  STS.U8 [R23+UR7+0xe4c0], R8 ;  /* 0x00e4c00817007988 */ /* 0x0003e80008000007 */
[----:B0-----:R-:W4:Y:S04]  /*ac8f0*/  LDL.LU R9, [R1+0x7444] ;  /* 0x0074440001097983 */ /* 0x001f280000300800 */
[----:B-1----:R-:W4:Y:S04]  /*ac900*/  LDL.LU R8, [R1+0x7440] ;  /* 0x0074400001087983 */ /* 0x002f280000300800 */
[----:B------:R0:W-:Y:S04]  /*ac910*/  STS.U8 [R23+UR7+0xe6c0], R27 ;  /* 0x00e6c01b17007988 */ /* 0x0001e80008000007 */
[----:B------:R-:W-:Y:S04]  /*ac920*/  STS.U8 [R23+UR7+0xe680], R10 ;  /* 0x00e6800a17007988 */ /* 0x000fe80008000007 */
[----:B------:R1:W-:Y:S04]  /*ac930*/  STS.U8 [R23+UR7+0xe880], R6 ;  /* 0x00e8800617007988 */ /* 0x0003e80008000007 */
[----:B0-----:R-:W4:Y:S04]  /*ac940*/  LDL.LU R27, [R1+0x743c] ;  /* 0x00743c00011b7983 */ /* 0x001f280000300800 */
[----:B------:R-:W-:Y:S04]  /*ac950*/  STS.U8 [R23+UR7+0xe8c0], R11 ;  /* 0x00e8c00b17007988 */ /* 0x000fe80008000007 */
[----:B-1----:R-:W4:Y:S04]  /*ac960*/  LDL.LU R6, [R1+0x107c] ;  /* 0x00107c0001067983 */ /* 0x002f280000300800 */
        /* <DEDUP_REMOVED lines=16> */
[----:B-1----:R-:W4:Y:S04]  /*aca70*/  LDL.LU R14, [R1+0xfe0] ;  /* 0x000fe000010e7983 */ /* 0x002f280000300800 */
[----:B------:R-:W-:Y:S04]  /*aca80*/  STS.U8 [R23+UR7+0xf880], R24 ;  /* 0x00f8801817007988 */ /* 0x000fe80008000007 */
[----:B--2---:R-:W-:Y:S04]  /*aca90*/  STS.U8 [R23+UR7+0xf8c0], R18 ;  /* 0x00f8c01217007988 */ /* 0x004fe80008000007 */
[----:B------:R-:W-:Y:S04]  /*acaa0*/  STS.U8 [R23+UR7+0xfac0], R20 ;  /* 0x00fac01417007988 */ /* 0x000fe80008000007 */
[----:B------:R0:W-:Y:S04]  /*acab0*/  STS.U8 [R23+UR7+0xfa80], R15 ;  /* 0x00fa800f17007988 */ /* 0x0001e80008000007 */
[----:B0-----:R-:W2:Y:S04]  /*acac0*/  LDL.LU R15, [R1+0x10ac] ;  /* 0x0010ac00010f7983 */ /* 0x001ea80000300800 */
[----:B---3--:R-:W-:Y:S04]  /*acad0*/  STS.U8 [R23+UR7+0xfc80], R16 ;  /* 0x00fc801017007988 */ /* 0x008fe80008000007 */
[----:B----4-:R0:W-:Y:S04]  /*acae0*/  STS.U8 [R23+UR7+0xfcc0], R19 ;  /* 0x00fcc01317007988 */ /* 0x0101e80008000007 */
[----:B0-----:R-:W3:Y:S04]  /*acaf0*/  LDL.LU R19, [R1+0xff0] ;  /* 0x000ff00001137983 */ /* 0x001ee80000300800 */
[----:B------:R-:W-:Y:S04]  /*acb00*/  STS.U8 [R23+UR7+0xfec0], R9 ;  /* 0x00fec00917007988 */ /* 0x000fe80008000007 */
[----:B------:R0:W-:Y:S04]  /*acb10*/  STS.U8 [R23+UR7+0xfe80], R8 ;  /* 0x00fe800817007988 */ /* 0x0001e80008000007 */
[----:B0-----:R-:W4:Y:S01]  /*acb20*/  LDL.LU R23, [R1+0x10bc] ;  /* 0x0010bc0001177983 */ /* 0x001f220000300800 */
[----:B------:R-:W-:-:S03]  /*acb30*/  LOP3.LUT R5, R22, 0x20, RZ, 0x3c, !PT ;  /* 0x0000002016057812 */ /* 0x000fc600078e3cff */
        /* <DEDUP_REMOVED lines=27> */
[----:B0-----:R-:W2:Y:S04]  /*accf0*/  LDL.LU R15, [R1+0xed0] ;  /* 0x000ed000010f7983 */ /* 0x001ea80000300800 */
[----:B---3--:R0:W-:Y:S04]  /*acd00*/  STS.U8 [R5+UR7+0x540], R19 ;  /* 0x0005401305007988 */ /* 0x0081e80008000007 */
        /* <DEDUP_REMOVED lines=23> */
[----:B-1----:R-:W4:Y:S04]  /*ace80*/  LDL.LU R18, [R1+0xe80] ;  /* 0x000e800001127983 */ /* 0x002f280000300800 */
[----:B------:R-:W-:Y:S04]  /*ace90*/  STS.U8 [R5+UR7+0x1b40], R13 ;  /* 0x001b400d05007988 */ /* 0x000fe80008000007 */
[----:B0-----:R-:W4:Y:S04]  /*acea0*/  LDL.LU R7, [R1+0xe54] ;  /* 0x000e540001077983 */ /* 0x001f280000300800 */
[----:B------:R-:W-:Y:S04]  /*aceb0*/  STS.U8 [R5+UR7+0x1b00], R26 ;  /* 0x001b001a05007988 */ /* 0x000fe80008000007 */
[----:B------:R0:W-:Y:S04]  /*acec0*/  STS.U8 [R5+UR7+0x1d00], R14 ;  /* 0x001d000e05007988 */ /* 0x0001e80008000007 */
[----:B0-----:R-:W4:Y:S04]  /*aced0*/  LDL.LU R14, [R1+0xe50] ;  /* 0x000e5000010e7983 */ /* 0x001f280000300800 */
[----:B--2---:R0:W-:Y:S04]  /*acee0*/  STS.U8 [R5+UR7+0x1d40], R15 ;  /* 0x001d400f05007988 */ /* 0x0041e80008000007 */
[----:B0-----:R-:W2:Y:S04]  /*acef0*/  LDL.LU R15, [R1+0xe34] ;  /* 0x000e3400010f7983 */ /* 0x001ea80000300800 */
        /* <DEDUP_REMOVED lines=31> */
[----:B0-----:R-:W2:Y:S04]  /*ad0f0*/  LDL.LU R15, [R1+0xca0] ;  /* 0x000ca000010f7983 */ /* 0x001ea80000300800 */
[----:B---3--:R0:W-:Y:S04]  /*ad100*/  STS.U8 [R5+UR7+0x2540], R19 ;  /* 0x0025401305007988 */ /* 0x0081e80008000007 */
[----:B------:R-:W-:Y:S04]  /*ad110*/  STS.U8 [R5+UR7+0x2740], R8 ;  /* 0x0027400805007988 */ /* 0x000fe80008000007 */
[----:B------:R-:W-:Y:S04]  /*ad120*/  STS.U8 [R5+UR7+0x2700], R9 ;  /* 0x0027000905007988 */ /* 0x000fe80008000007 */
[----:B0-----:R-:W3:Y:S04]  /*ad130*/  LDL.LU R19, [R1+0xc84] ;  /* 0x000c840001137983 */ /* 0x001ee80000300800 */
[----:B------:R-:W-:Y:S04]  /*ad140*/  STS.U8 [R5+UR7+0x2900], R16 ;  /* 0x0029001005007988 */ /* 0x000fe80008000007 */
[----:B------:R-:W-:Y:S04]  /*ad150*/  STS.U8 [R5+UR7+0x2940], R20 ;  /* 0x0029401405007988 */ /* 0x000fe80008000007 */
[----:B------:R-:W-:Y:S04]  /*ad160*/  STS.U8 [R5+UR7+0x2b40], R24 ;  /* 0x002b401805007988 */ /* 0x000fe80008000007 */
[----:B------:R-:W-:Y:S04]  /*ad170*/  STS.U8 [R5+UR7+0x2b00], R28 ;  /* 0x002b001c05007988 */ /* 0x000fe80008000007 */
[----:B----4-:R-:W-:Y:S04]  /*ad180*/  STS.U8 [R5+UR7+0x2d00], R10 ;  /* 0x002d000a05007988 */ /* 0x010fe80008000007 */
[----:B------:R0:W-:Y:S04]  /*ad190*/  STS.U8 [R5+UR7+0x2d40], R23 ;  /* 0x002d401705007988 */ /* 0x0001e80008000007 */
        /* <DEDUP_REMOVED lines=17> */
[----:B0-----:R-:W4:Y:S04]  /*ad2b0*/  LDL.LU R7, [R1+0xc44] ;  /* 0x000c440001077983 */ /* 0x001f280000300800 */
[----:B------:R0:W-:Y:S04]  /*ad2c0*/  STS.U8 [R5+UR7+0x3d00], R14 ;  /* 0x003d000e05007988 */ /* 0x0001e80008000007 */
        /* <DEDUP_REMOVED lines=31> */
[----:B------:R0:W-:Y:S04]  /*ad4c0*/  STS.U8 [R5+UR7+0x4300], R14 ;  /* 0x0043000e05007988 */ /* 0x0001e80008000007 */
[----:B0-----:R-:W4:Y:S04]  /*ad4d0*/  LDL.LU R14, [R1+0x504] ;  /* 0x00050400010e7983 */ /* 0x001f280000300800 */
[----:B--2---:R0:W-:Y:S04]  /*ad4e0*/  STS.U8 [R5+UR7+0x4500], R15 ;  /* 0x0045000f05007988 */ /* 0x0041e80008000007 */
[----:B------:R-:W-:Y:S04]  /*ad4f0*/  STS.U8 [R5+UR7+0x4540], R8 ;  /* 0x0045400805007988 */ /* 0x000fe80008000007 */
[----:B------:R-:W-:Y:S04]  /*ad500*/  STS.U8 [R5+UR7+0x4740], R9 ;  /* 0x0047400905007988 */ /* 0x000fe80008000007 */
[----:B0-----:R-:W2:Y:S04]  /*ad510*/  LDL.LU R15, [R1+0xae0] ;  /* 0x000ae000010f7983 */ /* 0x001ea80000300800 */
[----:B------:R-:W-:Y:S04]  /*ad520*/  STS.U8 [R5+UR7+0x4700], R16 ;  /* 0x0047001005007988 */ /* 0x000fe80008000007 */
[----:B------:R-:W-:Y:S04]  /*ad530*/  STS.U8 [R5+UR7+0x4900], R20 ;  /* 0x0049001405007988 */ /* 0x000fe80008000007 */
[----:B------:R-:W-:Y:S04]  /*ad540*/  STS.U8 [R5+UR7+0x4940], R24 ;  /* 0x0049401805007988 */ /* 0x000fe80008000007 */
[----:B------:R-:W-:Y:S04]  /*ad550*/  STS.U8 [R5+UR7+0x4b40], R28 ;  /* 0x004b401c05007988 */ /* 0x000fe80008000007 */
[----:B------:R-:W-:Y:S04]  /*ad560*/  STS.U8 [R5+UR7+0x4b00], R10 ;  /* 0x004b000a05007988 */ /* 0x000fe80008000007 */
[----:B---3--:R0:W-:Y:S04]  /*ad570*/  STS.U8 [R5+UR7+0x4d00], R19 ;  /* 0x004d001305007988 */ /* 0x0081e80008000007 */
[----:B------:R-:W-:Y:S04]  /*ad580*/  STS.U8 [R5+UR7+0x4d40], R11 ;  /* 0x004d400b05007988 */ /* 0x000fe80008000007 */
[----:B------:R-:W-:Y:S04]  /*ad590*/  STS.U8 [R5+UR7+0x4f40], R17 ;  /* 0x004f401105007988 */ /* 0x000fe80008000007 */
[----:B0-----:R-:W3:Y:S04]  /*ad5a0*/  LDL.LU R19, [R1+0x4f4] ;  /* 0x0004f40001137983 */ /* 0x001ee80000300800 */
[----:B------:R-:W-:Y:S04]  /*ad5b0*/  STS.U8 [R5+UR7+0x4f00], R21 ;  /* 0x004f001505007988 */ /* 0x000fe80008000007 */
[----:B------:R-:W-:Y:S04]  /*ad5c0*/  STS.U8 [R5+UR7+0x5100], R25 ;  /* 0x0051001905007988 */ /* 0x000fe80008000007 */
[----:B------:R-:W-:Y:S04]  /*ad5d0*/  STS.U8 [R5+UR7+0x5140], R29 ;  /* 0x0051401d05007988 */ /* 0x000fe80008000007 */
[----:B----4-:R0:W-:Y:S04]  /*ad5e0*/  STS.U8 [R5+UR7+0x5340], R18 ;  /* 0x0053401205007988 */ /* 0x0101e80008000007 */
[----:B------:R1:W-:Y:S04]  /*ad5f0*/  STS.U8 [R5+UR7+0x5300], R23 ;  /* 0x0053001705007988 */ /* 0x0003e80008000007 */
[----:B0-----:R-:W4:Y:S04]  /*ad600*/  LDL.LU R18, [R1+0xad0] ;  /* 0x000ad00001127983 */ /* 0x001f280000300800 */
        /* <DEDUP_REMOVED lines=34> */
[----:B----4-:R0:W-:Y:S04]  /*ad830*/  STS.U8 [R5+UR7+0x5f00], R18 ;  /* 0x005f001205007988 */ /* 0x0101e80008000007 */
[----:B------:R-:W4:Y:S04]  /*ad840*/  LDL.LU R13, [R1+0xa10] ;  /* 0x000a1000010d7983 */ /* 0x000f280000300800 */
[----:B------:R1:W-:Y:S04]  /*ad850*/  STS.U8 [R5+UR7+0x6100], R23 ;  /* 0x0061001705007988 */ /* 0x0003e80008000007 */
[----:B0-----:R-:W4:Y:S04]  /*ad860*/  LDL.LU R18, [R1+0x424] ;  /* 0x0004240001127983 */ /* 0x001f280000300800 */
[----:B-1----:R-:W4:Y:S04]  /*ad870*/  LDL.LU R23, [R1+0xa00] ;  /* 0x000a000001177983 */ /* 0x002f280000300800 */
[----:B------:R0:W-:Y:S04]  /*ad880*/  STS.U8 [R5+UR7+0x6140], R6 ;  /* 0x0061400605007988 */ /* 0x0001e80008000007 */
        /* <DEDUP_REMOVED lines=12> */
[----:B--2---:R0:W-:Y:S04]  /*ad950*/  STS.U8 [R5+UR7+0x6b00], R15 ;  /* 0x006b000f05007988 */ /* 0x0041e80008000007 */
[----:B------:R-:W-:Y:S04]  /*ad960*/  STS.U8 [R5+UR7+0x6d00], R11 ;  /* 0x006d000b05007988 */ /* 0x000fe80008000007 */
[----:B------:R-:W-:Y:S04]  /*ad970*/  STS.U8 [R5+UR7+0x6d40], R17 ;  /* 0x006d401105007988 */ /* 0x000fe80008000007 */
[----:B------:R-:W-:Y:S04]  /*ad980*/  STS.U8 [R5+UR7+0x6f40], R21 ;  /* 0x006f401505007988 */ /* 0x000fe80008000007 */
[----:B------:R-:W-:Y:S04]  /*ad990*/  STS.U8 [R5+UR7+0x6f00], R25 ;  /* 0x006f001905007988 */ /* 0x000fe80008000007 */
[----:B------:R-:W-:Y:S04]  /*ad9a0*/  STS.U8 [R5+UR7+0x7100], R29 ;  /* 0x0071001d05007988 */ /* 0x000fe80008000007 */
[----:B------:R1:W-:Y:S04]  /*ad9b0*/  STS.U8 [R5+UR7+0x7140], R26 ;  /* 0x0071401a05007988 */ /* 0x0003e80008000007 */
[----:B0-----:R-:W2:Y:S04]  /*ad9c0*/  LDL.LU R15, [R1+0x9d0] ;  /* 0x0009d000010f7983 */ /* 0x001ea80000300800 */
[----:B-1----:R-:W2:Y:S04]  /*ad9d0*/  LDL.LU R26, [R1+0x3f4] ;  /* 0x0003f400011a7983 */ /* 0x002ea80000300800 */
[----:B---3--:R0:W-:Y:S04]  /*ad9e0*/  STS.U8 [R5+UR7+0x7340], R19 ;  /* 0x0073401305007988 */ /* 0x0081e80008000007 */
[----:B------:R-:W-:Y:S04]  /*ad9f0*/  STS.U8 [R5+UR7+0x7300], R3 ;  /* 0x0073000305007988 */ /* 0x000fe80008000007 */
[----:B------:R-:W-:Y:S04]  /*ada00*/  STS.U8 [R5+UR7+0x7500], R2 ;  /* 0x0075000205007988 */ /* 0x000fe80008000007 */
[----:B------:R-:W-:Y:S04]  /*ada10*/  STS.U8 [R5+UR7+0x7540], R4 ;  /* 0x0075400405007988 */ /* 0x000fe80008000007 */
[----:B------:R-:W-:Y:S04]  /*ada20*/  STS.U8 [R5+UR7+0x7740], R12 ;  /* 0x0077400c05007988 */ /* 0x000fe80008000007 */
[----:B0-----:R-:W3:Y:S04]  /*ada30*/  LDL.LU R19, [R1+0x9c0] ;  /* 0x0009c00001137983 */ /* 0x001ee80000300800 */
[----:B----4-:R-:W-:Y:S04]  /*ada40*/  STS.U8 [R5+UR7+0x7700], R13 ;  /* 0x0077000d05007988 */ /* 0x010fe80008000007 */
        /* <DEDUP_REMOVED lines=28> */
[----:B------:R0:W-:Y:S04]  /*adc10*/  STS.U8 [R5+UR7+0x7f40], R26 ;  /* 0x007f401a05007988 */ /* 0x0001e80008000007 */
[----:B------:R-:W2:Y:S04]  /*adc20*/  LDL.LU R13, [R1+0x334] ;  /* 0x00033400010d7983 */ /* 0x000ea80000300800 */
[----:B---3--:R1:W-:Y:S04]  /*adc30*/  STS.U8 [R5+UR7+0x7f00], R19 ;  /* 0x007f001305007988 */ /* 0x0083e80008000007 */
[----:B0-----:R-:W3:Y:S04]  /*adc40*/  LDL.LU R26, [R1+0x8d0] ;  /* 0x0008d000011a7983 */ /* 0x001ee80000300800 */
[----:B-1----:R-:W3:Y:S04]  /*adc50*/  LDL.LU R19, [R1+0x324] ;  /* 0x0003240001137983 */ /* 0x002ee80000300800 */
[----:B----4-:R0:W-:Y:S04]  /*adc60*/  STS.U8 [R5+UR7+0x8100], R23 ;  /* 0x0081001705007988 */ /* 0x0101e80008000007 */
        /* <DEDUP_REMOVED lines=20> */
[----:B-1----:R-:W4:Y:S04]  /*addb0*/  LDL.LU R18, [R1+0x8a0] ;  /* 0x0008a00001127983 */ /* 0x002f280000300800 */
        /* <DEDUP_REMOVED lines=40> */
[----:B---3--:R0:W-:Y:S04]  /*ae040*/  STS.U8 [R5+UR7+0x9f00], R19 ;  /* 0x009f001305007988 */ /* 0x0081e80008000007 */
[----:B0-----:R-:W3:Y:S04]  /*ae050*/  LDL.LU R19, [R1+0x224] ;  /* 0x0002240001137983 */ /* 0x001ee80000300800 */
[----:B----4-:R0:W-:Y:S04]  /*ae060*/  STS.U8 [R5+UR7+0xa100], R23 ;  /* 0x00a1001705007988 */ /* 0x0101e80008000007 */
        /* <DEDUP_REMOVED lines=27> */
[----:B--2---:R0:W-:Y:S04]  /*ae220*/  STS.U8 [R5+UR7+0xb700], R15 ;  /* 0x00b7000f05007988 */ /* 0x0041e80008000007 */
[----:B0-----:R-:W2:Y:S04]  /*ae230*/  LDL.LU R15, [R1+0x1f4] ;  /* 0x0001f400010f7983 */ /* 0x001ea80000300800 */
[----:B---3--:R0:W-:Y:S04]  /*ae240*/  STS.U8 [R5+UR7+0xb900], R19 ;  /* 0x00b9001305007988 */ /* 0x0081e80008000007 */
        /* <DEDUP_REMOVED lines=27> */
[----:B------:R0:W-:Y:S04]  /*ae400*/  STS.U8 [R5+UR7+0xbd40], R14 ;  /* 0x00bd400e05007988 */ /* 0x0001e80008000007 */
[----:B0-----:R-:W4:Y:S04]  /*ae410*/  LDL.LU R14, [R1+0x104] ;  /* 0x00010400010e7983 */ /* 0x001f280000300800 */
        /* <DEDUP_REMOVED lines=17> */
[----:B------:R1:W-:Y:S04]  /*ae530*/  STS.U8 [R5+UR7+0xcd00], R25 ;  /* 0x00cd001905007988 */ /* 0x0003e80008000007 */
[----:B------:R1:W-:Y:S04]  /*ae540*/  STS.U8 [R5+UR7+0xcd40], R29 ;  /* 0x00cd401d05007988 */ /* 0x0003e80008000007 */
[----:B------:R1:W-:Y:S04]  /*ae550*/  STS.U8 [R5+UR7+0xcf40], R3 ;  /* 0x00cf400305007988 */ /* 0x0003e80008000007 */
[----:B0-----:R-:W4:Y:S04]  /*ae560*/  LDL.LU R13, [R1+0xe4] ;  /* 0x0000e400010d7983 */ /* 0x001f280000300800 */
[----:B------:R0:W-:Y:S04]  /*ae570*/  STS.U8 [R5+UR7+0xcf00], R2 ;  /* 0x00cf000205007988 */ /* 0x0001e80008000007 */
[----:B------:R-:W-:Y:S04]  /*ae580*/  STS.U8 [R5+UR7+0xd100], R4 ;  /* 0x00d1000405007988 */ /* 0x000fe80008000007 */
[----:B------:R-:W-:Y:S04]  /*ae590*/  STS.U8 [R5+UR7+0xd140], R12 ;  /* 0x00d1400c05007988 */ /* 0x000fe80008000007 */
[----:B------:R0:W-:Y:S04]  /*ae5a0*/  STS.U8 [R5+UR7+0xd340], R18 ;  /* 0x00d3401205007988 */ /* 0x0001e80008000007 */
[----:B------:R-:W-:Y:S04]  /*ae5b0*/  STS.U8 [R5+UR7+0xd300], R26 ;  /* 0x00d3001a05007988 */ /* 0x000fe80008000007 */
[----:B------:R-:W-:Y:S04]  /*ae5c0*/  STS.U8 [R5+UR7+0xd500], R6 ;  /* 0x00d5000605007988 */ /* 0x000fe80008000007 */
[----:B-1----:R-:W4:Y:S04]  /*ae5d0*/  LDL.LU R25, [R1+0x670] ;  /* 0x0006700001197983 */ /* 0x002f280000300800 */
[----:B------:R-:W-:Y:S04]  /*ae5e0*/  STS.U8 [R5+UR7+0xd540], R7 ;  /* 0x00d5400705007988 */ /* 0x000fe80008000007 */
[----:B------:R-:W4:Y:S04]  /*ae5f0*/  LDL.LU R29, [R1+0xd4] ;  /* 0x0000d400011d7983 */ /* 0x000f280000300800 */
[----:B------:R-:W4:Y:S04]  /*ae600*/  LDL.LU R3, [R1+0x660] ;  /* 0x0006600001037983 */ /* 0x000f280000300800 */
[----:B0-----:R-:W4:Y:S04]  /*ae610*/  LDL.LU R2, [R1+0xc4] ;  /* 0x0000c40001027983 */ /* 0x001f280000300800 */
[----:B------:R-:W4:Y:S04]  /*ae620*/  LDL.LU R18, [R1+0x650] ;  /* 0x0006500001127983 */ /* 0x000f280000300800 */
[----:B------:R-:W-:Y:S04]  /*ae630*/  STS.U8 [R5+UR7+0xd740], R14 ;  /* 0x00d7400e05007988 */ /* 0x000fe80008000007 */
[----:B--2---:R-:W-:Y:S04]  /*ae640*/  STS.U8 [R5+UR7+0xd700], R15 ;  /* 0x00d7000f05007988 */ /* 0x004fe80008000007 */
[----:B---3--:R-:W-:Y:S04]  /*ae650*/  STS.U8 [R5+UR7+0xd900], R19 ;  /* 0x00d9001305007988 */ /* 0x008fe80008000007 */
[----:B----4-:R0:W-:Y:S04]  /*ae660*/  STS.U8 [R5+UR7+0xd940], R23 ;  /* 0x00d9401705007988 */ /* 0x0101e80008000007 */
[----:B0-----:R-:W2:Y:S04]  /*ae670*/  LDL.LU R23, [R1+0xb4] ;  /* 0x0000b40001177983 */ /* 0x001ea80000300800 */
[----:B------:R-:W3:Y:S04]  /*ae680*/  LDL.LU R19, [R1+0x640] ;  /* 0x0006400001137983 */ /* 0x000ee80000300800 */
        /* <DEDUP_REMOVED lines=24> */
[----:B------:R1:W-:Y:S04]  /*ae810*/  STS.U8 [R5+UR7+0xdf40], R2 ;  /* 0x00df400205007988 */ /* 0x0003e80008000007 */
[----:B0-----:R-:W4:Y:S04]  /*ae820*/  LDL.LU R3, [R1+0x590] ;  /* 0x0005900001037983 */ /* 0x001f280000300800 */
[----:B------:R0:W-:Y:S04]  /*ae830*/  STS.U8 [R5+UR7+0xdf00], R18 ;  /* 0x00df001205007988 */ /* 0x0001e80008000007 */
[----:B-1----:R-:W4:Y:S04]  /*ae840*/  LDL.LU R2, [R1+0x580] ;  /* 0x0005800001027983 */ /* 0x002f280000300800 */
[----:B0-----:R-:W4:Y:S04]  /*ae850*/  LDL.LU R18, [R1+0x570] ;  /* 0x0005700001127983 */ /* 0x001f280000300800 */
[----:B--2---:R0:W-:Y:S04]  /*ae860*/  STS.U8 [R5+UR7+0xe100], R23 ;  /* 0x00e1001705007988 */ /* 0x0041e80008000007 */
[----:B---3--:R1:W-:Y:S04]  /*ae870*/  STS.U8 [R5+UR7+0xe140], R19 ;  /* 0x00e1401305007988 */ /* 0x0083e80008000007 */
[----:B0-----:R-:W2:Y:S04]  /*ae880*/  LDL.LU R23, [R1+0x7438] ;  /* 0x0074380001177983 */ /* 0x001ea80000300800 */
[----:B-1----:R-:W3:Y:S04]  /*ae890*/  LDL.LU R19, [R1+0x7434] ;  /* 0x0074340001137983 */ /* 0x002ee80000300800 */
[----:B----4-:R0:W-:Y:S04]  /*ae8a0*/  STS.U8 [R5+UR7+0xe340], R15 ;  /* 0x00e3400f05007988 */ /* 0x0101e80008000007 */
[----:B------:R1:W-:Y:S04]  /*ae8b0*/  STS.U8 [R5+UR7+0xe300], R14 ;  /* 0x00e3000e05007988 */ /* 0x0003e80008000007 */
[----:B------:R4:W-:Y:S04]  /*ae8c0*/  STS.U8 [R5+UR7+0xe500], R7 ;  /* 0x00e5000705007988 */ /* 0x0009e80008000007 */
[----:B0-----:R-:W3:Y:S04]  /*ae8d0*/  LDL.LU R15, [R1+0x7430] ;  /* 0x00743000010f7983 */ /* 0x001ee80000300800 */
[----:B-1----:R-:W3:Y:S04]  /*ae8e0*/  LDL.LU R14, [R1+0x742c] ;  /* 0x00742c00010e7983 */ /* 0x002ee80000300800 */
[----:B----4-:R-:W4:Y:S04]  /*ae8f0*/  LDL.LU R7, [R1+0x7428] ;  /* 0x0074280001077983 */ /* 0x010f280000300800 */
[----:B------:R0:W-:Y:S04]  /*ae900*/  STS.U8 [R5+UR7+0xe540], R6 ;  /* 0x00e5400605007988 */ /* 0x0001e80008000007 */
[----:B------:R1:W-:Y:S04]  /*ae910*/  STS.U8 [R5+UR7+0xe740], R26 ;  /* 0x00e7401a05007988 */ /* 0x0003e80008000007 */
[----:B0-----:R-:W4:Y:S04]  /*ae920*/  LDL.LU R6, [R1+0x7424] ;  /* 0x0074240001067983 */ /* 0x001f280000300800 */
[----:B-1----:R-:W4:Y:S04]  /*ae930*/  LDL.LU R26, [R1+0x7420] ;  /* 0x00742000011a7983 */ /* 0x002f280000300800 */
[----:B------:R0:W-:Y:S04]  /*ae940*/  STS.U8 [R5+UR7+0xe700], R12 ;  /* 0x00e7000c05007988 */ /* 0x0001e80008000007 */
[----:B------:R-:W-:Y:S04]  /*ae950*/  STS.U8 [R5+UR7+0xe900], R8 ;  /* 0x00e9000805007988 */ /* 0x000fe80008000007 */
[----:B0-----:R-:W4:Y:S04]  /*ae960*/  LDL.LU R12, [R1+0x1080] ;  /* 0x00108000010c7983 */ /* 0x001f280000300800 */
[----:B------:R-:W-:Y:S04]  /*ae970*/  STS.U8 [R5+UR7+0xe940], R9 ;  /* 0x00e9400905007988 */ /* 0x000fe80008000007 */
[----:B------:R-:W-:Y:S04]  /*ae980*/  STS.U8 [R5+UR7+0xeb40], R16 ;  /* 0x00eb401005007988 */ /* 0x000fe80008000007 */
[----:B------:R-:W-:Y:S04]  /*ae990*/  STS.U8 [R5+UR7+0xeb00], R20 ;  /* 0x00eb001405007988 */ /* 0x000fe80008000007 */
[----:B------:R-:W-:Y:S04]  /*ae9a0*/  STS.U8 [R5+UR7+0xed00], R24 ;  /* 0x00ed001805007988 */ /* 0x000fe80008000007 */
[----:B------:R0:W-:Y:S04]  /*ae9b0*/  STS.U8 [R5+UR7+0xed40], R4 ;  /* 0x00ed400405007988 */ /* 0x0001e80008000007 */
[----:B------:R1:W-:Y:S04]  /*ae9c0*/  STS.U8 [R5+UR7+0xef40], R13 ;  /* 0x00ef400d05007988 */ /* 0x0003e80008000007 */
[----:B------:R-:W-:Y:S04]  /*ae9d0*/  STS.U8 [R5+UR7+0xef00], R28 ;  /* 0x00ef001c05007988 */ /* 0x000fe80008000007 */
[----:B------:R-:W-:Y:S04]  /*ae9e0*/  STS.U8 [R5+UR7+0xf100], R10 ;  /* 0x00f1000a05007988 */ /* 0x000fe80008000007 */
[----:B------:R-:W-:Y:S04]  /*ae9f0*/  STS.U8 [R5+UR7+0xf140], R11 ;  /* 0x00f1400b05007988 */ /* 0x000fe80008000007 */
[----:B------:R-:W-:Y:S04]  /*aea00*/  STS.U8 [R5+UR7+0xf340], R17 ;  /* 0x00f3401105007988 */ /* 0x000fe80008000007 */
[----:B------:R1:W-:Y:S04]  /*aea10*/  STS.U8 [R5+UR7+0xf300], R21 ;  /* 0x00f3001505007988 */ /* 0x0003e80008000007 */
[----:B0-----:R-:W4:Y:S04]  /*aea20*/  LDL.LU R4, [R1+0xfd4] ;  /* 0x000fd40001047983 */ /* 0x001f280000300800 */
[----:B------:R-:W-:Y:S04]  /*aea30*/  STS.U8 [R5+UR7+0xf500], R25 ;  /* 0x00f5001905007988 */ /* 0x000fe80008000007 */
[----:B-1----:R-:W4:Y:S04]  /*aea40*/  LDL.LU R13, [R1+0x10a0] ;  /* 0x0010a000010d7983 */ /* 0x002f280000300800 */
[----:B------:R-:W-:Y:S04]  /*aea50*/  STS.U8 [R5+UR7+0xf540], R29 ;  /* 0x00f5401d05007988 */ /* 0x000fe80008000007 */
[----:B------:R-:W-:Y:S04]  /*aea60*/  STS.U8 [R5+UR7+0xf740], R27 ;  /* 0x00f7401b05007988 */ /* 0x000fe80008000007 */
[----:B------:R-:W-:Y:S01]  /*aea70*/  STS.U8 [R5+UR7+0xf700], R3 ;  /* 0x00f7000305007988 */ /* 0x000fe20008000007 */
[----:B------:R-:W-:-:S03]  /*aea80*/  LOP3.LUT R21, R22, 0x30, RZ, 0x3c, !PT ;  /* 0x0000003016157812 */ /* 0x000fc600078e3cff */
[----:B--2---:R-:W-:Y:S04]  /*aea90*/  STS.U8 [R5+UR7+0xf900], R23 ;  /* 0x00f9001705007988 */ /* 0x004fe80008000007 */
[----:B------:R-:W-:Y:S04]  /*aeaa0*/  STS.U8 [R5+UR7+0xf940], R2 ;  /* 0x00f9400205007988 */ /* 0x000fe80008000007 */
[----:B---3--:R-:W-:Y:S04]  /*aeab0*/  STS.U8 [R5+UR7+0xfb40], R19 ;  /* 0x00fb401305007988 */ /* 0x008fe80008000007 */
[----:B------:R0:W-:Y:S04]  /*aeac0*/  STS.U8 [R5+UR7+0xfb00], R18 ;  /* 0x00fb001205007988 */ /* 0x0001e80008000007 */
[----:B0-----:R-:W2:Y:S04]  /*aead0*/  LDL.LU R18, [R1+0xfe4] ;  /* 0x000fe40001127983 */ /* 0x001ea80000300800 */
[----:B------:R-:W3:Y:S04]  /*aeae0*/  LDL.LU R22, [R1+0x10b0] ;  /* 0x0010b00001167983 */ /* 0x000ee80000300800 */
[----:B------:R-:W-:Y:S04]  /*aeaf0*/  STS.U8 [R5+UR7+0xfd00], R15 ;  /* 0x00fd000f05007988 */ /* 0x000fe80008000007 */
[----:B------:R-:W-:Y:S04]  /*aeb00*/  STS.U8 [R5+UR7+0xfd40], R14 ;  /* 0x00fd400e05007988 */ /* 0x000fe80008000007 */
[----:B----4-:R-:W-:Y:S04]  /*aeb10*/  STS.U8 [R5+UR7+0xff40], R7 ;  /* 0x00ff400705007988 */ /* 0x010fe80008000007 */
        /* <DEDUP_REMOVED lines=33> */
[----:B------:R-:W-:Y:S04]  /*aed30*/  STS.U8 [R21+UR7+0x7c0], R6 ;  /* 0x0007c00615007988 */ /* 0x000fe80008000007 */
[----:B------:R-:W-:Y:S04]  /*aed40*/  STS.U8 [R21+UR7+0x780], R7 ;  /* 0x0007800715007988 */ /* 0x000fe80008000007 */
[----:B------:R-:W-:Y:S04]  /*aed50*/  STS.U8 [R21+UR7+0x980], R14 ;  /* 0x0009800e15007988 */ /* 0x000fe80008000007 */
[----:B------:R-:W-:Y:S04]  /*aed60*/  STS.U8 [R21+UR7+0x9c0], R15 ;  /* 0x0009c00f15007988 */ /* 0x000fe80008000007 */
[----:B------:R-:W-:Y:S04]  /*aed70*/  STS.U8 [R21+UR7+0xbc0], R19 ;  /* 0x000bc01315007988 */ /* 0x000fe80008000007 */
[----:B0-----:R-:W4:Y:S04]  /*aed80*/  LDL.LU R5, [R1+0xe98] ;  /* 0x000e980001057983 */ /* 0x001f280000300800 */
[----:B------:R0:W-:Y:S04]  /*aed90*/  STS.U8 [R21+UR7+0xb80], R2 ;  /* 0x000b800215007988 */ /* 0x0001e80008000007 */
        /* <DEDUP_REMOVED lines=16> */
[----:B-1----:R-:W4:Y:S04]  /*aeea0*/  LDL.LU R12, [R1+0xe68] ;  /* 0x000e6800010c7983 */ /* 0x002f280000300800 */
        /* <DEDUP_REMOVED lines=38> */
[----:B0-----:R-:W3:Y:S04]  /*af110*/  LDL.LU R22, [R1+0xc7c] ;  /* 0x000c7c0001167983 */ /* 0x001ee80000300800 */
[----:B------:R-:W-:Y:S04]  /*af120*/  STS.U8 [R21+UR7+0x25c0], R6 ;  /* 0x0025c00615007988 */ /* 0x000fe80008000007 */
[----:B------:R-:W-:Y:S04]  /*af130*/  STS.U8 [R21+UR7+0x27c0], R7 ;  /* 0x0027c00715007988 */ /* 0x000fe80008000007 */
[----:B------:R-:W-:Y:S04]  /*af140*/  STS.U8 [R21+UR7+0x2780], R14 ;  /* 0x0027800e15007988 */ /* 0x000fe80008000007 */
[----:B------:R-:W-:Y:S04]  /*af150*/  STS.U8 [R21+UR7+0x2980], R15 ;  /* 0x0029800f15007988 */ /* 0x000fe80008000007 */
[----:B------:R-:W-:Y:S04]  /*af160*/  STS.U8 [R21+UR7+0x29c0], R19 ;  /* 0x0029c01315007988 */ /* 0x000fe80008000007 */
[----:B----4-:R0:W-:Y:S04]  /*af170*/  STS.U8 [R21+UR7+0x2bc0], R4 ;  /* 0x002bc00415007988 */ /* 0x0101e80008000007 */
        /* <DEDUP_REMOVED lines=47> */
[----:B------:R1:W-:Y:S04]  /*af470*/  STS.U8 [R21+UR7+0x4180], R5 ;  /* 0x0041800515007988 */ /* 0x0003e80008000007 */
[----:B0-----:R-:W4:Y:S04]  /*af480*/  LDL.LU R4, [R1+0xafc] ;  /* 0x000afc0001047983 */ /* 0x001f280000300800 */
[----:B-1----:R-:W4:Y:S04]  /*af490*/  LDL.LU R5, [R1+0x510] ;  /* 0x0005100001057983 */ /* 0x002f280000300800 */
[----:B------:R0:W-:Y:S04]  /*af4a0*/  STS.U8 [R21+UR7+0x41c0], R12 ;  /* 0x0041c00c15007988 */ /* 0x0001e80008000007 */
[----:B0-----:R-:W4:Y:S04]  /*af4b0*/  LDL.LU R12, [R1+0xaec] ;  /* 0x000aec00010c7983 */ /* 0x001f280000300800 */
[----:B------:R0:W-:Y:S04]  /*af4c0*/  STS.U8 [R21+UR7+0x43c0], R13 ;  /* 0x0043c00d15007988 */ /* 0x0001e80008000007 */
[----:B0-----:R-:W4:Y:S04]  /*af4d0*/  LDL.LU R13, [R1+0x500] ;  /* 0x00050000010d7983 */ /* 0x001f280000300800 */
[----:B--2---:R0:W-:Y:S04]  /*af4e0*/  STS.U8 [R21+UR7+0x4380], R18 ;  /* 0x0043801215007988 */ /* 0x0041e80008000007 */
[----:B0-----:R-:W2:Y:S04]  /*af4f0*/  LDL.LU R18, [R1+0xadc] ;  /* 0x000adc0001127983 */ /* 0x001ea80000300800 */
[----:B------:R-:W-:Y:S04]  /*af500*/  STS.U8 [R21+UR7+0x4580], R6 ;  /* 0x0045800615007988 */ /* 0x000fe80008000007 */
[----:B------:R-:W-:Y:S04]  /*af510*/  STS.U8 [R21+UR7+0x45c0], R7 ;  /* 0x0045c00715007988 */ /* 0x000fe80008000007 */
[----:B------:R-:W-:Y:S04]  /*af520*/  STS.U8 [R21+UR7+0x47c0], R14 ;  /* 0x0047c00e15007988 */ /* 0x000fe80008000007 */
[----:B------:R-:W-:Y:S04]  /*af530*/  STS.U8 [R21+UR7+0x4780], R15 ;  /* 0x0047800f15007988 */ /* 0x000fe80008000007 */
[----:B------:R-:W-:Y:S04]  /*af540*/  STS.U8 [R21+UR7+0x4980], R19 ;  /* 0x0049801315007988 */ /* 0x000fe80008000007 */
[----:B---3--:R0:W-:Y:S04]  /*af550*/  STS.U8 [R21+UR7+0x49c0], R2 ;  /* 0x0049c00215007988 */ /* 0x0081e80008000007 */
[----:B------:R1:W-:Y:S04]  /*af560*/  STS.U8 [R21+UR7+0x4bc0], R22 ;  /* 0x004bc01615007988 */ /* 0x0003e80008000007 */
[----:B0-----:R-:W3:Y:S04]  /*af570*/  LDL.LU R2, [R1+0x4f0] ;  /* 0x0004f00001027983 */ /* 0x001ee80000300800 */
[----:B-1----:R-:W3:Y:S04]  /*af580*/  LDL.LU R22, [R1+0xacc] ;  /* 0x000acc0001167983 */ /* 0x002ee80000300800 */
        /* <DEDUP_REMOVED lines=44> */
[----:B------:R1:W-:Y:S04]  /*af850*/  STS.U8 [R21+UR7+0x5f80], R22 ;  /* 0x005f801615007988 */ /* 0x0003e80008000007 */
        /* <DEDUP_REMOVED lines=29> */
[----:B0-----:R-:W2:Y:S04]  /*afa30*/  LDL.LU R18, [R1+0x3f0] ;  /* 0x0003f00001127983 */ /* 0x001ea80000300800 */
[----:B---3--:R-:W-:Y:S04]  /*afa40*/  STS.U8 [R21+UR7+0x7780], R3 ;  /* 0x0077800315007988 */ /* 0x008fe80008000007 */
[----:B------:R-:W-:Y:S04]  /*afa50*/  STS.U8 [R21+UR7+0x7980], R2 ;  /* 0x0079800215007988 */ /* 0x000fe80008000007 */
[----:B------:R0:W-:Y:S04]  /*afa60*/  STS.U8 [R21+UR7+0x79c0], R22 ;  /* 0x0079c01615007988 */ /* 0x0001e80008000007 */
[----:B0-----:R-:W3:Y:S04]  /*afa70*/  LDL.LU R22, [R1+0x9bc] ;  /* 0x0009bc0001167983 */ /* 0x001ee80000300800 */
        /* <DEDUP_REMOVED lines=124> */
[----:B--2---:R0:W-:Y:S04]  /*b0240*/  STS.U8 [R21+UR7+0xb980], R18 ;  /* 0x00b9801215007988 */ /* 0x0041e80008000007 */
[----:B0-----:R-:W2:Y:S04]  /*b0250*/  LDL.LU R18, [R1+0x1f0] ;  /* 0x0001f00001127983 */ /* 0x001ea80000300800 */
[----:B---3--:R0:W-:Y:S04]  /*b0260*/  STS.U8 [R21+UR7+0xb9c0], R22 ;  /* 0x00b9c01615007988 */ /* 0x0081e80008000007 */
[----:B------:R1:W-:Y:S04]  /*b0270*/  STS.U8 [R21+UR7+0xbbc0], R4 ;  /* 0x00bbc00415007988 */ /* 0x0003e80008000007 */
[----:B0-----:R-:W3:Y:S04]  /*b0280*/  LDL.LU R22, [R1+0x74c] ;  /* 0x00074c0001167983 */ /* 0x001ee80000300800 */
[----:B------:R-:W3:Y:S04]  /*b0290*/  LDL.LU R6, [R1+0x1e0] ;  /* 0x0001e00001067983 */ /* 0x000ee80000300800 */
[----:B------:R-:W3:Y:S04]  /*b02a0*/  LDL.LU R7, [R1+0x73c] ;  /* 0x00073c0001077983 */ /* 0x000ee80000300800 */
[----:B------:R-:W3:Y:S04]  /*b02b0*/  LDL.LU R14, [R1+0x1c0] ;  /* 0x0001c000010e7983 */ /* 0x000ee80000300800 */
[----:B------:R-:W3:Y:S04]  /*b02c0*/  LDL.LU R15, [R1+0x72c] ;  /* 0x00072c00010f7983 */ /* 0x000ee80000300800 */
[----:B------:R-:W3:Y:S04]  /*b02d0*/  LDL.LU R19, [R1+0x1b0] ;  /* 0x0001b00001137983 */ /* 0x000ee80000300800 */
[----:B------:R-:W3:Y:S04]  /*b02e0*/  LDL.LU R2, [R1+0x71c] ;  /* 0x00071c0001027983 */ /* 0x000ee80000300800 */
        /* <DEDUP_REMOVED lines=30> */
[----:B------:R0:W-:Y:S04]  /*b04d0*/  STS.U8 [R21+UR7+0xc5c0], R2 ;  /* 0x00c5c00215007988 */ /* 0x0001e80008000007 */
        /* <DEDUP_REMOVED lines=12> */
[----:B------:R1:W-:Y:S04]  /*b05a0*/  STS.U8 [R21+UR7+0xd180], R11 ;  /* 0x00d1800b15007988 */ /* 0x0003e80008000007 */
[----:B------:R0:W-:Y:S04]  /*b05b0*/  STS.U8 [R21+UR7+0xd1c0], R17 ;  /* 0x00d1c01115007988 */ /* 0x0001e80008000007 */
[----:B------:R-:W-:Y:S04]  /*b05c0*/  STS.U8 [R21+UR7+0xd3c0], R25 ;  /* 0x00d3c01915007988 */ /* 0x000fe80008000007 */
[----:B------:R-:W-:Y:S04]  /*b05d0*/  STS.U8 [R21+UR7+0xd380], R29 ;  /* 0x00d3801d15007988 */ /* 0x000fe80008000007 */
[----:B----4-:R-:W-:Y:S04]  /*b05e0*/  STS.U8 [R21+UR7+0xd580], R3 ;  /* 0x00d5800315007988 */ /* 0x010fe80008000007 */
[----:B------:R-:W-:Y:S04]  /*b05f0*/  STS.U8 [R21+UR7+0xd5c0], R5 ;  /* 0x00d5c00515007988 */ /* 0x000fe80008000007 */
[----:B0-----:R-:W4:Y:S04]  /*b0600*/  LDL.LU R10, [R1+0xd0] ;  /* 0x0000d000010a7983 */ /* 0x001f280000300800 */
[----:B-1----:R-:W4:Y:S04]  /*b0610*/  LDL.LU R11, [R1+0x65c] ;  /* 0x00065c00010b7983 */ /* 0x002f280000300800 */
[----:B------:R-:W-:Y:S04]  /*b0620*/  STS.U8 [R21+UR7+0xd7c0], R12 ;  /* 0x00d7c00c15007988 */ /* 0x000fe80008000007 */
[----:B------:R-:W4:Y:S04]  /*b0630*/  LDL.LU R17, [R1+0xc0] ;  /* 0x0000c00001117983 */ /* 0x000f280000300800 */
[----:B------:R-:W-:Y:S04]  /*b0640*/  STS.U8 [R21+UR7+0xd780], R13 ;  /* 0x00d7800d15007988 */ /* 0x000fe80008000007 */
[----:B--2---:R-:W-:Y:S04]  /*b0650*/  STS.U8 [R21+UR7+0xd980], R18 ;  /* 0x00d9801215007988 */ /* 0x004fe80008000007 */
[----:B---3--:R0:W-:Y:S04]  /*b0660*/  STS.U8 [R21+UR7+0xd9c0], R22 ;  /* 0x00d9c01615007988 */ /* 0x0081e80008000007 */
[----:B0-----:R-:W2:Y:S04]  /*b0670*/  LDL.LU R22, [R1+0x64c] ;  /* 0x00064c0001167983 */ /* 0x001ea80000300800 */
[----:B------:R-:W3:Y:S04]  /*b0680*/  LDL.LU R18, [R1+0xb0] ;  /* 0x0000b00001127983 */ /* 0x000ee80000300800 */
[----:B------:R-:W3:Y:S04]  /*b0690*/  LDL.LU R13, [R1+0x63c] ;  /* 0x00063c00010d7983 */ /* 0x000ee80000300800 */
[----:B------:R-:W3:Y:S04]  /*b06a0*/  LDL.LU R12, [R1+0x90] ;  /* 0x00009000010c7983 */ /* 0x000ee80000300800 */
[----:B------:R-:W3:Y:S04]  /*b06b0*/  LDL.LU R5, [R1+0x62c] ;  /* 0x00062c0001057983 */ /* 0x000ee80000300800 */
[----:B------:R-:W3:Y:S04]  /*b06c0*/  LDL.LU R25, [R1+0x80] ;  /* 0x0000800001197983 */ /* 0x000ee80000300800 */
[----:B------:R-:W-:Y:S04]  /*b06d0*/  STS.U8 [R21+UR7+0xdbc0], R2 ;  /* 0x00dbc00215007988 */ /* 0x000fe80008000007 */
[----:B------:R-:W3:Y:S04]  /*b06e0*/  LDL.LU R29, [R1+0x61c] ;  /* 0x00061c00011d7983 */ /* 0x000ee80000300800 */
        /* <DEDUP_REMOVED lines=16> */
[----:B------:R-:W3:Y:S04]  /*b07f0*/  LDL.LU R28, [R1+0x59c] ;  /* 0x00059c00011c7983 */ /* 0x000ee80000300800 */
[----:B----4-:R0:W-:Y:S04]  /*b0800*/  STS.U8 [R21+UR7+0xdd80], R10 ;  /* 0x00dd800a15007988 */ /* 0x0101e80008000007 */
[----:B------:R1:W-:Y:S04]  /*b0810*/  STS.U8 [R21+UR7+0xddc0], R11 ;  /* 0x00ddc00b15007988 */ /* 0x0003e80008000007 */
[----:B------:R4:W-:Y:S04]  /*b0820*/  STS.U8 [R21+UR7+0xdfc0], R17 ;  /* 0x00dfc01115007988 */ /* 0x0009e80008000007 */
[----:B0-----:R-:W3:Y:S04]  /*b0830*/  LDL.LU R10, [R1+0x58c] ;  /* 0x00058c00010a7983 */ /* 0x001ee80000300800 */
[----:B-1----:R-:W3:Y:S04]  /*b0840*/  LDL.LU R11, [R1+0x57c] ;  /* 0x00057c00010b7983 */ /* 0x002ee80000300800 */
[----:B----4-:R-:W4:Y:S04]  /*b0850*/  LDL.LU R17, [R1+0x56c] ;  /* 0x00056c0001117983 */ /* 0x010f280000300800 */
[----:B--2---:R0:W-:Y:S04]  /*b0860*/  STS.U8 [R21+UR7+0xdf80], R22 ;  /* 0x00df801615007988 */ /* 0x0041e80008000007 */
[----:B---3--:R1:W-:Y:S04]  /*b0870*/  STS.U8 [R21+UR7+0xe180], R18 ;  /* 0x00e1801215007988 */ /* 0x0083e80008000007 */
[----:B------:R2:W-:Y:S04]  /*b0880*/  STS.U8 [R21+UR7+0xe1c0], R13 ;  /* 0x00e1c00d15007988 */ /* 0x0005e80008000007 */
[----:B0-----:R-:W3:Y:S04]  /*b0890*/  LDL.LU R22, [R1+0x741c] ;  /* 0x00741c0001167983 */ /* 0x001ee80000300800 */
[----:B-1----:R-:W4:Y:S04]  /*b08a0*/  LDL.LU R18, [R1+0x7418] ;  /* 0x0074180001127983 */ /* 0x002f280000300800 */
[----:B--2---:R-:W2:Y:S04]  /*b08b0*/  LDL.LU R13, [R1+0x7414] ;  /* 0x00741400010d7983 */ /* 0x004ea80000300800 */
[----:B------:R0:W-:Y:S04]  /*b08c0*/  STS.U8 [R21+UR7+0xe3c0], R12 ;  /* 0x00e3c00c15007988 */ /* 0x0001e80008000007 */
[----:B------:R1:W-:Y:S04]  /*b08d0*/  STS.U8 [R21+UR7+0xe380], R5 ;  /* 0x00e3800515007988 */ /* 0x0003e80008000007 */
[----:B------:R1:W-:Y:S04]  /*b08e0*/  STS.U8 [R21+UR7+0xe580], R25 ;  /* 0x00e5801915007988 */ /* 0x0003e80008000007 */
[----:B0-----:R-:W2:Y:S04]  /*b08f0*/  LDL.LU R12, [R1+0x7410] ;  /* 0x00741000010c7983 */ /* 0x001ea80000300800 */
[----:B-1----:R-:W2:Y:S04]  /*b0900*/  LDL.LU R5, [R1+0x740c] ;  /* 0x00740c0001057983 */ /* 0x002ea80000300800 */
[----:B------:R0:W-:Y:S04]  /*b0910*/  STS.U8 [R21+UR7+0xe5c0], R29 ;  /* 0x00e5c01d15007988 */ /* 0x0001e80008000007 */
[----:B------:R-:W2:Y:S04]  /*b0920*/  LDL.LU R25, [R1+0xb18] ;  /* 0x000b180001197983 */ /* 0x000ea80000300800 */
[----:B------:R1:W-:Y:S04]  /*b0930*/  STS.U8 [R21+UR7+0xe7c0], R4 ;  /* 0x00e7c00415007988 */ /* 0x0003e80008000007 */
[----:B0-----:R-:W2:Y:S04]  /*b0940*/  LDL.LU R29, [R1+0xb20] ;  /* 0x000b2000011d7983 */ /* 0x001ea80000300800 */
[----:B------:R0:W-:Y:S04]  /*b0950*/  STS.U8 [R21+UR7+0xe780], R2 ;  /* 0x00e7800215007988 */ /* 0x0001e80008000007 */
[----:B-1----:R-:W2:Y:S04]  /*b0960*/  LDL.LU R4, [R1+0x7408] ;  /* 0x0074080001047983 */ /* 0x002ea80000300800 */
[----:B0-----:R-:W2:Y:S04]  /*b0970*/  LDL.LU R2, [R1+0x7404] ;  /* 0x0074040001027983 */ /* 0x001ea80000300800 */
        /* <DEDUP_REMOVED lines=19> */
[----:B----4-:R-:W-:Y:S04]  /*b0ab0*/  STS.U8 [R21+UR7+0xfbc0], R18 ;  /* 0x00fbc01215007988 */ /* 0x010fe80008000007 */
[----:B------:R-:W-:Y:S04]  /*b0ac0*/  STS.U8 [R21+UR7+0xfb80], R17 ;  /* 0x00fb801115007988 */ /* 0x000fe80008000007 */
[----:B--2---:R-:W-:Y:S04]  /*b0ad0*/  STS.U8 [R21+UR7+0xfd80], R13 ;  /* 0x00fd800d15007988 */ /* 0x004fe80008000007 */
[----:B------:R0:W-:Y:S02]  /*b0ae0*/  STS.U8 [R21+UR7+0xfdc0], R12 ;  /* 0x00fdc00c15007988 */ /* 0x0001e40008000007 */
[----:B0-----:R-:W-:-:S02]  /*b0af0*/  F2FP.F16.E4M3.UNPACK_B R12, R2 ;  /* 0x00000002ff0c723e */ /* 0x001fc400020006ff */
[----:B------:R-:W2:Y:S04]  /*b0b00*/  LDL R2, [R1+0x37a0] ;  /* 0x0037a00001027983 */ /* 0x000ea80000100800 */
[----:B------:R-:W-:Y:S04]  /*b0b10*/  STS.U8 [R21+UR7+0xffc0], R5 ;  /* 0x00ffc00515007988 */ /* 0x000fe80008000007 */
[----:B------:R-:W-:Y:S01]  /*b0b20*/  STS.U8 [R21+UR7+0xff80], R4 ;  /* 0x00ff800415007988 */ /* 0x000fe20008000007 */
[----:B------:R-:W-:Y:S01]  /*b0b30*/  BAR.SYNC.DEFER_BLOCKING 0x0 ;  /* 0x0000000000007b1d */ /* 0x000fe20000010000 */
[----:B------:R-:W-:-:S02]  /*b0b40*/  F2FP.F16.E4M3.UNPACK_B R14, R25 ;  /* 0x00000019ff0e723e */ /* 0x000fc400020006ff */
[----:B------:R-:W-:-:S05]  /*b0b50*/  F2FP.F16.E4M3.UNPACK_B R15, R29 ;  /* 0x0000001dff0f723e */ /* 0x000fca00020006ff */
[----:B------:R-:W-:Y:S01]  /*b0b60*/  STL.64 [R1+0x73e8], R14 ;  /* 0x0073e80e01007387 */ /* 0x000fe20000100a00 */
[----:B------:R-:W-:-:S05]  /*b0b70*/  F2FP.F16.E4M3.UNPACK_B R13, R3 ;  /* 0x00000003ff0d723e */ /* 0x000fca00020006ff */
[----:B------:R-:W-:Y:S04]  /*b0b80*/  STL.64 [R1+0x73e0], R12 ;  /* 0x0073e00c01007387 */ /* 0x000fe80000100a00 */
[----:B--2---:R-:W0:Y:S04]  /*b0b90*/  LDSM.16.M88.4 R4, [R2+UR7] ;  /* 0x000000070204783b */ /* 0x004e280008000200 */
[----:B------:R-:W1:Y:S04]  /*b0ba0*/  LDSM.16.M88.4 R8, [R2+UR7+0x800] ;  /* 0x000800070208783b */ /* 0x000e680008000200 */
[----:B------:R-:W-:Y:S04]  /*b0bb0*/  LDSM.16.M88.4 R16, [R2+UR7+0x1800] ;  /* 0x001800070210783b */ /* 0x000fe80008000200 */
[----:B0-----:R-:W-:Y:S01]  /*b0bc0*/  STL.64 [R1+0x2800], R4 ;  /* 0x0028000401007387 */ /* 0x001fe20000100a00 */
[----:B------:R-:W-:-:S02]  /*b0bd0*/  IMAD.MOV.U32 R14, RZ, RZ, R4 ;  /* 0x000000ffff0e7224 */ /* 0x000fc400078e0004 */
[----:B------:R-:W-:Y:S01]  /*b0be0*/  IMAD.MOV.U32 R13, RZ, RZ, R5 ;  /* 0x000000ffff0d7224 */ /* 0x000fe200078e0005 */
[----:B------:R-:W-:Y:S04]  /*b0bf0*/  STL.64 [R1+0x2808], R6 ;  /* 0x0028080601007387 */ /* 0x000fe80000100a00 */
[----:B------:R-:W0:Y:S04]  /*b0c00*/  LDSM.16.M88.4 R4, [R2+UR7+0x1000] ;  /* 0x001000070204783b */ /* 0x000e280008000200 */
[----:B-1----:R-:W-:Y:S04]  /*b0c10*/  STL.64 [R1+0x2810], R8 ;  /* 0x0028100801007387 */ /* 0x002fe80000100a00 */
[----:B------:R-:W-:Y:S04]  /*b0c20*/  STL.64 [R1+0x2818], R10 ;  /* 0x0028180a01007387 */ /* 0x000fe80000100a00 */
[----:B------:R-:W1:Y:S04]  /*b0c30*/  LDSM.16.M88.4 R8, [R2+UR7+0x2000] ;  /* 0x002000070208783b */ /* 0x000e680008000200 */
[----:B0-----:R-:W-:Y:S04]  /*b0c40*/  STL.64 [R1+0x2820], R4 ;  /* 0x0028200401007387 */ /* 0x001fe80000100a00 */
[----:B------:R-:W-:Y:S04]  /*b0c50*/  STL.64 [R1+0x2828], R6 ;  /* 0x0028280601007387 */ /* 0x000fe80000100a00 */
[----:B------:R-:W0:Y:S04]  /*b0c60*/  LDSM.16.M88.4 R4, [R2+UR7+0x2800] ;  /* 0x002800070204783b */ /* 0x000e280008000200 */
[----:B------:R-:W-:Y:S04]  /*b0c70*/  STL.64 [R1+0x2830], R16 ;  /* 0x0028301001007387 */ /* 0x000fe80000100a00 */
[----:B------:R-:W-:Y:S04]  /*b0c80*/  STL.64 [R1+0x2838], R18 ;  /* 0x0028381201007387 */ /* 0x000fe80000100a00 */
[----:B------:R-:W2:Y:S04]  /*b0c90*/  LDSM.16.M88.4 R16, [R2+UR7+0x3000] ;  /* 0x003000070210783b */ /* 0x000ea80008000200 */
[----:B-1----:R-:W-:Y:S04]  /*b0ca0*/  STL.64 [R1+0x2840], R8 ;  /* 0x0028400801007387 */ /* 0x002fe80000100a00 */
[----:B------:R-:W-:Y:S04]  /*b0cb0*/  STL.64 [R1+0x2848], R10 ;  /* 0x0028480a01007387 */ /* 0x000fe80000100a00 */
[----:B------:R-:W1:Y:S04]  /*b0cc0*/  LDSM.16.M88.4 R8, [R2+UR7+0x3800] ;  /* 0x003800070208783b */ /* 0x000e680008000200 */
[----:B0-----:R-:W-:Y:S04]  /*b0cd0*/  STL.64 [R1+0x2850], R4 ;  /* 0x0028500401007387 */ /* 0x001fe80000100a00 */
[----:B------:R-:W-:Y:S04]  /*b0ce0*/  STL.64 [R1+0x2858], R6 ;  /* 0x0028580601007387 */ /* 0x000fe80000100a00 */
[----:B------:R-:W0:Y:S04]  /*b0cf0*/  LDSM.16.M88.4 R4, [R2+UR7+0x4000] ;  /* 0x004000070204783b */ /* 0x000e280008000200 */
[----:B--2---:R-:W-:Y:S04]  /*b0d00*/  STL.64 [R1+0x2860], R16 ;  /* 0x0028601001007387 */ /* 0x004fe80000100a00 */
        /* <DEDUP_REMOVED lines=37> */
[----:B-1----:R-:W-:Y:S04]  /*b0f60*/  STL.64 [R1+0x2930], R8 ;  /* 0x0029300801007387 */ /* 0x002fe80000100a00 */
[----:B------:R-:W-:Y:S04]  /*b0f70*/  STL.64 [R1+0x2938], R10 ;  /* 0x0029380a01007387 */ /* 0x000fe80000100a00 */
[----:B0-----:R-:W-:Y:S01]  /*b0f80*/  STL.64 [R1+0x2940], R4 ;  /* 0x0029400401007387 */ /* 0x001fe20000100a00 */
[----:B------:R-:W-:-:S02]  /*b0f90*/  IMAD.MOV.U32 R28, RZ, RZ, R4 ;  /* 0x000000ffff1c7224 */ /* 0x000fc400078e0004 */
[----:B------:R-:W-:Y:S01]  /*b0fa0*/  IMAD.MOV.U32 R29, RZ, RZ, R5 ;  /* 0x000000ffff1d7224 */ /* 0x000fe200078e0005 */
[----:B------:R-:W-:Y:S04]  /*b0fb0*/  STL.64 [R1+0x2948], R6 ;  /* 0x0029480601007387 */ /* 0x000fe80000100a00 */
[----:B------:R-:W0:Y:S04]  /*b0fc0*/  LDSM.16.M88.4 R4, [R2+UR7+0xa800] ;  /* 0x00a800070204783b */ /* 0x000e280008000200 */
        /* <DEDUP_REMOVED lines=10> */
[----:B------:R-:W-:Y:S04]  /*b1070*/  STL.64 [R1+0x73f8], R26 ;  /* 0x0073f81a01007387 */ /* 0x000fe80000100a00 */
[----:B------:R-:W-:Y:S04]  /*b1080*/  STL.64 [R1+0x73f0], R24 ;  /* 0x0073f01801007387 */ /* 0x000fe80000100a00 */
[----:B------:R-:W-:Y:S04]  /*b1090*/  LDSM.16.M88.4 R24, [R2+UR7+0xe800] ;  /* 0x00e800070218783b */ /* 0x000fe80008000200 */
        /* <DEDUP_REMOVED lines=15> */
[----:B0-----:R-:W-:Y:S04]  /*b1190*/  STL.64 [R1+0x29a0], R4 ;  /* 0x0029a00401007387 */ /* 0x001fe80000100a00 */
[----:B------:R-:W-:Y:S04]  /*b11a0*/  STL.64 [R1+0x29a8], R6 ;  /* 0x0029a80601007387 */ /* 0x000fe80000100a00 */
[----:B------:R-:W2:Y:S01]  /*b11b0*/  LDL R12, [R1+0x37a4] ;  /* 0x0037a400010c7983 */ /* 0x000ea20000100800 */
[----:B------:R-:W-:-:S02]  /*b11c0*/  IMAD.MOV.U32 R16, RZ, RZ, R4 ;  /* 0x000000ffff107224 */ /* 0x000fc400078e0004 */
[----:B------:R-:W-:Y:S02]  /*b11d0*/  IMAD.MOV.U32 R17, RZ, RZ, R5 ;  /* 0x000000ffff117224 */ /* 0x000fe400078e0005 */
[----:B------:R-:W0:Y:S04]  /*b11e0*/  LDSM.16.M88.4 R4, [R2+UR7+0xd800] ;  /* 0x00d800070204783b */ /* 0x000e280008000200 */
[----:B0-----:R-:W-:Y:S01]  /*b11f0*/  STL.64 [R1+0x29b0], R4 ;  /* 0x0029b00401007387 */ /* 0x001fe20000100a00 */
[----:B------:R-:W-:Y:S02]  /*b1200*/  IMAD.MOV.U32 R10, RZ, RZ, R4 ;  /* 0x000000ffff0a7224 */ /* 0x000fe400078e0004 */
[----:B------:R-:W-:Y:S01]  /*b1210*/  IMAD.MOV.U32 R11, RZ, RZ, R5 ;  /* 0x000000ffff0b7224 */ /* 0x000fe200078e0005 */
[----:B------:R-:W-:Y:S04]  /*b1220*/  STL.64 [R1+0x29b8], R6 ;  /* 0x0029b80601007387 */ /* 0x000fe80000100a00 */
[----:B------:R-:W0:Y:S04]  /*b1230*/  LDSM.16.M88.4 R4, [R2+UR7+0xe000] ;  /* 0x00e000070204783b */ /* 0x000e280008000200 */
[----:B0-----:R-:W-:Y:S04]  /*b1240*/  STL.64 [R1+0x29c0], R4 ;  /* 0x0029c00401007387 */ /* 0x001fe80000100a00 */
[----:B------:R0:W-:Y:S04]  /*b1250*/  STL.64 [R1+0x29c8], R6 ;  /* 0x0029c80601007387 */ /* 0x0001e80000100a00 */
[----:B------:R-:W-:Y:S04]  /*b1260*/  STL.64 [R1+0x29d0], R24 ;  /* 0x0029d01801007387 */ /* 0x000fe80000100a00 */
[----:B------:R-:W-:Y:S01]  /*b1270*/  STL.64 [R1+0x29d8], R26 ;  /* 0x0029d81a01007387 */ /* 0x000fe20000100a00 */
[----:B0-----:R-:W-:-:S02]  /*b1280*/  IMAD.MOV.U32 R6, RZ, RZ, R24 ;  /* 0x000000ffff067224 */ /* 0x001fc400078e0018 */
[----:B------:R-:W-:Y:S02]  /*b1290*/  IMAD.MOV.U32 R7, RZ, RZ, R25 ;  /* 0x000000ffff077224 */ /* 0x000fe400078e0019 */
[----:B------:R-:W0:Y:S01]  /*b12a0*/  LDSM.16.M88.4 R24, [R2+UR7+0xf000] ;  /* 0x00f000070218783b */ /* 0x000e220008000200 */
[----:B------:R-:W-:Y:S02]  /*b12b0*/  IMAD.MOV.U32 R8, RZ, RZ, R4 ;  /* 0x000000ffff087224 */ /* 0x000fe400078e0004 */
[----:B------:R-:W-:Y:S01]  /*b12c0*/  IMAD.MOV.U32 R9, RZ, RZ, R5 ;  /* 0x000000ffff097224 */ /* 0x000fe200078e0005 */
[----:B0-----:R-:W-:Y:S01]  /*b12d0*/  STL.64 [R1+0x29e0], R24 ;  /* 0x0029e01801007387 */ /* 0x001fe20000100a00 */
[----:B------:R-:W-:Y:S02]  /*b12e0*/  IMAD.MOV.U32 R4, RZ, RZ, R24 ;  /* 0x000000ffff047224 */ /* 0x000fe400078e0018 */
[----:B------:R-:W-:Y:S01]  /*b12f0*/  IMAD.MOV.U32 R5, RZ, RZ, R25 ;  /* 0x000000ffff057224 */ /* 0x000fe200078e0019 */
[----:B------:R-:W-:Y:S04]  /*b1300*/  STL.64 [R1+0x29e8], R26 ;  /* 0x0029e81a01007387 */ /* 0x000fe80000100a00 */
[----:B------:R-:W0:Y:S04]  /*b1310*/  LDSM.16.M88.4 R24, [R2+UR7+0xf800] ;  /* 0x00f800070218783b */ /* 0x000e280008000200 */
[----:B0-----:R-:W-:Y:S01]  /*b1320*/  STL.64 [R1+0x29f0], R24 ;  /* 0x0029f01801007387 */ /* 0x001fe20000100a00 */
[----:B------:R-:W-:-:S02]  /*b1330*/  IMAD.MOV.U32 R2, RZ, RZ, R24 ;  /* 0x000000ffff027224 */ /* 0x000fc400078e0018 */
[----:B------:R-:W-:Y:S01]  /*b1340*/  IMAD.MOV.U32 R3, RZ, RZ, R25 ;  /* 0x000000ffff037224 */ /* 0x000fe200078e0019 */
[----:B------:R-:W-:Y:S04]  /*b1350*/  STL.64 [R1+0x29f8], R26 ;  /* 0x0029f81a01007387 */ /* 0x000fe80000100a00 */
[----:B--2---:R-:W0:Y:S04]  /*b1360*/  LDSM.16.M88.4 R24, [R12+UR7] ;  /* 0x000000070c18783b */ /* 0x004e280008000200 */
[----:B0-----:R-:W-:Y:S04]  /*b1370*/  STL.64 [R1+0x37d0], R24 ;  /* 0x0037d01801007387 */ /* 0x001fe80000100a00 */
[----:B------:R-:W-:Y:S04]  /*b1380*/  STL.64 [R1+0x37d8], R26 ;  /* 0x0037d81a01007387 */ /* 0x000fe80000100a00 */
[----:B------:R-:W0:Y:S04]  /*b1390*/  LDSM.16.M88.4 R24, [R12+UR7+0x800] ;  /* 0x000800070c18783b */ /* 0x000e280008000200 */
        /* <DEDUP_REMOVED lines=77> */
[----:B------:R-:W0:Y:S01]  /*b1870*/  LDSM.16.M88.4 R24, [R12+UR7+0xd800] ;  /* 0x00d800070c18783b */ /* 0x000e220008000200 */
[----:B------:R-:W-:-:S03]  /*b1880*/  F2FP.F16.E4M3.UNPACK_B R14, R14 ;  /* 0x0000000eff0e723e */ /* 0x000fc600020006ff */
[----:B0-----:R-:W-:Y:S04]  /*b1890*/  STL.64 [R1+0x3980], R24 ;  /* 0x0039801801007387 */ /* 0x001fe80000100a00 */
[----:B------:R-:W-:Y:S04]  /*b18a0*/  STL.64 [R1+0x3988], R26 ;  /* 0x0039881a01007387 */ /* 0x000fe80000100a00 */
[----:B------:R-:W0:Y:S01]  /*b18b0*/  LDSM.16.M88.4 R24, [R12+UR7+0xe000] ;  /* 0x00e000070c18783b */ /* 0x000e220008000200 */
[----:B------:R-:W-:-:S03]  /*b18c0*/  F2FP.F16.E4M3.UNPACK_B R13, R13 ;  /* 0x0000000dff0d723e */ /* 0x000fc600020006ff */
[----:B------:R-:W-:Y:S04]  /*b18d0*/  STL [R1+0x98], R14 ;  /* 0x0000980e01007387 */ /* 0x000fe80000100800 */
[----:B0-----:R-:W-:Y:S04]  /*b18e0*/  STL.64 [R1+0x3990], R24 ;  /* 0x0039901801007387 */ /* 0x001fe80000100a00 */
[----:B------:R-:W-:Y:S04]  /*b18f0*/  STL [R1+0x9c], R13 ;  /* 0x00009c0d01007387 */ /* 0x000fe80000100800 */
[----:B------:R-:W-:Y:S04]  /*b1900*/  STL.64 [R1+0x3998], R26 ;  /* 0x0039981a01007387 */ /* 0x000fe80000100a00 */
[----:B------:R-:W0:Y:S04]  /*b1910*/  LDSM.16.M88.4 R24, [R12+UR7+0xe800] ;  /* 0x00e800070c18783b */ /* 0x000e280008000200 */
[----:B0-----:R-:W-:Y:S04]  /*b1920*/  STL.64 [R1+0x39a0], R24 ;  /* 0x0039a01801007387 */ /* 0x001fe80000100a00 */
[----:B------:R-:W-:Y:S04]  /*b1930*/  STL.64 [R1+0x39a8], R26 ;  /* 0x0039a81a01007387 */ /* 0x000fe80000100a00 */
[----:B------:R-:W0:Y:S04]  /*b1940*/  LDSM.16.M88.4 R24, [R12+UR7+0xf000] ;  /* 0x00f000070c18783b */ /* 0x000e280008000200 */
[----:B------:R-:W1:Y:S04]  /*b1950*/  LDSM.16.M88.4 R12, [R12+UR7+0xf800] ;  /* 0x00f800070c0c783b */ /* 0x000e680008000200 */
[----:B0-----:R-:W-:Y:S04]  /*b1960*/  STL.64 [R1+0x39b0], R24 ;  /* 0x0039b01801007387 */ /* 0x001fe80000100a00 */
[----:B------:R0:W-:Y:S04]  /*b1970*/  STL.64 [R1+0x39b8], R26 ;  /* 0x0039b81a01007387 */ /* 0x0001e80000100a00 */
[----:B0-----:R-:W2:Y:S04]  /*b1980*/  LDL.LU.64 R26, [R1+0x73f8] ;  /* 0x0073f800011a7983 */ /* 0x001ea80000300a00 */
[----:B------:R-:W3:Y:S04]  /*b1990*/  LDL.LU.64 R24, [R1+0x73f0] ;  /* 0x0073f00001187983 */ /* 0x000ee80000300a00 */
[----:B-1----:R-:W-:Y:S04]  /*b19a0*/  STL.64 [R1+0x39c0], R12 ;  /* 0x0039c00c01007387 */ /* 0x002fe80000100a00 */
[----:B------:R0:W-:Y:S04]  /*b19b0*/  STL.64 [R1+0x39c8], R14 ;  /* 0x0039c80e01007387 */ /* 0x0001e80000100a00 */
[----:B0-----:R-:W4:Y:S04]  /*b19c0*/  LDL.LU.64 R14, [R1+0x73e8] ;  /* 0x0073e800010e7983 */ /* 0x001f280000300a00 */
[----:B------:R-:W4:Y:S04]  /*b19d0*/  LDL.LU.64 R12, [R1+0x73e0] ;  /* 0x0073e000010c7983 */ /* 0x000f280000300a00 */
[----:B--2---:R0:W-:Y:S04]  /*b19e0*/  STL.64 [R1+0x127c0], R26 ;  /* 0x0127c01a01007387 */ /* 0x0041e80000100a00 */
[----:B0-----:R-:W2:Y:S04]  /*b19f0*/  LDL R27, [R1+0x2824] ;  /* 0x00282400011b7983 */ /* 0x001ea80000100800 */
[----:B------:R-:W2:Y:S04]  /*b1a00*/  LDL R26, [R1+0x2834] ;  /* 0x00283400011a7983 */ /* 0x000ea80000100800 */
[----:B---3--:R0:W-:Y:S04]  /*b1a10*/  STL.64 [R1+0x127b8], R24 ;  /* 0x0127b81801007387 */ /* 0x0081e80000100a00 */
[----:B0-----:R-:W3:Y:S04]  /*b1a20*/  LDL R24, [R1+0x2840] ;  /* 0x0028400001187983 */ /* 0x001ee80000100800 */
[----:B------:R-:W2:Y:S04]  /*b1a30*/  LDL R25, [R1+0x2830] ;  /* 0x0028300001197983 */ /* 0x000ea80000100800 */
[----:B------:R0:W-:Y:S04]  /*b1a40*/  STL.64 [R1+0x127b0], R22 ;  /* 0x0127b01601007387 */ /* 0x0001e80000100a00 */
[----:B0-----:R-:W2:Y:S04]  /*b1a50*/  LDL R22, [R1+0x2810] ;  /* 0x0028100001167983 */ /* 0x001ea80000100800 */
[----:B------:R-:W3:Y:S04]  /*b1a60*/  LDL R23, [R1+0x2814] ;  /* 0x0028140001177983 */ /* 0x000ee80000100800 */
[----:B------:R0:W-:Y:S04]  /*b1a70*/  STL.64 [R1+0x127a8], R20 ;  /* 0x0127a81401007387 */ /* 0x0001e80000100a00 */
[----:B0-----:R-:W4:Y:S04]  /*b1a80*/  LDL R21, [R1+0x2820] ;  /* 0x0028200001157983 */ /* 0x001f280000100800 */
[----:B------:R-:W4:Y:S04]  /*b1a90*/  LDL R20, [R1+0x2854] ;  /* 0x0028540001147983 */ /* 0x000f280000100800 */
[----:B------:R0:W-:Y:S04]  /*b1aa0*/  STL.64 [R1+0x127a0], R18 ;  /* 0x0127a01201007387 */ /* 0x0001e80000100a00 */
[----:B0-----:R-:W4:Y:S04]  /*b1ab0*/  LDL R18, [R1+0x2844] ;  /* 0x0028440001127983 */ /* 0x001f280000100800 */
[----:B------:R-:W4:Y:S04]  /*b1ac0*/  LDL R19, [R1+0x2850] ;  /* 0x0028500001137983 */ /* 0x000f280000100800 */
[----:B------:R0:W-:Y:S04]  /*b1ad0*/  STL.64 [R1+0x12798], R16 ;  /* 0x0127981001007387 */ /* 0x0001e80000100a00 */
[----:B0-----:R-:W4:Y:S04]  /*b1ae0*/  LDL R16, [R1+0x98] ;  /* 0x0000980001107983 */ /* 0x001f280000100800 */
[----:B------:R-:W4:Y:S04]  /*b1af0*/  LDL R17, [R1+0x9c] ;  /* 0x00009c0001117983 */ /* 0x000f280000100800 */
[----:B------:R-:W-:Y:S04]  /*b1b00*/  STL.64 [R1+0x12790], R10 ;  /* 0x0127900a01007387 */ /* 0x000fe80000100a00 */
[----:B------:R0:W-:Y:S04]  /*b1b10*/  STL.64 [R1+0x12788], R8 ;  /* 0x0127880801007387 */ /* 0x0001e80000100a00 */
[----:B0-----:R-:W4:Y:S04]  /*b1b20*/  LDL.LU.64 R8, [R1+0x1a0] ;  /* 0x0001a00001087983 */ /* 0x001f280000300a00 */
[----:B------:R-:W4:Y:S04]  /*b1b30*/  LDL.LU.64 R10, [R1+0x1a8] ;  /* 0x0001a800010a7983 */ /* 0x000f280000300a00 */
[----:B------:R-:W-:Y:S04]  /*b1b40*/  STL.64 [R1+0x12780], R6 ;  /* 0x0127800601007387 */ /* 0x000fe80000100a00 */
[----:B------:R0:W-:Y:S04]  /*b1b50*/  STL.64 [R1+0x12778], R4 ;  /* 0x0127780401007387 */ /* 0x0001e80000100a00 */
[----:B0-----:R-:W4:Y:S04]  /*b1b60*/  LDL.LU.64 R4, [R1+0x180] ;  /* 0x0001800001047983 */ /* 0x001f280000300a00 */
[----:B------:R-:W4:Y:S04]  /*b1b70*/  LDL.LU.64 R6, [R1+0x188] ;  /* 0x0001880001067983 */ /* 0x000f280000300a00 */
[----:B------:R-:W-:Y:S01]  /*b1b80*/  STL [R1+0x75b0], R0 ;  /* 0x0075b00001007387 */ /* 0x000fe20000100800 */
[----:B--2---:R-:W-:-:S02]  /*b1b90*/  F2FP.F16.E4M3.UNPACK_B R22, R22 ;  /* 0x00000016ff16723e */ /* 0x004fc400020006ff */
[----:B---3--:R-:W-:-:S07]  /*b1ba0*/  F2FP.F16.E4M3.UNPACK_B R23, R23 ;  /* 0x00000017ff17723e */ /* 0x008fce00020006ff */
[C---:B----4-:R-:W-:Y:S08]  /*b1bb0*/  HMMA.16816.F32 R8, R12.reuse, R22, R8 ;  /* 0x000000160c08723c */ /* 0x050ff00000001808 */
[----:B------:R-:W-:-:S15]  /*b1bc0*/  HMMA.16816.F32 R4, R12, R16, R4 ;  /* 0x000000100c04723c */ /* 0x000fde0000001804 */
[----:B------:R-:W-:-:S04]  /*b1bd0*/  NOP ;  /* 0x0000000000007918 */ /* 0x000fc80000000000 */
[----:B------:R-:W-:Y:S04]  /*b1be0*/  STL.64 [R1+0xb0], R4 ;  /* 0x0000b00401007387 */ /* 0x000fe80000100a00 */
[----:B------:R0:W-:Y:S04]  /*b1bf0*/  STL.64 [R1+0xb8], R6 ;  /* 0x0000b80601007387 */ /* 0x0001e80000100a00 */
[----:B------:R-:W-:Y:S04]  /*b1c00*/  STL.64 [R1+0x90], R22 ;  /* 0x0000901601007387 */ /* 0x000fe80000100a00 */
[----:B------:R1:W-:Y:S01]  /*b1c10*/  STL.64 [R1+0xc0], R8 ;  /* 0x0000c00801007387 */ /* 0x0003e20000100a00 */
[----:B0-----:R-:W-:-:S03]  /*b1c20*/  F2FP.F16.E4M3.UNPACK_B R6, R21 ;  /* 0x00000015ff06723e */ /* 0x001fc600020006ff */
[----:B------:R0:W-:Y:S04]  /*b1c30*/  STL.64 [R1+0xc8], R10 ;  /* 0x0000c80a01007387 */ /* 0x0001e80000100a00 */
[----:B-1----:R-:W2:Y:S04]  /*b1c40*/  LDL.LU.64 R8, [R1+0x1d0] ;  /* 0x0001d00001087983 */ /* 0x002ea80000300a00 */
[----:B0-----:R-:W2:Y:S04]  /*b1c50*/  LDL.LU.64 R10, [R1+0x1d8] ;  /* 0x0001d800010a7983 */ /* 0x001ea80000300a00 */
[----:B------:R-:W3:Y:S04]  /*b1c60*/  LDL R21, [R1+0x2860] ;  /* 0x0028600001157983 */ /* 0x000ee80000100800 */
[----:B------:R-:W4:Y:S04]  /*b1c70*/  LDL R22, [R1+0x2864] ;  /* 0x0028640001167983 */ /* 0x000f280000100800 */
[----:B------:R-:W-:Y:S04]  /*b1c80*/  STL [R1+0x88], R6 ;  /* 0x0000880601007387 */ /* 0x000fe80000100800 */
[----:B------:R-:W4:Y:S01]  /*b1c90*/  LDL R23, [R1+0x2870] ;  /* 0x0028700001177983 */ /* 0x000f220000100800 */
[----:B------:R-:W-:-:S03]  /*b1ca0*/  F2FP.F16.E4M3.UNPACK_B R7, R27 ;  /* 0x0000001bff07723e */ /* 0x000fc600020006ff */
[----:B----4-:R-:W-:Y:S04]  /*b1cb0*/  STL.64 [R1+0x12820], R22 ;  /* 0x0128201601007387 */ /* 0x010fe80000100a00 */
[----:B---3--:R0:W-:Y:S04]  /*b1cc0*/  STL.64 [R1+0x12818], R20 ;  /* 0x0128181401007387 */ /* 0x0081e80000100a00 */
[----:B0-----:R-:W3:Y:S04]  /*b1cd0*/  LDL.LU.64 R20, [R1+0x1b10] ;  /* 0x001b100001147983 */ /* 0x001ee80000300a00 */
[----:B------:R-:W4:Y:S01]  /*b1ce0*/  LDL.LU.64 R22, [R1+0x1b18] ;  /* 0x001b180001167983 */ /* 0x000f220000300a00 */
[----:B--2---:R-:W-:Y:S01]  /*b1cf0*/  HMMA.16816.F32 R8, R12, R6, R8 ;  /* 0x000000060c08723c */ /* 0x004fe20000001808 */
[----:B------:R-:W-:-:S02]  /*b1d00*/  F2FP.F16.E4M3.UNPACK_B R4, R25 ;  /* 0x00000019ff04723e */ /* 0x000fc400020006ff */
[----:B----4-:R-:W-:Y:S04]  /*b1d10*/  STL.64 [R1+0x12830], R22 ;  /* 0x0128301601007387 */ /* 0x010fe80000100a00 */
[----:B------:R-:W-:Y:S04]  /*b1d20*/  STL [R1+0x8c], R7 ;  /* 0x00008c0701007387 */ /* 0x000fe80000100800 */
[----:B---3--:R0:W-:Y:S04]  /*b1d30*/  STL.64 [R1+0x12828], R20 ;  /* 0x0128281401007387 */ /* 0x0081e80000100a00 */
[----:B0-----:R-:W2:Y:S04]  /*b1d40*/  LDL.LU.64 R20, [R1+0x1b00] ;  /* 0x001b000001147983 */ /* 0x001ea80000300a00 */
[----:B------:R-:W2:Y:S04]  /*b1d50*/  LDL.LU.64 R22, [R1+0x1b08] ;  /* 0x001b080001167983 */ /* 0x000ea80000300a00 */
[----:B------:R-:W3:Y:S01]  /*b1d60*/  LDL R27, [R1+0x2874] ;  /* 0x00287400011b7983 */ /* 0x000ee20000100800 */
[----:B------:R-:W-:-:S03]  /*b1d70*/  F2FP.F16.E4M3.UNPACK_B R5, R26 ;  /* 0x0000001aff05723e */ /* 0x000fc600020006ff */
[----:B------:R-:W4:Y:S04]  /*b1d80*/  LDL R7, [R1+0x2880] ;  /* 0x0028800001077983 */ /* 0x000f280000100800 */
[----:B------:R-:W-:Y:S04]  /*b1d90*/  STL.64 [R1+0xd0], R8 ;  /* 0x0000d00801007387 */ /* 0x000fe80000100a00 */
[----:B------:R0:W-:Y:S04]  /*b1da0*/  STL.64 [R1+0xd8], R10 ;  /* 0x0000d80a01007387 */ /* 0x0001e80000100a00 */
[----:B------:R-:W-:Y:S04]  /*b1db0*/  STL [R1+0x80], R4 ;  /* 0x0000800401007387 */ /* 0x000fe80000100800 */
[----:B0-----:R-:W3:Y:S01]  /*b1dc0*/  LDL R11, [R1+0x2884] ;  /* 0x00288400010b7983 */ /* 0x001ee20000100800 */
[----:B--2---:R-:W-:Y:S03]  /*b1dd0*/  HMMA.16816.F32 R20, R12, R4, R20 ;  /* 0x000000040c14723c */ /* 0x004fe60000001814 */
[----:B---3--:R0:W-:Y:S04]  /*b1de0*/  STL [R1+0x12810], R11 ;  /* 0x0128100b01007387 */ /* 0x0081e80000100800 */
[----:B------:R-:W-:Y:S04]  /*b1df0*/  STL [R1+0x84], R5 ;  /* 0x0000840501007387 */ /* 0x000fe80000100800 */
[----:B------:R-:W2:Y:S04]  /*b1e00*/  LDL.LU.64 R8, [R1+0x1d20] ;  /* 0x001d200001087983 */ /* 0x000ea80000300a00 */
[----:B0-----:R-:W2:Y:S04]  /*b1e10*/  LDL.LU.64 R10, [R1+0x1d28] ;  /* 0x001d2800010a7983 */ /* 0x001ea80000300a00 */
[----:B------:R-:W3:Y:S04]  /*b1e20*/  LDL R25, [R1+0x2894] ;  /* 0x0028940001197983 */ /* 0x000ee80000100800 */
[----:B------:R-:W2:Y:S01]  /*b1e30*/  LDL R26, [R1+0x28a0] ;  /* 0x0028a000011a7983 */ /* 0x000ea20000100800 */
[----:B------:R-:W-:-:S03]  /*b1e40*/  F2FP.F16.E4M3.UNPACK_B R16, R24 ;  /* 0x00000018ff10723e */ /* 0x000fc600020006ff */
[----:B------:R-:W-:Y:S04]  /*b1e50*/  STL.64 [R1+0xe0], R20 ;  /* 0x0000e01401007387 */ /* 0x000fe80000100a00 */
[----:B------:R0:W-:Y:S04]  /*b1e60*/  STL.64 [R1+0xe8], R22 ;  /* 0x0000e81601007387 */ /* 0x0001e80000100a00 */
[----:B0-----:R-:W2:Y:S04]  /*b1e70*/  LDL.LU.64 R22, [R1+0x12830] ;  /* 0x0128300001167983 */ /* 0x001ea80000300a00 */
[----:B------:R-:W2:Y:S01]  /*b1e80*/  LDL.LU.64 R20, [R1+0x12828] ;  /* 0x0128280001147983 */ /* 0x000ea20000300a00 */
[----:B------:R-:W-:-:S03]  /*b1e90*/  F2FP.F16.E4M3.UNPACK_B R17, R18 ;  /* 0x00000012ff11723e */ /* 0x000fc600020006ff */
[----:B------:R-:W3:Y:S01]  /*b1ea0*/  LDL R24, [R1+0x2890] ;  /* 0x0028900001187983 */ /* 0x000ee20000100800 */
[----:B------:R-:W-:-:S03]  /*b1eb0*/  F2FP.F16.E4M3.UNPACK_B R4, R19 ;  /* 0x00000013ff04723e */ /* 0x000fc600020006ff */
[----:B------:R-:W-:Y:S04]  /*b1ec0*/  STL [R1+0x78], R16 ;  /* 0x0000781001007387 */ /* 0x000fe80000100800 */
[----:B------:R2:W-:Y:S02]  /*b1ed0*/  STL [R1+0x7c], R17 ;  /* 0x00007c1101007387 */ /* 0x0005e40000100800 */
[----:B--2---:R-:W-:Y:S02]  /*b1ee0*/  HMMA.16816.F32 R16, R12, R16, R20 ;  /* 0x000000100c10723c */ /* 0x004fe40000001814 */
[----:B------:R-:W2:Y:S04]  /*b1ef0*/  LDL.LU.64 R22, [R1+0x12820] ;  /* 0x0128200001167983 */ /* 0x000ea80000300a00 */
[----:B------:R-:W2:-:S13]  /*b1f00*/  LDL.LU.64 R20, [R1+0x12818] ;  /* 0x0128180001147983 */ /* 0x000e9a0000300a00 */
[----:B------:R-:W-:Y:S04]  /*b1f10*/  STL.64 [R1+0xf0], R16 ;  /* 0x0000f01001007387 */ /* 0x000fe80000100a00 */
[----:B------:R0:W-:Y:S04]  /*b1f20*/  STL.64 [R1+0xf8], R18 ;  /* 0x0000f81201007387 */ /* 0x0001e80000100a00 */
[----:B0-----:R-:W3:Y:S04]  /*b1f30*/  LDL R19, [R1+0x28b4] ;  /* 0x0028b40001137983 */ /* 0x001ee80000100800 */
[----:B------:R-:W-:Y:S04]  /*b1f40*/  STL [R1+0x70], R4 ;  /* 0x0000700401007387 */ /* 0x000fe80000100800 */
[----:B------:R-:W3:Y:S04]  /*b1f50*/  LDL R18, [R1+0x28b0] ;  /* 0x0028b00001127983 */ /* 0x000ee80000100800 */
[----:B------:R-:W4:Y:S01]  /*b1f60*/  LDL R17, [R1+0x28a4] ;  /* 0x0028a40001117983 */ /* 0x000f220000100800 */
[----:B--2---:R-:W-:-:S03]  /*b1f70*/  F2FP.F16.E4M3.UNPACK_B R5, R20 ;  /* 0x00000014ff05723e */ /* 0x004fc600020006ff */
[----:B---3--:R-:W-:Y:S04]  /*b1f80*/  STL.64 [R1+0x12808], R18 ;  /* 0x0128081201007387 */ /* 0x008fe80000100a00 */
[----:B------:R-:W-:Y:S04]  /*b1f90*/  STL [R1+0x74], R5 ;  /* 0x0000740501007387 */ /* 0x000fe80000100800 */
[----:B----4-:R0:W-:Y:S04]  /*b1fa0*/  STL [R1+0x12804], R17 ;  /* 0x0128041101007387 */ /* 0x0101e80000100800 */
[----:B0-----:R-:W2:Y:S04]  /*b1fb0*/  LDL.LU.64 R16, [R1+0x1d30] ;  /* 0x001d300001107983 */ /* 0x001ea80000300a00 */
[----:B------:R-:W2:Y:S01]  /*b1fc0*/  LDL.LU.64 R18, [R1+0x1d38] ;  /* 0x001d380001127983 */ /* 0x000ea20000300a00 */
[----:B------:R-:W-:Y:S01]  /*b1fd0*/  HMMA.16816.F32 R8, R12, R4, R8 ;  /* 0x000000040c08723c */ /* 0x000fe20000001808 */
[----:B------:R-:W-:-:S02]  /*b1fe0*/  F2FP.F16.E4M3.UNPACK_B R20, R21 ;  /* 0x00000015ff14723e */ /* 0x000fc400020006ff */
[----:B------:R-:W-:Y:S02]  /*b1ff0*/  F2FP.F16.E4M3.UNPACK_B R21, R22 ;  /* 0x00000016ff15723e */ /* 0x000fe400020006ff */
[----:B------:R-:W-:-:S14]  /*b2000*/  F2FP.F16.E4M3.UNPACK_B R4, R23 ;  /* 0x00000017ff04723e */ /* 0x000fdc00020006ff */
[----:B------:R0:W-:Y:S04]  /*b2010*/  STL.64 [R1+0x100], R8 ;  /* 0x0001000801007387 */ /* 0x0001e80000100a00 */
[----:B------:R1:W-:Y:S04]  /*b2020*/  STL.64 [R1+0x108], R10 ;  /* 0x0001080a01007387 */ /* 0x0003e80000100a00 */
[----:B0-----:R-:W3:Y:S04]  /*b2030*/  LDL.LU.64 R8, [R1+0x2090] ;  /* 0x0020900001087983 */ /* 0x001ee80000300a00 */
[----:B-1----:R-:W3:Y:S04]  /*b2040*/  LDL.LU.64 R10, [R1+0x2098] ;  /* 0x00209800010a7983 */ /* 0x002ee80000300a00 */
[----:B------:R-:W-:Y:S04]  /*b2050*/  STL [R1+0x68], R20 ;  /* 0x0000681401007387 */ /* 0x000fe80000100800 */
[----:B------:R2:W-:Y:S02]  /*b2060*/  STL [R1+0x6c], R21 ;  /* 0x00006c1501007387 */ /* 0x0005e40000100800 */
[----:B--2---:R-:W-:Y:S02]  /*b2070*/  HMMA.16816.F32 R20, R12, R20, R16 ;  /* 0x000000140c14723c */ /* 0x004fe40000001810 */
[----:B------:R-:W2:Y:S04]  /*b2080*/  LDL.LU.64 R16, [R1+0x2080] ;  /* 0x0020800001107983 */ /* 0x000ea80000300a00 */
[----:B------:R-:W2:-:S13]  /*b2090*/  LDL.LU.64 R18, [R1+0x2088] ;  /* 0x0020880001127983 */ /* 0x000e9a0000300a00 */
[----:B------:R0:W-:Y:S04]  /*b20a0*/  STL.64 [R1+0x110], R20 ;  /* 0x0001101401007387 */ /* 0x0001e80000100a00 */
[----:B------:R1:W-:Y:S04]  /*b20b0*/  STL.64 [R1+0x118], R22 ;  /* 0x0001181601007387 */ /* 0x0003e80000100a00 */
[----:B------:R-:W-:Y:S04]  /*b20c0*/  STL [R1+0x60], R4 ;  /* 0x0000600401007387 */ /* 0x000fe80000100800 */
[----:B0-----:R-:W4:Y:S04]  /*b20d0*/  LDL R20, [R1+0x28c4] ;  /* 0x0028c40001147983 */ /* 0x001f280000100800 */
[----:B-1----:R-:W2:Y:S01]  /*b20e0*/  LDL R23, [R1+0x28d0] ;  /* 0x0028d00001177983 */ /* 0x002ea20000100800 */
[----:B------:R-:W-:-:S03]  /*b20f0*/  F2FP.F16.E4M3.UNPACK_B R5, R27 ;  /* 0x0000001bff05723e */ /* 0x000fc600020006ff */
[----:B------:R-:W4:Y:S04]  /*b2100*/  LDL R27, [R1+0x28c0] ;  /* 0x0028c000011b7983 */ /* 0x000f280000100800 */
[----:B---3--:R-:W-:Y:S01]  /*b2110*/  HMMA.16816.F32 R8, R12, R4, R8 ;  /* 0x000000040c08723c */ /* 0x008fe20000001808 */
[----:B------:R-:W-:Y:S04]  /*b2120*/  STL [R1+0x64], R5 ;  /* 0x0000640501007387 */ /* 0x000fe80000100800 */
[----:B--2---:R-:W-:Y:S04]  /*b2130*/  STL [R1+0x12800], R23 ;  /* 0x0128001701007387 */ /* 0x004fe80000100800 */
[----:B----4-:R0:W-:Y:S04]  /*b2140*/  STL [R1+0x127fc], R20 ;  /* 0x0127fc1401007387 */ /* 0x0101e80000100800 */
[----:B0-----:R-:W2:Y:S04]  /*b2150*/  LDL.LU.64 R20, [R1+0x2070] ;  /* 0x0020700001147983 */ /* 0x001ea80000300a00 */
[----:B------:R-:W2:Y:S04]  /*b2160*/  LDL.LU.64 R22, [R1+0x2078] ;  /* 0x0020780001167983 */ /* 0x000ea80000300a00 */
[----:B------:R-:W-:Y:S04]  /*b2170*/  STL.64 [R1+0x120], R8 ;  /* 0x0001200801007387 */ /* 0x000fe80000100a00 */
[----:B------:R0:W-:Y:S04]  /*b2180*/  STL.64 [R1+0x128], R10 ;  /* 0x0001280a01007387 */ /* 0x0001e80000100a00 */
[----:B0-----:R-:W3:Y:S01]  /*b2190*/  LDL.LU R11, [R1+0x12810] ;  /* 0x01281000010b7983 */ /* 0x001ee20000300800 */
[----:B------:R-:W-:-:S03]  /*b21a0*/  F2FP.F16.E4M3.UNPACK_B R6, R7 ;  /* 0x00000007ff06723e */ /* 0x000fc600020006ff */
[----:B------:R-:W4:Y:S04]  /*b21b0*/  LDL.LU.64 R8, [R1+0x2060] ;  /* 0x0020600001087983 */ /* 0x000f280000300a00 */
[----:B------:R-:W-:Y:S01]  /*b21c0*/  STL [R1+0x58], R6 ;  /* 0x0000580601007387 */ /* 0x000fe20000100800 */
[----:B---3--:R-:W-:-:S03]  /*b21d0*/  F2FP.F16.E4M3.UNPACK_B R7, R11 ;  /* 0x0000000bff07723e */ /* 0x008fc600020006ff */
[----:B------:R-:W4:Y:S04]  /*b21e0*/  LDL.LU.64 R10, [R1+0x2068] ;  /* 0x00206800010a7983 */ /* 0x000f280000300a00 */
[----:B------:R-:W-:Y:S01]  /*b21f0*/  HMMA.16816.F32 R16, R12, R6, R16 ;  /* 0x000000060c10723c */ /* 0x000fe20000001810 */
[----:B------:R-:W-:-:S15]  /*b2200*/  STL [R1+0x5c], R7 ;  /* 0x00005c0701007387 */ /* 0x000fde0000100800 */
[----:B------:R-:W-:-:S03]  /*b2210*/  NOP ;  /* 0x0000000000007918 */ /* 0x000fc60000000000 */
[----:B------:R-:W-:Y:S04]  /*b2220*/  STL.64 [R1+0x130], R16 ;  /* 0x0001301001007387 */ /* 0x000fe80000100a00 */
[----:B------:R0:W-:Y:S04]  /*b2230*/  STL.64 [R1+0x138], R18 ;  /* 0x0001381201007387 */ /* 0x0001e80000100a00 */
[----:B0-----:R-:W3:Y:S04]  /*b2240*/  LDL.LU.64 R18, [R1+0x12808] ;  /* 0x0128080001127983 */ /* 0x001ee80000300a00 */
[----:B------:R-:W3:Y:S01]  /*b2250*/  LDL.LU R17, [R1+0x12804] ;  /* 0x0128040001117983 */ /* 0x000ee20000300800 */
[----:B------:R-:W-:-:S02]  /*b2260*/  F2FP.F16.E4M3.UNPACK_B R4, R24 ;  /* 0x00000018ff04723e */ /* 0x000fc400020006ff */
[----:B------:R-:W-:-:S07]  /*b2270*/  F2FP.F16.E4M3.UNPACK_B R5, R25 ;  /* 0x00000019ff05723e */ /* 0x000fce00020006ff */
[----:B--2---:R-:W-:Y:S01]  /*b2280*/  HMMA.16816.F32 R20, R12, R4, R20 ;  /* 0x000000040c14723c */ /* 0x004fe20000001814 */
[----:B------:R-:W-:Y:S01]  /*b2290*/  F2FP.F16.E4M3.UNPACK_B R6, R26 ;  /* 0x0000001aff06723e */ /* 0x000fe200020006ff */
[----:B------:R-:W-:Y:S01]  /*b22a0*/  STL.64 [R1+0x50], R4 ;  /* 0x0000500401007387 */ /* 0x000fe20000100a00 */
[----:B------:R-:W-:-:S15]  /*b22b0*/  IMAD.MOV.U32 R0, RZ, RZ, R5 ;  /* 0x000000ffff007224 */ /* 0x000fde00078e0005 */
[----:B------:R-:W-:Y:S01]  /*b22c0*/  NOP ;  /* 0x0000000000007918 */ /* 0x000fe20000000000 */
[----:B------:R0:W-:Y:S04]  /*b22d0*/  STL.64 [R1+0x140], R20 ;  /* 0x0001401401007387 */ /* 0x0001e80000100a00 */
[----:B------:R1:W-:Y:S04]  /*b22e0*/  STL.64 [R1+0x148], R22 ;  /* 0x0001481601007387 */ /* 0x0003e80000100a00 */
[----:B0-----:R-:W2:Y:S04]  /*b22f0*/  LDL.LU.64 R20, [R1+0x2050] ;  /* 0x0020500001147983 */ /* 0x001ea80000300a00 */
[----:B------:R-:W-:Y:S04]  /*b2300*/  STL [R1+0x48], R6 ;  /* 0x0000480601007387 */ /* 0x000fe80000100800 */
[----:B-1----:R-:W2:Y:S04]  /*b2310*/  LDL.LU.64 R22, [R1+0x2058] ;  /* 0x0020580001167983 */ /* 0x002ea80000300a00 */
[----:B------:R-:W2:Y:S04]  /*b2320*/  LDL R24, [R1+0x28d4] ;  /* 0x0028d40001187983 */ /* 0x000ea80000100800 */
[----:B------:R-:W2:Y:S04]  /*b2330*/  LDL R25, [R1+0x28e0] ;  /* 0x0028e00001197983 */ /* 0x000ea80000100800 */
[----:B------:R-:W2:Y:S04]  /*b2340*/  LDL R26, [R1+0x28e4] ;  /* 0x0028e400011a7983 */ /* 0x000ea80000100800 */
[----:B------:R-:W-:Y:S01]  /*b2350*/  STL [R1+0x126d8], R0 ;  /* 0x0126d80001007387 */ /* 0x000fe20000100800 */
[----:B---3--:R-:W-:-:S07]  /*b2360*/  F2FP.F16.E4M3.UNPACK_B R7, R17 ;  /* 0x00000011ff07723e */ /* 0x008fce00020006ff */
[----:B----4-:R-:W-:Y:S01]  /*b2370*/  HMMA.16816.F32 R8, R12, R6, R8 ;  /* 0x000000060c08723c */ /* 0x010fe20000001808 */
[----:B------:R-:W-:Y:S01]  /*b2380*/  F2FP.F16.E4M3.UNPACK_B R4, R18 ;  /* 0x00000012ff04723e */ /* 0x000fe200020006ff */
[----:B------:R-:W-:Y:S01]  /*b2390*/  STL [R1+0x4c], R7 ;  /* 0x00004c0701007387 */ /* 0x000fe20000100800 */
[----:B------:R-:W-:-:S15]  /*b23a0*/  F2FP.F16.E4M3.UNPACK_B R5, R19 ;  /* 0x00000013ff05723e */ /* 0x000fde00020006ff */
[----:B------:R-:W-:Y:S01]  /*b23b0*/  NOP ;  /* 0x0000000000007918 */ /* 0x000fe20000000000 */
[----:B------:R-:W-:Y:S04]  /*b23c0*/  STL.64 [R1+0x150], R8 ;  /* 0x0001500801007387 */ /* 0x000fe80000100a00 */
[----:B------:R0:W-:Y:S04]  /*b23d0*/  STL.64 [R1+0x158], R10 ;  /* 0x0001580a01007387 */ /* 0x0001e80000100a00 */
[----:B0-----:R-:W3:Y:S04]  /*b23e0*/  LDL R11, [R1+0x28f0] ;  /* 0x0028f000010b7983 */ /* 0x001ee80000100800 */
[----:B------:R-:W-:Y:S04]  /*b23f0*/  STL [R1+0x40], R4 ;  /* 0x0000400401007387 */ /* 0x000fe80000100800 */
[----:B------:R-:W4:Y:S01]  /*b2400*/  LDL R19, [R1+0x28f4] ;  /* 0x0028f40001137983 */ /* 0x000f220000100800 */
[----:B--2---:R-:W-:Y:S01]  /*b2410*/  HMMA.16816.F32 R20, R12, R4, R20 ;  /* 0x000000040c14723c */ /* 0x004fe20000001814 */
[----:B------:R-:W-:-:S02]  /*b2420*/  F2FP.F16.E4M3.UNPACK_B R6, R27 ;  /* 0x0000001bff06723e */ /* 0x000fc400020006ff */
[----:B----4-:R0:W-:Y:S04]  /*b2430*/  STL [R1+0x127f8], R19 ;  /* 0x0127f81301007387 */ /* 0x0101e80000100800 */
[----:B------:R-:W-:Y:S04]  /*b2440*/  STL [R1+0x44], R5 ;  /* 0x0000440501007387 */ /* 0x000fe80000100800 */
[----:B------:R-:W2:Y:S04]  /*b2450*/  LDL.LU.64 R16, [R1+0x2040] ;  /* 0x0020400001107983 */ /* 0x000ea80000300a00 */
[----:B0-----:R-:W2:Y:S04]  /*b2460*/  LDL.LU.64 R18, [R1+0x2048] ;  /* 0x0020480001127983 */ /* 0x001ea80000300a00 */
[----:B------:R-:W-:Y:S04]  /*b2470*/  STL.64 [R1+0x160], R20 ;  /* 0x0001601401007387 */ /* 0x000fe80000100a00 */
[----:B------:R0:W-:Y:S04]  /*b2480*/  STL.64 [R1+0x168], R22 ;  /* 0x0001681601007387 */ /* 0x0001e80000100a00 */
[----:B0-----:R-:W4:Y:S04]  /*b2490*/  LDL.LU R23, [R1+0x12800] ;  /* 0x0128000001177983 */ /* 0x001f280000300800 */
[----:B------:R-:W2:Y:S04]  /*b24a0*/  LDL.LU R20, [R1+0x127fc] ;  /* 0x0127fc0001147983 */ /* 0x000ea80000300800 */
[----:B------:R-:W3:Y:S04]  /*b24b0*/  LDL R10, [R1+0x2900] ;  /* 0x00290000010a7983 */ /* 0x000ee80000100800 */
[----:B------:R-:W3:Y:S04]  /*b24c0*/  LDL R21, [R1+0x2904] ;  /* 0x0029040001157983 */ /* 0x000ee80000100800 */
[----:B------:R-:W-:Y:S04]  /*b24d0*/  STL [R1+0x38], R6 ;  /* 0x0000380601007387 */ /* 0x000fe80000100800 */
[----:B------:R-:W3:Y:S04]  /*b24e0*/  LDL R27, [R1+0x2914] ;  /* 0x00291400011b7983 */ /* 0x000ee80000100800 */
[----:B------:R-:W3:Y:S01]  /*b24f0*/  LDL R22, [R1+0x2910] ;  /* 0x0029100001167983 */ /* 0x000ee20000100800 */
[----:B--2---:R-:W-:-:S07]  /*b2500*/  F2FP.F16.E4M3.UNPACK_B R7, R20 ;  /* 0x00000014ff07723e */ /* 0x004fce00020006ff */
[----:B------:R-:W-:Y:S01]  /*b2510*/  HMMA.16816.F32 R16, R12, R6, R16 ;  /* 0x000000060c10723c */ /* 0x000fe20000001810 */
[----:B----4-:R-:W-:Y:S01]  /*b2520*/  F2FP.F16.E4M3.UNPACK_B R4, R23 ;  /* 0x00000017ff04723e */ /* 0x010fe200020006ff */
[----:B---3--:R-:W-:Y:S04]  /*b2530*/  STL [R1+0x127e8], R27 ;  /* 0x0127e81b01007387 */ /* 0x008fe80000100800 */
[----:B------:R-:W-:-:S13]  /*b2540*/  STL [R1+0x3c], R7 ;  /* 0x00003c0701007387 */ /* 0x000fda0000100800 */
[----:B------:R0:W-:Y:S04]  /*b2550*/  STL.64 [R1+0x170], R16 ;  /* 0x0001701001007387 */ /* 0x0001e80000100a00 */
[----:B------:R1:W-:Y:S04]  /*b2560*/  STL.64 [R1+0x178], R18 ;  /* 0x0001781201007387 */ /* 0x0003e80000100a00 */
[----:B0-----:R-:W2:Y:S04]  /*b2570*/  LDL.LU.64 R16, [R1+0x2020] ;  /* 0x0020200001107983 */ /* 0x001ea80000300a00 */
[----:B------:R-:W-:Y:S04]  /*b2580*/  STL [R1+0x30], R4 ;  /* 0x0000300401007387 */ /* 0x000fe80000100800 */
[----:B-1----:R-:W2:Y:S04]  /*b2590*/  LDL.LU.64 R18, [R1+0x2028] ;  /* 0x0020280001127983 */ /* 0x002ea80000300a00 */
[----:B------:R-:W3:Y:S01]  /*b25a0*/  LDL R23, [R1+0x2920] ;  /* 0x0029200001177983 */ /* 0x000ee20000100800 */
[----:B------:R-:W-:Y:S01]  /*b25b0*/  IMAD.MOV.U32 R0, RZ, RZ, R7 ;  /* 0x000000ffff007224 */ /* 0x000fe200078e0007 */
[----:B------:R-:W-:-:S02]  /*b25c0*/  F2FP.F16.E4M3.UNPACK_B R5, R24 ;  /* 0x00000018ff05723e */ /* 0x000fc400020006ff */
[----:B---3--:R-:W-:Y:S04]  /*b25d0*/  STL.64 [R1+0x127f0], R22 ;  /* 0x0127f01601007387 */ /* 0x008fe80000100a00 */
[----:B------:R0:W-:Y:S04]  /*b25e0*/  STL [R1+0x127ec], R21 ;  /* 0x0127ec1501007387 */ /* 0x0001e80000100800 */
[----:B0-----:R-:W3:Y:S04]  /*b25f0*/  LDL.LU.64 R20, [R1+0x2030] ;  /* 0x0020300001147983 */ /* 0x001ee80000300a00 */
[----:B------:R-:W3:Y:S01]  /*b2600*/  LDL.LU.64 R22, [R1+0x2038] ;  /* 0x0020380001167983 */ /* 0x000ee20000300a00 */
[----:B------:R-:W-:-:S03]  /*b2610*/  F2FP.F16.E4M3.UNPACK_B R8, R25 ;  /* 0x00000019ff08723e */ /* 0x000fc600020006ff */
[----:B------:R-:W-:Y:S01]  /*b2620*/  STL [R1+0x126dc], R0 ;  /* 0x0126dc0001007387 */ /* 0x000fe20000100800 */
[----:B------:R-:W-:-:S03]  /*b2630*/  F2FP.F16.E4M3.UNPACK_B R9, R26 ;  /* 0x0000001aff09723e */ /* 0x000fc600020006ff */
[----:B------:R3:W-:Y:S04]  /*b2640*/  STL [R1+0x34], R5 ;  /* 0x0000340501007387 */ /* 0x0007e80000100800 */
[C---:B--2---:R-:W-:Y:S08]  /*b2650*/  HMMA.16816.F32 R16, R12.reuse, R8, R16 ;  /* 0x000000080c10723c */ /* 0x044ff00000001810 */
[----:B---3--:R-:W-:Y:S01]  /*b2660*/  HMMA.16816.F32 R4, R12, R4, R20 ;  /* 0x000000040c04723c */ /* 0x008fe20000001814 */
[----:B------:R-:W2:Y:S04]  /*b2670*/  LDL.LU.64 R20, [R1+0x2010] ;  /* 0x0020100001147983 */ /* 0x000ea80000300a00 */
[----:B------:R-:W2:-:S14]  /*b2680*/  LDL.LU.64 R22, [R1+0x2018] ;  /* 0x0020180001167983 */ /* 0x000e9c0000300a00 */
[----:B------:R-:W-:Y:S04]  /*b2690*/  STL.64 [R1+0x180], R4 ;  /* 0x0001800401007387 */ /* 0x000fe80000100a00 */
[----:B------:R0:W-:Y:S04]  /*b26a0*/  STL.64 [R1+0x188], R6 ;  /* 0x0001880601007387 */ /* 0x0001e80000100a00 */
[----:B------:R-:W-:Y:S04]  /*b26b0*/  STL [R1+0x28], R8 ;  /* 0x0000280801007387 */ /* 0x000fe80000100800 */
[----:B------:R-:W3:Y:S04]  /*b26c0*/  LDL.LU.64 R24, [R1+0x2000] ;  /* 0x0020000001187983 */ /* 0x000ee80000300a00 */
[----:B------:R-:W3:Y:S04]  /*b26d0*/  LDL.LU.64 R26, [R1+0x2008] ;  /* 0x00200800011a7983 */ /* 0x000ee80000300a00 */
[----:B0-----:R-:W4:Y:S04]  /*b26e0*/  LDL R7, [R1+0x2934] ;  /* 0x0029340001077983 */ /* 0x001f280000100800 */
[----:B------:R-:W-:Y:S04]  /*b26f0*/  STL [R1+0x2c], R9 ;  /* 0x00002c0901007387 */ /* 0x000fe80000100800 */
[----:B------:R-:W-:Y:S04]  /*b2700*/  STL.64 [R1+0x190], R16 ;  /* 0x0001901001007387 */ /* 0x000fe80000100a00 */
[----:B------:R0:W-:Y:S04]  /*b2710*/  STL.64 [R1+0x198], R18 ;  /* 0x0001981201007387 */ /* 0x0001e80000100a00 */
[----:B0-----:R-:W2:Y:S01]  /*b2720*/  LDL.LU R19, [R1+0x127f8] ;  /* 0x0127f80001137983 */ /* 0x001ea20000300800 */
[----:B------:R-:W-:Y:S01]  /*b2730*/  F2FP.F16.E4M3.UNPACK_B R4, R11 ;  /* 0x0000000bff04723e */ /* 0x000fe200020006ff */
[----:B------:R-:W-:-:S02]  /*b2740*/  IMAD.MOV.U32 R0, RZ, RZ, R9 ;  /* 0x000000ffff007224 */ /* 0x000fc400078e0009 */
[----:B------:R-:W3:Y:S04]  /*b2750*/  LDL R11, [R1+0x2924] ;  /* 0x00292400010b7983 */ /* 0x000ee80000100800 */
[----:B------:R-:W-:Y:S04]  /*b2760*/  STL [R1+0x20], R4 ;  /* 0x0000200401007387 */ /* 0x000fe80000100800 */
[----:B------:R-:W-:Y:S04]  /*b2770*/  STL [R1+0x126f8], R0 ;  /* 0x0126f80001007387 */ /* 0x000fe80000100800 */
[----:B------:R-:W3:Y:S01]  /*b2780*/  LDL.LU.64 R16, [R1+0x1ff0] ;  /* 0x001ff00001107983 */ /* 0x000ee20000300a00 */
[----:B--2---:R-:W-:-:S03]  /*b2790*/  F2FP.F16.E4M3.UNPACK_B R5, R19 ;  /* 0x00000013ff05723e */ /* 0x004fc600020006ff */
[----:B------:R-:W2:Y:S04]  /*b27a0*/  LDL.LU.64 R18, [R1+0x1ff8] ;  /* 0x001ff80001127983 */ /* 0x000ea80000300a00 */
[----:B------:R-:W2:Y:S01]  /*b27b0*/  LDL R6, [R1+0x2930] ;  /* 0x0029300001067983 */ /* 0x000ea20000100800 */
[----:B------:R-:W-:Y:S03]  /*b27c0*/  HMMA.16816.F32 R20, R12, R4, R20 ;  /* 0x000000040c14723c */ /* 0x000fe60000001814 */
[----:B------:R-:W-:-:S15]  /*b27d0*/  STL [R1+0x24], R5 ;  /* 0x0000240501007387 */ /* 0x000fde0000100800 */
[----:B------:R-:W-:Y:S01]  /*b27e0*/  NOP ;  /* 0x0000000000007918 */ /* 0x000fe20000000000 */
[----:B------:R-:W-:Y:S04]  /*b27f0*/  STL.64 [R1+0x1a0], R20 ;  /* 0x0001a01401007387 */ /* 0x000fe80000100a00 */
[----:B------:R0:W-:Y:S04]  /*b2800*/  STL.64 [R1+0x1a8], R22 ;  /* 0x0001a81601007387 */ /* 0x0001e80000100a00 */
[----:B0-----:R-:W2:Y:S04]  /*b2810*/  LDL.LU.64 R22, [R1+0x127f0] ;  /* 0x0127f00001167983 */ /* 0x001ea80000300a00 */
[----:B------:R-:W2:Y:S01]  /*b2820*/  LDL.LU R21, [R1+0x127ec] ;  /* 0x0127ec0001157983 */ /* 0x000ea20000300800 */
[----:B------:R-:W-:Y:S01]  /*b2830*/  F2FP.F16.E4M3.UNPACK_B R8, R10 ;  /* 0x0000000aff08723e */ /* 0x000fe200020006ff */
[----:B------:R-:W-:-:S05]  /*b2840*/  IMAD.MOV.U32 R0, RZ, RZ, R5 ;  /* 0x000000ffff007224 */ /* 0x000fca00078e0005 */
[----:B------:R-:W-:Y:S04]  /*b2850*/  STL [R1+0x12738], R0 ;  /* 0x0127380001007387 */ /* 0x000fe80000100800 */
[----:B------:R-:W-:Y:S01]  /*b2860*/  STL [R1+0x18], R8 ;  /* 0x0000180801007387 */ /* 0x000fe20000100800 */
[----:B--2---:R-:W-:-:S07]  /*b2870*/  F2FP.F16.E4M3.UNPACK_B R9, R21 ;  /* 0x00000015ff09723e */ /* 0x004fce00020006ff */
[----:B---3--:R-:W-:Y:S01]  /*b2880*/  HMMA.16816.F32 R24, R12, R8, R24 ;  /* 0x000000080c18723c */ /* 0x008fe20000001818 */
[----:B------:R-:W-:-:S15]  /*b2890*/  STL [R1+0x1c], R9 ;  /* 0x00001c0901007387 */ /* 0x000fde0000100800 */
[----:B------:R-:W-:-:S03]  /*b28a0*/  NOP ;  /* 0x0000000000007918 */ /* 0x000fc60000000000 */
[----:B------:R-:W-:Y:S04]  /*b28b0*/  STL.64 [R1+0x1b0], R24 ;  /* 0x0001b01801007387 */ /* 0x000fe80000100a00 */
[----:B------:R0:W-:Y:S04]  /*b28c0*/  STL.64 [R1+0x1b8], R26 ;  /* 0x0001b81a01007387 */ /* 0x0001e80000100a00 */
[----:B0-----:R-:W2:Y:S01]  /*b28d0*/  LDL.LU R27, [R1+0x127e8] ;  /* 0x0127e800011b7983 */ /* 0x001ea20000300800 */
[----:B------:R-:W-:Y:S01]  /*b28e0*/  IMAD.MOV.U32 R0, RZ, RZ, R9 ;  /* 0x000000ffff007224 */ /* 0x000fe200078e0009 */
[----:B------:R-:W-:-:S04]  /*b28f0*/  F2FP.F16.E4M3.UNPACK_B R4, R22 ;  /* 0x00000016ff04723e */ /* 0x000fc800020006ff */
[----:B------:R-:W-:Y:S04]  /*b2900*/  STL [R1+0x12750], R0 ;  /* 0x0127500001007387 */ /* 0x000fe80000100800 */
[----:B------:R-:W-:Y:S04]  /*b2910*/  STL [R1+0x10], R4 ;  /* 0x0000100401007387 */ /* 0x000fe80000100800 */
[----:B------:R-:W3:Y:S01]  /*b2920*/  LDL.LU.64 R24, [R1+0x1fd0] ;  /* 0x001fd00001187983 */ /* 0x000ee20000300a00 */
[----:B--2---:R-:W-:-:S03]  /*b2930*/  F2FP.F16.E4M3.UNPACK_B R5, R27 ;  /* 0x0000001bff05723e */ /* 0x004fc600020006ff */
[----:B------:R-:W2:Y:S04]  /*b2940*/  LDL.LU.64 R26, [R1+0x1fd8] ;  /* 0x001fd800011a7983 */ /* 0x000ea80000300a00 */
[----:B------:R-:W-:Y:S01]  /*b2950*/  HMMA.16816.F32 R16, R12, R4, R16 ;  /* 0x000000040c10723c */ /* 0x000fe20000001810 */
[----:B--2---:R0:W-:Y:S04]  /*b2960*/  STL.64 [R1+0x127d0], R26 ;  /* 0x0127d01a01007387 */ /* 0x0041e80000100a00 */
[----:B------:R-:W-:Y:S04]  /*b2970*/  STL [R1+0x14], R5 ;  /* 0x0000140501007387 */ /* 0x000fe80000100800 */
[----:B---3--:R-:W-:Y:S01]  /*b2980*/  STL.64 [R1+0x127c8], R24 ;  /* 0x0127c81801007387 */ /* 0x008fe20000100a00 */
[----:B0-----:R-:W-:-:S03]  /*b2990*/  F2FP.F16.E4M3.UNPACK_B R26, R23 ;  /* 0x00000017ff1a723e */ /* 0x001fc600020006ff */
[----:B------:R-:W2:Y:S06]  /*b29a0*/  LDL.LU.64 R20, [R1+0x1fc0] ;  /* 0x001fc00001147983 */ /* 0x000eac0000300a00 */
[----:B------:R-:W-:Y:S04]  /*b29b0*/  STL.64 [R1+0x1c0], R16 ;  /* 0x0001c01001007387 */ /* 0x000fe80000100a00 */
[----:B------:R-:W-:Y:S04]  /*b29c0*/  STL.64 [R1+0x1c8], R18 ;  /* 0x0001c81201007387 */ /* 0x000fe80000100a00 */
[----:B------:R-:W-:Y:S04]  /*b29d0*/  STL [R1+0x8], R26 ;  /* 0x0000081a01007387 */ /* 0x000fe80000100800 */
[----:B------:R-:W3:Y:S01]  /*b29e0*/  LDL.LU.64 R22, [R1+0x1fc8] ;  /* 0x001fc80001167983 */ /* 0x000ee20000300a00 */
[----:B------:R-:W-:Y:S01]  /*b29f0*/  IMAD.MOV.U32 R0, RZ, RZ, R5 ;  /* 0x000000ffff007224 */ /* 0x000fe200078e0005 */
[----:B------:R-:W-:-:S02]  /*b2a00*/  F2FP.F16.E4M3.UNPACK_B R27, R11 ;  /* 0x0000000bff1b723e */ /* 0x000fc400020006ff */
[----:B---3--:R-:W-:Y:S04]  /*b2a10*/  STL.64 [R1+0x127e0], R22 ;  /* 0x0127e01601007387 */ /* 0x008fe80000100a00 */
[----:B--2---:R0:W-:Y:S04]  /*b2a20*/  STL.64 [R1+0x127d8], R20 ;  /* 0x0127d81401007387 */ /* 0x0041e80000100a00 */
[----:B0-----:R-:W2:Y:S04]  /*b2a30*/  LDL.LU.64 R20, [R1+0x1fe0] ;  /* 0x001fe00001147983 */ /* 0x001ea80000300a00 */
[----:B------:R-:W2:Y:S04]  /*b2a40*/  LDL.LU.64 R22, [R1+0x1fe8] ;  /* 0x001fe80001167983 */ /* 0x000ea80000300a00 */
[----:B------:R-:W3:Y:S04]  /*b2a50*/  LDL.LU.64 R16, [R1+0x1fb0] ;  /* 0x001fb00001107983 */ /* 0x000ee80000300a00 */
[----:B------:R-:W3:Y:S04]  /*b2a60*/  LDL.LU.64 R18, [R1+0x1fb8] ;  /* 0x001fb80001127983 */ /* 0x000ee80000300a00 */
[----:B------:R-:W-:Y:S04]  /*b2a70*/  STL [R1+0x12754], R0 ;  /* 0x0127540001007387 */ /* 0x000fe80000100800 */
[----:B------:R-:W3:Y:S04]  /*b2a80*/  LDL.LU.64 R8, [R1+0x1fa0] ;  /* 0x001fa00001087983 */ /* 0x000ee80000300a00 */
[----:B------:R-:W3:Y:S04]  /*b2a90*/  LDL.LU.64 R10, [R1+0x1fa8] ;  /* 0x001fa800010a7983 */ /* 0x000ee80000300a00 */
[----:B------:R2:W-:Y:S02]  /*b2aa0*/  STL [R1+0xc], R27 ;  /* 0x00000c1b01007387 */ /* 0x0005e40000100800 */
[----:B--2---:R-:W-:Y:S02]  /*b2ab0*/  HMMA.16816.F32 R24, R12, R26, R20 ;  /* 0x0000001a0c18723c */ /* 0x004fe40000001814 */
[----:B------:R-:W2:Y:S04]  /*b2ac0*/  LDL.LU.64 R22, [R1+0x127e0] ;  /* 0x0127e00001167983 */ /* 0x000ea80000300a00 */
[----:B------:R-:W2:-:S13]  /*b2ad0*/  LDL.LU.64 R20, [R1+0x127d8] ;  /* 0x0127d80001147983 */ /* 0x000e9a0000300a00 */
[----:B------:R-:W-:Y:S04]  /*b2ae0*/  STL.64 [R1+0x1d0], R24 ;  /* 0x0001d01801007387 */ /* 0x000fe80000100a00 */
[----:B------:R0:W-:Y:S04]  /*b2af0*/  STL.64 [R1+0x1d8], R26 ;  /* 0x0001d81a01007387 */ /* 0x0001e80000100a00 */
[----:B0-----:R-:W2:Y:S04]  /*b2b00*/  LDL.LU.64 R26, [R1+0x127d0] ;  /* 0x0127d000011a7983 */ /* 0x001ea80000300a00 */
[----:B------:R-:W2:Y:S01]  /*b2b10*/  LDL.LU.64 R24, [R1+0x127c8] ;  /* 0x0127c80001187983 */ /* 0x000ea20000300a00 */
[----:B------:R-:W-:-:S02]  /*b2b20*/  F2FP.F16.E4M3.UNPACK_B R4, R6 ;  /* 0x00000006ff04723e */ /* 0x000fc400020006ff */
[----:B----4-:R-:W-:-:S05]  /*b2b30*/  F2FP.F16.E4M3.UNPACK_B R5, R7 ;  /* 0x00000007ff05723e */ /* 0x010fca00020006ff */
[----:B------:R-:W-:Y:S02]  /*b2b40*/  STL.64 [R1], R4 ;  /* 0x0000000401007387 */ /* 0x000fe40000100a00 */
[----:B--2---:R-:W-:-:S15]  /*b2b50*/  HMMA.16816.F32 R24, R12, R4, R24 ;  /* 0x000000040c18723c */ /* 0x004fde0000001818 */
[----:B------:R-:W-:-:S04]  /*b2b60*/  NOP ;  /* 0x0000000000007918 */ /* 0x000fc80000000000 */
[----:B------:R-:W-:Y:S04]  /*b2b70*/  STL.64 [R1+0x1e0], R24 ;  /* 0x0001e01801007387 */ /* 0x000fe80000100a00 */
[----:B------:R0:W-:Y:S04]  /*b2b80*/  STL.64 [R1+0x1e8], R26 ;  /* 0x0001e81a01007387 */ /* 0x0001e80000100a00 */
[----:B0-----:R-:W2:Y:S04]  /*b2b90*/  LDL.LU.64 R26, [R1+0x127c0] ;  /* 0x0127c000011a7983 */ /* 0x001ea80000300a00 */
[----:B------:R-:W4:Y:S01]  /*b2ba0*/  LDL.LU.64 R24, [R1+0x127b8] ;  /* 0x0127b80001187983 */ /* 0x000f220000300a00 */
[----:B------:R-:W-:-:S02]  /*b2bb0*/  F2FP.F16.E4M3.UNPACK_B R28, R28 ;  /* 0x0000001cff1c723e */ /* 0x000fc400020006ff */
[----:B------:R-:W-:-:S07]  /*b2bc0*/  F2FP.F16.E4M3.UNPACK_B R29, R29 ;  /* 0x0000001dff1d723e */ /* 0x000fce00020006ff */
[----:B------:R-:W-:Y:S01]  /*b2bd0*/  HMMA.16816.F32 R20, R12, R28, R20 ;  /* 0x0000001c0c14723c */ /* 0x000fe20000001814 */
[----:B------:R-:W-:Y:S02]  /*b2be0*/  IMAD.MOV.U32 R0, RZ, RZ, R5 ;  /* 0x000000ffff007224 */ /* 0x000fe400078e0005 */
[----:B------:R-:W3:Y:S04]  /*b2bf0*/  LDL.LU.64 R4, [R1+0x1f80] ;  /* 0x001f800001047983 */ /* 0x000ee80000300a00 */
[----:B------:R-:W3:-:S12]  /*b2c00*/  LDL.LU.64 R6, [R1+0x1f88] ;  /* 0x001f880001067983 */ /* 0x000ed80000300a00 */
[----:B------:R-:W-:Y:S04]  /*b2c10*/  STL.64 [R1+0x1f0], R20 ;  /* 0x0001f01401007387 */ /* 0x000fe80000100a00 */
[----:B------:R0:W-:Y:S04]  /*b2c20*/  STL.64 [R1+0x1f8], R22 ;  /* 0x0001f81601007387 */ /* 0x0001e80000100a00 */
[----:B0-----:R-:W3:Y:S04]  /*b2c30*/  LDL.LU.64 R22, [R1+0x127b0] ;  /* 0x0127b00001167983 */ /* 0x001ee80000300a00 */
[----:B------:R-:W3:Y:S01]  /*b2c40*/  LDL.LU.64 R20, [R1+0x127a8] ;  /* 0x0127a80001147983 */ /* 0x000ee20000300a00 */
[----:B--2---:R-:W-:-:S02]  /*b2c50*/  F2FP.F16.E4M3.UNPACK_B R26, R26 ;  /* 0x0000001aff1a723e */ /* 0x004fc400020006ff */
[----:B------:R-:W-:Y:S02]  /*b2c60*/  F2FP.F16.E4M3.UNPACK_B R27, R27 ;  /* 0x0000001bff1b723e */ /* 0x000fe400020006ff */
[----:B----4-:R-:W-:Y:S02]  /*b2c70*/  F2FP.F16.E4M3.UNPACK_B R24, R24 ;  /* 0x00000018ff18723e */ /* 0x010fe400020006ff */
[----:B------:R-:W-:-:S03]  /*b2c80*/  F2FP.F16.E4M3.UNPACK_B R25, R25 ;  /* 0x00000019ff19723e */ /* 0x000fc600020006ff */
[C---:B---3--:R-:W-:Y:S08]  /*b2c90*/  HMMA.16816.F32 R16, R12.reuse, R26, R16 ;  /* 0x0000001a0c10723c */ /* 0x048ff00000001810 */
[----:B------:R-:W-:Y:S11]  /*b2ca0*/  HMMA.16816.F32 R8, R12, R24, R8 ;  /* 0x000000180c08723c */ /* 0x000ff60000001808 */
[----:B------:R-:W-:Y:S04]  /*b2cb0*/  STL.64 [R1+0x200], R16 ;  /* 0x0002001001007387 */ /* 0x000fe80000100a00 */
[----:B------:R0:W-:Y:S04]  /*b2cc0*/  STL.64 [R1+0x208], R18 ;  /* 0x0002081201007387 */ /* 0x0001e80000100a00 */
[----:B0-----:R-:W2:Y:S04]  /*b2cd0*/  LDL.LU.64 R18, [R1+0x127a0] ;  /* 0x0127a00001127983 */ /* 0x001ea80000300a00 */
[----:B------:R-:W3:Y:S04]  /*b2ce0*/  LDL.LU.64 R16, [R1+0x12798] ;  /* 0x0127980001107983 */ /* 0x000ee80000300a00 */
[----:B------:R-:W-:Y:S04]  /*b2cf0*/  STL.64 [R1+0x210], R8 ;  /* 0x0002100801007387 */ /* 0x000fe80000100a00 */
[----:B------:R0:W-:Y:S04]  /*b2d00*/  STL.64 [R1+0x218], R10 ;  /* 0x0002180a01007387 */ /* 0x0001e80000100a00 */
[----:B0-----:R-:W4:Y:S04]  /*b2d10*/  LDL.LU.64 R10, [R1+0x12790] ;  /* 0x01279000010a7983 */ /* 0x001f280000300a00 */
[----:B------:R-:W2:Y:S04]  /*b2d20*/  LDL.LU.64 R8, [R1+0x12788] ;  /* 0x0127880001087983 */ /* 0x000ea80000300a00 */
[----:B------:R-:W-:Y:S04]  /*b2d30*/  STL.64 [R1+0x125e8], R26 ;  /* 0x0125e81a01007387 */ /* 0x000fe80000100a00 */
[----:B------:R0:W-:Y:S04]  /*b2d40*/  STL.64 [R1+0x125e0], R24 ;  /* 0x0125e01801007387 */ /* 0x0001e80000100a00 */
[----:B0-----:R-:W2:Y:S04]  /*b2d50*/  LDL.LU.64 R24, [R1+0x1f90] ;  /* 0x001f900001187983 */ /* 0x001ea80000300a00 */
[----:B------:R-:W2:Y:S01]  /*b2d60*/  LDL.LU.64 R26, [R1+0x1f98] ;  /* 0x001f9800011a7983 */ /* 0x000ea20000300a00 */
[----:B------:R-:W-:-:S02]  /*b2d70*/  F2FP.F16.E4M3.UNPACK_B R22, R22 ;  /* 0x00000016ff16723e */ /* 0x000fc400020006ff */
[----:B------:R-:W-:Y:S02]  /*b2d80*/  F2FP.F16.E4M3.UNPACK_B R23, R23 ;  /* 0x00000017ff17723e */ /* 0x000fe400020006ff */
[----:B------:R-:W-:Y:S02]  /*b2d90*/  F2FP.F16.E4M3.UNPACK_B R20, R20 ;  /* 0x00000014ff14723e */ /* 0x000fe400020006ff */
[----:B------:R-:W-:-:S03]  /*b2da0*/  F2FP.F16.E4M3.UNPACK_B R21, R21 ;  /* 0x00000015ff15723e */ /* 0x000fc600020006ff */
[----:B--2---:R-:W-:-:S15]  /*b2db0*/  HMMA.16816.F32 R24, R12, R22, R24 ;  /* 0x000000160c18723c */ /* 0x004fde0000001818 */
[----:B------:R-:W-:-:S04]  /*b2dc0*/  NOP ;  /* 0x0000000000007918 */ /* 0x000fc80000000000 */
[----:B------:R-:W-:Y:S04]  /*b2dd0*/  STL.64 [R1+0x220], R24 ;  /* 0x0002201801007387 */ /* 0x000fe80000100a00 */
[----:B------:R0:W-:Y:S02]  /*b2de0*/  STL.64 [R1+0x228], R26 ;  /* 0x0002281a01007387 */ /* 0x0001e40000100a00 */
[----:B0-----:R-:W-:Y:S02]  /*b2df0*/  HMMA.16816.F32 R24, R12, R20, R4 ;  /* 0x000000140c18723c */ /* 0x001fe40000001804 */
[----:B------:R-:W2:Y:S04]  /*b2e00*/  LDL.LU.64 R4, [R1+0x1f70] ;  /* 0x001f700001047983 */ /* 0x000ea80000300a00 */
[----:B------:R-:W2:-:S13]  /*b2e10*/  LDL.LU.64 R6, [R1+0x1f78] ;  /* 0x001f780001067983 */ /* 0x000e9a0000300a00 */
[----:B------:R0:W-:Y:S04]  /*b2e20*/  STL.64 [R1+0x230], R24 ;  /* 0x0002301801007387 */ /* 0x0001e80000100a00 */
[----:B------:R1:W-:Y:S04]  /*b2e30*/  STL.64 [R1+0x238], R26 ;  /* 0x0002381a01007387 */ /* 0x0003e80000100a00 */
[----:B0-----:R-:W2:Y:S04]  /*b2e40*/  LDL.LU R24, [R1+0xb9c] ;  /* 0x000b9c0001187983 */ /* 0x001ea80000300800 */
[----:B------:R-:W2:Y:S04]  /*b2e50*/  LDL.LU R25, [R1+0xb98] ;  /* 0x000b980001197983 */ /* 0x000ea80000300800 */
[----:B-1----:R-:W2:Y:S04]  /*b2e60*/  LDL.LU R26, [R1+0x113c] ;  /* 0x00113c00011a7983 */ /* 0x002ea80000300800 */
[----:B------:R-:W2:Y:S01]  /*b2e70*/  LDL.LU R27, [R1+0x1138] ;  /* 0x00113800011b7983 */ /* 0x000ea20000300800 */
[----:B------:R-:W-:-:S02]  /*b2e80*/  F2FP.F16.E4M3.UNPACK_B R18, R18 ;  /* 0x00000012ff12723e */ /* 0x000fc400020006ff */
[----:B------:R-:W-:Y:S01]  /*b2e90*/  F2FP.F16.E4M3.UNPACK_B R19, R19 ;  /* 0x00000013ff13723e */ /* 0x000fe200020006ff */
[----:B--2---:R-:W-:Y:S04]  /*b2ea0*/  STL.64 [R1+0x12760], R26 ;  /* 0x0127601a01007387 */ /* 0x004fe80000100a00 */
[----:B------:R0:W-:Y:S04]  /*b2eb0*/  STL.64 [R1+0x12758], R24 ;  /* 0x0127581801007387 */ /* 0x0001e80000100a00 */
[----:B0-----:R-:W2:Y:S04]  /*b2ec0*/  LDL.LU.64 R24, [R1+0x1f60] ;  /* 0x001f600001187983 */ /* 0x001ea80000300a00 */
[----:B------:R-:W2:Y:S04]  /*b2ed0*/  LDL.LU.64 R26, [R1+0x1f68] ;  /* 0x001f6800011a7983 */ /* 0x000ea80000300a00 */
[----:B------:R0:W-:Y:S04]  /*b2ee0*/  STL.64 [R1+0x125f8], R22 ;  /* 0x0125f81601007387 */ /* 0x0001e80000100a00 */
[----:B0-----:R-:W4:Y:S04]  /*b2ef0*/  LDL.LU R22, [R1+0xb90] ;  /* 0x000b900001167983 */ /* 0x001f280000300800 */
[----:B------:R-:W4:Y:S04]  /*b2f00*/  LDL.LU R23, [R1+0xb88] ;  /* 0x000b880001177983 */ /* 0x000f280000300800 */
[----:B------:R0:W-:Y:S04]  /*b2f10*/  STL.64 [R1+0x125f0], R20 ;  /* 0x0125f01401007387 */ /* 0x0001e80000100a00 */
[----:B0-----:R-:W4:Y:S04]  /*b2f20*/  LDL.LU R20, [R1+0xb80] ;  /* 0x000b800001147983 */ /* 0x001f280000300800 */
[----:B------:R-:W4:Y:S01]  /*b2f30*/  LDL.LU R21, [R1+0xb7c] ;  /* 0x000b7c0001157983 */ /* 0x000f220000300800 */
[----:B---3--:R-:W-:-:S02]  /*b2f40*/  F2FP.F16.E4M3.UNPACK_B R16, R16 ;  /* 0x00000010ff10723e */ /* 0x008fc400020006ff */
[----:B------:R-:W-:Y:S01]  /*b2f50*/  F2FP.F16.E4M3.UNPACK_B R17, R17 ;  /* 0x00000011ff11723e */ /* 0x000fe200020006ff */
[C---:B------:R-:W-:Y:S08]  /*b2f60*/  HMMA.16816.F32 R4, R12.reuse, R18, R4 ;  /* 0x000000120c04723c */ /* 0x040ff00000001804 */
[----:B--2---:R-:W-:Y:S01]  /*b2f70*/  HMMA.16816.F32 R24, R12, R16, R24 ;  /* 0x000000100c18723c */ /* 0x004fe20000001818 */
[----:B----4-:R-:W-:Y:S04]  /*b2f80*/  STL.64 [R1+0x12770], R22 ;  /* 0x0127701601007387 */ /* 0x010fe80000100a00 */
[----:B------:R0:W-:Y:S04]  /*b2f90*/  STL.64 [R1+0x12768], R20 ;  /* 0x0127681401007387 */ /* 0x0001e80000100a00 */
[----:B0-----:R-:W2:Y:S04]  /*b2fa0*/  LDL.LU.64 R20, [R1+0x1f40] ;  /* 0x001f400001147983 */ /* 0x001ea80000300a00 */
[----:B------:R-:W2:Y:S04]  /*b2fb0*/  LDL.LU.64 R22, [R1+0x1f48] ;  /* 0x001f480001167983 */ /* 0x000ea80000300a00 */
[----:B------:R-:W-:Y:S04]  /*b2fc0*/  STL.64 [R1+0x240], R4 ;  /* 0x0002400401007387 */ /* 0x000fe80000100a00 */
[----:B------:R0:W-:Y:S04]  /*b2fd0*/  STL.64 [R1+0x248], R6 ;  /* 0x0002480601007387 */ /* 0x0001e80000100a00 */
[----:B0-----:R-:W3:Y:S04]  /*b2fe0*/  LDL.LU.64 R6, [R1+0x12780] ;  /* 0x0127800001067983 */ /* 0x001ee80000300a00 */
[----:B------:R-:W4:Y:S04]  /*b2ff0*/  LDL.LU.64 R4, [R1+0x12778] ;  /* 0x0127780001047983 */ /* 0x000f280000300a00 */
[----:B------:R0:W-:Y:S04]  /*b3000*/  STL.64 [R1+0x250], R24 ;  /* 0x0002501801007387 */ /* 0x0001e80000100a00 */
[----:B------:R1:W-:Y:S04]  /*b3010*/  STL.64 [R1+0x258], R26 ;  /* 0x0002581a01007387 */ /* 0x0003e80000100a00 */
[----:B0-----:R-:W3:Y:S04]  /*b3020*/  LDL.LU.64 R24, [R1+0x1f30] ;  /* 0x001f300001187983 */ /* 0x001ee80000300a00 */
[----:B-1----:R-:W3:Y:S04]  /*b3030*/  LDL.LU.64 R26, [R1+0x1f38] ;  /* 0x001f3800011a7983 */ /* 0x002ee80000300a00 */
[----:B------:R-:W-:Y:S04]  /*b3040*/  STL.64 [R1+0x125d8], R18 ;  /* 0x0125d81201007387 */ /* 0x000fe80000100a00 */
[----:B------:R0:W-:Y:S04]  /*b3050*/  STL.64 [R1+0x125d0], R16 ;  /* 0x0125d01001007387 */ /* 0x0001e80000100a00 */
[----:B0-----:R-:W3:Y:S04]  /*b3060*/  LDL.LU.64 R16, [R1+0x1f50] ;  /* 0x001f500001107983 */ /* 0x001ee80000300a00 */
[----:B------:R-:W3:Y:S01]  /*b3070*/  LDL.LU.64 R18, [R1+0x1f58] ;  /* 0x001f580001127983 */ /* 0x000ee20000300a00 */
[----:B------:R-:W-:-:S02]  /*b3080*/  F2FP.F16.E4M3.UNPACK_B R10, R10 ;  /* 0x0000000aff0a723e */ /* 0x000fc400020006ff */
[----:B------:R-:W-:Y:S02]  /*b3090*/  F2FP.F16.E4M3.UNPACK_B R11, R11 ;  /* 0x0000000bff0b723e */ /* 0x000fe400020006ff */
[----:B------:R-:W-:Y:S02]  /*b30a0*/  F2FP.F16.E4M3.UNPACK_B R8, R8 ;  /* 0x00000008ff08723e */ /* 0x000fe400020006ff */
[----:B------:R-:W-:-:S07]  /*b30b0*/  F2FP.F16.E4M3.UNPACK_B R9, R9 ;  /* 0x00000009ff09723e */ /* 0x000fce00020006ff */
[C---:B--2---:R-:W-:Y:S08]  /*b30c0*/  HMMA.16816.F32 R20, R12.reuse, R8, R20 ;  /* 0x000000080c14723c */ /* 0x044ff00000001814 */
[----:B---3--:R-:W-:-:S15]  /*b30d0*/  HMMA.16816.F32 R16, R12, R10, R16 ;  /* 0x0000000a0c10723c */ /* 0x008fde0000001810 */
[----:B------:R-:W-:-:S04]  /*b30e0*/  NOP ;  /* 0x0000000000007918 */ /* 0x000fc80000000000 */
[----:B------:R0:W-:Y:S04]  /*b30f0*/  STL.64 [R1+0x260], R16 ;  /* 0x0002601001007387 */ /* 0x0001e80000100a00 */
[----:B------:R1:W-:Y:S04]  /*b3100*/  STL.64 [R1+0x268], R18 ;  /* 0x0002681201007387 */ /* 0x0003e80000100a00 */
[----:B0-----:R-:W2:Y:S04]  /*b3110*/  LDL.LU.64 R16, [R1+0x20e0] ;  /* 0x0020e00001107983 */ /* 0x001ea80000300a00 */
[----:B-1----:R-:W2:Y:S04]  /*b3120*/  LDL.LU.64 R18, [R1+0x20e8] ;  /* 0x0020e80001127983 */ /* 0x002ea80000300a00 */
[----:B------:R-:W-:Y:S04]  /*b3130*/  STL.64 [R1+0x270], R20 ;  /* 0x0002701401007387 */ /* 0x000fe80000100a00 */
[----:B------:R0:W-:Y:S04]  /*b3140*/  STL.64 [R1+0x278], R22 ;  /* 0x0002781601007387 */ /* 0x0001e80000100a00 */
[----:B0-----:R-:W3:Y:S04]  /*b3150*/  LDL.LU.64 R22, [R1+0x12770] ;  /* 0x0127700001167983 */ /* 0x001ee80000300a00 */
[----:B------:R-:W2:Y:S04]  /*b3160*/  LDL.LU.64 R20, [R1+0x12768] ;  /* 0x0127680001147983 */ /* 0x000ea80000300a00 */
[----:B------:R-:W-:Y:S04]  /*b3170*/  STL.64 [R1+0x125b8], R10 ;  /* 0x0125b80a01007387 */ /* 0x000fe80000100a00 */
[----:B------:R0:W-:Y:S04]  /*b3180*/  STL.64 [R1+0x125b0], R8 ;  /* 0x0125b00801007387 */ /* 0x0001e80000100a00 */
[----:B0-----:R-:W2:Y:S04]  /*b3190*/  LDL.LU.64 R8, [R1+0x3180] ;  /* 0x0031800001087983 */ /* 0x001ea80000300a00 */
[----:B------:R-:W2:Y:S01]  /*b31a0*/  LDL.LU.64 R10, [R1+0x3188] ;  /* 0x00318800010a7983 */ /* 0x000ea20000300a00 */
[----:B------:R-:W-:-:S02]  /*b31b0*/  F2FP.F16.E4M3.UNPACK_B R6, R6 ;  /* 0x00000006ff06723e */ /* 0x000fc400020006ff */
[----:B------:R-:W-:Y:S02]  /*b31c0*/  F2FP.F16.E4M3.UNPACK_B R7, R7 ;  /* 0x00000007ff07723e */ /* 0x000fe400020006ff */
[----:B----4-:R-:W-:Y:S02]  /*b31d0*/  F2FP.F16.E4M3.UNPACK_B R4, R4 ;  /* 0x00000004ff04723e */ /* 0x010fe400020006ff */
[----:B------:R-:W-:-:S03]  /*b31e0*/  F2FP.F16.E4M3.UNPACK_B R5, R5 ;  /* 0x00000005ff05723e */ /* 0x000fc600020006ff */
[----:B------:R-:W-:Y:S01]  /*b31f0*/  HMMA.16816.F32 R24, R12, R6, R24 ;  /* 0x000000060c18723c */ /* 0x000fe20000001818 */
[----:B------:R-:W-:Y:S02]  /*b3200*/  F2FP.F16.E4M3.UNPACK_B R2, R2 ;  /* 0x00000002ff02723e */ /* 0x000fe400020006ff */
[----:B------:R-:W-:-:S15]  /*b3210*/  F2FP.F16.E4M3.UNPACK_B R3, R3 ;  /* 0x00000003ff03723e */ /* 0x000fde00020006ff */
[----:B------:R-:W-:Y:S01]  /*b3220*/  NOP ;  /* 0x0000000000007918 */ /* 0x000fe20000000000 */
[----:B------:R-:W-:Y:S04]  /*b3230*/  STL.64 [R1+0x2b0], R24 ;  /* 0x0002b01801007387 */ /* 0x000fe80000100a00 */
[----:B------:R0:W-:Y:S04]  /*b3240*/  STL.64 [R1+0x2b8], R26 ;  /* 0x0002b81a01007387 */ /* 0x0001e80000100a00 */
[----:B0-----:R-:W4:Y:S04]  /*b3250*/  LDL.LU.64 R26, [R1+0x12760] ;  /* 0x01276000011a7983 */ /* 0x001f280000300a00 */
[----:B------:R-:W3:Y:S04]  /*b3260*/  LDL.LU.64 R24, [R1+0x12758] ;  /* 0x0127580001187983 */ /* 0x000ee80000300a00 */
[----:B------:R-:W-:Y:S04]  /*b3270*/  STL.64 [R1+0x12598], R6 ;  /* 0x0125980601007387 */ /* 0x000fe80000100a00 */
[----:B------:R-:W-:Y:S01]  /*b3280*/  STL.64 [R1+0x12590], R4 ;  /* 0x0125900401007387 */ /* 0x000fe20000100a00 */
[C---:B--2---:R-:W-:Y:S08]  /*b3290*/  HMMA.16816.F32 R8, R12.reuse, R4, R8 ;  /* 0x000000040c08723c */ /* 0x044ff00000001808 */
[----:B------:R-:W-:Y:S11]  /*b32a0*/  HMMA.16816.F32 R12, R12, R2, R16 ;  /* 0x000000020c0c723c */ /* 0x000ff60000001810 */
[----:B------:R0:W-:Y:S04]  /*b32b0*/  STL.64 [R1+0x790], R8 ;  /* 0x0007900801007387 */ /* 0x0001e80000100a00 */
[----:B------:R-:W-:Y:S01]  /*b32c0*/  STL.64 [R1+0x798], R10 ;  /* 0x0007980a01007387 */ /* 0x000fe20000100a00 */
[----:B0-----:R-:W-:-:S03]  /*b32d0*/  IMAD R9, R21, 0x100, R20 ;  /* 0x0000010015097824 */ /* 0x001fc600078e0214 */
[----:B------:R-:W2:Y:S04]  /*b32e0*/  LDL R20, [R1+0x60] ;  /* 0x0000600001147983 */ /* 0x000ea80000100800 */
[----:B------:R-:W-:Y:S04]  /*b32f0*/  STL.64 [R1+0x2a0], R12 ;  /* 0x0002a00c01007387 */ /* 0x000fe80000100a00 */
[----:B------:R-:W-:Y:S04]  /*b3300*/  STL.64 [R1+0x2a8], R14 ;  /* 0x0002a80e01007387 */ /* 0x000fe80000100a00 */
[----:B------:R-:W2:Y:S04]  /*b3310*/  LDL R18, [R1+0x68] ;  /* 0x0000680001127983 */ /* 0x000ea80000100800 */
[----:B------:R-:W2:Y:S01]  /*b3320*/  LDL R19, [R1+0x6c] ;  /* 0x00006c0001137983 */ /* 0x000ea20000100800 */
[----:B---3--:R-:W-:-:S03]  /*b3330*/  IMAD R8, R23, 0x100, R22 ;  /* 0x0000010017087824 */ /* 0x008fc600078e0216 */
[----:B------:R-:W3:Y:S04]  /*b3340*/  LDL R21, [R1+0x64] ;  /* 0x0000640001157983 */ /* 0x000ee80000100800 */
[----:B--2---:R0:W-:Y:S04]  /*b3350*/  STL.64 [R1+0x126e0], R18 ;  /* 0x0126e01201007387 */ /* 0x0041e80000100a00 */
[----:B------:R-:W2:Y:S04]  /*b3360*/  LDL R22, [R1+0x58] ;  /* 0x0000580001167983 */ /* 0x000ea80000100800 */
[----:B------:R-:W2:Y:S04]  /*b3370*/  LDL R23, [R1+0x5c] ;  /* 0x00005c0001177983 */ /* 0x000ea80000100800 */
[----:B0-----:R-:W3:Y:S04]  /*b3380*/  LDL R18, [R1+0x78] ;  /* 0x0000780001127983 */ /* 0x001ee80000100800 */
[----:B------:R-:W4:Y:S04]  /*b3390*/  LDL R19, [R1+0x7c] ;  /* 0x00007c0001137983 */ /* 0x000f280000100800 */
[----:B--2---:R-:W-:Y:S04]  /*b33a0*/  STL.64 [R1+0x126f0], R22 ;  /* 0x0126f01601007387 */ /* 0x004fe80000100a00 */
[----:B---3--:R-:W-:Y:S04]  /*b33b0*/  STL.64 [R1+0x126e8], R20 ;  /* 0x0126e81401007387 */ /* 0x008fe80000100a00 */
[----:B------:R-:W2:Y:S04]  /*b33c0*/  LDL R16, [R1+0x70] ;  /* 0x0000700001107983 */ /* 0x000ea80000100800 */
[----:B------:R-:W2:Y:S04]  /*b33d0*/  LDL R17, [R1+0x74] ;  /* 0x0000740001117983 */ /* 0x000ea80000100800 */
[----:B----4-:R0:W-:Y:S04]  /*b33e0*/  STL.64 [R1+0x12708], R18 ;  /* 0x0127081201007387 */ /* 0x0101e80000100a00 */
[----:B0-----:R-:W3:Y:S04]  /*b33f0*/  LDL R18, [R1+0x80] ;  /* 0x0000800001127983 */ /* 0x001ee80000100800 */
[----:B------:R-:W3:Y:S04]  /*b3400*/  LDL R19, [R1+0x84] ;  /* 0x0000840001137983 */ /* 0x000ee80000100800 */
[----:B--2---:R0:W-:Y:S04]  /*b3410*/  STL.64 [R1+0x12700], R16 ;  /* 0x0127001001007387 */ /* 0x0041e80000100a00 */
[----:B------:R-:W2:Y:S04]  /*b3420*/  LDL R6, [R1+0x98] ;  /* 0x0000980001067983 */ /* 0x000ea80000100800 */
[----:B------:R-:W2:Y:S04]  /*b3430*/  LDL R7, [R1+0x9c] ;  /* 0x00009c0001077983 */ /* 0x000ea80000100800 */
[----:B0-----:R-:W4:Y:S04]  /*b3440*/  LDL R16, [R1+0x88] ;  /* 0x0000880001107983 */ /* 0x001f280000100800 */
[----:B------:R-:W4:Y:S04]  /*b3450*/  LDL R17, [R1+0x8c] ;  /* 0x00008c0001117983 */ /* 0x000f280000100800 */
[----:B---3--:R0:W-:Y:S04]  /*b3460*/  STL.64 [R1+0x12720], R18 ;  /* 0x0127201201007387 */ /* 0x0081e80000100a00 */
[----:B0-----:R-:W3:Y:S04]  /*b3470*/  LDL R18, [R1+0x90] ;  /* 0x0000900001127983 */ /* 0x001ee80000100800 */
[----:B------:R-:W3:Y:S01]  /*b3480*/  LDL R19, [R1+0x94] ;  /* 0x0000940001137983 */ /* 0x000ee20000100800 */
[----:B------:R-:W-:-:S02]  /*b3490*/  IMAD R4, R27, 0x100, R26 ;  /* 0x000001001b047824 */ /* 0x000fc400078e021a */
[----:B------:R-:W-:Y:S01]  /*b34a0*/  IMAD.MOV.U32 R27, RZ, RZ, R0 ;  /* 0x000000ffff1b7224 */ /* 0x000fe200078e0000 */
[----:B---3--:R-:W-:Y:S04]  /*b34b0*/  STL.64 [R1+0x12748], R18 ;  /* 0x0127481201007387 */ /* 0x008fe80000100a00 */
[----:B----4-:R0:W-:Y:S04]  /*b34c0*/  STL.64 [R1+0x12740], R16 ;  /* 0x0127401001007387 */ /* 0x0101e80000100a00 */
[----:B------:R-:W3:Y:S01]  /*b34d0*/  LDL R26, [R1] ;  /* 0x00000000011a7983 */ /* 0x000ee20000100800 */
[----:B------:R-:W-:-:S03]  /*b34e0*/  IMAD R5, R25, 0x100, R24 ;  /* 0x0000010019057824 */ /* 0x000fc600078e0218 */
[----:B------:R-:W4:Y:S04]  /*b34f0*/  LDL.LU R0, [R1+0x12754] ;  /* 0x0127540001007983 */ /* 0x000f280000300800 */
[----:B0-----:R-:W2:Y:S04]  /*b3500*/  LDL.LU.64 R16, [R1+0x3170] ;  /* 0x0031700001107983 */ /* 0x001ea80000300a00 */
[----:B------:R-:W2:Y:S04]  /*b3510*/  LDL.LU.64 R18, [R1+0x3178] ;  /* 0x0031780001127983 */ /* 0x000ea80000300a00 */
[----:B---3--:R4:W-:Y:S04]  /*b3520*/  STL.64 [R1+0x12600], R26 ;  /* 0x0126001a01007387 */ /* 0x0089e80000100a00 */
[----:B------:R-:W3:Y:S04]  /*b3530*/  LDL R24, [R1+0x8] ;  /* 0x0000080001187983 */ /* 0x000ee80000100800 */
[----:B------:R-:W3:Y:S01]  /*b3540*/  LDL R25, [R1+0xc] ;  /* 0x00000c0001197983 */ /* 0x000ee20000100800 */
[----:B----4-:R-:W-:-:S03]  /*b3550*/  IMAD.MOV.U32 R27, RZ, RZ, R0 ;  /* 0x000000ffff1b7224 */ /* 0x010fc600078e0000 */
[----:B---3--:R-:W-:Y:S04]  /*b3560*/  STL.64 [R1+0x12618], R24 ;  /* 0x0126181801007387 */ /* 0x008fe80000100a00 */
[----:B------:R-:W3:Y:S04]  /*b3570*/  LDL R26, [R1+0x10] ;  /* 0x00001000011a7983 */ /* 0x000ee80000100800 */
[----:B------:R-:W4:Y:S04]  /*b3580*/  LDL.LU R0, [R1+0x12750] ;  /* 0x0127500001007983 */ /* 0x000f280000300800 */
[----:B------:R-:W2:Y:S04]  /*b3590*/  LDL.LU.64 R20, [R1+0x3120] ;  /* 0x0031200001147983 */ /* 0x000ea80000300a00 */
[----:B------:R-:W2:Y:S04]  /*b35a0*/  LDL.LU.64 R22, [R1+0x3128] ;  /* 0x0031280001167983 */ /* 0x000ea80000300a00 */
[----:B--2---:R-:W-:Y:S04]  /*b35b0*/  STL.64 [R1+0x12718], R22 ;  /* 0x0127181601007387 */ /* 0x004fe80000100a00 */
[----:B------:R0:W-:Y:S04]  /*b35c0*/  STL.64 [R1+0x12710], R20 ;  /* 0x0127101401007387 */ /* 0x0001e80000100a00 */
[----:B0-----:R-:W2:Y:S04]  /*b35d0*/  LDL.LU.64 R20, [R1+0x3140] ;  /* 0x0031400001147983 */ /* 0x001ea80000300a00 */
[----:B------:R-:W2:Y:S01]  /*b35e0*/  LDL.LU.64 R22, [R1+0x3148] ;  /* 0x0031480001167983 */ /* 0x000ea20000300a00 */
[----:B------:R-:W-:-:S02]  /*b35f0*/  F2FP.F16.E4M3.UNPACK_B R12, R9 ;  /* 0x00000009ff0c723e */ /* 0x000fc400020006ff */
[----:B------:R-:W-:Y:S02]  /*b3600*/  F2FP.F16.E4M3.UNPACK_B R13, R8 ;  /* 0x00000008ff0d723e */ /* 0x000fe400020006ff */
[----:B------:R-:W-:Y:S02]  /*b3610*/  F2FP.F16.E4M3.UNPACK_B R14, R5 ;  /* 0x00000005ff0e723e */ /* 0x000fe400020006ff */
[----:B------:R-:W-:-:S07]  /*b3620*/  F2FP.F16.E4M3.UNPACK_B R15, R4 ;  /* 0x00000004ff0f723e */ /* 0x000fce00020006ff */
[C---:B------:R-:W-:Y:S01]  /*b3630*/  HMMA.16816.F32 R4, R12.reuse, R6, R16 ;  /* 0x000000060c04723c */ /* 0x040fe20000001810 */
[----:B--2---:R-:W-:Y:S04]  /*b3640*/  STL.64 [R1+0x12730], R22 ;  /* 0x0127301601007387 */ /* 0x004fe80000100a00 */
[----:B------:R0:W-:Y:S04]  /*b3650*/  STL.64 [R1+0x12728], R20 ;  /* 0x0127281401007387 */ /* 0x0001e80000100a00 */
[----:B0-----:R-:W2:Y:S04]  /*b3660*/  LDL.LU.64 R20, [R1+0x3150] ;  /* 0x0031500001147983 */ /* 0x001ea80000300a00 */
[----:B------:R-:W2:Y:S04]  /*b3670*/  LDL.LU.64 R22, [R1+0x3158] ;  /* 0x0031580001167983 */ /* 0x000ea80000300a00 */
[----:B------:R-:W2:Y:S04]  /*b3680*/  LDL.LU.64 R8, [R1+0x3100] ;  /* 0x0031000001087983 */ /* 0x000ea80000300a00 */
[----:B------:R-:W2:Y:S04]  /*b3690*/  LDL.LU.64 R10, [R1+0x3108] ;  /* 0x00310800010a7983 */ /* 0x000ea80000300a00 */
[----:B---3--:R0:W-:Y:S04]  /*b36a0*/  STL.64 [R1+0x12630], R26 ;  /* 0x0126301a01007387 */ /* 0x0081e80000100a00 */
[----:B------:R-:W3:Y:S04]  /*b36b0*/  LDL.LU.64 R24, [R1+0x3160] ;  /* 0x0031600001187983 */ /* 0x000ee80000300a00 */
[----:B0-----:R-:W3:Y:S04]  /*b36c0*/  LDL.LU.64 R26, [R1+0x3168] ;  /* 0x00316800011a7983 */ /* 0x001ee80000300a00 */
[----:B------:R-:W3:Y:S04]  /*b36d0*/  LDL.LU.64 R18, [R1+0x12748] ;  /* 0x0127480001127983 */ /* 0x000ee80000300a00 */
[----:B------:R-:W2:Y:S04]  /*b36e0*/  LDL.LU.64 R16, [R1+0x12740] ;  /* 0x0127400001107983 */ /* 0x000ea80000300a00 */
[----:B------:R0:W-:Y:S04]  /*b36f0*/  STL.64 [R1+0x780], R4 ;  /* 0x0007800401007387 */ /* 0x0001e80000100a00 */
[----:B------:R1:W-:Y:S04]  /*b3700*/  STL.64 [R1+0x788], R6 ;  /* 0x0007880601007387 */ /* 0x0003e80000100a00 */
[----:B0-----:R-:W2:Y:S04]  /*b3710*/  LDL.LU.64 R4, [R1+0x30f0] ;  /* 0x0030f00001047983 */ /* 0x001ea80000300a00 */
[----:B-1----:R-:W2:Y:S01]  /*b3720*/  LDL.LU.64 R6, [R1+0x30f8] ;  /* 0x0030f80001067983 */ /* 0x002ea20000300a00 */
[----:B---3--:R-:W-:-:S15]  /*b3730*/  HMMA.16816.F32 R24, R12, R18, R24 ;  /* 0x000000120c18723c */ /* 0x008fde0000001818 */
[----:B------:R-:W-:-:S04]  /*b3740*/  NOP ;  /* 0x0000000000007918 */ /* 0x000fc80000000000 */
[----:B------:R0:W-:Y:S04]  /*b3750*/  STL.64 [R1+0x770], R24 ;  /* 0x0007701801007387 */ /* 0x0001e80000100a00 */
[----:B------:R-:W-:Y:S04]  /*b3760*/  STL.64 [R1+0x778], R26 ;  /* 0x0007781a01007387 */ /* 0x000fe80000100a00 */
[----:B0-----:R-:W3:Y:S01]  /*b3770*/  LDL R24, [R1+0x18] ;  /* 0x0000180001187983 */ /* 0x001ee20000100800 */
[----:B--2---:R-:W-:Y:S01]  /*b3780*/  HMMA.16816.F32 R16, R12, R16, R20 ;  /* 0x000000100c10723c */ /* 0x004fe20000001814 */
[----:B----4-:R-:W-:-:S02]  /*b3790*/  IMAD.MOV.U32 R25, RZ, RZ, R0 ;  /* 0x000000ffff197224 */ /* 0x010fc400078e0000 */
[----:B------:R-:W2:Y:S04]  /*b37a0*/  LDL.LU R0, [R1+0x12738] ;  /* 0x0127380001007983 */ /* 0x000ea80000300800 */
[----:B---3--:R0:W-:Y:S04]  /*b37b0*/  STL.64 [R1+0x12648], R24 ;  /* 0x0126481801007387 */ /* 0x0081e80000100a00 */
[----:B0-----:R-:W3:Y:S04]  /*b37c0*/  LDL.LU.64 R24, [R1+0x3130] ;  /* 0x0031300001187983 */ /* 0x001ee80000300a00 */
[----:B------:R-:W3:Y:S04]  /*b37d0*/  LDL.LU.64 R26, [R1+0x3138] ;  /* 0x00313800011a7983 */ /* 0x000ee80000300a00 */
[----:B------:R-:W4:Y:S04]  /*b37e0*/  LDL.LU.64 R22, [R1+0x12730] ;  /* 0x0127300001167983 */ /* 0x000f280000300a00 */
[----:B------:R-:W4:Y:S04]  /*b37f0*/  LDL.LU.64 R20, [R1+0x12728] ;  /* 0x0127280001147983 */ /* 0x000f280000300a00 */
[----:B------:R-:W-:Y:S04]  /*b3800*/  STL.64 [R1+0x760], R16 ;  /* 0x0007601001007387 */ /* 0x000fe80000100a00 */
[----:B------:R0:W-:Y:S04]  /*b3810*/  STL.64 [R1+0x768], R18 ;  /* 0x0007681201007387 */ /* 0x0001e80000100a00 */
[----:B0-----:R-:W4:Y:S02]  /*b3820*/  LDL.LU.64 R18, [R1+0x12720] ;  /* 0x0127200001127983 */ /* 0x001f240000300a00 */
[----:B----4-:R-:W-:Y:S02]  /*b3830*/  HMMA.16816.F32 R16, R12, R18, R20 ;  /* 0x000000120c10723c */ /* 0x010fe40000001814 */
[----:B------:R-:W4:Y:S04]  /*b3840*/  LDL.LU.64 R22, [R1+0x12718] ;  /* 0x0127180001167983 */ /* 0x000f280000300a00 */
[----:B------:R-:W4:-:S13]  /*b3850*/  LDL.LU.64 R20, [R1+0x12710] ;  /* 0x0127100001147983 */ /* 0x000f1a0000300a00 */
[----:B------:R-:W-:Y:S04]  /*b3860*/  STL.64 [R1+0x750], R16 ;  /* 0x0007501001007387 */ /* 0x000fe80000100a00 */
[----:B------:R0:W-:Y:S04]  /*b3870*/  STL.64 [R1+0x758], R18 ;  /* 0x0007581201007387 */ /* 0x0001e80000100a00 */
[----:B0-----:R-:W3:Y:S04]  /*b3880*/  LDL.LU.64 R18, [R1+0x12708] ;  /* 0x0127080001127983 */ /* 0x001ee80000300a00 */
[----:B------:R-:W4:Y:S01]  /*b3890*/  LDL.LU.64 R16, [R1+0x12700] ;  /* 0x0127000001107983 */ /* 0x000f220000300a00 */
[----:B---3--:R-:W-:-:S15]  /*b38a0*/  HMMA.16816.F32 R24, R12, R18, R24 ;  /* 0x000000120c18723c */ /* 0x008fde0000001818 */
[----:B------:R-:W-:-:S04]  /*b38b0*/  NOP ;  /* 0x0000000000007918 */ /* 0x000fc80000000000 */
[----:B------:R-:W-:Y:S04]  /*b38c0*/  STL.64 [R1+0x740], R24 ;  /* 0x0007401801007387 */ /* 0x000fe80000100a00 */
[----:B------:R0:W-:Y:S04]  /*b38d0*/  STL.64 [R1+0x748], R26 ;  /* 0x0007481a01007387 */ /* 0x0001e80000100a00 */
[----:B0-----:R-:W3:Y:S01]  /*b38e0*/  LDL R26, [R1+0x20] ;  /* 0x00002000011a7983 */ /* 0x001ee20000100800 */
[----:B----4-:R-:W-:Y:S01]  /*b38f0*/  HMMA.16816.F32 R16, R12, R16, R20 ;  /* 0x000000100c10723c */ /* 0x010fe20000001814 */
[----:B--2---:R-:W-:-:S02]  /*b3900*/  IMAD.MOV.U32 R27, RZ, RZ, R0 ;  /* 0x000000ffff1b7224 */ /* 0x004fc400078e0000 */
[----:B------:R-:W2:Y:S04]  /*b3910*/  LDL.LU R0, [R1+0x126f8] ;  /* 0x0126f80001007983 */ /* 0x000ea80000300800 */
[----:B---3--:R0:W-:Y:S04]  /*b3920*/  STL.64 [R1+0x12660], R26 ;  /* 0x0126601a01007387 */ /* 0x0081e80000100a00 */
[----:B------:R-:W3:Y:S04]  /*b3930*/  LDL.LU.64 R24, [R1+0x3110] ;  /* 0x0031100001187983 */ /* 0x000ee80000300a00 */
[----:B0-----:R-:W3:Y:S04]  /*b3940*/  LDL.LU.64 R26, [R1+0x3118] ;  /* 0x00311800011a7983 */ /* 0x001ee80000300a00 */
[----:B------:R-:W4:Y:S04]  /*b3950*/  LDL.LU.64 R22, [R1+0x126f0] ;  /* 0x0126f00001167983 */ /* 0x000f280000300a00 */
[----:B------:R-:W2:Y:S04]  /*b3960*/  LDL.LU.64 R20, [R1+0x126e8] ;  /* 0x0126e80001147983 */ /* 0x000ea80000300a00 */
[----:B------:R-:W-:Y:S04]  /*b3970*/  STL.64 [R1+0x730], R16 ;  /* 0x0007301001007387 */ /* 0x000fe80000100a00 */
[----:B------:R0:W-:Y:S04]  /*b3980*/  STL.64 [R1+0x738], R18 ;  /* 0x0007381201007387 */ /* 0x0001e80000100a00 */
[----:B0-----:R-:W3:Y:S02]  /*b3990*/  LDL.LU.64 R18, [R1+0x126e0] ;  /* 0x0126e00001127983 */ /* 0x001ee40000300a00 */
[C---:B---3--:R-:W-:Y:S02]  /*b39a0*/  HMMA.16816.F32 R16, R12.reuse, R18, R24 ;  /* 0x000000120c10723c */ /* 0x048fe40000001818 */
[----:B------:R-:W3:Y:S06]  /*b39b0*/  LDL R24, [R1+0x28] ;  /* 0x0000280001187983 */ /* 0x000eec0000100800 */
[C---:B--2---:R-:W-:Y:S08]  /*b39c0*/  HMMA.16816.F32 R8, R12.reuse, R20, R8 ;  /* 0x000000140c08723c */ /* 0x044ff00000001808 */
[----:B----4-:R-:W-:Y:S01]  /*b39d0*/  HMMA.16816.F32 R4, R12, R22, R4 ;  /* 0x000000160c04723c */ /* 0x010fe20000001804 */
[----:B------:R-:W-:-:S02]  /*b39e0*/  IMAD.MOV.U32 R25, RZ, RZ, R0 ;  /* 0x000000ffff197224 */ /* 0x000fc400078e0000 */
[----:B------:R-:W-:Y:S04]  /*b39f0*/  STL.64 [R1+0x720], R16 ;  /* 0x0007201001007387 */ /* 0x000fe80000100a00 */
[----:B------:R-:W-:Y:S04]  /*b3a00*/  STL.64 [R1+0x728], R18 ;  /* 0x0007281201007387 */ /* 0x000fe80000100a00 */
[----:B------:R-:W-:Y:S04]  /*b3a10*/  STL.64 [R1+0x710], R8 ;  /* 0x0007100801007387 */ /* 0x000fe80000100a00 */
[----:B------:R-:W-:Y:S04]  /*b3a20*/  STL.64 [R1+0x718], R10 ;  /* 0x0007180a01007387 */ /* 0x000fe80000100a00 */
[----:B------:R-:W2:Y:S04]  /*b3a30*/  LDL.LU R0, [R1+0x126dc] ;  /* 0x0126dc0001007983 */ /* 0x000ea80000300800 */
[----:B---3--:R0:W-:Y:S04]  /*b3a40*/  STL.64 [R1+0x12678], R24 ;  /* 0x0126781801007387 */ /* 0x0081e80000100a00 */
[----:B------:R-:W3:Y:S04]  /*b3a50*/  LDL R26, [R1+0x30] ;  /* 0x00003000011a7983 */ /* 0x000ee80000100800 */
[----:B------:R-:W-:Y:S04]  /*b3a60*/  STL.64 [R1+0x700], R4 ;  /* 0x0007000401007387 */ /* 0x000fe80000100a00 */
[----:B------:R-:W-:Y:S04]  /*b3a70*/  STL.64 [R1+0x708], R6 ;  /* 0x0007080601007387 */ /* 0x000fe80000100a00 */
[----:B------:R-:W3:Y:S04]  /*b3a80*/  LDL R27, [R1+0x34] ;  /* 0x00003400011b7983 */ /* 0x000ee80000100800 */
[----:B0-----:R-:W4:Y:S01]  /*b3a90*/  LDL R24, [R1+0x38] ;  /* 0x0000380001187983 */ /* 0x001f220000100800 */
[----:B--2---:R-:W-:-:S03]  /*b3aa0*/  IMAD.MOV.U32 R25, RZ, RZ, R0 ;  /* 0x000000ffff197224 */ /* 0x004fc600078e0000 */
[----:B------:R-:W2:Y:S04]  /*b3ab0*/  LDL.LU R0, [R1+0x126d8] ;  /* 0x0126d80001007983 */ /* 0x000ea80000300800 */
[----:B---3--:R0:W-:Y:S04]  /*b3ac0*/  STL.64 [R1+0x12690], R26 ;  /* 0x0126901a01007387 */ /* 0x0081e80000100a00 */
[----:B0-----:R-:W3:Y:S04]  /*b3ad0*/  LDL R26, [R1+0x40] ;  /* 0x00004000011a7983 */ /* 0x001ee80000100800 */
[----:B------:R-:W3:Y:S04]  /*b3ae0*/  LDL R27, [R1+0x44] ;  /* 0x00004400011b7983 */ /* 0x000ee80000100800 */
[----:B----4-:R0:W-:Y:S04]  /*b3af0*/  STL.64 [R1+0x126a8], R24 ;  /* 0x0126a81801007387 */ /* 0x0101e80000100a00 */
[----:B------:R-:W4:Y:S04]  /*b3b00*/  LDL R10, [R1+0x50] ;  /* 0x00005000010a7983 */ /* 0x000f280000100800 */
[----:B0-----:R-:W2:Y:S04]  /*b3b10*/  LDL R24, [R1+0x48] ;  /* 0x0000480001187983 */ /* 0x001ea80000100800 */
[----:B------:R-:W2:Y:S04]  /*b3b20*/  LDL R25, [R1+0x4c] ;  /* 0x00004c0001197983 */ /* 0x000ea80000100800 */
[----:B------:R-:W4:Y:S04]  /*b3b30*/  LDL.LU.64 R4, [R1+0x30e0] ;  /* 0x0030e00001047983 */ /* 0x000f280000300a00 */
[----:B------:R-:W4:Y:S04]  /*b3b40*/  LDL.LU.64 R6, [R1+0x30e8] ;  /* 0x0030e80001067983 */ /* 0x000f280000300a00 */
[----:B---3--:R-:W-:Y:S04]  /*b3b50*/  STL.64 [R1+0x126c0], R26 ;  /* 0x0126c01a01007387 */ /* 0x008fe80000100a00 */
[----:B------:R-:W3:Y:S04]  /*b3b60*/  LDL.LU.64 R20, [R1+0x3040] ;  /* 0x0030400001147983 */ /* 0x000ee80000300a00 */
[----:B------:R-:W2:Y:S04]  /*b3b70*/  LDL.LU.64 R22, [R1+0x3048] ;  /* 0x0030480001167983 */ /* 0x000ea80000300a00 */
[----:B--2---:R-:W-:Y:S04]  /*b3b80*/  STL.64 [R1+0x12610], R22 ;  /* 0x0126101601007387 */ /* 0x004fe80000100a00 */
[----:B---3--:R0:W-:Y:S04]  /*b3b90*/  STL.64 [R1+0x12608], R20 ;  /* 0x0126081401007387 */ /* 0x0081e80000100a00 */
[----:B0-----:R-:W2:Y:S04]  /*b3ba0*/  LDL.LU.64 R20, [R1+0x3050] ;  /* 0x0030500001147983 */ /* 0x001ea80000300a00 */
[----:B------:R-:W3:Y:S04]  /*b3bb0*/  LDL.LU.64 R22, [R1+0x3058] ;  /* 0x0030580001167983 */ /* 0x000ee80000300a00 */
[----:B---3--:R-:W-:Y:S04]  /*b3bc0*/  STL.64 [R1+0x12628], R22 ;  /* 0x0126281601007387 */ /* 0x008fe80000100a00 */
[----:B--2---:R0:W-:Y:S04]  /*b3bd0*/  STL.64 [R1+0x12620], R20 ;  /* 0x0126201401007387 */ /* 0x0041e80000100a00 */
        /* <DEDUP_REMOVED lines=25> */
[----:B------:R-:W3:Y:S01]  /*b3d70*/  LDL.LU.64 R22, [R1+0x30c8] ;  /* 0x0030c80001167983 */ /* 0x000ee20000300a00 */
[----:B------:R-:W-:-:S03]  /*b3d80*/  IMAD.MOV.U32 R11, RZ, RZ, R0 ;  /* 0x000000ffff0b7224 */ /* 0x000fc600078e0000 */
[----:B---3--:R-:W-:Y:S04]  /*b3d90*/  STL.64 [R1+0x126d0], R22 ;  /* 0x0126d01601007387 */ /* 0x008fe80000100a00 */
[----:B--2---:R0:W-:Y:S04]  /*b3da0*/  STL.64 [R1+0x126c8], R20 ;  /* 0x0126c81401007387 */ /* 0x0041e80000100a00 */
[----:B0-----:R-:W2:Y:S04]  /*b3db0*/  LDL.LU.64 R20, [R1+0x30d0] ;  /* 0x0030d00001147983 */ /* 0x001ea80000300a00 */
[----:B------:R-:W2:Y:S01]  /*b3dc0*/  LDL.LU.64 R22, [R1+0x30d8] ;  /* 0x0030d80001167983 */ /* 0x000ea20000300a00 */
[C---:B----4-:R-:W-:Y:S03]  /*b3dd0*/  HMMA.16816.F32 R4, R12.reuse, R10, R4 ;  /* 0x0000000a0c04723c */ /* 0x050fe60000001804 */
[----:B------:R-:W3:Y:S04]  /*b3de0*/  LDL.LU.64 R16, [R1+0x3030] ;  /* 0x0030300001107983 */ /* 0x000ee80000300a00 */
[----:B------:R-:W3:Y:S04]  /*b3df0*/  LDL.LU.64 R18, [R1+0x3038] ;  /* 0x0030380001127983 */ /* 0x000ee80000300a00 */
[----:B------:R-:W4:Y:S04]  /*b3e00*/  LDL.LU.64 R8, [R1+0x3020] ;  /* 0x0030200001087983 */ /* 0x000f280000300a00 */
[----:B------:R-:W4:Y:S04]  /*b3e10*/  LDL.LU.64 R10, [R1+0x3028] ;  /* 0x00302800010a7983 */ /* 0x000f280000300a00 */
[----:B------:R0:W-:Y:S04]  /*b3e20*/  STL.64 [R1+0x6f0], R4 ;  /* 0x0006f00401007387 */ /* 0x0001e80000100a00 */
[----:B------:R1:W-:Y:S04]  /*b3e30*/  STL.64 [R1+0x6f8], R6 ;  /* 0x0006f80601007387 */ /* 0x0003e80000100a00 */
[----:B0-----:R-:W3:Y:S04]  /*b3e40*/  LDL.LU.64 R4, [R1+0x3010] ;  /* 0x0030100001047983 */ /* 0x001ee80000300a00 */
[----:B-1----:R-:W3:Y:S01]  /*b3e50*/  LDL.LU.64 R6, [R1+0x3018] ;  /* 0x0030180001067983 */ /* 0x002ee20000300a00 */
[----:B--2---:R-:W-:Y:S03]  /*b3e60*/  HMMA.16816.F32 R24, R12, R24, R20 ;  /* 0x000000180c18723c */ /* 0x004fe60000001814 */
[----:B------:R-:W2:Y:S04]  /*b3e70*/  LDL.LU.64 R22, [R1+0x126d0] ;  /* 0x0126d00001167983 */ /* 0x000ea80000300a00 */
[----:B------:R-:W2:-:S12]  /*b3e80*/  LDL.LU.64 R20, [R1+0x126c8] ;  /* 0x0126c80001147983 */ /* 0x000e980000300a00 */
[----:B------:R-:W-:Y:S04]  /*b3e90*/  STL.64 [R1+0x6e0], R24 ;  /* 0x0006e01801007387 */ /* 0x000fe80000100a00 */
[----:B------:R0:W-:Y:S04]  /*b3ea0*/  STL.64 [R1+0x6e8], R26 ;  /* 0x0006e81a01007387 */ /* 0x0001e80000100a00 */
[----:B0-----:R-:W2:Y:S02]  /*b3eb0*/  LDL.LU.64 R26, [R1+0x126c0] ;  /* 0x0126c000011a7983 */ /* 0x001ea40000300a00 */
[----:B--2---:R-:W-:Y:S02]  /*b3ec0*/  HMMA.16816.F32 R24, R12, R26, R20 ;  /* 0x0000001a0c18723c */ /* 0x004fe40000001814 */
[----:B------:R-:W2:Y:S04]  /*b3ed0*/  LDL.LU.64 R22, [R1+0x126b8] ;  /* 0x0126b80001167983 */ /* 0x000ea80000300a00 */
[----:B------:R-:W2:-:S13]  /*b3ee0*/  LDL.LU.64 R20, [R1+0x126b0] ;  /* 0x0126b00001147983 */ /* 0x000e9a0000300a00 */
[----:B------:R0:W-:Y:S04]  /*b3ef0*/  STL.64 [R1+0x6d0], R24 ;  /* 0x0006d01801007387 */ /* 0x0001e80000100a00 */
[----:B------:R2:W-:Y:S04]  /*b3f00*/  STL.64 [R1+0x6d8], R26 ;  /* 0x0006d81a01007387 */ /* 0x0005e80000100a00 */
[----:B0-----:R-:W2:Y:S02]  /*b3f10*/  LDL.LU.64 R24, [R1+0x126a8] ;  /* 0x0126a80001187983 */ /* 0x001ea40000300a00 */
[----:B--2---:R-:W-:Y:S02]  /*b3f20*/  HMMA.16816.F32 R24, R12, R24, R20 ;  /* 0x000000180c18723c */ /* 0x004fe40000001814 */
[----:B------:R-:W2:Y:S04]  /*b3f30*/  LDL.LU.64 R22, [R1+0x126a0] ;  /* 0x0126a00001167983 */ /* 0x000ea80000300a00 */
[----:B------:R-:W2:-:S13]  /*b3f40*/  LDL.LU.64 R20, [R1+0x12698] ;  /* 0x0126980001147983 */ /* 0x000e9a0000300a00 */
        /* <DEDUP_REMOVED lines=26> */
[----:B0-----:R-:W2:Y:S04]  /*b40f0*/  LDL.LU.64 R26, [R1+0x12630] ;  /* 0x01263000011a7983 */ /* 0x001ea80000300a00 */
[----:B------:R-:W3:Y:S01]  /*b4100*/  LDL.LU R0, [R1+0x1158] ;  /* 0x0011580001007983 */ /* 0x000ee20000300800 */
[----:B--2---:R-:W-:Y:S03]  /*b4110*/  HMMA.16816.F32 R24, R12, R26, R20 ;  /* 0x0000001a0c18723c */ /* 0x004fe60000001814 */
[----:B------:R-:W2:Y:S04]  /*b4120*/  LDL.LU.64 R22, [R1+0x12628] ;  /* 0x0126280001167983 */ /* 0x000ea80000300a00 */
[----:B------:R-:W2:-:S12]  /*b4130*/  LDL.LU.64 R20, [R1+0x12620] ;  /* 0x0126200001147983 */ /* 0x000e980000300a00 */
        /* <DEDUP_REMOVED lines=12> */
[----:B------:R-:W-:Y:S04]  /*b4200*/  STL.64 [R1+0x650], R24 ;  /* 0x0006501801007387 */ /* 0x000fe80000100a00 */
[----:B------:R0:W-:Y:S04]  /*b4210*/  STL.64 [R1+0x658], R26 ;  /* 0x0006581a01007387 */ /* 0x0001e80000100a00 */
[----:B0-----:R-:W4:Y:S04]  /*b4220*/  LDL.LU.64 R26, [R1+0x125e8] ;  /* 0x0125e800011a7983 */ /* 0x001f280000300a00 */
[----:B------:R-:W2:Y:S01]  /*b4230*/  LDL.LU.64 R24, [R1+0x125e0] ;  /* 0x0125e00001187983 */ /* 0x000ea20000300a00 */
[----:B---3--:R-:W-:Y:S03]  /*b4240*/  HMMA.16816.F32 R16, R12, R28, R16 ;  /* 0x0000001c0c10723c */ /* 0x008fe60000001810 */
[----:B------:R0:W-:Y:S04]  /*b4250*/  STL.64 [R1+0x12470], R28 ;  /* 0x0124701c01007387 */ /* 0x0001e80000100a00 */
[----:B0-----:R-:W3:-:S12]  /*b4260*/  LDL.LU R28, [R1+0x1150] ;  /* 0x00115000011c7983 */ /* 0x001ed80000300800 */
[----:B------:R0:W-:Y:S04]  /*b4270*/  STL.64 [R1+0x640], R16 ;  /* 0x0006401001007387 */ /* 0x0001e80000100a00 */
[----:B------:R1:W-:Y:S04]  /*b4280*/  STL.64 [R1+0x648], R18 ;  /* 0x0006481201007387 */ /* 0x0003e80000100a00 */
[----:B------:R-:W3:Y:S04]  /*b4290*/  LDL.LU R29, [R1+0x115c] ;  /* 0x00115c00011d7983 */ /* 0x000ee80000300800 */
[----:B0-----:R-:W3:Y:S01]  /*b42a0*/  LDL.LU.64 R16, [R1+0x2ff0] ;  /* 0x002ff00001107983 */ /* 0x001ee20000300a00 */
[C---:B----4-:R-:W-:Y:S08]  /*b42b0*/  HMMA.16816.F32 R8, R12.reuse, R26, R8 ;  /* 0x0000001a0c08723c */ /* 0x050ff00000001808 */
[C---:B--2---:R-:W-:Y:S11]  /*b42c0*/  HMMA.16816.F32 R4, R12.reuse, R24, R4 ;  /* 0x000000180c04723c */ /* 0x044ff60000001804 */
[----:B------:R0:W-:Y:S04]  /*b42d0*/  STL.64 [R1+0x630], R8 ;  /* 0x0006300801007387 */ /* 0x0001e80000100a00 */
[----:B------:R2:W-:Y:S04]  /*b42e0*/  STL.64 [R1+0x638], R10 ;  /* 0x0006380a01007387 */ /* 0x0005e80000100a00 */
[----:B-1----:R-:W3:Y:S04]  /*b42f0*/  LDL.LU.64 R18, [R1+0x2ff8] ;  /* 0x002ff80001127983 */ /* 0x002ee80000300a00 */
[----:B------:R-:W-:Y:S04]  /*b4300*/  STL.64 [R1+0x620], R4 ;  /* 0x0006200401007387 */ /* 0x000fe80000100a00 */
[----:B------:R-:W-:Y:S04]  /*b4310*/  STL.64 [R1+0x628], R6 ;  /* 0x0006280601007387 */ /* 0x000fe80000100a00 */
[----:B0-----:R-:W4:Y:S04]  /*b4320*/  LDL.LU.64 R8, [R1+0x2fd0] ;  /* 0x002fd00001087983 */ /* 0x001f280000300a00 */
[----:B--2---:R-:W2:Y:S04]  /*b4330*/  LDL.LU.64 R10, [R1+0x2fd8] ;  /* 0x002fd800010a7983 */ /* 0x004ea80000300a00 */
[----:B--2---:R-:W-:Y:S04]  /*b4340*/  STL.64 [R1+0x125c8], R10 ;  /* 0x0125c80a01007387 */ /* 0x004fe80000100a00 */
[----:B----4-:R0:W-:Y:S04]  /*b4350*/  STL.64 [R1+0x125c0], R8 ;  /* 0x0125c00801007387 */ /* 0x0101e80000100a00 */
[----:B0-----:R-:W2:Y:S04]  /*b4360*/  LDL.LU.64 R8, [R1+0x2fe0] ;  /* 0x002fe00001087983 */ /* 0x001ea80000300a00 */
[----:B------:R-:W2:Y:S04]  /*b4370*/  LDL.LU.64 R10, [R1+0x2fe8] ;  /* 0x002fe800010a7983 */ /* 0x000ea80000300a00 */
[----:B------:R-:W4:Y:S04]  /*b4380*/  LDL.LU.64 R4, [R1+0x2fb0] ;  /* 0x002fb00001047983 */ /* 0x000f280000300a00 */
[----:B------:R-:W2:Y:S04]  /*b4390*/  LDL.LU.64 R6, [R1+0x2fb8] ;  /* 0x002fb80001067983 */ /* 0x000ea80000300a00 */
[----:B--2---:R-:W-:Y:S04]  /*b43a0*/  STL.64 [R1+0x125a8], R6 ;  /* 0x0125a80601007387 */ /* 0x004fe80000100a00 */
[----:B----4-:R0:W-:Y:S04]  /*b43b0*/  STL.64 [R1+0x125a0], R4 ;  /* 0x0125a00401007387 */ /* 0x0101e80000100a00 */
[----:B0-----:R-:W2:Y:S04]  /*b43c0*/  LDL.LU.64 R4, [R1+0x2fc0] ;  /* 0x002fc00001047983 */ /* 0x001ea80000300a00 */
[----:B------:R-:W2:Y:S04]  /*b43d0*/  LDL.LU.64 R6, [R1+0x2fc8] ;  /* 0x002fc80001067983 */ /* 0x000ea80000300a00 */
[----:B------:R0:W-:Y:S04]  /*b43e0*/  STL.64 [R1+0x12468], R26 ;  /* 0x0124681a01007387 */ /* 0x0001e80000100a00 */
[----:B0-----:R-:W4:Y:S04]  /*b43f0*/  LDL.LU R26, [R1+0x1148] ;  /* 0x00114800011a7983 */ /* 0x001f280000300800 */
[----:B------:R-:W4:Y:S04]  /*b4400*/  LDL.LU R27, [R1+0x1154] ;  /* 0x00115400011b7983 */ /* 0x000f280000300800 */
[----:B------:R0:W-:Y:S04]  /*b4410*/  STL.64 [R1+0x12460], R24 ;  /* 0x0124601801007387 */ /* 0x0001e80000100a00 */
[----:B0-----:R-:W2:Y:S04]  /*b4420*/  LDL.LU R24, [R1+0x1140] ;  /* 0x0011400001187983 */ /* 0x001ea80000300800 */
[----:B------:R-:W2:Y:S04]  /*b4430*/  LDL.LU R25, [R1+0x114c] ;  /* 0x00114c0001197983 */ /* 0x000ea80000300800 */
[----:B----4-:R-:W-:Y:S04]  /*b4440*/  STL.64 [R1+0x12588], R26 ;  /* 0x0125881a01007387 */ /* 0x010fe80000100a00 */
[----:B--2---:R0:W-:Y:S04]  /*b4450*/  STL.64 [R1+0x12580], R24 ;  /* 0x0125801801007387 */ /* 0x0041e80000100a00 */
[----:B0-----:R-:W2:Y:S04]  /*b4460*/  LDL.LU.64 R24, [R1+0x3000] ;  /* 0x0030000001187983 */ /* 0x001ea80000300a00 */
[----:B------:R-:W2:Y:S01]  /*b4470*/  LDL.LU.64 R26, [R1+0x3008] ;  /* 0x00300800011a7983 */ /* 0x000ea20000300a00 */
[C---:B---3--:R-:W-:Y:S08]  /*b4480*/  HMMA.16816.F32 R16, R12.reuse, R20, R16 ;  /* 0x000000140c10723c */ /* 0x048ff00000001810 */
[----:B--2---:R-:W-:-:S15]  /*b4490*/  HMMA.16816.F32 R24, R12, R22, R24 ;  /* 0x000000160c18723c */ /* 0x004fde0000001818 */
        /* <DEDUP_REMOVED lines=8> */
[----:B------:R-:W4:Y:S04]  /*b4520*/  LDL.LU.64 R16, [R1+0x125d0] ;  /* 0x0125d00001107983 */ /* 0x000f280000300a00 */
[----:B------:R-:W-:Y:S04]  /*b4530*/  STL.64 [R1+0x12448], R22 ;  /* 0x0124481601007387 */ /* 0x000fe80000100a00 */
[----:B------:R0:W-:Y:S04]  /*b4540*/  STL.64 [R1+0x12440], R20 ;  /* 0x0124401401007387 */ /* 0x0001e80000100a00 */
[----:B0-----:R-:W2:Y:S04]  /*b4550*/  LDL.LU.64 R20, [R1+0x1d10] ;  /* 0x001d100001147983 */ /* 0x001ea80000300a00 */
[----:B------:R-:W2:Y:S01]  /*b4560*/  LDL.LU.64 R22, [R1+0x1d18] ;  /* 0x001d180001167983 */ /* 0x000ea20000300a00 */
[----:B---3--:R-:W-:-:S15]  /*b4570*/  HMMA.16816.F32 R8, R12, R18, R8 ;  /* 0x000000120c08723c */ /* 0x008fde0000001808 */
[----:B------:R-:W-:-:S04]  /*b4580*/  NOP ;  /* 0x0000000000007918 */ /* 0x000fc80000000000 */
[----:B------:R-:W-:Y:S04]  /*b4590*/  STL.64 [R1+0x5f0], R8 ;  /* 0x0005f00801007387 */ /* 0x000fe80000100a00 */
[----:B------:R0:W-:Y:S04]  /*b45a0*/  STL.64 [R1+0x5f8], R10 ;  /* 0x0005f80a01007387 */ /* 0x0001e80000100a00 */
[----:B0-----:R-:W4:Y:S04]  /*b45b0*/  LDL.LU.64 R10, [R1+0x125c8] ;  /* 0x0125c800010a7983 */ /* 0x001f280000300a00 */
[----:B------:R-:W4:Y:S02]  /*b45c0*/  LDL.LU.64 R8, [R1+0x125c0] ;  /* 0x0125c00001087983 */ /* 0x000f240000300a00 */
[----:B----4-:R-:W-:-:S15]  /*b45d0*/  HMMA.16816.F32 R8, R12, R16, R8 ;  /* 0x000000100c08723c */ /* 0x010fde0000001808 */
[----:B------:R-:W-:-:S04]  /*b45e0*/  NOP ;  /* 0x0000000000007918 */ /* 0x000fc80000000000 */
[----:B------:R-:W-:Y:S04]  /*b45f0*/  STL.64 [R1+0x5e0], R8 ;  /* 0x0005e00801007387 */ /* 0x000fe80000100a00 */
[----:B------:R0:W-:Y:S04]  /*b4600*/  STL.64 [R1+0x5e8], R10 ;  /* 0x0005e80a01007387 */ /* 0x0001e80000100a00 */
[----:B0-----:R-:W3:Y:S04]  /*b4610*/  LDL.LU.64 R10, [R1+0x125b8] ;  /* 0x0125b800010a7983 */ /* 0x001ee80000300a00 */
[----:B------:R-:W4:Y:S04]  /*b4620*/  LDL.LU.64 R8, [R1+0x125b0] ;  /* 0x0125b00001087983 */ /* 0x000f280000300a00 */
[----:B------:R0:W-:Y:S04]  /*b4630*/  STL.64 [R1+0x12458], R18 ;  /* 0x0124581201007387 */ /* 0x0001e80000100a00 */
[----:B0-----:R-:W2:Y:S04]  /*b4640*/  LDL.LU R19, [R1+0x1144] ;  /* 0x0011440001137983 */ /* 0x001ea80000300800 */
[----:B------:R-:W-:Y:S01]  /*b4650*/  STL.64 [R1+0x12450], R16 ;  /* 0x0124501001007387 */ /* 0x000fe20000100a00 */
        /* <DEDUP_REMOVED lines=10> */
[----:B0-----:R-:W2:Y:S04]  /*b4700*/  LDL.LU.64 R6, [R1+0x12598] ;  /* 0x0125980001067983 */ /* 0x001ea80000300a00 */
[----:B------:R-:W3:Y:S04]  /*b4710*/  LDL.LU.64 R4, [R1+0x12590] ;  /* 0x0125900001047983 */ /* 0x000ee80000300a00 */
[----:B------:R-:W-:Y:S04]  /*b4720*/  STL.64 [R1+0x12428], R10 ;  /* 0x0124280a01007387 */ /* 0x000fe80000100a00 */
[----:B------:R0:W-:Y:S04]  /*b4730*/  STL.64 [R1+0x12420], R8 ;  /* 0x0124200801007387 */ /* 0x0001e80000100a00 */
[----:B0-----:R-:W3:Y:S04]  /*b4740*/  LDL.LU.64 R8, [R1+0x2f90] ;  /* 0x002f900001087983 */ /* 0x001ee80000300a00 */
[----:B------:R-:W3:Y:S01]  /*b4750*/  LDL.LU.64 R10, [R1+0x2f98] ;  /* 0x002f9800010a7983 */ /* 0x000ee20000300a00 */
[----:B--2---:R-:W-:-:S15]  /*b4760*/  HMMA.16816.F32 R24, R12, R6, R24 ;  /* 0x000000060c18723c */ /* 0x004fde0000001818 */
[----:B------:R-:W-:-:S04]  /*b4770*/  NOP ;  /* 0x0000000000007918 */ /* 0x000fc80000000000 */
[----:B------:R-:W-:Y:S04]  /*b4780*/  STL.64 [R1+0x5b0], R24 ;  /* 0x0005b01801007387 */ /* 0x000fe80000100a00 */
[----:B------:R0:W-:Y:S04]  /*b4790*/  STL.64 [R1+0x5b8], R26 ;  /* 0x0005b81a01007387 */ /* 0x0001e80000100a00 */
[----:B0-----:R-:W2:Y:S04]  /*b47a0*/  LDL.LU.64 R26, [R1+0x12588] ;  /* 0x01258800011a7983 */ /* 0x001ea80000300a00 */
[----:B------:R-:W4:Y:S01]  /*b47b0*/  LDL.LU.64 R24, [R1+0x12580] ;  /* 0x0125800001187983 */ /* 0x000f220000300a00 */
[C---:B---3--:R-:W-:Y:S08]  /*b47c0*/  HMMA.16816.F32 R8, R12.reuse, R4, R8 ;  /* 0x000000040c08723c */ /* 0x048ff00000001808 */
[----:B------:R-:W-:Y:S01]  /*b47d0*/  HMMA.16816.F32 R12, R12, R2, R20 ;  /* 0x000000020c0c723c */ /* 0x000fe20000001814 */
[----:B------:R-:W-:Y:S04]  /*b47e0*/  STL.64 [R1+0x12418], R6 ;  /* 0x0124180601007387 */ /* 0x000fe80000100a00 */
[----:B------:R-:W-:Y:S06]  /*b47f0*/  STL.64 [R1+0x12410], R4 ;  /* 0x0124100401007387 */ /* 0x000fec0000100a00 */
[----:B------:R0:W-:Y:S04]  /*b4800*/  STL.64 [R1+0x5a0], R8 ;  /* 0x0005a00801007387 */ /* 0x0001e80000100a00 */
[----:B------:R1:W-:Y:S04]  /*b4810*/  STL.64 [R1+0x5a8], R10 ;  /* 0x0005a80a01007387 */ /* 0x0003e80000100a00 */
[----:B0-----:R-:W3:Y:S04]  /*b4820*/  LDL.64 R8, [R1+0x40] ;  /* 0x0000400001087983 */ /* 0x001ee80000100a00 */
[----:B------:R-:W-:Y:S04]  /*b4830*/  STL [R1+0x123fc], R2 ;  /* 0x0123fc0201007387 */ /* 0x000fe80000100800 */
[----:B------:R0:W-:Y:S04]  /*b4840*/  STL.64 [R1+0x290], R12 ;  /* 0x0002900c01007387 */ /* 0x0001e80000100a00 */
[----:B------:R-:W-:Y:S04]  /*b4850*/  STL.64 [R1+0x298], R14 ;  /* 0x0002980e01007387 */ /* 0x000fe80000100a00 */
[----:B------:R-:W-:Y:S04]  /*b4860*/  STL [R1+0x123f8], R3 ;  /* 0x0123f80301007387 */ /* 0x000fe80000100800 */
[----:B-1----:R-:W2:Y:S04]  /*b4870*/  LDL R11, [R1+0x3c] ;  /* 0x00003c00010b7983 */ /* 0x002ea80000100800 */
[----:B------:R-:W2:Y:S01]  /*b4880*/  LDL.64 R20, [R1+0x88] ;  /* 0x0000880001147983 */ /* 0x000ea20000100a00 */
[----:B----4-:R-:W-:-:S05]  /*b4890*/  IMAD R10, R24, 0x100, R19 ;  /* 0x00000100180a7824 */ /* 0x010fca00078e0213 */
[----:B0-----:R-:W-:Y:S02]  /*b48a0*/  F2FP.F16.E4M3.UNPACK_B R12, R10 ;  /* 0x0000000aff0c723e */ /* 0x001fe400020006ff */
[----:B------:R-:W2:Y:S04]  /*b48b0*/  LDL R10, [R1+0x38] ;  /* 0x00003800010a7983 */ /* 0x000ea80000100800 */
[----:B--2---:R0:W-:Y:S04]  /*b48c0*/  STL.64 [R1+0x124d8], R10 ;  /* 0x0124d80a01007387 */ /* 0x0041e80000100a00 */
[----:B------:R-:W2:Y:S04]  /*b48d0*/  LDL R18, [R1+0x90] ;  /* 0x0000900001127983 */ /* 0x000ea80000100800 */
[----:B------:R-:W2:Y:S04]  /*b48e0*/  LDL R19, [R1+0x94] ;  /* 0x0000940001137983 */ /* 0x000ea80000100800 */
[----:B0-----:R-:W4:Y:S04]  /*b48f0*/  LDL R10, [R1+0x48] ;  /* 0x00004800010a7983 */ /* 0x001f280000100800 */
[----:B------:R-:W4:Y:S04]  /*b4900*/  LDL R11, [R1+0x4c] ;  /* 0x00004c00010b7983 */ /* 0x000f280000100800 */
[----:B------:R-:W3:Y:S04]  /*b4910*/  LDL R16, [R1+0x98] ;  /* 0x0000980001107983 */ /* 0x000ee80000100800 */
[----:B------:R-:W3:Y:S04]  /*b4920*/  LDL R17, [R1+0x9c] ;  /* 0x00009c0001117983 */ /* 0x000ee80000100800 */
[----:B--2---:R-:W-:Y:S04]  /*b4930*/  STL.64 [R1+0x12570], R18 ;  /* 0x0125701201007387 */ /* 0x004fe80000100a00 */
[----:B------:R-:W2:Y:S01]  /*b4940*/  LDL.64 R22, [R1+0x58] ;  /* 0x0000580001167983 */ /* 0x000ea20000100a00 */
[----:B------:R-:W-:-:S02]  /*b4950*/  IMAD R24, R28, 0x100, R27 ;  /* 0x000001001c187824 */ /* 0x000fc400078e021b */
[----:B------:R-:W-:Y:S01]  /*b4960*/  IMAD R0, R0, 0x100, R29 ;  /* 0x0000010000007824 */ /* 0x000fe200078e021d */
[----:B------:R-:W3:Y:S04]  /*b4970*/  LDL R28, [R1+0x60] ;  /* 0x00006000011c7983 */ /* 0x000ee80000100800 */
[----:B------:R-:W3:Y:S04]  /*b4980*/  LDL R29, [R1+0x64] ;  /* 0x00006400011d7983 */ /* 0x000ee80000100800 */
[----:B--2---:R-:W-:Y:S04]  /*b4990*/  STL.64 [R1+0x12508], R22 ;  /* 0x0125081601007387 */ /* 0x004fe80000100a00 */
[----:B------:R0:W-:Y:S04]  /*b49a0*/  STL.64 [R1+0x12578], R20 ;  /* 0x0125781401007387 */ /* 0x0001e80000100a00 */
[----:B0-----:R-:W2:Y:S04]  /*b49b0*/  LDL.LU.64 R20, [R1+0x2f80] ;  /* 0x002f800001147983 */ /* 0x001ea80000300a00 */
[----:B------:R-:W2:Y:S04]  /*b49c0*/  LDL.LU.64 R22, [R1+0x2f88] ;  /* 0x002f880001167983 */ /* 0x000ea80000300a00 */
[----:B---3--:R0:W-:Y:S04]  /*b49d0*/  STL.64 [R1+0x124d0], R8 ;  /* 0x0124d00801007387 */ /* 0x0081e80000100a00 */
[----:B0-----:R-:W3:Y:S04]  /*b49e0*/  LDL R8, [R1+0x50] ;  /* 0x0000500001087983 */ /* 0x001ee80000100800 */
[----:B------:R-:W3:Y:S04]  /*b49f0*/  LDL R9, [R1+0x54] ;  /* 0x0000540001097983 */ /* 0x000ee80000100800 */
[----:B----4-:R0:W-:Y:S04]  /*b4a00*/  STL.64 [R1+0x124f0], R10 ;  /* 0x0124f00a01007387 */ /* 0x0101e80000100a00 */
[----:B0-----:R-:W4:Y:S04]  /*b4a10*/  LDL R10, [R1+0x68] ;  /* 0x00006800010a7983 */ /* 0x001f280000100800 */
[----:B------:R-:W4:Y:S04]  /*b4a20*/  LDL R11, [R1+0x6c] ;  /* 0x00006c00010b7983 */ /* 0x000f280000100800 */
[----:B---3--:R0:W-:Y:S04]  /*b4a30*/  STL.64 [R1+0x12510], R8 ;  /* 0x0125100801007387 */ /* 0x0081e80000100a00 */
[----:B0-----:R-:W3:Y:S04]  /*b4a40*/  LDL R8, [R1+0x70] ;  /* 0x0000700001087983 */ /* 0x001ee80000100800 */
[----:B------:R-:W3:Y:S01]  /*b4a50*/  LDL R9, [R1+0x74] ;  /* 0x0000740001097983 */ /* 0x000ee20000100800 */
[----:B------:R-:W-:-:S05]  /*b4a60*/  IMAD R4, R26, 0x100, R25 ;  /* 0x000001001a047824 */ /* 0x000fca00078e0219 */
[----:B------:R-:W-:Y:S02]  /*b4a70*/  F2FP.F16.E4M3.UNPACK_B R13, R4 ;  /* 0x00000004ff0d723e */ /* 0x000fe400020006ff */
[----:B------:R-:W2:Y:S04]  /*b4a80*/  LDL.LU.64 R4, [R1+0x2f60] ;  /* 0x002f600001047983 */ /* 0x000ea80000300a00 */
[----:B------:R-:W2:Y:S04]  /*b4a90*/  LDL.LU.64 R6, [R1+0x2f68] ;  /* 0x002f680001067983 */ /* 0x000ea80000300a00 */
[----:B----4-:R0:W-:Y:S04]  /*b4aa0*/  STL.64 [R1+0x12528], R10 ;  /* 0x0125280a01007387 */ /* 0x0101e80000100a00 */
[----:B---3--:R1:W-:Y:S04]  /*b4ab0*/  STL.64 [R1+0x12540], R8 ;  /* 0x0125400801007387 */ /* 0x0083e80000100a00 */
[----:B0-----:R-:W3:Y:S04]  /*b4ac0*/  LDL R10, [R1+0x78] ;  /* 0x00007800010a7983 */ /* 0x001ee80000100800 */
[----:B------:R-:W3:Y:S01]  /*b4ad0*/  LDL R11, [R1+0x7c] ;  /* 0x00007c00010b7983 */ /* 0x000ee20000100800 */
[----:B------:R-:W-:-:S02]  /*b4ae0*/  F2FP.F16.E4M3.UNPACK_B R14, R24 ;  /* 0x00000018ff0e723e */ /* 0x000fc400020006ff */
[----:B------:R-:W-:-:S07]  /*b4af0*/  F2FP.F16.E4M3.UNPACK_B R15, R0 ;  /* 0x00000000ff0f723e */ /* 0x000fce00020006ff */
[C---:B--2---:R-:W-:Y:S01]  /*b4b00*/  HMMA.16816.F32 R16, R12.reuse, R16, R20 ;  /* 0x000000100c10723c */ /* 0x044fe20000001814 */
[----:B---3--:R-:W-:Y:S04]  /*b4b10*/  STL.64 [R1+0x12558], R10 ;  /* 0x0125580a01007387 */ /* 0x008fe80000100a00 */
[----:B------:R-:W2:Y:S04]  /*b4b20*/  LDL R26, [R1+0x28] ;  /* 0x00002800011a7983 */ /* 0x000ea80000100800 */
[----:B------:R-:W2:Y:S04]  /*b4b30*/  LDL R27, [R1+0x2c] ;  /* 0x00002c00011b7983 */ /* 0x000ea80000100800 */
[----:B------:R-:W3:Y:S04]  /*b4b40*/  LDL.64 R24, [R1+0x30] ;  /* 0x0000300001187983 */ /* 0x000ee80000100a00 */
[----:B-1----:R-:W4:Y:S04]  /*b4b50*/  LDL R8, [R1+0x80] ;  /* 0x0000800001087983 */ /* 0x002f280000100800 */
[----:B------:R-:W4:Y:S04]  /*b4b60*/  LDL R9, [R1+0x84] ;  /* 0x0000840001097983 */ /* 0x000f280000100800 */
[----:B--2---:R-:W-:Y:S04]  /*b4b70*/  STL.64 [R1+0x124e8], R26 ;  /* 0x0124e81a01007387 */ /* 0x004fe80000100a00 */
[----:B---3--:R0:W-:Y:S04]  /*b4b80*/  STL.64 [R1+0x124e0], R24 ;  /* 0x0124e01801007387 */ /* 0x0081e80000100a00 */
[----:B0-----:R-:W2:Y:S04]  /*b4b90*/  LDL.LU.64 R24, [R1+0x2f70] ;  /* 0x002f700001187983 */ /* 0x001ea80000300a00 */
[----:B------:R-:W2:Y:S04]  /*b4ba0*/  LDL.LU.64 R26, [R1+0x2f78] ;  /* 0x002f7800011a7983 */ /* 0x000ea80000300a00 */
[----:B------:R-:W3:Y:S04]  /*b4bb0*/  LDL.LU.64 R20, [R1+0x12578] ;  /* 0x0125780001147983 */ /* 0x000ee80000300a00 */
[----:B------:R-:W-:Y:S04]  /*b4bc0*/  STL.64 [R1+0x590], R16 ;  /* 0x0005901001007387 */ /* 0x000fe80000100a00 */
[----:B------:R0:W-:Y:S04]  /*b4bd0*/  STL.64 [R1+0x598], R18 ;  /* 0x0005981201007387 */ /* 0x0001e80000100a00 */
[----:B0-----:R-:W2:Y:S01]  /*b4be0*/  LDL.LU.64 R18, [R1+0x12570] ;  /* 0x0125700001127983 */ /* 0x001ea20000300a00 */
[C---:B---3--:R-:W-:Y:S08]  /*b4bf0*/  HMMA.16816.F32 R4, R12.reuse, R20, R4 ;  /* 0x000000140c04723c */ /* 0x048ff00000001804 */
[----:B--2---:R-:W-:Y:S01]  /*b4c00*/  HMMA.16816.F32 R16, R12, R18, R24 ;  /* 0x000000120c10723c */ /* 0x004fe20000001818 */
[----:B------:R-:W-:-:S02]  /*b4c10*/  IMAD.MOV.U32 R2, RZ, RZ, R20 ;  /* 0x000000ffff027224 */ /* 0x000fc400078e0014 */
[----:B------:R-:W-:-:S15]  /*b4c20*/  IMAD.MOV.U32 R3, RZ, RZ, R21 ;  /* 0x000000ffff037224 */ /* 0x000fde00078e0015 */
[----:B------:R-:W-:Y:S01]  /*b4c30*/  NOP ;  /* 0x0000000000007918 */ /* 0x000fe20000000000 */
[----:B------:R-:W-:Y:S04]  /*b4c40*/  STL.64 [R1+0x580], R16 ;  /* 0x0005801001007387 */ /* 0x000fe80000100a00 */
[----:B------:R-:W-:Y:S04]  /*b4c50*/  STL.64 [R1+0x588], R18 ;  /* 0x0005881201007387 */ /* 0x000fe80000100a00 */
[----:B------:R-:W-:Y:S04]  /*b4c60*/  STL.64 [R1+0x570], R4 ;  /* 0x0005700401007387 */ /* 0x000fe80000100a00 */
[----:B------:R-:W-:Y:S04]  /*b4c70*/  STL.64 [R1+0x578], R6 ;  /* 0x0005780601007387 */ /* 0x000fe80000100a00 */
[----:B------:R-:W2:Y:S04]  /*b4c80*/  LDL.LU.64 R20, [R1+0x2f10] ;  /* 0x002f100001147983 */ /* 0x000ea80000300a00 */
        /* <DEDUP_REMOVED lines=15> */
[----:B0-----:R-:W4:Y:S04]  /*b4d80*/  LDL.LU.64 R20, [R1+0x2f50] ;  /* 0x002f500001147983 */ /* 0x001f280000300a00 */
[----:B------:R-:W4:Y:S04]  /*b4d90*/  LDL.LU.64 R22, [R1+0x2f58] ;  /* 0x002f580001167983 */ /* 0x000f280000300a00 */
[----:B------:R-:W2:Y:S04]  /*b4da0*/  LDL.LU.64 R16, [R1+0x2f00] ;  /* 0x002f000001107983 */ /* 0x000ea80000300a00 */
[----:B------:R-:W2:Y:S04]  /*b4db0*/  LDL.LU.64 R18, [R1+0x2f08] ;  /* 0x002f080001127983 */ /* 0x000ea80000300a00 */
[----:B------:R-:W3:Y:S04]  /*b4dc0*/  LDL.LU.64 R24, [R1+0x2ee0] ;  /* 0x002ee00001187983 */ /* 0x000ee80000300a00 */
[----:B------:R-:W2:Y:S01]  /*b4dd0*/  LDL.LU.64 R26, [R1+0x2ee8] ;  /* 0x002ee800011a7983 */ /* 0x000ea20000300a00 */
[C---:B----4-:R-:W-:Y:S03]  /*b4de0*/  HMMA.16816.F32 R8, R12.reuse, R8, R20 ;  /* 0x000000080c08723c */ /* 0x050fe60000001814 */
[----:B--2---:R-:W-:Y:S04]  /*b4df0*/  STL.64 [R1+0x12500], R26 ;  /* 0x0125001a01007387 */ /* 0x004fe80000100a00 */
[----:B---3--:R0:W-:Y:S04]  /*b4e00*/  STL.64 [R1+0x124f8], R24 ;  /* 0x0124f81801007387 */ /* 0x0081e80000100a00 */
[----:B0-----:R-:W2:Y:S04]  /*b4e10*/  LDL.LU.64 R24, [R1+0x2ef0] ;  /* 0x002ef00001187983 */ /* 0x001ea80000300a00 */
[----:B------:R-:W2:Y:S04]  /*b4e20*/  LDL.LU.64 R26, [R1+0x2ef8] ;  /* 0x002ef800011a7983 */ /* 0x000ea80000300a00 */
[----:B------:R-:W3:Y:S04]  /*b4e30*/  LDL.LU.64 R4, [R1+0x2ed0] ;  /* 0x002ed00001047983 */ /* 0x000ee80000300a00 */
        /* <DEDUP_REMOVED lines=9> */
[----:B------:R0:W-:Y:S04]  /*b4ed0*/  STL.64 [R1+0x550], R8 ;  /* 0x0005500801007387 */ /* 0x0001e80000100a00 */
[----:B------:R4:W-:Y:S04]  /*b4ee0*/  STL.64 [R1+0x558], R10 ;  /* 0x0005580a01007387 */ /* 0x0009e80000100a00 */
[----:B0-----:R-:W4:Y:S02]  /*b4ef0*/  LDL.LU.64 R8, [R1+0x12540] ;  /* 0x0125400001087983 */ /* 0x001f240000300a00 */
[----:B----4-:R-:W-:Y:S02]  /*b4f00*/  HMMA.16816.F32 R8, R12, R8, R20 ;  /* 0x000000080c08723c */ /* 0x010fe40000001814 */
[----:B------:R-:W4:Y:S04]  /*b4f10*/  LDL.LU.64 R22, [R1+0x12538] ;  /* 0x0125380001167983 */ /* 0x000f280000300a00 */
[----:B------:R-:W4:-:S13]  /*b4f20*/  LDL.LU.64 R20, [R1+0x12530] ;  /* 0x0125300001147983 */ /* 0x000f1a0000300a00 */
[----:B------:R-:W-:Y:S04]  /*b4f30*/  STL.64 [R1+0x540], R8 ;  /* 0x0005400801007387 */ /* 0x000fe80000100a00 */
[----:B------:R0:W-:Y:S04]  /*b4f40*/  STL.64 [R1+0x548], R10 ;  /* 0x0005480a01007387 */ /* 0x0001e80000100a00 */
[----:B0-----:R-:W4:Y:S02]  /*b4f50*/  LDL.LU.64 R10, [R1+0x12528] ;  /* 0x01252800010a7983 */ /* 0x001f240000300a00 */
[----:B----4-:R-:W-:Y:S02]  /*b4f60*/  HMMA.16816.F32 R8, R12, R10, R20 ;  /* 0x0000000a0c08723c */ /* 0x010fe40000001814 */
[----:B------:R-:W4:Y:S04]  /*b4f70*/  LDL.LU.64 R22, [R1+0x12520] ;  /* 0x0125200001167983 */ /* 0x000f280000300a00 */
[----:B------:R-:W4:-:S13]  /*b4f80*/  LDL.LU.64 R20, [R1+0x12518] ;  /* 0x0125180001147983 */ /* 0x000f1a0000300a00 */
[----:B------:R0:W-:Y:S04]  /*b4f90*/  STL.64 [R1+0x530], R8 ;  /* 0x0005300801007387 */ /* 0x0001e80000100a00 */
[----:B------:R-:W-:Y:S04]  /*b4fa0*/  STL.64 [R1+0x538], R10 ;  /* 0x0005380a01007387 */ /* 0x000fe80000100a00 */
[----:B0-----:R-:W2:Y:S01]  /*b4fb0*/  LDL.LU.64 R8, [R1+0x12510] ;  /* 0x0125100001087983 */ /* 0x001ea20000300a00 */
[----:B----4-:R-:W-:-:S15]  /*b4fc0*/  HMMA.16816.F32 R20, R12, R28, R20 ;  /* 0x0000001c0c14723c */ /* 0x010fde0000001814 */
[----:B------:R-:W-:-:S04]  /*b4fd0*/  NOP ;  /* 0x0000000000007918 */ /* 0x000fc80000000000 */
[----:B------:R-:W-:Y:S04]  /*b4fe0*/  STL.64 [R1+0x520], R20 ;  /* 0x0005201401007387 */ /* 0x000fe80000100a00 */
[----:B------:R0:W-:Y:S04]  /*b4ff0*/  STL.64 [R1+0x528], R22 ;  /* 0x0005281601007387 */ /* 0x0001e80000100a00 */
[----:B0-----:R-:W4:Y:S01]  /*b5000*/  LDL.LU.64 R22, [R1+0x12508] ;  /* 0x0125080001167983 */ /* 0x001f220000300a00 */
[C---:B--2---:R-:W-:Y:S03]  /*b5010*/  HMMA.16816.F32 R8, R12.reuse, R8, R24 ;  /* 0x000000080c08723c */ /* 0x044fe60000001818 */
[----:B------:R-:W2:Y:S04]  /*b5020*/  LDL.64 R28, [R1] ;  /* 0x00000000011c7983 */ /* 0x000ea80000100a00 */
[----:B------:R-:W2:Y:S01]  /*b5030*/  LDL.LU.64 R20, [R1+0x2eb0] ;  /* 0x002eb00001147983 */ /* 0x000ea20000300a00 */
[----:B----4-:R-:W-:Y:S01]  /*b5040*/  HMMA.16816.F32 R16, R12, R22, R16 ;  /* 0x000000160c10723c */ /* 0x010fe20000001810 */
[----:B------:R-:W-:-:S15]  /*b5050*/  IMAD.MOV.U32 R0, RZ, RZ, R23 ;  /* 0x000000ffff007224 */ /* 0x000fde00078e0017 */
[----:B------:R-:W-:-:S03]  /*b5060*/  NOP ;  /* 0x0000000000007918 */ /* 0x000fc60000000000 */
[----:B------:R0:W-:Y:S04]  /*b5070*/  STL.64 [R1+0x510], R16 ;  /* 0x0005101001007387 */ /* 0x0001e80000100a00 */
[----:B------:R1:W-:Y:S04]  /*b5080*/  STL.64 [R1+0x518], R18 ;  /* 0x0005181201007387 */ /* 0x0003e80000100a00 */
[----:B------:R-:W2:Y:S04]  /*b5090*/  LDL.LU.64 R22, [R1+0x2eb8] ;  /* 0x002eb80001167983 */ /* 0x000ea80000300a00 */
[----:B0-----:R-:W4:Y:S04]  /*b50a0*/  LDL.LU.64 R16, [R1+0x2ea0] ;  /* 0x002ea00001107983 */ /* 0x001f280000300a00 */
[----:B-1----:R-:W4:Y:S04]  /*b50b0*/  LDL.LU.64 R18, [R1+0x2ea8] ;  /* 0x002ea80001127983 */ /* 0x002f280000300a00 */
[----:B------:R-:W-:Y:S04]  /*b50c0*/  STL [R1+0x123c0], R0 ;  /* 0x0123c00001007387 */ /* 0x000fe80000100800 */
[----:B------:R-:W2:Y:S04]  /*b50d0*/  LDL.LU.64 R26, [R1+0x12500] ;  /* 0x01250000011a7983 */ /* 0x000ea80000300a00 */
[----:B------:R-:W2:Y:S04]  /*b50e0*/  LDL.LU.64 R24, [R1+0x124f8] ;  /* 0x0124f80001187983 */ /* 0x000ea80000300a00 */
[----:B------:R-:W-:Y:S04]  /*b50f0*/  STL.64 [R1+0x500], R8 ;  /* 0x0005000801007387 */ /* 0x000fe80000100a00 */
[----:B------:R0:W-:Y:S04]  /*b5100*/  STL.64 [R1+0x508], R10 ;  /* 0x0005080a01007387 */ /* 0x0001e80000100a00 */
[----:B0-----:R-:W2:Y:S02]  /*b5110*/  LDL.LU.64 R10, [R1+0x124f0] ;  /* 0x0124f000010a7983 */ /* 0x001ea40000300a00 */
[----:B--2---:R-:W-:Y:S02]  /*b5120*/  HMMA.16816.F32 R8, R12, R10, R24 ;  /* 0x0000000a0c08723c */ /* 0x004fe40000001818 */
[----:B------:R-:W4:Y:S04]  /*b5130*/  LDL.LU.64 R26, [R1+0x124e8] ;  /* 0x0124e800011a7983 */ /* 0x000f280000300a00 */
[----:B------:R-:W2:-:S13]  /*b5140*/  LDL.LU.64 R24, [R1+0x124e0] ;  /* 0x0124e00001187983 */ /* 0x000e9a0000300a00 */
[----:B------:R-:W-:Y:S04]  /*b5150*/  STL.64 [R1+0x4f0], R8 ;  /* 0x0004f00801007387 */ /* 0x000fe80000100a00 */
[----:B------:R0:W-:Y:S04]  /*b5160*/  STL.64 [R1+0x4f8], R10 ;  /* 0x0004f80a01007387 */ /* 0x0001e80000100a00 */
[----:B0-----:R-:W2:Y:S04]  /*b5170*/  LDL.LU.64 R10, [R1+0x124d8] ;  /* 0x0124d800010a7983 */ /* 0x001ea80000300a00 */
[----:B------:R-:W3:Y:S02]  /*b5180*/  LDL.LU.64 R8, [R1+0x124d0] ;  /* 0x0124d00001087983 */ /* 0x000ee40000300a00 */
[----:B---3--:R-:W-:-:S15]  /*b5190*/  HMMA.16816.F32 R4, R12, R8, R4 ;  /* 0x000000080c04723c */ /* 0x008fde0000001804 */
[----:B------:R-:W-:-:S04]  /*b51a0*/  NOP ;  /* 0x0000000000007918 */ /* 0x000fc80000000000 */
[----:B------:R-:W-:Y:S04]  /*b51b0*/  STL.64 [R1+0x4e0], R4 ;  /* 0x0004e00401007387 */ /* 0x000fe80000100a00 */
[----:B------:R0:W-:Y:S04]  /*b51c0*/  STL.64 [R1+0x4e8], R6 ;  /* 0x0004e80601007387 */ /* 0x0001e80000100a00 */
[----:B0-----:R-:W3:Y:S04]  /*b51d0*/  LDL.64 R6, [R1+0x10] ;  /* 0x0000100001067983 */ /* 0x001ee80000100a00 */
[----:B---3--:R0:W-:Y:S04]  /*b51e0*/  STL.64 [R1+0x124b0], R6 ;  /* 0x0124b00601007387 */ /* 0x0081e80000100a00 */
[----:B------:R-:W2:Y:S04]  /*b51f0*/  LDL.LU.64 R4, [R1+0x2ec0] ;  /* 0x002ec00001047983 */ /* 0x000ea80000300a00 */
[----:B0-----:R-:W2:Y:S01]  /*b5200*/  LDL.LU.64 R6, [R1+0x2ec8] ;  /* 0x002ec80001067983 */ /* 0x001ea20000300a00 */
[----:B------:R-:W-:-:S05]  /*b5210*/  IMAD.MOV.U32 R0, RZ, RZ, R9 ;  /* 0x000000ffff007224 */ /* 0x000fca00078e0009 */
[----:B------:R-:W-:Y:S01]  /*b5220*/  STL [R1+0x123c4], R0 ;  /* 0x0123c40001007387 */ /* 0x000fe20000100800 */
[----:B--2---:R-:W-:Y:S03]  /*b5230*/  HMMA.16816.F32 R4, R12, R10, R4 ;  /* 0x0000000a0c04723c */ /* 0x004fe60000001804 */
[----:B------:R-:W2:-:S15]  /*b5240*/  LDL.64 R10, [R1+0x20] ;  /* 0x00002000010a7983 */ /* 0x000e9e0000100a00 */
[----:B------:R-:W-:Y:S01]  /*b5250*/  NOP ;  /* 0x0000000000007918 */ /* 0x000fe20000000000 */
[----:B------:R0:W-:Y:S04]  /*b5260*/  STL.64 [R1+0x4d0], R4 ;  /* 0x0004d00401007387 */ /* 0x0001e80000100a00 */
[----:B------:R-:W-:Y:S04]  /*b5270*/  STL.64 [R1+0x4d8], R6 ;  /* 0x0004d80601007387 */ /* 0x000fe80000100a00 */
[----:B0-----:R-:W3:Y:S04]  /*b5280*/  LDL R4, [R1+0x18] ;  /* 0x0000180001047983 */ /* 0x001ee80000100800 */
[----:B------:R-:W3:Y:S01]  /*b5290*/  LDL R5, [R1+0x1c] ;  /* 0x00001c0001057983 */ /* 0x000ee20000100800 */
[----:B----4-:R-:W-:Y:S01]  /*b52a0*/  HMMA.16816.F32 R16, R12, R26, R16 ;  /* 0x0000001a0c10723c */ /* 0x010fe20000001810 */
[----:B------:R-:W-:-:S02]  /*b52b0*/  IMAD.MOV.U32 R0, RZ, RZ, R24 ;  /* 0x000000ffff007224 */ /* 0x000fc400078e0018 */
[----:B---3--:R0:W-:Y:S05]  /*b52c0*/  STL.64 [R1+0x124c8], R4 ;  /* 0x0124c80401007387 */ /* 0x0081ea0000100a00 */
[----:B0-----:R-:W-:Y:S01]  /*b52d0*/  HMMA.16816.F32 R4, R12, R24, R20 ;  /* 0x000000180c04723c */ /* 0x001fe20000001814 */
[----:B------:R-:W-:-:S15]  /*b52e0*/  STL [R1+0x123c8], R0 ;  /* 0x0123c80001007387 */ /* 0x000fde0000100800 */
[----:B------:R-:W-:-:S03]  /*b52f0*/  NOP ;  /* 0x0000000000007918 */ /* 0x000fc60000000000 */
[----:B------:R0:W-:Y:S04]  /*b5300*/  STL.64 [R1+0x4c0], R4 ;  /* 0x0004c00401007387 */ /* 0x0001e80000100a00 */
[----:B------:R1:W-:Y:S04]  /*b5310*/  STL.64 [R1+0x4c8], R6 ;  /* 0x0004c80601007387 */ /* 0x0003e80000100a00 */
[----:B0-----:R-:W2:Y:S04]  /*b5320*/  LDL.LU.64 R4, [R1+0x2e90] ;  /* 0x002e900001047983 */ /* 0x001ea80000300a00 */
[----:B-1----:R-:W2:Y:S04]  /*b5330*/  LDL.LU.64 R6, [R1+0x2e98] ;  /* 0x002e980001067983 */ /* 0x002ea80000300a00 */
[----:B------:R-:W-:Y:S04]  /*b5340*/  STL.64 [R1+0x4b0], R16 ;  /* 0x0004b01001007387 */ /* 0x000fe80000100a00 */
[----:B------:R-:W-:Y:S04]  /*b5350*/  STL.64 [R1+0x4b8], R18 ;  /* 0x0004b81201007387 */ /* 0x000fe80000100a00 */
[----:B------:R-:W3:Y:S04]  /*b5360*/  LDL.LU.64 R24, [R1+0x2e40] ;  /* 0x002e400001187983 */ /* 0x000ee80000300a00 */
[----:B------:R-:W4:Y:S04]  /*b5370*/  LDL.LU.64 R26, [R1+0x2e48] ;  /* 0x002e4800011a7983 */ /* 0x000f280000300a00 */
[----:B----4-:R-:W-:Y:S04]  /*b5380*/  STL.64 [R1+0x12480], R26 ;  /* 0x0124801a01007387 */ /* 0x010fe80000100a00 */
[----:B---3--:R0:W-:Y:S04]  /*b5390*/  STL.64 [R1+0x12478], R24 ;  /* 0x0124781801007387 */ /* 0x0081e80000100a00 */
[----:B0-----:R-:W3:Y:S04]  /*b53a0*/  LDL.LU.64 R24, [R1+0x2e50] ;  /* 0x002e500001187983 */ /* 0x001ee80000300a00 */
[----:B------:R-:W4:Y:S04]  /*b53b0*/  LDL.LU.64 R26, [R1+0x2e58] ;  /* 0x002e5800011a7983 */ /* 0x000f280000300a00 */
[----:B----4-:R0:W-:Y:S04]  /*b53c0*/  STL.64 [R1+0x12490], R26 ;  /* 0x0124901a01007387 */ /* 0x0101e80000100a00 */
[----:B0-----:R-:W4:Y:S04]  /*b53d0*/  LDL R26, [R1+0x8] ;  /* 0x00000800011a7983 */ /* 0x001f280000100800 */
[----:B------:R-:W4:Y:S04]  /*b53e0*/  LDL R27, [R1+0xc] ;  /* 0x00000c00011b7983 */ /* 0x000f280000100800 */
[----:B---3--:R0:W-:Y:S04]  /*b53f0*/  STL.64 [R1+0x12488], R24 ;  /* 0x0124881801007387 */ /* 0x0081e80000100a00 */
[----:B----4-:R1:W-:Y:S04]  /*b5400*/  STL.64 [R1+0x124a8], R26 ;  /* 0x0124a81a01007387 */ /* 0x0103e80000100a00 */
[----:B0-----:R-:W3:Y:S04]  /*b5410*/  LDL.LU.64 R24, [R1+0x2e70] ;  /* 0x002e700001187983 */ /* 0x001ee80000300a00 */
[----:B-1----:R-:W4:Y:S01]  /*b5420*/  LDL.LU.64 R26, [R1+0x2e78] ;  /* 0x002e7800011a7983 */ /* 0x002f220000300a00 */
[----:B--2---:R-:W-:Y:S03]  /*b5430*/  HMMA.16816.F32 R4, R12, R10, R4 ;  /* 0x0000000a0c04723c */ /* 0x004fe60000001804 */
[----:B----4-:R-:W-:Y:S04]  /*b5440*/  STL.64 [R1+0x124c0], R26 ;  /* 0x0124c01a01007387 */ /* 0x010fe80000100a00 */
[----:B---3--:R0:W-:Y:S04]  /*b5450*/  STL.64 [R1+0x124b8], R24 ;  /* 0x0124b81801007387 */ /* 0x0081e80000100a00 */
[----:B0-----:R-:W2:Y:S04]  /*b5460*/  LDL.LU.64 R24, [R1+0x2e80] ;  /* 0x002e800001187983 */ /* 0x001ea80000300a00 */
[----:B------:R-:W2:Y:S04]  /*b5470*/  LDL.LU.64 R26, [R1+0x2e88] ;  /* 0x002e8800011a7983 */ /* 0x000ea80000300a00 */
[----:B------:R-:W3:Y:S04]  /*b5480*/  LDL.LU.64 R16, [R1+0x2e30] ;  /* 0x002e300001107983 */ /* 0x000ee80000300a00 */
[----:B------:R-:W4:Y:S04]  /*b5490*/  LDL.LU.64 R18, [R1+0x2e38] ;  /* 0x002e380001127983 */ /* 0x000f280000300a00 */
[----:B----4-:R-:W-:Y:S04]  /*b54a0*/  STL.64 [R1+0x124a0], R18 ;  /* 0x0124a01201007387 */ /* 0x010fe80000100a00 */
[----:B---3--:R0:W-:Y:S04]  /*b54b0*/  STL.64 [R1+0x12498], R16 ;  /* 0x0124981001007387 */ /* 0x0081e80000100a00 */
[----:B0-----:R-:W3:Y:S04]  /*b54c0*/  LDL.LU.64 R16, [R1+0x2e60] ;  /* 0x002e600001107983 */ /* 0x001ee80000300a00 */
[----:B------:R-:W3:Y:S04]  /*b54d0*/  LDL.LU.64 R18, [R1+0x2e68] ;  /* 0x002e680001127983 */ /* 0x000ee80000300a00 */
[----:B------:R-:W4:Y:S04]  /*b54e0*/  LDL.LU.64 R20, [R1+0x2e20] ;  /* 0x002e200001147983 */ /* 0x000f280000300a00 */
[----:B------:R-:W4:Y:S04]  /*b54f0*/  LDL.LU.64 R22, [R1+0x2e28] ;  /* 0x002e280001167983 */ /* 0x000f280000300a00 */
[----:B------:R0:W-:Y:S04]  /*b5500*/  STL.64 [R1+0x4a0], R4 ;  /* 0x0004a00401007387 */ /* 0x0001e80000100a00 */
[----:B------:R2:W-:Y:S04]  /*b5510*/  STL.64 [R1+0x4a8], R6 ;  /* 0x0004a80601007387 */ /* 0x0005e80000100a00 */
[----:B0-----:R-:W2:Y:S01]  /*b5520*/  LDL.LU.64 R4, [R1+0x124c8] ;  /* 0x0124c80001047983 */ /* 0x001ea20000300a00 */
[----:B------:R-:W-:-:S03]  /*b5530*/  IMAD.MOV.U32 R0, RZ, RZ, R11 ;  /* 0x000000ffff007224 */ /* 0x000fc600078e000b */
[----:B------:R-:W3:Y:S04]  /*b5540*/  LDL.LU.64 R8, [R1+0x2e10] ;  /* 0x002e100001087983 */ /* 0x000ee80000300a00 */
[----:B------:R-:W3:Y:S04]  /*b5550*/  LDL.LU.64 R10, [R1+0x2e18] ;  /* 0x002e1800010a7983 */ /* 0x000ee80000300a00 */
[----:B------:R-:W-:Y:S01]  /*b5560*/  STL [R1+0x123e8], R0 ;  /* 0x0123e80001007387 */ /* 0x000fe20000100800 */
[----:B--2---:R-:W-:Y:S03]  /*b5570*/  HMMA.16816.F32 R4, R12, R4, R24 ;  /* 0x000000040c04723c */ /* 0x004fe60000001818 */
[----:B------:R-:W2:Y:S04]  /*b5580*/  LDL.LU.64 R26, [R1+0x124c0] ;  /* 0x0124c000011a7983 */ /* 0x000ea80000300a00 */
[----:B------:R-:W2:-:S12]  /*b5590*/  LDL.LU.64 R24, [R1+0x124b8] ;  /* 0x0124b80001187983 */ /* 0x000e980000300a00 */
[----:B------:R-:W-:Y:S04]  /*b55a0*/  STL.64 [R1+0x490], R4 ;  /* 0x0004900401007387 */ /* 0x000fe80000100a00 */
[----:B------:R0:W-:Y:S04]  /*b55b0*/  STL.64 [R1+0x498], R6 ;  /* 0x0004980601007387 */ /* 0x0001e80000100a00 */
[----:B0-----:R-:W2:Y:S02]  /*b55c0*/  LDL.LU.64 R6, [R1+0x124b0] ;  /* 0x0124b00001067983 */ /* 0x001ea40000300a00 */
[----:B--2---:R-:W-:-:S15]  /*b55d0*/  HMMA.16816.F32 R24, R12, R6, R24 ;  /* 0x000000060c18723c */ /* 0x004fde0000001818 */
[----:B------:R-:W-:-:S04]  /*b55e0*/  NOP ;  /* 0x0000000000007918 */ /* 0x000fc80000000000 */
[----:B------:R-:W-:Y:S04]  /*b55f0*/  STL.64 [R1+0x480], R24 ;  /* 0x0004801801007387 */ /* 0x000fe80000100a00 */
[----:B------:R0:W-:Y:S04]  /*b5600*/  STL.64 [R1+0x488], R26 ;  /* 0x0004881a01007387 */ /* 0x0001e80000100a00 */
[----:B0-----:R-:W3:Y:S01]  /*b5610*/  LDL.LU.64 R26, [R1+0x124a8] ;  /* 0x0124a800011a7983 */ /* 0x001ee20000300a00 */
[----:B------:R-:W-:-:S03]  /*b5620*/  IMAD.MOV.U32 R0, RZ, RZ, R7 ;  /* 0x000000ffff007224 */ /* 0x000fc600078e0007 */
[----:B------:R-:W2:Y:S04]  /*b5630*/  LDL.LU.64 R4, [R1+0x2e00] ;  /* 0x002e000001047983 */ /* 0x000ea80000300a00 */
[----:B------:R-:W2:Y:S04]  /*b5640*/  LDL.LU.64 R6, [R1+0x2e08] ;  /* 0x002e080001067983 */ /* 0x000ea80000300a00 */
[----:B------:R-:W-:Y:S01]  /*b5650*/  STL [R1+0x123ec], R0 ;  /* 0x0123ec0001007387 */ /* 0x000fe20000100800 */
[----:B---3--:R-:W-:Y:S03]  /*b5660*/  HMMA.16816.F32 R24, R12, R26, R16 ;  /* 0x0000001a0c18723c */ /* 0x008fe60000001810 */
[----:B------:R-:W3:Y:S04]  /*b5670*/  LDL.LU.64 R18, [R1+0x124a0] ;  /* 0x0124a00001127983 */ /* 0x000ee80000300a00 */
[----:B------:R-:W3:-:S12]  /*b5680*/  LDL.LU.64 R16, [R1+0x12498] ;  /* 0x0124980001107983 */ /* 0x000ed80000300a00 */
[----:B------:R-:W-:Y:S04]  /*b5690*/  STL.64 [R1+0x470], R24 ;  /* 0x0004701801007387 */ /* 0x000fe80000100a00 */
[----:B------:R0:W-:Y:S04]  /*b56a0*/  STL.64 [R1+0x478], R26 ;  /* 0x0004781a01007387 */ /* 0x0001e80000100a00 */
[----:B0-----:R-:W2:Y:S04]  /*b56b0*/  LDL.LU.64 R26, [R1+0x12490] ;  /* 0x01249000011a7983 */ /* 0x001ea80000300a00 */
[----:B------:R-:W2:Y:S01]  /*b56c0*/  LDL.LU.64 R24, [R1+0x12488] ;  /* 0x0124880001187983 */ /* 0x000ea20000300a00 */
[----:B------:R-:W-:Y:S01]  /*b56d0*/  IMAD.MOV.U32 R0, RZ, RZ, R29 ;  /* 0x000000ffff007224 */ /* 0x000fe200078e001d */
[----:B--2---:R-:W-:-:S15]  /*b56e0*/  HMMA.16816.F32 R24, R12, R28, R24 ;  /* 0x0000001c0c18723c */ /* 0x004fde0000001818 */
[----:B------:R-:W-:-:S04]  /*b56f0*/  NOP ;  /* 0x0000000000007918 */ /* 0x000fc80000000000 */
[----:B------:R-:W-:Y:S04]  /*b5700*/  STL.64 [R1+0x460], R24 ;  /* 0x0004601801007387 */ /* 0x000fe80000100a00 */
[----:B------:R0:W-:Y:S04]  /*b5710*/  STL.64 [R1+0x468], R26 ;  /* 0x0004681a01007387 */ /* 0x0001e80000100a00 */
[----:B0-----:R-:W2:Y:S04]  /*b5720*/  LDL.LU.64 R26, [R1+0x12480] ;  /* 0x01248000011a7983 */ /* 0x001ea80000300a00 */
[----:B------:R-:W2:Y:S04]  /*b5730*/  LDL.LU.64 R24, [R1+0x12478] ;  /* 0x0124780001187983 */ /* 0x000ea80000300a00 */
[----:B------:R-:W2:Y:S02]  /*b5740*/  LDL.LU.64 R28, [R1+0x12470] ;  /* 0x01247000011c7983 */ /* 0x000ea40000300a00 */
[----:B--2---:R-:W-:-:S15]  /*b5750*/  HMMA.16816.F32 R24, R12, R28, R24 ;  /* 0x0000001c0c18723c */ /* 0x004fde0000001818 */
[----:B------:R-:W-:-:S04]  /*b5760*/  NOP ;  /* 0x0000000000007918 */ /* 0x000fc80000000000 */
[----:B------:R-:W-:Y:S04]  /*b5770*/  STL.64 [R1+0x450], R24 ;  /* 0x0004501801007387 */ /* 0x000fe80000100a00 */
[----:B------:R0:W-:Y:S04]  /*b5780*/  STL.64 [R1+0x458], R26 ;  /* 0x0004581a01007387 */ /* 0x0001e80000100a00 */
[----:B0-----:R-:W3:Y:S04]  /*b5790*/  LDL.LU.64 R26, [R1+0x12468] ;  /* 0x01246800011a7983 */ /* 0x001ee80000300a00 */
[----:B------:R-:W4:Y:S01]  /*b57a0*/  LDL.LU.64 R24, [R1+0x12460] ;  /* 0x0124600001187983 */ /* 0x000f220000300a00 */
[C---:B---3--:R-:W-:Y:S08]  /*b57b0*/  HMMA.16816.F32 R16, R12.reuse, R26, R16 ;  /* 0x0000001a0c10723c */ /* 0x048ff00000001810 */
[C---:B----4-:R-:W-:Y:S11]  /*b57c0*/  HMMA.16816.F32 R20, R12.reuse, R24, R20 ;  /* 0x000000180c14723c */ /* 0x050ff60000001814 */
        /* <DEDUP_REMOVED lines=9> */
[----:B------:R4:W-:Y:S02]  /*b5860*/  STL.64 [R1+0x122a8], R24 ;  /* 0x0122a81801007387 */ /* 0x0009e40000100a00 */
[----:B----4-:R-:W-:Y:S02]  /*b5870*/  HMMA.16816.F32 R24, R12, R22, R8 ;  /* 0x000000160c18723c */ /* 0x010fe40000001808 */
[----:B------:R-:W4:Y:S04]  /*b5880*/  LDL.LU.64 R8, [R1+0x2de0] ;  /* 0x002de00001087983 */ /* 0x000f280000300a00 */
[----:B------:R-:W3:-:S13]  /*b5890*/  LDL.LU.64 R10, [R1+0x2de8] ;  /* 0x002de800010a7983 */ /* 0x000eda0000300a00 */
[----:B------:R-:W-:Y:S04]  /*b58a0*/  STL.64 [R1+0x420], R24 ;  /* 0x0004201801007387 */ /* 0x000fe80000100a00 */
[----:B------:R2:W-:Y:S02]  /*b58b0*/  STL.64 [R1+0x428], R26 ;  /* 0x0004281a01007387 */ /* 0x0005e40000100a00 */
[C---:B--2---:R-:W-:Y:S02]  /*b58c0*/  HMMA.16816.F32 R24, R12.reuse, R20, R4 ;  /* 0x000000140c18723c */ /* 0x044fe40000001804 */
[----:B---3--:R-:W-:Y:S04]  /*b58d0*/  STL.64 [R1+0x12438], R10 ;  /* 0x0124380a01007387 */ /* 0x008fe80000100a00 */
[----:B----4-:R0:W-:Y:S04]  /*b58e0*/  STL.64 [R1+0x12430], R8 ;  /* 0x0124300801007387 */ /* 0x0101e80000100a00 */
[----:B0-----:R-:W2:Y:S04]  /*b58f0*/  LDL.LU.64 R8, [R1+0x2df0] ;  /* 0x002df00001087983 */ /* 0x001ea80000300a00 */
[----:B------:R-:W2:Y:S04]  /*b5900*/  LDL.LU.64 R10, [R1+0x2df8] ;  /* 0x002df800010a7983 */ /* 0x000ea80000300a00 */
[----:B------:R-:W3:Y:S04]  /*b5910*/  LDL.LU.64 R4, [R1+0x2dd0] ;  /* 0x002dd00001047983 */ /* 0x000ee80000300a00 */
[----:B------:R-:W3:Y:S04]  /*b5920*/  LDL.LU.64 R6, [R1+0x2dd8] ;  /* 0x002dd80001067983 */ /* 0x000ee80000300a00 */
[----:B------:R0:W-:Y:S04]  /*b5930*/  STL.64 [R1+0x410], R24 ;  /* 0x0004101801007387 */ /* 0x0001e80000100a00 */
[----:B------:R1:W-:Y:S04]  /*b5940*/  STL.64 [R1+0x418], R26 ;  /* 0x0004181a01007387 */ /* 0x0003e80000100a00 */
[----:B0-----:R-:W4:Y:S04]  /*b5950*/  LDL.LU.64 R24, [R1+0x2da0] ;  /* 0x002da00001187983 */ /* 0x001f280000300a00 */
[----:B-1----:R-:W3:Y:S01]  /*b5960*/  LDL.LU.64 R26, [R1+0x2da8] ;  /* 0x002da800011a7983 */ /* 0x002ee20000300a00 */
[C---:B--2---:R-:W-:Y:S03]  /*b5970*/  HMMA.16816.F32 R8, R12.reuse, R18, R8 ;  /* 0x000000120c08723c */ /* 0x044fe60000001808 */
[----:B---3--:R-:W-:Y:S04]  /*b5980*/  STL.64 [R1+0x12408], R26 ;  /* 0x0124081a01007387 */ /* 0x008fe80000100a00 */
[----:B----4-:R0:W-:Y:S04]  /*b5990*/  STL.64 [R1+0x12400], R24 ;  /* 0x0124001801007387 */ /* 0x0101e80000100a00 */
[----:B0-----:R-:W2:Y:S04]  /*b59a0*/  LDL.LU.64 R24, [R1+0x2db0] ;  /* 0x002db00001187983 */ /* 0x001ea80000300a00 */
[----:B------:R-:W2:Y:S04]  /*b59b0*/  LDL.LU.64 R26, [R1+0x2db8] ;  /* 0x002db800011a7983 */ /* 0x000ea80000300a00 */
[----:B------:R0:W-:Y:S04]  /*b59c0*/  STL.64 [R1+0x122c0], R22 ;  /* 0x0122c01601007387 */ /* 0x0001e80000100a00 */
[----:B0-----:R-:W3:Y:S04]  /*b59d0*/  LDL.LU R22, [R1+0x320c] ;  /* 0x00320c0001167983 */ /* 0x001ee80000300800 */
[----:B------:R-:W3:Y:S04]  /*b59e0*/  LDL.LU R23, [R1+0x3208] ;  /* 0x0032080001177983 */ /* 0x000ee80000300800 */
[----:B------:R0:W-:Y:S04]  /*b59f0*/  STL.64 [R1+0x122b8], R20 ;  /* 0x0122b81401007387 */ /* 0x0001e80000100a00 */
[----:B0-----:R-:W4:Y:S04]  /*b5a00*/  LDL.LU R20, [R1+0x3204] ;  /* 0x0032040001147983 */ /* 0x001f280000300800 */
[----:B------:R-:W4:Y:S04]  /*b5a10*/  LDL.LU R21, [R1+0x3200] ;  /* 0x0032000001157983 */ /* 0x000f280000300800 */
[----:B------:R-:W-:Y:S04]  /*b5a20*/  STL.64 [R1+0x400], R8 ;  /* 0x0004000801007387 */ /* 0x000fe80000100a00 */
[----:B------:R0:W-:Y:S04]  /*b5a30*/  STL.64 [R1+0x408], R10 ;  /* 0x0004080a01007387 */ /* 0x0001e80000100a00 */
[----:B0-----:R-:W2:Y:S04]  /*b5a40*/  LDL.LU.64 R10, [R1+0x12438] ;  /* 0x01243800010a7983 */ /* 0x001ea80000300a00 */
[----:B------:R-:W2:Y:S02]  /*b5a50*/  LDL.LU.64 R8, [R1+0x12430] ;  /* 0x0124300001087983 */ /* 0x000ea40000300a00 */
[----:B--2---:R-:W-:-:S15]  /*b5a60*/  HMMA.16816.F32 R8, R12, R16, R8 ;  /* 0x000000100c08723c */ /* 0x004fde0000001808 */
        /* <DEDUP_REMOVED lines=13> */
[----:B0-----:R-:W2:Y:S01]  /*b5b40*/  LDL.LU.64 R6, [R1+0x12418] ;  /* 0x0124180001067983 */ /* 0x001ea20000300a00 */
[----:B---3--:R-:W-:Y:S03]  /*b5b50*/  HMMA.16816.F32 R16, R12, R8, R16 ;  /* 0x000000080c10723c */ /* 0x008fe60000001810 */
[----:B------:R-:W3:-:S15]  /*b5b60*/  LDL.LU.64 R4, [R1+0x12410] ;  /* 0x0124100001047983 */ /* 0x000ede0000300a00 */
[----:B------:R-:W-:Y:S01]  /*b5b70*/  NOP ;  /* 0x0000000000007918 */ /* 0x000fe20000000000 */
[----:B------:R0:W-:Y:S04]  /*b5b80*/  STL.64 [R1+0x3d0], R16 ;  /* 0x0003d01001007387 */ /* 0x0001e80000100a00 */
[----:B------:R1:W-:Y:S04]  /*b5b90*/  STL.64 [R1+0x3d8], R18 ;  /* 0x0003d81201007387 */ /* 0x0003e80000100a00 */
[----:B0-----:R-:W3:Y:S04]  /*b5ba0*/  LDL.LU.64 R16, [R1+0x1af0] ;  /* 0x001af00001107983 */ /* 0x001ee80000300a00 */
[----:B-1----:R-:W3:Y:S04]  /*b5bb0*/  LDL.LU.64 R18, [R1+0x1af8] ;  /* 0x001af80001127983 */ /* 0x002ee80000300a00 */
[----:B------:R-:W-:Y:S04]  /*b5bc0*/  STL.64 [R1+0x12280], R10 ;  /* 0x0122800a01007387 */ /* 0x000fe80000100a00 */
[----:B------:R0:W-:Y:S04]  /*b5bd0*/  STL.64 [R1+0x12278], R8 ;  /* 0x0122780801007387 */ /* 0x0001e80000100a00 */
[----:B0-----:R-:W3:Y:S04]  /*b5be0*/  LDL.LU R8, [R1+0x31f0] ;  /* 0x0031f00001087983 */ /* 0x001ee80000300800 */
[----:B------:R-:W3:Y:S01]  /*b5bf0*/  LDL.LU R9, [R1+0x31f8] ;  /* 0x0031f80001097983 */ /* 0x000ee20000300800 */
[----:B--2---:R-:W-:-:S15]  /*b5c00*/  HMMA.16816.F32 R24, R12, R6, R24 ;  /* 0x000000060c18723c */ /* 0x004fde0000001818 */
[----:B------:R-:W-:-:S04]  /*b5c10*/  NOP ;  /* 0x0000000000007918 */ /* 0x000fc80000000000 */
[----:B------:R-:W-:Y:S04]  /*b5c20*/  STL.64 [R1+0x3c0], R24 ;  /* 0x0003c01801007387 */ /* 0x000fe80000100a00 */
[----:B------:R0:W-:Y:S04]  /*b5c30*/  STL.64 [R1+0x3c8], R26 ;  /* 0x0003c81a01007387 */ /* 0x0001e80000100a00 */
[----:B0-----:R-:W3:Y:S04]  /*b5c40*/  LDL.LU.64 R26, [R1+0x12408] ;  /* 0x01240800011a7983 */ /* 0x001ee80000300a00 */
[----:B------:R-:W3:Y:S01]  /*b5c50*/  LDL.LU.64 R24, [R1+0x12400] ;  /* 0x0124000001187983 */ /* 0x000ee20000300a00 */
[----:B------:R-:W-:-:S03]  /*b5c60*/  IMAD.MOV.U32 R10, RZ, RZ, R2 ;  /* 0x000000ffff0a7224 */ /* 0x000fc600078e0002 */
[----:B------:R-:W2:Y:S01]  /*b5c70*/  LDL.LU R2, [R1+0x123fc] ;  /* 0x0123fc0001027983 */ /* 0x000ea20000300800 */
[----:B------:R-:W-:Y:S01]  /*b5c80*/  IMAD.MOV.U32 R11, RZ, RZ, R3 ;  /* 0x000000ffff0b7224 */ /* 0x000fe200078e0003 */
[----:B---3--:R-:W-:-:S15]  /*b5c90*/  HMMA.16816.F32 R24, R12, R4, R24 ;  /* 0x000000040c18723c */ /* 0x008fde0000001818 */
[----:B------:R-:W-:-:S04]  /*b5ca0*/  NOP ;  /* 0x0000000000007918 */ /* 0x000fc80000000000 */
[----:B------:R-:W-:Y:S04]  /*b5cb0*/  STL.64 [R1+0x3b0], R24 ;  /* 0x0003b01801007387 */ /* 0x000fe80000100a00 */
[----:B------:R0:W-:Y:S04]  /*b5cc0*/  STL.64 [R1+0x3b8], R26 ;  /* 0x0003b81a01007387 */ /* 0x0001e80000100a00 */
[----:B------:R-:W2:Y:S04]  /*b5cd0*/  LDL.LU R3, [R1+0x123f8] ;  /* 0x0123f80001037983 */ /* 0x000ea80000300800 */
[----:B0-----:R-:W3:Y:S04]  /*b5ce0*/  LDL R26, [R1+0x98] ;  /* 0x00009800011a7983 */ /* 0x001ee80000100800 */
[----:B------:R-:W3:Y:S04]  /*b5cf0*/  LDL R27, [R1+0x9c] ;  /* 0x00009c00011b7983 */ /* 0x000ee80000100800 */
[----:B------:R0:W-:Y:S04]  /*b5d00*/  STL.64 [R1+0x123f0], R10 ;  /* 0x0123f00a01007387 */ /* 0x0001e80000100a00 */
[----:B0-----:R-:W3:Y:S04]  /*b5d10*/  LDL.LU R10, [R1+0x31f4] ;  /* 0x0031f400010a7983 */ /* 0x001ee80000300800 */
[----:B------:R-:W4:Y:S04]  /*b5d20*/  LDL.LU R11, [R1+0x31fc] ;  /* 0x0031fc00010b7983 */ /* 0x000f280000300800 */
[----:B------:R-:W4:Y:S04]  /*b5d30*/  LDL R24, [R1+0x90] ;  /* 0x0000900001187983 */ /* 0x000f280000100800 */
[----:B------:R-:W4:Y:S04]  /*b5d40*/  LDL R25, [R1+0x94] ;  /* 0x0000940001197983 */ /* 0x000f280000100800 */
[----:B------:R-:W-:Y:S04]  /*b5d50*/  STL.64 [R1+0x12270], R6 ;  /* 0x0122700601007387 */ /* 0x000fe80000100a00 */
[----:B------:R4:W-:Y:S01]  /*b5d60*/  STL.64 [R1+0x12268], R4 ;  /* 0x0122680401007387 */ /* 0x0009e20000100a00 */
[----:B--2---:R-:W-:-:S15]  /*b5d70*/  HMMA.16816.F32 R16, R12, R2, R16 ;  /* 0x000000020c10723c */ /* 0x004fde0000001810 */
[----:B------:R-:W-:-:S04]  /*b5d80*/  NOP ;  /* 0x0000000000007918 */ /* 0x000fc80000000000 */
[----:B------:R-:W-:Y:S04]  /*b5d90*/  STL.64 [R1+0x280], R16 ;  /* 0x0002801001007387 */ /* 0x000fe80000100a00 */
[----:B------:R0:W-:Y:S01]  /*b5da0*/  STL.64 [R1+0x288], R18 ;  /* 0x0002881201007387 */ /* 0x0001e20000100a00 */
[----:B---3--:R-:W-:-:S03]  /*b5db0*/  IMAD R8, R8, 0x100, R10 ;  /* 0x0000010008087824 */ /* 0x008fc600078e020a */
[----:B------:R-:W-:Y:S01]  /*b5dc0*/  STL [R1+0x12254], R2 ;  /* 0x0122540201007387 */ /* 0x000fe20000100800 */
[----:B----4-:R-:W-:-:S03]  /*b5dd0*/  IMAD R4, R9, 0x100, R11 ;  /* 0x0000010009047824 */ /* 0x010fc600078e020b */
[----:B------:R-:W-:Y:S01]  /*b5de0*/  STL [R1+0x12250], R3 ;  /* 0x0122500301007387 */ /* 0x000fe20000100800 */
[----:B------:R-:W-:-:S03]  /*b5df0*/  F2FP.F16.E4M3.UNPACK_B R12, R8 ;  /* 0x00000008ff0c723e */ /* 0x000fc600020006ff */
[----:B------:R-:W2:Y:S04]  /*b5e00*/  LDL.LU.64 R8, [R1+0x2d90] ;  /* 0x002d900001087983 */ /* 0x000ea80000300a00 */
[----:B------:R-:W2:Y:S04]  /*b5e10*/  LDL.LU.64 R10, [R1+0x2d98] ;  /* 0x002d9800010a7983 */ /* 0x000ea80000300a00 */
[----:B0-----:R-:W3:Y:S04]  /*b5e20*/  LDL R18, [R1+0x70] ;  /* 0x0000700001127983 */ /* 0x001ee80000100800 */
[----:B------:R-:W3:Y:S01]  /*b5e30*/  LDL R19, [R1+0x74] ;  /* 0x0000740001137983 */ /* 0x000ee20000100800 */
[----:B------:R-:W-:-:S02]  /*b5e40*/  IMAD R5, R23, 0x100, R22 ;  /* 0x0000010017057824 */ /* 0x000fc400078e0216 */
[----:B------:R-:W-:Y:S01]  /*b5e50*/  IMAD R6, R21, 0x100, R20 ;  /* 0x0000010015067824 */ /* 0x000fe200078e0214 */
[----:B------:R-:W-:Y:S01]  /*b5e60*/  F2FP.F16.E4M3.UNPACK_B R13, R4 ;  /* 0x00000004ff0d723e */ /* 0x000fe200020006ff */
[----:B------:R-:W-:Y:S01]  /*b5e70*/  IMAD.MOV.U32 R15, RZ, RZ, R5 ;  /* 0x000000ffff0f7224 */ /* 0x000fe200078e0005 */
[----:B------:R-:W4:Y:S01]  /*b5e80*/  LDL R16, [R1+0x78] ;  /* 0x0000780001107983 */ /* 0x000f220000100800 */
[----:B------:R-:W-:-:S03]  /*b5e90*/  IMAD.MOV.U32 R14, RZ, RZ, R6 ;  /* 0x000000ffff0e7224 */ /* 0x000fc600078e0006 */
[----:B------:R-:W4:Y:S04]  /*b5ea0*/  LDL R17, [R1+0x7c] ;  /* 0x00007c0001117983 */ /* 0x000f280000100800 */
[----:B------:R-:W2:Y:S04]  /*b5eb0*/  LDL.LU.64 R4, [R1+0x2d70] ;  /* 0x002d700001047983 */ /* 0x000ea80000300a00 */
[----:B------:R-:W2:Y:S04]  /*b5ec0*/  LDL.LU.64 R6, [R1+0x2d78] ;  /* 0x002d780001067983 */ /* 0x000ea80000300a00 */
[----:B---3--:R0:W-:Y:S04]  /*b5ed0*/  STL.64 [R1+0x123d0], R18 ;  /* 0x0123d01201007387 */ /* 0x0081e80000100a00 */
[----:B------:R-:W3:Y:S04]  /*b5ee0*/  LDL R22, [R1+0x60] ;  /* 0x0000600001167983 */ /* 0x000ee80000100800 */
[----:B------:R-:W3:Y:S04]  /*b5ef0*/  LDL R23, [R1+0x64] ;  /* 0x0000640001177983 */ /* 0x000ee80000100800 */
[----:B------:R-:W4:Y:S01]  /*b5f00*/  LDL.64 R20, [R1+0x68] ;  /* 0x0000680001147983 */ /* 0x000f220000100a00 */
[----:B------:R-:W-:-:S02]  /*b5f10*/  F2FP.F16.E4M3.UNPACK_B R14, R14 ;  /* 0x0000000eff0e723e */ /* 0x000fc400020006ff */
[----:B------:R-:W-:Y:S01]  /*b5f20*/  F2FP.F16.E4M3.UNPACK_B R15, R15 ;  /* 0x0000000fff0f723e */ /* 0x000fe200020006ff */
[----:B0-----:R-:W4:Y:S06]  /*b5f30*/  LDL.64 R18, [R1+0x80] ;  /* 0x0000800001127983 */ /* 0x001f2c0000100a00 */
[----:B--2---:R-:W-:Y:S01]  /*b5f40*/  HMMA.16816.F32 R8, R12, R26, R8 ;  /* 0x0000001a0c08723c */ /* 0x004fe20000001808 */
[----:B---3--:R-:W-:Y:S04]  /*b5f50*/  STL.64 [R1+0x123e0], R22 ;  /* 0x0123e01601007387 */ /* 0x008fe80000100a00 */
[----:B----4-:R0:W-:Y:S04]  /*b5f60*/  STL.64 [R1+0x123d8], R20 ;  /* 0x0123d81401007387 */ /* 0x0101e80000100a00 */
[----:B0-----:R-:W2:Y:S04]  /*b5f70*/  LDL.LU.64 R20, [R1+0x2d80] ;  /* 0x002d800001147983 */ /* 0x001ea80000300a00 */
[----:B------:R-:W2:Y:S06]  /*b5f80*/  LDL.LU.64 R22, [R1+0x2d88] ;  /* 0x002d880001167983 */ /* 0x000eac0000300a00 */
[----:B------:R-:W-:Y:S04]  /*b5f90*/  STL.64 [R1+0x3a0], R8 ;  /* 0x0003a00801007387 */ /* 0x000fe80000100a00 */
[----:B------:R0:W-:Y:S04]  /*b5fa0*/  STL.64 [R1+0x3a8], R10 ;  /* 0x0003a80a01007387 */ /* 0x0001e80000100a00 */
[----:B0-----:R-:W3:Y:S04]  /*b5fb0*/  LDL.LU.64 R10, [R1+0x123f0] ;  /* 0x0123f000010a7983 */ /* 0x001ee80000300a00 */
[----:B------:R-:W4:Y:S01]  /*b5fc0*/  LDL R26, [R1] ;  /* 0x00000000011a7983 */ /* 0x000f220000100800 */
[----:B------:R-:W-:-:S03]  /*b5fd0*/  IMAD.MOV.U32 R27, RZ, RZ, R0 ;  /* 0x000000ffff1b7224 */ /* 0x000fc600078e0000 */
[----:B------:R-:W3:Y:S01]  /*b5fe0*/  LDL.LU R0, [R1+0x123ec] ;  /* 0x0123ec0001007983 */ /* 0x000ee20000300800 */
[----:B--2---:R-:W-:Y:S03]  /*b5ff0*/  HMMA.16816.F32 R20, R12, R24, R20 ;  /* 0x000000180c14723c */ /* 0x004fe60000001814 */
[----:B----4-:R-:W-:Y:S04]  /*b6000*/  STL.64 [R1+0x122c8], R26 ;  /* 0x0122c81a01007387 */ /* 0x010fe80000100a00 */
[----:B------:R-:W2:-:S12]  /*b6010*/  LDL R24, [R1+0x8] ;  /* 0x0000080001187983 */ /* 0x000e980000100800 */
[----:B------:R0:W-:Y:S04]  /*b6020*/  STL.64 [R1+0x390], R20 ;  /* 0x0003901401007387 */ /* 0x0001e80000100a00 */
[----:B------:R1:W-:Y:S04]  /*b6030*/  STL.64 [R1+0x398], R22 ;  /* 0x0003981601007387 */ /* 0x0003e80000100a00 */
[----:B------:R-:W2:Y:S01]  /*b6040*/  LDL R25, [R1+0xc] ;  /* 0x00000c0001197983 */ /* 0x000ea20000100800 */
[----:B---3--:R-:W-:Y:S03]  /*b6050*/  HMMA.16816.F32 R4, R12, R10, R4 ;  /* 0x0000000a0c04723c */ /* 0x008fe60000001804 */
[----:B--2---:R-:W-:Y:S04]  /*b6060*/  STL.64 [R1+0x122e0], R24 ;  /* 0x0122e01801007387 */ /* 0x004fe80000100a00 */
[----:B0-----:R-:W2:Y:S04]  /*b6070*/  LDL.LU.64 R20, [R1+0x2d50] ;  /* 0x002d500001147983 */ /* 0x001ea80000300a00 */
[----:B-1----:R-:W2:Y:S08]  /*b6080*/  LDL.LU.64 R22, [R1+0x2d58] ;  /* 0x002d580001167983 */ /* 0x002eb00000300a00 */
[----:B------:R0:W-:Y:S04]  /*b6090*/  STL.64 [R1+0x380], R4 ;  /* 0x0003800401007387 */ /* 0x0001e80000100a00 */
[----:B------:R1:W-:Y:S04]  /*b60a0*/  STL.64 [R1+0x388], R6 ;  /* 0x0003880601007387 */ /* 0x0003e80000100a00 */
[----:B------:R-:W3:Y:S01]  /*b60b0*/  LDL R26, [R1+0x10] ;  /* 0x00001000011a7983 */ /* 0x000ee20000100800 */
[----:B------:R-:W-:-:S03]  /*b60c0*/  IMAD.MOV.U32 R27, RZ, RZ, R0 ;  /* 0x000000ffff1b7224 */ /* 0x000fc600078e0000 */
[----:B------:R-:W4:Y:S04]  /*b60d0*/  LDL.LU R0, [R1+0x123e8] ;  /* 0x0123e80001007983 */ /* 0x000f280000300800 */
[----:B------:R-:W2:Y:S04]  /*b60e0*/  LDL.LU.64 R8, [R1+0x2d30] ;  /* 0x002d300001087983 */ /* 0x000ea80000300a00 */
[----:B------:R-:W2:Y:S04]  /*b60f0*/  LDL.LU.64 R10, [R1+0x2d38] ;  /* 0x002d3800010a7983 */ /* 0x000ea80000300a00 */
[----:B0-----:R-:W2:Y:S04]  /*b6100*/  LDL.LU.64 R4, [R1+0x2d20] ;  /* 0x002d200001047983 */ /* 0x001ea80000300a00 */
[----:B-1----:R-:W2:Y:S04]  /*b6110*/  LDL.LU.64 R6, [R1+0x2d28] ;  /* 0x002d280001067983 */ /* 0x002ea80000300a00 */
[----:B---3--:R0:W-:Y:S04]  /*b6120*/  STL.64 [R1+0x122f8], R26 ;  /* 0x0122f81a01007387 */ /* 0x0081e80000100a00 */
[----:B------:R-:W3:Y:S04]  /*b6130*/  LDL.LU.64 R24, [R1+0x2d60] ;  /* 0x002d600001187983 */ /* 0x000ee80000300a00 */
[----:B0-----:R-:W3:Y:S02]  /*b6140*/  LDL.LU.64 R26, [R1+0x2d68] ;  /* 0x002d6800011a7983 */ /* 0x001ee40000300a00 */
[----:B---3--:R-:W-:-:S15]  /*b6150*/  HMMA.16816.F32 R24, R12, R18, R24 ;  /* 0x000000120c18723c */ /* 0x008fde0000001818 */
[----:B------:R-:W-:-:S04]  /*b6160*/  NOP ;  /* 0x0000000000007918 */ /* 0x000fc80000000000 */
[----:B------:R0:W-:Y:S04]  /*b6170*/  STL.64 [R1+0x370], R24 ;  /* 0x0003701801007387 */ /* 0x0001e80000100a00 */
[----:B------:R-:W-:Y:S04]  /*b6180*/  STL.64 [R1+0x378], R26 ;  /* 0x0003781a01007387 */ /* 0x000fe80000100a00 */
[----:B0-----:R-:W3:Y:S04]  /*b6190*/  LDL R24, [R1+0x18] ;  /* 0x0000180001187983 */ /* 0x001ee80000100800 */
[----:B------:R-:W3:Y:S01]  /*b61a0*/  LDL R25, [R1+0x1c] ;  /* 0x00001c0001197983 */ /* 0x000ee20000100800 */
[----:B------:R-:W-:-:S02]  /*b61b0*/  IMAD.MOV.U32 R2, RZ, RZ, R18 ;  /* 0x000000ffff027224 */ /* 0x000fc400078e0012 */
[----:B------:R-:W-:Y:S02]  /*b61c0*/  IMAD.MOV.U32 R3, RZ, RZ, R19 ;  /* 0x000000ffff037224 */ /* 0x000fe400078e0013 */
[C---:B--2---:R-:W-:Y:S01]  /*b61d0*/  HMMA.16816.F32 R16, R12.reuse, R16, R20 ;  /* 0x000000100c10723c */ /* 0x044fe20000001814 */
[----:B---3--:R0:W-:Y:S04]  /*b61e0*/  STL.64 [R1+0x12310], R24 ;  /* 0x0123101801007387 */ /* 0x0081e80000100a00 */
[----:B0-----:R-:W2:Y:S04]  /*b61f0*/  LDL.LU.64 R24, [R1+0x2d40] ;  /* 0x002d400001187983 */ /* 0x001ea80000300a00 */
[----:B------:R-:W2:Y:S04]  /*b6200*/  LDL.LU.64 R26, [R1+0x2d48] ;  /* 0x002d4800011a7983 */ /* 0x000ea80000300a00 */
[----:B------:R-:W-:Y:S04]  /*b6210*/  STL [R1+0x1225c], R3 ;  /* 0x01225c0301007387 */ /* 0x000fe80000100800 */
[----:B------:R-:W-:Y:S04]  /*b6220*/  STL [R1+0x12258], R2 ;  /* 0x0122580201007387 */ /* 0x000fe80000100800 */
[----:B------:R-:W3:Y:S04]  /*b6230*/  LDL.LU.64 R22, [R1+0x123e0] ;  /* 0x0123e00001167983 */ /* 0x000ee80000300a00 */
[----:B------:R-:W2:Y:S04]  /*b6240*/  LDL.LU.64 R20, [R1+0x123d8] ;  /* 0x0123d80001147983 */ /* 0x000ea80000300a00 */
[----:B------:R-:W-:Y:S04]  /*b6250*/  STL.64 [R1+0x360], R16 ;  /* 0x0003601001007387 */ /* 0x000fe80000100a00 */
[----:B------:R0:W-:Y:S04]  /*b6260*/  STL.64 [R1+0x368], R18 ;  /* 0x0003681201007387 */ /* 0x0001e80000100a00 */
[----:B0-----:R-:W2:Y:S02]  /*b6270*/  LDL.LU.64 R18, [R1+0x123d0] ;  /* 0x0123d00001127983 */ /* 0x001ea40000300a00 */
[----:B--2---:R-:W-:Y:S02]  /*b6280*/  HMMA.16816.F32 R16, R12, R18, R24 ;  /* 0x000000120c10723c */ /* 0x004fe40000001818 */
[----:B------:R-:W2:Y:S01]  /*b6290*/  LDL R26, [R1+0x20] ;  /* 0x00002000011a7983 */ /* 0x000ea20000100800 */
[----:B----4-:R-:W-:-:S15]  /*b62a0*/  IMAD.MOV.U32 R27, RZ, RZ, R0 ;  /* 0x000000ffff1b7224 */ /* 0x010fde00078e0000 */
[----:B------:R-:W-:Y:S01]  /*b62b0*/  NOP ;  /* 0x0000000000007918 */ /* 0x000fe20000000000 */
[----:B------:R-:W-:Y:S04]  /*b62c0*/  STL.64 [R1+0x350], R16 ;  /* 0x0003501001007387 */ /* 0x000fe80000100a00 */
[----:B------:R-:W-:Y:S04]  /*b62d0*/  STL.64 [R1+0x358], R18 ;  /* 0x0003581201007387 */ /* 0x000fe80000100a00 */
[----:B------:R-:W4:Y:S01]  /*b62e0*/  LDL.LU R0, [R1+0x123c8] ;  /* 0x0123c80001007983 */ /* 0x000f220000300800 */
[C---:B------:R-:W-:Y:S08]  /*b62f0*/  HMMA.16816.F32 R8, R12.reuse, R20, R8 ;  /* 0x000000140c08723c */ /* 0x040ff00000001808 */
[----:B---3--:R-:W-:Y:S01]  /*b6300*/  HMMA.16816.F32 R4, R12, R22, R4 ;  /* 0x000000160c04723c */ /* 0x008fe20000001804 */
[----:B--2---:R4:W-:Y:S10]  /*b6310*/  STL.64 [R1+0x12328], R26 ;  /* 0x0123281a01007387 */ /* 0x0049f40000100a00 */
[----:B------:R-:W-:Y:S04]  /*b6320*/  STL.64 [R1+0x340], R8 ;  /* 0x0003400801007387 */ /* 0x000fe80000100a00 */
[----:B------:R-:W-:Y:S04]  /*b6330*/  STL.64 [R1+0x348], R10 ;  /* 0x0003480a01007387 */ /* 0x000fe80000100a00 */
[----:B------:R-:W2:Y:S04]  /*b6340*/  LDL R24, [R1+0x28] ;  /* 0x0000280001187983 */ /* 0x000ea80000100800 */
[----:B------:R-:W-:Y:S04]  /*b6350*/  STL.64 [R1+0x330], R4 ;  /* 0x0003300401007387 */ /* 0x000fe80000100a00 */
[----:B------:R-:W-:Y:S04]  /*b6360*/  STL.64 [R1+0x338], R6 ;  /* 0x0003380601007387 */ /* 0x000fe80000100a00 */
[----:B------:R-:W2:Y:S01]  /*b6370*/  LDL R25, [R1+0x2c] ;  /* 0x00002c0001197983 */ /* 0x000ea20000100800 */
[----:B----4-:R-:W-:-:S03]  /*b6380*/  IMAD.MOV.U32 R26, RZ, RZ, R0 ;  /* 0x000000ffff1a7224 */ /* 0x010fc600078e0000 */
[----:B------:R-:W3:Y:S04]  /*b6390*/  LDL.LU R0, [R1+0x123c4] ;  /* 0x0123c40001007983 */ /* 0x000ee80000300800 */
[----:B------:R-:W4:Y:S04]  /*b63a0*/  LDL R27, [R1+0x34] ;  /* 0x00003400011b7983 */ /* 0x000f280000100800 */
[----:B--2---:R0:W-:Y:S04]  /*b63b0*/  STL.64 [R1+0x12340], R24 ;  /* 0x0123401801007387 */ /* 0x0041e80000100a00 */
[----:B0-----:R-:W2:Y:S04]  /*b63c0*/  LDL R24, [R1+0x38] ;  /* 0x0000380001187983 */ /* 0x001ea80000100800 */
[----:B------:R-:W2:Y:S04]  /*b63d0*/  LDL R25, [R1+0x3c] ;  /* 0x00003c0001197983 */ /* 0x000ea80000100800 */
[----:B----4-:R0:W-:Y:S04]  /*b63e0*/  STL.64 [R1+0x12358], R26 ;  /* 0x0123581a01007387 */ /* 0x0101e80000100a00 */
[----:B0-----:R-:W4:Y:S01]  /*b63f0*/  LDL R26, [R1+0x40] ;  /* 0x00004000011a7983 */ /* 0x001f220000100800 */
[----:B---3--:R-:W-:-:S03]  /*b6400*/  IMAD.MOV.U32 R27, RZ, RZ, R0 ;  /* 0x000000ffff1b7224 */ /* 0x008fc600078e0000 */
[----:B------:R-:W3:Y:S04]  /*b6410*/  LDL.LU R0, [R1+0x123c0] ;  /* 0x0123c00001007983 */ /* 0x000ee80000300800 */
[----:B--2---:R0:W-:Y:S04]  /*b6420*/  STL.64 [R1+0x12370], R24 ;  /* 0x0123701801007387 */ /* 0x0041e80000100a00 */
[----:B0-----:R-:W2:Y:S04]  /*b6430*/  LDL R24, [R1+0x48] ;  /* 0x0000480001187983 */ /* 0x001ea80000100800 */
[----:B------:R-:W2:Y:S04]  /*b6440*/  LDL R25, [R1+0x4c] ;  /* 0x00004c0001197983 */ /* 0x000ea80000100800 */
[----:B----4-:R0:W-:Y:S04]  /*b6450*/  STL.64 [R1+0x12388], R26 ;  /* 0x0123881a01007387 */ /* 0x0101e80000100a00 */
[----:B------:R-:W4:Y:S04]  /*b6460*/  LDL R6, [R1+0x58] ;  /* 0x0000580001067983 */ /* 0x000f280000100800 */
[----:B0-----:R-:W3:Y:S04]  /*b6470*/  LDL R26, [R1+0x50] ;  /* 0x00005000011a7983 */ /* 0x001ee80000100800 */
[----:B------:R-:W3:Y:S01]  /*b6480*/  LDL R27, [R1+0x54] ;  /* 0x00005400011b7983 */ /* 0x000ee20000100800 */
[----:B------:R-:W-:-:S02]  /*b6490*/  IMAD.MOV.U32 R3, RZ, RZ, R20 ;  /* 0x000000ffff037224 */ /* 0x000fc400078e0014 */
[----:B------:R-:W-:Y:S01]  /*b64a0*/  IMAD.MOV.U32 R2, RZ, RZ, R21 ;  /* 0x000000ffff027224 */ /* 0x000fe200078e0015 */
[----:B--2---:R0:W-:Y:S04]  /*b64b0*/  STL.64 [R1+0x123a0], R24 ;  /* 0x0123a01801007387 */ /* 0x0041e80000100a00 */
[----:B---3--:R1:W-:Y:S04]  /*b64c0*/  STL.64 [R1+0x123b8], R26 ;  /* 0x0123b81a01007387 */ /* 0x0083e80000100a00 */
[----:B0-----:R-:W4:Y:S04]  /*b64d0*/  LDL.LU.64 R24, [R1+0x2d10] ;  /* 0x002d100001187983 */ /* 0x001f280000300a00 */
[----:B-1----:R-:W4:Y:S04]  /*b64e0*/  LDL.LU.64 R26, [R1+0x2d18] ;  /* 0x002d1800011a7983 */ /* 0x002f280000300a00 */
        /* <DEDUP_REMOVED lines=38> */
[----:B------:R-:W-:-:S07]  /*b6750*/  IMAD.MOV.U32 R7, RZ, RZ, R0 ;  /* 0x000000ffff077224 */ /* 0x000fce00078e0000 */
[C---:B----4-:R-:W-:Y:S01]  /*b6760*/  HMMA.16816.F32 R4, R12.reuse, R6, R24 ;  /* 0x000000060c04723c */ /* 0x050fe20000001818 */
[----:B---3--:R-:W-:Y:S04]  /*b6770*/  STL.64 [R1+0x123b0], R22 ;  /* 0x0123b01601007387 */ /* 0x008fe80000100a00 */
[----:B--2---:R0:W-:Y:S04]  /*b6780*/  STL.64 [R1+0x123a8], R20 ;  /* 0x0123a81401007387 */ /* 0x0041e80000100a00 */
[----:B0-----:R-:W2:Y:S04]  /*b6790*/  LDL.LU.64 R20, [R1+0x2d00] ;  /* 0x002d000001147983 */ /* 0x001ea80000300a00 */
[----:B------:R-:W2:Y:S04]  /*b67a0*/  LDL.LU.64 R22, [R1+0x2d08] ;  /* 0x002d080001167983 */ /* 0x000ea80000300a00 */
[----:B------:R-:W3:Y:S04]  /*b67b0*/  LDL.LU.64 R16, [R1+0x2c50] ;  /* 0x002c500001107983 */ /* 0x000ee80000300a00 */
[----:B------:R-:W3:Y:S04]  /*b67c0*/  LDL.LU.64 R18, [R1+0x2c58] ;  /* 0x002c580001127983 */ /* 0x000ee80000300a00 */
[----:B------:R-:W4:Y:S04]  /*b67d0*/  LDL.LU.64 R8, [R1+0x2c40] ;  /* 0x002c400001087983 */ /* 0x000f280000300a00 */
[----:B------:R-:W4:Y:S04]  /*b67e0*/  LDL.LU.64 R10, [R1+0x2c48] ;  /* 0x002c4800010a7983 */ /* 0x000f280000300a00 */
[----:B------:R-:W2:Y:S04]  /*b67f0*/  LDL.LU.64 R26, [R1+0x123b8] ;  /* 0x0123b800011a7983 */ /* 0x000ea80000300a00 */
[----:B------:R0:W-:Y:S04]  /*b6800*/  STL.64 [R1+0x320], R4 ;  /* 0x0003200401007387 */ /* 0x0001e80000100a00 */
[----:B------:R1:W-:Y:S04]  /*b6810*/  STL.64 [R1+0x328], R6 ;  /* 0x0003280601007387 */ /* 0x0003e80000100a00 */
[----:B0-----:R-:W3:Y:S04]  /*b6820*/  LDL.LU.64 R4, [R1+0x2c30] ;  /* 0x002c300001047983 */ /* 0x001ee80000300a00 */
[----:B-1----:R-:W3:Y:S01]  /*b6830*/  LDL.LU.64 R6, [R1+0x2c38] ;  /* 0x002c380001067983 */ /* 0x002ee20000300a00 */
        /* <DEDUP_REMOVED lines=65> */
[----:B0-----:R-:W4:Y:S01]  /*b6c50*/  LDL.LU.64 R26, [R1+0x122b0] ;  /* 0x0122b000011a7983 */ /* 0x001f220000300a00 */
[----:B---3--:R-:W-:Y:S03]  /*b6c60*/  HMMA.16816.F32 R16, R12, R28, R16 ;  /* 0x0000001c0c10723c */ /* 0x008fe60000001810 */
[----:B------:R-:W3:Y:S04]  /*b6c70*/  LDL.LU.64 R24, [R1+0x122a8] ;  /* 0x0122a80001187983 */ /* 0x000ee80000300a00 */
[----:B------:R-:W-:-:S12]  /*b6c80*/  STL.64 [R1+0x12170], R28 ;  /* 0x0121701c01007387 */ /* 0x000fd80000100a00 */
[----:B------:R0:W-:Y:S04]  /*b6c90*/  STL.64 [R1+0x820], R16 ;  /* 0x0008201001007387 */ /* 0x0001e80000100a00 */
[----:B------:R1:W-:Y:S04]  /*b6ca0*/  STL.64 [R1+0x828], R18 ;  /* 0x0008281201007387 */ /* 0x0003e80000100a00 */
[----:B0-----:R-:W2:Y:S04]  /*b6cb0*/  LDL.LU.64 R16, [R1+0x2c20] ;  /* 0x002c200001107983 */ /* 0x001ea80000300a00 */
[----:B-1----:R-:W2:Y:S01]  /*b6cc0*/  LDL.LU.64 R18, [R1+0x2c28] ;  /* 0x002c280001127983 */ /* 0x002ea20000300a00 */
[----:B----4-:R-:W-:-:S15]  /*b6cd0*/  HMMA.16816.F32 R8, R12, R26, R8 ;  /* 0x0000001a0c08723c */ /* 0x010fde0000001808 */
[----:B------:R-:W-:-:S04]  /*b6ce0*/  NOP ;  /* 0x0000000000007918 */ /* 0x000fc80000000000 */
[----:B------:R0:W-:Y:S04]  /*b6cf0*/  STL.64 [R1+0x830], R8 ;  /* 0x0008300801007387 */ /* 0x0001e80000100a00 */
[----:B------:R1:W-:Y:S04]  /*b6d00*/  STL.64 [R1+0x838], R10 ;  /* 0x0008380a01007387 */ /* 0x0003e80000100a00 */
[----:B0-----:R-:W4:Y:S04]  /*b6d10*/  LDL.LU.64 R8, [R1+0x2bf0] ;  /* 0x002bf00001087983 */ /* 0x001f280000300a00 */
[----:B-1----:R-:W2:Y:S01]  /*b6d20*/  LDL.LU.64 R10, [R1+0x2bf8] ;  /* 0x002bf800010a7983 */ /* 0x002ea20000300a00 */
[----:B---3--:R-:W-:-:S15]  /*b6d30*/  HMMA.16816.F32 R4, R12, R24, R4 ;  /* 0x000000180c04723c */ /* 0x008fde0000001804 */
[----:B------:R-:W-:-:S04]  /*b6d40*/  NOP ;  /* 0x0000000000007918 */ /* 0x000fc80000000000 */
[----:B------:R-:W-:Y:S04]  /*b6d50*/  STL.64 [R1+0x840], R4 ;  /* 0x0008400401007387 */ /* 0x000fe80000100a00 */
[----:B------:R-:W-:Y:S04]  /*b6d60*/  STL.64 [R1+0x848], R6 ;  /* 0x0008480601007387 */ /* 0x000fe80000100a00 */
[----:B--2---:R-:W-:Y:S04]  /*b6d70*/  STL.64 [R1+0x12290], R10 ;  /* 0x0122900a01007387 */ /* 0x004fe80000100a00 */
[----:B----4-:R0:W-:Y:S04]  /*b6d80*/  STL.64 [R1+0x12288], R8 ;  /* 0x0122880801007387 */ /* 0x0101e80000100a00 */
[----:B0-----:R-:W2:Y:S04]  /*b6d90*/  LDL.LU.64 R8, [R1+0x2c00] ;  /* 0x002c000001087983 */ /* 0x001ea80000300a00 */
[----:B------:R-:W2:Y:S04]  /*b6da0*/  LDL.LU.64 R10, [R1+0x2c08] ;  /* 0x002c0800010a7983 */ /* 0x000ea80000300a00 */
[----:B------:R-:W3:Y:S04]  /*b6db0*/  LDL.LU.64 R4, [R1+0x2be0] ;  /* 0x002be00001047983 */ /* 0x000ee80000300a00 */
[----:B------:R-:W3:Y:S04]  /*b6dc0*/  LDL.LU.64 R6, [R1+0x2be8] ;  /* 0x002be80001067983 */ /* 0x000ee80000300a00 */
[----:B------:R-:W-:Y:S04]  /*b6dd0*/  STL.64 [R1+0x12168], R26 ;  /* 0x0121681a01007387 */ /* 0x000fe80000100a00 */
[----:B------:R0:W-:Y:S04]  /*b6de0*/  STL.64 [R1+0x12160], R24 ;  /* 0x0121601801007387 */ /* 0x0001e80000100a00 */
[----:B0-----:R-:W4:Y:S04]  /*b6df0*/  LDL.LU R24, [R1+0x321c] ;  /* 0x00321c0001187983 */ /* 0x001f280000300800 */
[----:B------:R-:W4:Y:S01]  /*b6e00*/  LDL.LU R25, [R1+0x3218] ;  /* 0x0032180001197983 */ /* 0x000f220000300800 */
[C---:B------:R-:W-:Y:S03]  /*b6e10*/  HMMA.16816.F32 R16, R12.reuse, R22, R16 ;  /* 0x000000160c10723c */ /* 0x040fe60000001810 */
[----:B----4-:R0:W-:Y:S04]  /*b6e20*/  STL.64 [R1+0x12260], R24 ;  /* 0x0122601801007387 */ /* 0x0101e80000100a00 */
[----:B0-----:R-:W4:Y:S04]  /*b6e30*/  LDL.LU.64 R24, [R1+0x2c10] ;  /* 0x002c100001187983 */ /* 0x001f280000300a00 */
[----:B------:R-:W4:Y:S08]  /*b6e40*/  LDL.LU.64 R26, [R1+0x2c18] ;  /* 0x002c1800011a7983 */ /* 0x000f300000300a00 */
[----:B------:R-:W-:Y:S04]  /*b6e50*/  STL.64 [R1+0x850], R16 ;  /* 0x0008501001007387 */ /* 0x000fe80000100a00 */
[----:B------:R0:W-:Y:S04]  /*b6e60*/  STL.64 [R1+0x858], R18 ;  /* 0x0008581201007387 */ /* 0x0001e80000100a00 */
[----:B0-----:R-:W2:Y:S04]  /*b6e70*/  LDL.LU.64 R18, [R1+0x122a0] ;  /* 0x0122a00001127983 */ /* 0x001ea80000300a00 */
[----:B------:R-:W3:Y:S01]  /*b6e80*/  LDL.LU.64 R16, [R1+0x12298] ;  /* 0x0122980001107983 */ /* 0x000ee20000300a00 */
[C---:B----4-:R-:W-:Y:S08]  /*b6e90*/  HMMA.16816.F32 R24, R12.reuse, R20, R24 ;  /* 0x000000140c18723c */ /* 0x050ff00000001818 */
[C---:B--2---:R-:W-:Y:S11]  /*b6ea0*/  HMMA.16816.F32 R8, R12.reuse, R18, R8 ;  /* 0x000000120c08723c */ /* 0x044ff60000001808 */
[----:B------:R0:W-:Y:S04]  /*b6eb0*/  STL.64 [R1+0x860], R24 ;  /* 0x0008601801007387 */ /* 0x0001e80000100a00 */
[----:B------:R1:W-:Y:S04]  /*b6ec0*/  STL.64 [R1+0x868], R26 ;  /* 0x0008681a01007387 */ /* 0x0003e80000100a00 */
[----:B0-----:R-:W2:Y:S04]  /*b6ed0*/  LDL.LU.64 R24, [R1+0x2bc0] ;  /* 0x002bc00001187983 */ /* 0x001ea80000300a00 */
[----:B-1----:R-:W2:Y:S04]  /*b6ee0*/  LDL.LU.64 R26, [R1+0x2bc8] ;  /* 0x002bc800011a7983 */ /* 0x002ea80000300a00 */
[----:B------:R0:W-:Y:S04]  /*b6ef0*/  STL.64 [R1+0x12148], R22 ;  /* 0x0121481601007387 */ /* 0x0001e80000100a00 */
[----:B0-----:R-:W4:Y:S04]  /*b6f00*/  LDL.LU R22, [R1+0x3214] ;  /* 0x0032140001167983 */ /* 0x001f280000300800 */
[----:B------:R-:W4:Y:S04]  /*b6f10*/  LDL.LU R23, [R1+0x3210] ;  /* 0x0032100001177983 */ /* 0x000f280000300800 */
[----:B------:R-:W-:Y:S04]  /*b6f20*/  STL.64 [R1+0x12140], R20 ;  /* 0x0121401401007387 */ /* 0x000fe80000100a00 */
[----:B------:R-:W-:Y:S04]  /*b6f30*/  STL.64 [R1+0x870], R8 ;  /* 0x0008700801007387 */ /* 0x000fe80000100a00 */
[----:B------:R0:W-:Y:S04]  /*b6f40*/  STL.64 [R1+0x878], R10 ;  /* 0x0008780a01007387 */ /* 0x0001e80000100a00 */
[----:B0-----:R-:W3:Y:S04]  /*b6f50*/  LDL.LU.64 R10, [R1+0x12290] ;  /* 0x01229000010a7983 */ /* 0x001ee80000300a00 */
[----:B------:R-:W3:Y:S02]  /*b6f60*/  LDL.LU.64 R8, [R1+0x12288] ;  /* 0x0122880001087983 */ /* 0x000ee40000300a00 */
[----:B---3--:R-:W-:-:S15]  /*b6f70*/  HMMA.16816.F32 R8, R12, R16, R8 ;  /* 0x000000100c08723c */ /* 0x008fde0000001808 */
[----:B------:R-:W-:-:S04]  /*b6f80*/  NOP ;  /* 0x0000000000007918 */ /* 0x000fc80000000000 */
        /* <DEDUP_REMOVED lines=8> */
[C---:B---3--:R-:W-:Y:S08]  /*b7010*/  HMMA.16816.F32 R4, R12.reuse, R10, R4 ;  /* 0x0000000a0c04723c */ /* 0x048ff00000001804 */
[C---:B--2---:R-:W-:Y:S11]  /*b7020*/  HMMA.16816.F32 R16, R12.reuse, R8, R16 ;  /* 0x000000080c10723c */ /* 0x044ff60000001810 */
[----:B------:R-:W-:Y:S04]  /*b7030*/  STL.64 [R1+0x8a0], R4 ;  /* 0x0008a00401007387 */ /* 0x000fe80000100a00 */
[----:B------:R0:W-:Y:S04]  /*b7040*/  STL.64 [R1+0x8a8], R6 ;  /* 0x0008a80601007387 */ /* 0x0001e80000100a00 */
[----:B0-----:R-:W2:Y:S04]  /*b7050*/  LDL.LU.64 R6, [R1+0x12270] ;  /* 0x0122700001067983 */ /* 0x001ea80000300a00 */
[----:B------:R-:W3:Y:S04]  /*b7060*/  LDL.LU.64 R4, [R1+0x12268] ;  /* 0x0122680001047983 */ /* 0x000ee80000300a00 */
[----:B------:R-:W-:Y:S04]  /*b7070*/  STL.64 [R1+0x8b0], R16 ;  /* 0x0008b01001007387 */ /* 0x000fe80000100a00 */
[----:B------:R0:W-:Y:S04]  /*b7080*/  STL.64 [R1+0x8b8], R18 ;  /* 0x0008b81201007387 */ /* 0x0001e80000100a00 */
[----:B0-----:R-:W3:Y:S04]  /*b7090*/  LDL.LU R18, [R1+0x3224] ;  /* 0x0032240001127983 */ /* 0x001ee80000300800 */
[----:B------:R-:W3:Y:S04]  /*b70a0*/  LDL.LU R19, [R1+0x3220] ;  /* 0x0032200001137983 */ /* 0x000ee80000300800 */
[----:B------:R-:W3:Y:S04]  /*b70b0*/  LDL.LU R28, [R1+0x322c] ;  /* 0x00322c00011c7983 */ /* 0x000ee80000300800 */
[----:B------:R-:W3:Y:S04]  /*b70c0*/  LDL.LU R29, [R1+0x3228] ;  /* 0x00322800011d7983 */ /* 0x000ee80000300800 */
[----:B------:R-:W-:Y:S04]  /*b70d0*/  STL.64 [R1+0x12118], R10 ;  /* 0x0121180a01007387 */ /* 0x000fe80000100a00 */
[----:B------:R0:W-:Y:S04]  /*b70e0*/  STL.64 [R1+0x12110], R8 ;  /* 0x0121100801007387 */ /* 0x0001e80000100a00 */
[----:B0-----:R-:W3:Y:S04]  /*b70f0*/  LDL.LU.64 R8, [R1+0x2bb0] ;  /* 0x002bb00001087983 */ /* 0x001ee80000300a00 */
[----:B------:R-:W3:Y:S01]  /*b7100*/  LDL.LU.64 R10, [R1+0x2bb8] ;  /* 0x002bb800010a7983 */ /* 0x000ee20000300a00 */
[----:B--2---:R-:W-:-:S15]  /*b7110*/  HMMA.16816.F32 R24, R12, R6, R24 ;  /* 0x000000060c18723c */ /* 0x004fde0000001818 */
[----:B------:R-:W-:-:S04]  /*b7120*/  NOP ;  /* 0x0000000000007918 */ /* 0x000fc80000000000 */
[----:B------:R0:W-:Y:S04]  /*b7130*/  STL.64 [R1+0x8c0], R24 ;  /* 0x0008c01801007387 */ /* 0x0001e80000100a00 */
[----:B------:R1:W-:Y:S04]  /*b7140*/  STL.64 [R1+0x8c8], R26 ;  /* 0x0008c81a01007387 */ /* 0x0003e80000100a00 */
[----:B0-----:R-:W2:Y:S04]  /*b7150*/  LDL.LU.64 R24, [R1+0x12260] ;  /* 0x0122600001187983 */ /* 0x001ea80000300a00 */
[----:B------:R-:W-:Y:S04]  /*b7160*/  STL [R1+0x120f8], R6 ;  /* 0x0120f80601007387 */ /* 0x000fe80000100800 */
[----:B------:R-:W-:Y:S01]  /*b7170*/  STL [R1+0x120f4], R7 ;  /* 0x0120f40701007387 */ /* 0x000fe20000100800 */
[----:B---3--:R-:W-:-:S15]  /*b7180*/  HMMA.16816.F32 R8, R12, R4, R8 ;  /* 0x000000040c08723c */ /* 0x008fde0000001808 */
[----:B------:R-:W-:-:S04]  /*b7190*/  NOP ;  /* 0x0000000000007918 */ /* 0x000fc80000000000 */
[----:B------:R0:W-:Y:S04]  /*b71a0*/  STL.64 [R1+0x8e0], R8 ;  /* 0x0008e00801007387 */ /* 0x0001e80000100a00 */
[----:B------:R-:W-:Y:S04]  /*b71b0*/  STL [R1+0x8e8], R10 ;  /* 0x0008e80a01007387 */ /* 0x000fe80000100800 */
[----:B-1----:R-:W3:Y:S04]  /*b71c0*/  LDL R26, [R1+0x60] ;  /* 0x00006000011a7983 */ /* 0x002ee80000100800 */
[----:B------:R-:W3:Y:S01]  /*b71d0*/  LDL R27, [R1+0x64] ;  /* 0x00006400011b7983 */ /* 0x000ee20000100800 */
[----:B------:R-:W-:-:S02]  /*b71e0*/  IMAD.MOV.U32 R0, RZ, RZ, R11 ;  /* 0x000000ffff007224 */ /* 0x000fc400078e000b */
[----:B------:R-:W-:Y:S02]  /*b71f0*/  IMAD.MOV.U32 R20, RZ, RZ, R3 ;  /* 0x000000ffff147224 */ /* 0x000fe400078e0003 */
[----:B------:R-:W-:Y:S02]  /*b7200*/  IMAD.MOV.U32 R21, RZ, RZ, R2 ;  /* 0x000000ffff157224 */ /* 0x000fe400078e0002 */
[----:B--2---:R-:W-:Y:S01]  /*b7210*/  IMAD R11, R25, 0x100, R24 ;  /* 0x00000100190b7824 */ /* 0x004fe200078e0218 */
[----:B---3--:R1:W-:Y:S04]  /*b7220*/  STL.64 [R1+0x12200], R26 ;  /* 0x0122001a01007387 */ /* 0x0083e80000100a00 */
[----:B------:R-:W1:Y:S04]  /*b7230*/  LDL.LU R3, [R1+0x1225c] ;  /* 0x01225c0001037983 */ /* 0x000e680000300800 */
[----:B------:R-:W2:Y:S04]  /*b7240*/  LDL.LU R2, [R1+0x12258] ;  /* 0x0122580001027983 */ /* 0x000ea80000300800 */
[----:B------:R-:W-:Y:S04]  /*b7250*/  STL [R1+0x120fc], R4 ;  /* 0x0120fc0401007387 */ /* 0x000fe80000100800 */
[----:B------:R-:W-:Y:S04]  /*b7260*/  STL [R1+0x120f0], R5 ;  /* 0x0120f00501007387 */ /* 0x000fe80000100800 */
[----:B------:R-:W-:Y:S04]  /*b7270*/  STL [R1+0x104e8], R0 ;  /* 0x0104e80001007387 */ /* 0x000fe80000100800 */
[----:B------:R-:W3:Y:S04]  /*b7280*/  LDL R24, [R1+0x78] ;  /* 0x0000780001187983 */ /* 0x000ee80000100800 */
[----:B------:R-:W3:Y:S04]  /*b7290*/  LDL R25, [R1+0x7c] ;  /* 0x00007c0001197983 */ /* 0x000ee80000100800 */
[----:B0-----:R-:W3:Y:S04]  /*b72a0*/  LDL R8, [R1+0x70] ;  /* 0x0000700001087983 */ /* 0x001ee80000100800 */
[----:B------:R-:W3:Y:S01]  /*b72b0*/  LDL R9, [R1+0x74] ;  /* 0x0000740001097983 */ /* 0x000ee20000100800 */
[----:B----4-:R-:W-:-:S02]  /*b72c0*/  IMAD R6, R23, 0x100, R22 ;  /* 0x0000010017067824 */ /* 0x010fc400078e0216 */
[----:B-1----:R-:W-:Y:S02]  /*b72d0*/  IMAD.MOV.U32 R27, RZ, RZ, R3 ;  /* 0x000000ffff1b7224 */ /* 0x002fe400078e0003 */
[----:B--2---:R-:W-:Y:S02]  /*b72e0*/  IMAD.MOV.U32 R26, RZ, RZ, R2 ;  /* 0x000000ffff1a7224 */ /* 0x004fe400078e0002 */
[----:B------:R-:W2:Y:S04]  /*b72f0*/  LDL.LU R2, [R1+0x12254] ;  /* 0x0122540001027983 */ /* 0x000ea80000300800 */
[----:B------:R-:W2:Y:S04]  /*b7300*/  LDL.LU R3, [R1+0x12250] ;  /* 0x0122500001037983 */ /* 0x000ea80000300800 */
[----:B---3--:R0:W-:Y:S04]  /*b7310*/  STL.64 [R1+0x12218], R24 ;  /* 0x0122181801007387 */ /* 0x0081e80000100a00 */
[----:B------:R1:W-:Y:S04]  /*b7320*/  STL.64 [R1+0x12230], R26 ;  /* 0x0122301a01007387 */ /* 0x0003e80000100a00 */
[----:B0-----:R-:W2:Y:S04]  /*b7330*/  LDL.LU.64 R24, [R1+0x18f0] ;  /* 0x0018f00001187983 */ /* 0x001ea80000300a00 */
[----:B-1----:R-:W2:Y:S04]  /*b7340*/  LDL.LU.64 R26, [R1+0x18f8] ;  /* 0x0018f800011a7983 */ /* 0x002ea80000300a00 */
[----:B------:R-:W3:Y:S04]  /*b7350*/  LDL.64 R22, [R1+0x58] ;  /* 0x0000580001167983 */ /* 0x000ee80000100a00 */
[----:B---3--:R-:W-:Y:S04]  /*b7360*/  STL.64 [R1+0x121e0], R22 ;  /* 0x0121e01601007387 */ /* 0x008fe80000100a00 */
[----:B------:R-:W-:Y:S04]  /*b7370*/  STL.64 [R1+0x121f8], R20 ;  /* 0x0121f81401007387 */ /* 0x000fe80000100a00 */
[----:B------:R-:W3:Y:S04]  /*b7380*/  LDL R16, [R1+0x88] ;  /* 0x0000880001107983 */ /* 0x000ee80000100800 */
[----:B------:R-:W3:Y:S01]  /*b7390*/  LDL R17, [R1+0x8c] ;  /* 0x00008c0001117983 */ /* 0x000ee20000100800 */
[----:B--2---:R-:W-:Y:S01]  /*b73a0*/  HMMA.16816.F32 R12, R12, R2, R24 ;  /* 0x000000020c0c723c */ /* 0x004fe20000001818 */
[----:B------:R-:W-:-:S02]  /*b73b0*/  IMAD R4, R29, 0x100, R28 ;  /* 0x000001001d047824 */ /* 0x000fc400078e021c */
[----:B------:R-:W2:Y:S04]  /*b73c0*/  LDL R28, [R1+0x90] ;  /* 0x00009000011c7983 */ /* 0x000ea80000100800 */
[----:B------:R-:W2:Y:S01]  /*b73d0*/  LDL R29, [R1+0x94] ;  /* 0x00009400011d7983 */ /* 0x000ea20000100800 */
[----:B------:R-:W-:-:S11]  /*b73e0*/  IMAD R10, R19, 0x100, R18 ;  /* 0x00000100130a7824 */ /* 0x000fd600078e0212 */
[----:B------:R-:W-:Y:S01]  /*b73f0*/  IMAD.MOV.U32 R0, RZ, RZ, R15 ;  /* 0x000000ffff007224 */ /* 0x000fe200078e000f */
[----:B---3--:R-:W-:Y:S04]  /*b7400*/  STL.64 [R1+0x12238], R16 ;  /* 0x0122381001007387 */ /* 0x008fe80000100a00 */
[----:B------:R-:W-:Y:S04]  /*b7410*/  STL.64 [R1+0x8d0], R12 ;  /* 0x0008d00c01007387 */ /* 0x000fe80000100a00 */
[----:B------:R-:W-:Y:S04]  /*b7420*/  STL [R1+0x8d8], R14 ;  /* 0x0008d80e01007387 */ /* 0x000fe80000100800 */
[----:B------:R0:W-:Y:S04]  /*b7430*/  STL [R1+0x120cc], R2 ;  /* 0x0120cc0201007387 */ /* 0x0001e80000100800 */
[----:B------:R1:W-:Y:S04]  /*b7440*/  STL [R1+0x120c8], R3 ;  /* 0x0120c80301007387 */ /* 0x0003e80000100800 */
[----:B0-----:R-:W3:Y:S04]  /*b7450*/  LDL R2, [R1+0x98] ;  /* 0x0000980001027983 */ /* 0x001ee80000100800 */
[----:B-1----:R-:W3:Y:S04]  /*b7460*/  LDL R3, [R1+0x9c] ;  /* 0x00009c0001037983 */ /* 0x002ee80000100800 */
[----:B------:R-:W-:Y:S04]  /*b7470*/  STL [R1+0x106c8], R0 ;  /* 0x0106c80001007387 */ /* 0x000fe80000100800 */
[----:B------:R-:W4:Y:S04]  /*b7480*/  LDL.LU.64 R16, [R1+0x2b90] ;  /* 0x002b900001107983 */ /* 0x000f280000300a00 */
[----:B------:R-:W2:Y:S04]  /*b7490*/  LDL.LU.64 R18, [R1+0x2b98] ;  /* 0x002b980001127983 */ /* 0x000ea80000300a00 */
[----:B--2---:R-:W-:Y:S04]  /*b74a0*/  STL.64 [R1+0x12248], R18 ;  /* 0x0122481201007387 */ /* 0x004fe80000100a00 */
[----:B----4-:R0:W-:Y:S04]  /*b74b0*/  STL.64 [R1+0x12240], R16 ;  /* 0x0122401001007387 */ /* 0x0101e80000100a00 */
[----:B0-----:R-:W3:Y:S04]  /*b74c0*/  LDL.LU.64 R16, [R1+0x2ba0] ;  /* 0x002ba00001107983 */ /* 0x001ee80000300a00 */
[----:B------:R-:W3:Y:S04]  /*b74d0*/  LDL.LU.64 R18, [R1+0x2ba8] ;  /* 0x002ba80001127983 */ /* 0x000ee80000300a00 */
[----:B------:R-:W2:Y:S04]  /*b74e0*/  LDL.LU.64 R24, [R1+0x2b80] ;  /* 0x002b800001187983 */ /* 0x000ea80000300a00 */
[----:B------:R-:W2:Y:S04]  /*b74f0*/  LDL.LU.64 R26, [R1+0x2b88] ;  /* 0x002b8800011a7983 */ /* 0x000ea80000300a00 */
[----:B------:R-:W4:Y:S04]  /*b7500*/  LDL.LU.64 R20, [R1+0x2b50] ;  /* 0x002b500001147983 */ /* 0x000f280000300a00 */
[----:B------:R-:W2:Y:S04]  /*b7510*/  LDL.LU.64 R22, [R1+0x2b58] ;  /* 0x002b580001167983 */ /* 0x000ea80000300a00 */
[----:B--2---:R-:W-:Y:S04]  /*b7520*/  STL.64 [R1+0x12210], R22 ;  /* 0x0122101601007387 */ /* 0x004fe80000100a00 */
[----:B----4-:R0:W-:Y:S04]  /*b7530*/  STL.64 [R1+0x12208], R20 ;  /* 0x0122081401007387 */ /* 0x0101e80000100a00 */
[----:B0-----:R-:W2:Y:S04]  /*b7540*/  LDL.LU.64 R20, [R1+0x2b60] ;  /* 0x002b600001147983 */ /* 0x001ea80000300a00 */
[----:B------:R-:W4:Y:S01]  /*b7550*/  LDL.LU.64 R22, [R1+0x2b68] ;  /* 0x002b680001167983 */ /* 0x000f220000300a00 */
[----:B------:R-:W-:Y:S01]  /*b7560*/  IMAD.MOV.U32 R15, RZ, RZ, R4 ;  /* 0x000000ffff0f7224 */ /* 0x000fe200078e0004 */
[----:B------:R-:W-:-:S02]  /*b7570*/  F2FP.F16.E4M3.UNPACK_B R12, R6 ;  /* 0x00000006ff0c723e */ /* 0x000fc400020006ff */
[----:B------:R-:W-:Y:S02]  /*b7580*/  F2FP.F16.E4M3.UNPACK_B R13, R11 ;  /* 0x0000000bff0d723e */ /* 0x000fe400020006ff */
[----:B------:R-:W-:Y:S02]  /*b7590*/  F2FP.F16.E4M3.UNPACK_B R14, R10 ;  /* 0x0000000aff0e723e */ /* 0x000fe400020006ff */
[----:B------:R-:W-:Y:S01]  /*b75a0*/  F2FP.F16.E4M3.UNPACK_B R15, R15 ;  /* 0x0000000fff0f723e */ /* 0x000fe200020006ff */
[----:B----4-:R-:W-:Y:S04]  /*b75b0*/  STL.64 [R1+0x12228], R22 ;  /* 0x0122281601007387 */ /* 0x010fe80000100a00 */
[----:B--2---:R0:W-:Y:S04]  /*b75c0*/  STL.64 [R1+0x12220], R20 ;  /* 0x0122201401007387 */ /* 0x0041e80000100a00 */
[----:B0-----:R-:W2:Y:S04]  /*b75d0*/  LDL.LU.64 R20, [R1+0x2b70] ;  /* 0x002b700001147983 */ /* 0x001ea80000300a00 */
[----:B------:R-:W2:Y:S04]  /*b75e0*/  LDL.LU.64 R22, [R1+0x2b78] ;  /* 0x002b780001167983 */ /* 0x000ea80000300a00 */
[----:B------:R-:W4:Y:S04]  /*b75f0*/  LDL.LU.64 R4, [R1+0x2b30] ;  /* 0x002b300001047983 */ /* 0x000f280000300a00 */
[----:B------:R-:W2:Y:S01]  /*b7600*/  LDL.LU.64 R6, [R1+0x2b38] ;  /* 0x002b380001067983 */ /* 0x000ea20000300a00 */
[C---:B---3--:R-:W-:Y:S03]  /*b7610*/  HMMA.16816.F32 R16, R12.reuse, R2, R16 ;  /* 0x000000020c10723c */ /* 0x048fe60000001810 */
[----:B--2---:R-:W-:Y:S04]  /*b7620*/  STL.64 [R1+0x121f0], R6 ;  /* 0x0121f00601007387 */ /* 0x004fe80000100a00 */
[----:B----4-:R0:W-:Y:S04]  /*b7630*/  STL.64 [R1+0x121e8], R4 ;  /* 0x0121e80401007387 */ /* 0x0101e80000100a00 */
[----:B0-----:R-:W2:Y:S04]  /*b7640*/  LDL.LU.64 R4, [R1+0x2b40] ;  /* 0x002b400001047983 */ /* 0x001ea80000300a00 */
[----:B------:R-:W2:Y:S04]  /*b7650*/  LDL.LU.64 R6, [R1+0x2b48] ;  /* 0x002b480001067983 */ /* 0x000ea80000300a00 */
[----:B------:R-:W3:Y:S04]  /*b7660*/  LDL.64 R10, [R1+0x50] ;  /* 0x00005000010a7983 */ /* 0x000ee80000100a00 */
[----:B------:R-:W-:Y:S04]  /*b7670*/  STL.64 [R1+0x8f0], R16 ;  /* 0x0008f01001007387 */ /* 0x000fe80000100a00 */
[----:B------:R0:W-:Y:S04]  /*b7680*/  STL.64 [R1+0x8f8], R18 ;  /* 0x0008f81201007387 */ /* 0x0001e80000100a00 */
[----:B0-----:R-:W4:Y:S04]  /*b7690*/  LDL.LU.64 R18, [R1+0x12248] ;  /* 0x0122480001127983 */ /* 0x001f280000300a00 */
[----:B------:R-:W4:Y:S02]  /*b76a0*/  LDL.LU.64 R16, [R1+0x12240] ;  /* 0x0122400001107983 */ /* 0x000f240000300a00 */
[----:B----4-:R-:W-:-:S15]  /*b76b0*/  HMMA.16816.F32 R16, R12, R28, R16 ;  /* 0x0000001c0c10723c */ /* 0x010fde0000001810 */
[----:B------:R-:W-:-:S04]  /*b76c0*/  NOP ;  /* 0x0000000000007918 */ /* 0x000fc80000000000 */
[----:B------:R0:W-:Y:S04]  /*b76d0*/  STL.64 [R1+0x910], R16 ;  /* 0x0009101001007387 */ /* 0x0001e80000100a00 */
[----:B------:R1:W-:Y:S04]  /*b76e0*/  STL.64 [R1+0x918], R18 ;  /* 0x0009181201007387 */ /* 0x0003e80000100a00 */
[----:B0-----:R-:W4:Y:S04]  /*b76f0*/  LDL.LU.64 R16, [R1+0x12238] ;  /* 0x0122380001107983 */ /* 0x001f280000300a00 */
[----:B------:R-:W2:Y:S04]  /*b7700*/  LDL.64 R28, [R1+0x48] ;  /* 0x00004800011c7983 */ /* 0x000ea80000100a00 */
[----:B-1----:R-:W2:Y:S01]  /*b7710*/  LDL.64 R18, [R1+0x38] ;  /* 0x0000380001127983 */ /* 0x002ea20000100a00 */
[----:B----4-:R-:W-:-:S15]  /*b7720*/  HMMA.16816.F32 R24, R12, R16, R24 ;  /* 0x000000100c18723c */ /* 0x010fde0000001818 */
[----:B------:R-:W-:-:S04]  /*b7730*/  NOP ;  /* 0x0000000000007918 */ /* 0x000fc80000000000 */
[----:B------:R-:W-:Y:S04]  /*b7740*/  STL.64 [R1+0x930], R24 ;  /* 0x0009301801007387 */ /* 0x000fe80000100a00 */
[----:B------:R0:W-:Y:S04]  /*b7750*/  STL.64 [R1+0x938], R26 ;  /* 0x0009381a01007387 */ /* 0x0001e80000100a00 */
[----:B0-----:R-:W4:Y:S04]  /*b7760*/  LDL.LU.64 R26, [R1+0x12230] ;  /* 0x01223000011a7983 */ /* 0x001f280000300a00 */
[----:B------:R-:W2:Y:S01]  /*b7770*/  LDL.64 R16, [R1+0x40] ;  /* 0x0000400001107983 */ /* 0x000ea20000100a00 */
[----:B----4-:R-:W-:Y:S03]  /*b7780*/  HMMA.16816.F32 R24, R12, R26, R20 ;  /* 0x0000001a0c18723c */ /* 0x010fe60000001814 */
[----:B------:R-:W4:Y:S04]  /*b7790*/  LDL.LU.64 R22, [R1+0x12228] ;  /* 0x0122280001167983 */ /* 0x000f280000300a00 */
[----:B------:R-:W4:-:S12]  /*b77a0*/  LDL.LU.64 R20, [R1+0x12220] ;  /* 0x0122200001147983 */ /* 0x000f180000300a00 */
        /* <DEDUP_REMOVED lines=8> */
[----:B0-----:R-:W2:Y:S04]  /*b7830*/  LDL.LU.64 R26, [R1+0x12200] ;  /* 0x01220000011a7983 */ /* 0x001ea80000300a00 */
[----:B------:R-:W2:Y:S04]  /*b7840*/  LDL R24, [R1+0x30] ;  /* 0x0000300001187983 */ /* 0x000ea80000100800 */
[----:B------:R-:W2:Y:S01]  /*b7850*/  LDL R25, [R1+0x34] ;  /* 0x0000340001197983 */ /* 0x000ea20000100800 */
[----:B----4-:R-:W-:-:S15]  /*b7860*/  HMMA.16816.F32 R20, R12, R8, R20 ;  /* 0x000000080c14723c */ /* 0x010fde0000001814 */
[----:B------:R-:W-:-:S04]  /*b7870*/  NOP ;  /* 0x0000000000007918 */ /* 0x000fc80000000000 */
        /* <DEDUP_REMOVED lines=9> */
[----:B--2---:R-:W-:-:S15]  /*b7910*/  HMMA.16816.F32 R4, R12, R26, R4 ;  /* 0x0000001a0c04723c */ /* 0x004fde0000001804 */
[----:B------:R-:W-:-:S04]  /*b7920*/  NOP ;  /* 0x0000000000007918 */ /* 0x000fc80000000000 */
[----:B------:R0:W-:Y:S04]  /*b7930*/  STL.64 [R1+0x990], R4 ;  /* 0x0009900401007387 */ /* 0x0001e80000100a00 */
[----:B------:R1:W-:Y:S04]  /*b7940*/  STL.64 [R1+0x998], R6 ;  /* 0x0009980601007387 */ /* 0x0003e80000100a00 */
[----:B0-----:R-:W3:Y:S04]  /*b7950*/  LDL.LU.64 R4, [R1+0x2b10] ;  /* 0x002b100001047983 */ /* 0x001ee80000300a00 */
[----:B-1----:R-:W3:Y:S04]  /*b7960*/  LDL.LU.64 R6, [R1+0x2b18] ;  /* 0x002b180001067983 */ /* 0x002ee80000300a00 */
[----:B------:R-:W2:Y:S04]  /*b7970*/  LDL.64 R26, [R1+0x28] ;  /* 0x00002800011a7983 */ /* 0x000ea80000100a00 */
[----:B--2---:R-:W-:Y:S04]  /*b7980*/  STL.64 [R1+0x121c8], R26 ;  /* 0x0121c81a01007387 */ /* 0x004fe80000100a00 */
[----:B------:R0:W-:Y:S04]  /*b7990*/  STL.64 [R1+0x121c0], R24 ;  /* 0x0121c01801007387 */ /* 0x0001e80000100a00 */
[----:B0-----:R-:W2:Y:S04]  /*b79a0*/  LDL.LU.64 R24, [R1+0x2b20] ;  /* 0x002b200001187983 */ /* 0x001ea80000300a00 */
[----:B------:R-:W2:Y:S01]  /*b79b0*/  LDL.LU.64 R26, [R1+0x2b28] ;  /* 0x002b2800011a7983 */ /* 0x000ea20000300a00 */
[----:B----4-:R-:W-:-:S02]  /*b79c0*/  IMAD.MOV.U32 R2, RZ, RZ, R22 ;  /* 0x000000ffff027224 */ /* 0x010fc400078e0016 */
[----:B------:R-:W-:Y:S01]  /*b79d0*/  IMAD.MOV.U32 R3, RZ, RZ, R23 ;  /* 0x000000ffff037224 */ /* 0x000fe200078e0017 */
[----:B--2---:R-:W-:-:S15]  /*b79e0*/  HMMA.16816.F32 R24, R12, R22, R24 ;  /* 0x000000160c18723c */ /* 0x004fde0000001818 */
[----:B------:R-:W-:-:S04]  /*b79f0*/  NOP ;  /* 0x0000000000007918 */ /* 0x000fc80000000000 */
[----:B------:R0:W-:Y:S04]  /*b7a00*/  STL.64 [R1+0x9a0], R24 ;  /* 0x0009a01801007387 */ /* 0x0001e80000100a00 */
[----:B------:R1:W-:Y:S04]  /*b7a10*/  STL.64 [R1+0x9a8], R26 ;  /* 0x0009a81a01007387 */ /* 0x0003e80000100a00 */
[----:B------:R-:W2:Y:S04]  /*b7a20*/  LDL.LU.64 R20, [R1+0x2b00] ;  /* 0x002b000001147983 */ /* 0x000ea80000300a00 */
[----:B------:R-:W2:Y:S04]  /*b7a30*/  LDL.LU.64 R22, [R1+0x2b08] ;  /* 0x002b080001167983 */ /* 0x000ea80000300a00 */
[----:B0-----:R-:W4:Y:S04]  /*b7a40*/  LDL.LU.64 R24, [R1+0x2ae0] ;  /* 0x002ae00001187983 */ /* 0x001f280000300a00 */
[----:B-1----:R-:W2:Y:S01]  /*b7a50*/  LDL.LU.64 R26, [R1+0x2ae8] ;  /* 0x002ae800011a7983 */ /* 0x002ea20000300a00 */
[C---:B---3--:R-:W-:Y:S03]  /*b7a60*/  HMMA.16816.F32 R4, R12.reuse, R10, R4 ;  /* 0x0000000a0c04723c */ /* 0x048fe60000001804 */
[----:B--2---:R-:W-:Y:S04]  /*b7a70*/  STL.64 [R1+0x121d8], R26 ;  /* 0x0121d81a01007387 */ /* 0x004fe80000100a00 */
[----:B----4-:R0:W-:Y:S04]  /*b7a80*/  STL.64 [R1+0x121d0], R24 ;  /* 0x0121d01801007387 */ /* 0x0101e80000100a00 */
[----:B0-----:R-:W2:Y:S04]  /*b7a90*/  LDL.LU.64 R24, [R1+0x2af0] ;  /* 0x002af00001187983 */ /* 0x001ea80000300a00 */
[----:B------:R-:W2:Y:S01]  /*b7aa0*/  LDL.LU.64 R26, [R1+0x2af8] ;  /* 0x002af800011a7983 */ /* 0x000ea20000300a00 */
[----:B------:R-:W-:Y:S03]  /*b7ab0*/  HMMA.16816.F32 R20, R12, R28, R20 ;  /* 0x0000001c0c14723c */ /* 0x000fe60000001814 */
[----:B------:R-:W-:Y:S04]  /*b7ac0*/  STL [R1+0x12104], R3 ;  /* 0x0121040301007387 */ /* 0x000fe80000100800 */
[----:B------:R-:W-:Y:S04]  /*b7ad0*/  STL [R1+0x12100], R2 ;  /* 0x0121000201007387 */ /* 0x000fe80000100800 */
[----:B------:R0:W-:Y:S04]  /*b7ae0*/  STL.64 [R1+0x9b0], R4 ;  /* 0x0009b00401007387 */ /* 0x0001e80000100a00 */
[----:B------:R1:W-:Y:S04]  /*b7af0*/  STL.64 [R1+0x9b8], R6 ;  /* 0x0009b80601007387 */ /* 0x0003e80000100a00 */
[----:B------:R-:W3:Y:S01]  /*b7b00*/  LDL.LU.64 R8, [R1+0x2ad0] ;  /* 0x002ad00001087983 */ /* 0x000ee20000300a00 */
[----:B0-----:R-:W-:-:S02]  /*b7b10*/  IMAD.MOV.U32 R5, RZ, RZ, R11 ;  /* 0x000000ffff057224 */ /* 0x001fc400078e000b */
[----:B-1----:R-:W-:Y:S02]  /*b7b20*/  IMAD.MOV.U32 R7, RZ, RZ, R10 ;  /* 0x000000ffff077224 */ /* 0x002fe400078e000a */
[----:B------:R-:W3:Y:S04]  /*b7b30*/  LDL.LU.64 R10, [R1+0x2ad8] ;  /* 0x002ad800010a7983 */ /* 0x000ee80000300a00 */
[----:B------:R-:W-:Y:S04]  /*b7b40*/  STL [R1+0x1210c], R5 ;  /* 0x01210c0501007387 */ /* 0x000fe80000100800 */
[----:B------:R-:W-:Y:S01]  /*b7b50*/  STL [R1+0x12108], R7 ;  /* 0x0121080701007387 */ /* 0x000fe20000100800 */
[----:B------:R-:W-:-:S03]  /*b7b60*/  IMAD.MOV.U32 R4, RZ, RZ, R28 ;  /* 0x000000ffff047224 */ /* 0x000fc600078e001c */
[----:B------:R0:W-:Y:S01]  /*b7b70*/  STL.64 [R1+0x9c0], R20 ;  /* 0x0009c01401007387 */ /* 0x0001e20000100a00 */
[----:B------:R-:W-:-:S03]  /*b7b80*/  IMAD.MOV.U32 R6, RZ, RZ, R29 ;  /* 0x000000ffff067224 */ /* 0x000fc600078e001d */
[----:B------:R1:W-:Y:S04]  /*b7b90*/  STL.64 [R1+0x9c8], R22 ;  /* 0x0009c81601007387 */ /* 0x0003e80000100a00 */
[----:B0-----:R-:W4:Y:S04]  /*b7ba0*/  LDL.LU.64 R20, [R1+0x2ac0] ;  /* 0x002ac00001147983 */ /* 0x001f280000300a00 */
[----:B-1----:R-:W4:Y:S04]  /*b7bb0*/  LDL.LU.64 R22, [R1+0x2ac8] ;  /* 0x002ac80001167983 */ /* 0x002f280000300a00 */
[----:B------:R-:W3:Y:S01]  /*b7bc0*/  LDL.64 R28, [R1] ;  /* 0x00000000011c7983 */ /* 0x000ee20000100a00 */
[----:B--2---:R-:W-:-:S15]  /*b7bd0*/  HMMA.16816.F32 R24, R12, R16, R24 ;  /* 0x000000100c18723c */ /* 0x004fde0000001818 */
[----:B------:R-:W-:-:S04]  /*b7be0*/  NOP ;  /* 0x0000000000007918 */ /* 0x000fc80000000000 */
[----:B------:R-:W-:Y:S04]  /*b7bf0*/  STL.64 [R1+0x9d0], R24 ;  /* 0x0009d01801007387 */ /* 0x000fe80000100a00 */
[----:B------:R0:W-:Y:S04]  /*b7c00*/  STL.64 [R1+0x9d8], R26 ;  /* 0x0009d81a01007387 */ /* 0x0001e80000100a00 */
[----:B0-----:R-:W2:Y:S04]  /*b7c10*/  LDL.LU.64 R26, [R1+0x121d8] ;  /* 0x0121d800011a7983 */ /* 0x001ea80000300a00 */
[----:B------:R-:W2:Y:S01]  /*b7c20*/  LDL.LU.64 R24, [R1+0x121d0] ;  /* 0x0121d00001187983 */ /* 0x000ea20000300a00 */
[----:B------:R-:W-:-:S02]  /*b7c30*/  IMAD.MOV.U32 R5, RZ, RZ, R18 ;  /* 0x000000ffff057224 */ /* 0x000fc400078e0012 */
[----:B------:R-:W-:Y:S01]  /*b7c40*/  IMAD.MOV.U32 R7, RZ, RZ, R19 ;  /* 0x000000ffff077224 */ /* 0x000fe200078e0013 */
[----:B--2---:R-:W-:-:S15]  /*b7c50*/  HMMA.16816.F32 R24, R12, R18, R24 ;  /* 0x000000120c18723c */ /* 0x004fde0000001818 */
[----:B------:R-:W-:-:S04]  /*b7c60*/  NOP ;  /* 0x0000000000007918 */ /* 0x000fc80000000000 */
[----:B------:R-:W-:Y:S04]  /*b7c70*/  STL.64 [R1+0x9f0], R24 ;  /* 0x0009f01801007387 */ /* 0x000fe80000100a00 */
[----:B------:R0:W-:Y:S04]  /*b7c80*/  STL.64 [R1+0x9f8], R26 ;  /* 0x0009f81a01007387 */ /* 0x0001e80000100a00 */
[----:B0-----:R-:W4:Y:S04]  /*b7c90*/  LDL.LU.64 R26, [R1+0x121c8] ;  /* 0x0121c800011a7983 */ /* 0x001f280000300a00 */
[----:B------:R-:W3:Y:S04]  /*b7ca0*/  LDL.LU.64 R24, [R1+0x121c0] ;  /* 0x0121c00001187983 */ /* 0x000ee80000300a00 */
[----:B------:R-:W2:Y:S01]  /*b7cb0*/  LDL.64 R18, [R1+0x18] ;  /* 0x0000180001127983 */ /* 0x000ea20000100a00 */
[----:B------:R-:W-:-:S03]  /*b7cc0*/  IMAD.MOV.U32 R3, RZ, RZ, R16 ;  /* 0x000000ffff037224 */ /* 0x000fc600078e0010 */
[----:B--2---:R-:W-:Y:S04]  /*b7cd0*/  STL.64 [R1+0x121b0], R18 ;  /* 0x0121b01201007387 */ /* 0x004fe80000100a00 */
[----:B------:R-:W-:Y:S04]  /*b7ce0*/  STL.64 [R1+0x12138], R6 ;  /* 0x0121380601007387 */ /* 0x000fe80000100a00 */
[----:B------:R3:W-:Y:S04]  /*b7cf0*/  STL.64 [R1+0x12130], R4 ;  /* 0x0121300401007387 */ /* 0x0007e80000100a00 */
[----:B------:R-:W2:Y:S01]  /*b7d00*/  LDL R16, [R1+0x20] ;  /* 0x0000200001107983 */ /* 0x000ea20000100800 */
[----:B---3--:R-:W-:-:S15]  /*b7d10*/  HMMA.16816.F32 R4, R12, R24, R8 ;  /* 0x000000180c04723c */ /* 0x008fde0000001808 */
[----:B------:R-:W-:-:S04]  /*b7d20*/  NOP ;  /* 0x0000000000007918 */ /* 0x000fc80000000000 */
[----:B------:R-:W-:Y:S04]  /*b7d30*/  STL.64 [R1+0xa00], R4 ;  /* 0x000a000401007387 */ /* 0x000fe80000100a00 */
[----:B------:R4:W-:Y:S04]  /*b7d40*/  STL.64 [R1+0xa08], R6 ;  /* 0x000a080601007387 */ /* 0x0009e80000100a00 */
[----:B------:R-:W3:Y:S04]  /*b7d50*/  LDL R10, [R1+0x10] ;  /* 0x00001000010a7983 */ /* 0x000ee80000100800 */
[----:B------:R-:W3:Y:S01]  /*b7d60*/  LDL R11, [R1+0x14] ;  /* 0x00001400010b7983 */ /* 0x000ee20000100800 */
[----:B----4-:R-:W-:Y:S01]  /*b7d70*/  HMMA.16816.F32 R4, R12, R26, R20 ;  /* 0x0000001a0c04723c */ /* 0x010fe20000001814 */
[----:B------:R-:W-:-:S02]  /*b7d80*/  IMAD.MOV.U32 R2, RZ, RZ, R17 ;  /* 0x000000ffff027224 */ /* 0x000fc400078e0011 */
[----:B------:R-:W2:Y:S01]  /*b7d90*/  LDL R17, [R1+0x24] ;  /* 0x0000240001117983 */ /* 0x000ea20000100800 */
[----:B------:R-:W-:-:S03]  /*b7da0*/  IMAD.MOV.U32 R0, RZ, RZ, R27 ;  /* 0x000000ffff007224 */ /* 0x000fc600078e001b */
[----:B---3--:R0:W-:Y:S04]  /*b7db0*/  STL.64 [R1+0x121b8], R10 ;  /* 0x0121b80a01007387 */ /* 0x0081e80000100a00 */
[----:B------:R-:W2:Y:S08]  /*b7dc0*/  LDL.LU.64 R8, [R1+0x2ab0] ;  /* 0x002ab00001087983 */ /* 0x000eb00000300a00 */
[----:B------:R-:W-:Y:S04]  /*b7dd0*/  STL.64 [R1+0xa10], R4 ;  /* 0x000a100401007387 */ /* 0x000fe80000100a00 */
[----:B------:R-:W-:Y:S04]  /*b7de0*/  STL.64 [R1+0xa18], R6 ;  /* 0x000a180601007387 */ /* 0x000fe80000100a00 */
[----:B0-----:R-:W2:Y:S04]  /*b7df0*/  LDL.LU.64 R10, [R1+0x2ab8] ;  /* 0x002ab800010a7983 */ /* 0x001ea80000300a00 */
        /* <DEDUP_REMOVED lines=9> */
[----:B------:R-:W2:Y:S04]  /*b7e90*/  LDL.LU.64 R4, [R1+0x2aa0] ;  /* 0x002aa00001047983 */ /* 0x000ea80000300a00 */
[----:B------:R-:W2:Y:S04]  /*b7ea0*/  LDL.LU.64 R6, [R1+0x2aa8] ;  /* 0x002aa80001067983 */ /* 0x000ea80000300a00 */
[----:B---3--:R0:W-:Y:S04]  /*b7eb0*/  STL.64 [R1+0x12188], R24 ;  /* 0x0121881801007387 */ /* 0x0081e80000100a00 */
[----:B----4-:R1:W-:Y:S04]  /*b7ec0*/  STL.64 [R1+0x121a8], R26 ;  /* 0x0121a81a01007387 */ /* 0x0103e80000100a00 */
[----:B0-----:R-:W3:Y:S04]  /*b7ed0*/  LDL.LU.64 R24, [R1+0x2a90] ;  /* 0x002a900001187983 */ /* 0x001ee80000300a00 */
[----:B-1----:R-:W3:Y:S04]  /*b7ee0*/  LDL.LU.64 R26, [R1+0x2a98] ;  /* 0x002a9800011a7983 */ /* 0x002ee80000300a00 */
[----:B------:R-:W4:Y:S04]  /*b7ef0*/  LDL.LU.64 R20, [R1+0x2a40] ;  /* 0x002a400001147983 */ /* 0x000f280000300a00 */
[----:B------:R-:W3:Y:S01]  /*b7f00*/  LDL.LU.64 R22, [R1+0x2a48] ;  /* 0x002a480001167983 */ /* 0x000ee20000300a00 */
[C---:B--2---:R-:W-:Y:S03]  /*b7f10*/  HMMA.16816.F32 R16, R12.reuse, R16, R8 ;  /* 0x000000100c10723c */ /* 0x044fe60000001808 */
[----:B---3--:R-:W-:Y:S04]  /*b7f20*/  STL.64 [R1+0x12158], R22 ;  /* 0x0121581601007387 */ /* 0x008fe80000100a00 */
[----:B----4-:R0:W-:Y:S04]  /*b7f30*/  STL.64 [R1+0x12150], R20 ;  /* 0x0121501401007387 */ /* 0x0101e80000100a00 */
[----:B0-----:R-:W2:Y:S04]  /*b7f40*/  LDL.LU.64 R20, [R1+0x2a50] ;  /* 0x002a500001147983 */ /* 0x001ea80000300a00 */
[----:B------:R-:W3:Y:S04]  /*b7f50*/  LDL.LU.64 R22, [R1+0x2a58] ;  /* 0x002a580001167983 */ /* 0x000ee80000300a00 */
[----:B---3--:R-:W-:Y:S04]  /*b7f60*/  STL.64 [R1+0x121a0], R22 ;  /* 0x0121a01601007387 */ /* 0x008fe80000100a00 */
[----:B--2---:R0:W-:Y:S04]  /*b7f70*/  STL.64 [R1+0x12198], R20 ;  /* 0x0121981401007387 */ /* 0x0041e80000100a00 */
[----:B0-----:R-:W2:Y:S04]  /*b7f80*/  LDL.LU.64 R20, [R1+0x2a80] ;  /* 0x002a800001147983 */ /* 0x001ea80000300a00 */
[----:B------:R-:W2:Y:S04]  /*b7f90*/  LDL.LU.64 R22, [R1+0x2a88] ;  /* 0x002a880001167983 */ /* 0x000ea80000300a00 */
[----:B------:R-:W-:Y:S04]  /*b7fa0*/  STL [R1+0x11fd0], R0 ;  /* 0x011fd00001007387 */ /* 0x000fe80000100800 */
[----:B------:R-:W3:Y:S04]  /*b7fb0*/  LDL.LU.64 R10, [R1+0x121b8] ;  /* 0x0121b800010a7983 */ /* 0x000ee80000300a00 */
[----:B------:R-:W-:Y:S04]  /*b7fc0*/  STL.64 [R1+0xa20], R16 ;  /* 0x000a201001007387 */ /* 0x000fe80000100a00 */
[----:B------:R0:W-:Y:S04]  /*b7fd0*/  STL.64 [R1+0xa28], R18 ;  /* 0x000a281201007387 */ /* 0x0001e80000100a00 */
[----:B0-----:R-:W4:Y:S02]  /*b7fe0*/  LDL.LU.64 R18, [R1+0x121b0] ;  /* 0x0121b00001127983 */ /* 0x001f240000300a00 */
[----:B----4-:R-:W-:Y:S01]  /*b7ff0*/  HMMA.16816.F32 R4, R12, R18, R4 ;  /* 0x000000120c04723c */ /* 0x010fe20000001804 */
[----:B------:R-:W-:-:S07]  /*b8000*/  IMAD.MOV.U32 R0, RZ, RZ, R18 ;  /* 0x000000ffff007224 */ /* 0x000fce00078e0012 */
[C---:B---3--:R-:W-:Y:S11]  /*b8010*/  HMMA.16816.F32 R8, R12.reuse, R10, R24 ;  /* 0x0000000a0c08723c */ /* 0x048ff60000001818 */
[----:B------:R0:W-:Y:S04]  /*b8020*/  STL.64 [R1+0xa30], R4 ;  /* 0x000a300401007387 */ /* 0x0001e80000100a00 */
[----:B------:R1:W-:Y:S04]  /*b8030*/  STL.64 [R1+0xa38], R6 ;  /* 0x000a380601007387 */ /* 0x0003e80000100a00 */
[----:B0-----:R-:W3:Y:S04]  /*b8040*/  LDL.LU.64 R4, [R1+0x2a30] ;  /* 0x002a300001047983 */ /* 0x001ee80000300a00 */
[----:B-1----:R-:W3:Y:S04]  /*b8050*/  LDL.LU.64 R6, [R1+0x2a38] ;  /* 0x002a380001067983 */ /* 0x002ee80000300a00 */
[----:B------:R-:W4:Y:S04]  /*b8060*/  LDL.LU.64 R16, [R1+0x2a20] ;  /* 0x002a200001107983 */ /* 0x000f280000300a00 */
[----:B------:R-:W4:Y:S04]  /*b8070*/  LDL.LU.64 R18, [R1+0x2a28] ;  /* 0x002a280001127983 */ /* 0x000f280000300a00 */
[----:B------:R-:W-:Y:S04]  /*b8080*/  STL [R1+0x11fd4], R0 ;  /* 0x011fd40001007387 */ /* 0x000fe80000100800 */
        /* <DEDUP_REMOVED lines=24> */
[----:B0-----:R-:W2:Y:S04]  /*b8210*/  LDL.LU.64 R26, [R1+0x12168] ;  /* 0x01216800011a7983 */ /* 0x001ea80000300a00 */
[----:B------:R-:W3:Y:S01]  /*b8220*/  LDL.LU.64 R24, [R1+0x12160] ;  /* 0x0121600001187983 */ /* 0x000ee20000300a00 */
[----:B--2---:R-:W-:-:S15]  /*b8230*/  HMMA.16816.F32 R20, R12, R26, R20 ;  /* 0x0000001a0c14723c */ /* 0x004fde0000001814 */
[----:B------:R-:W-:-:S04]  /*b8240*/  NOP ;  /* 0x0000000000007918 */ /* 0x000fc80000000000 */
        /* <DEDUP_REMOVED lines=8> */
[----:B0-----:R-:W2:Y:S04]  /*b82d0*/  LDL.LU.64 R22, [R1+0x12148] ;  /* 0x0121480001167983 */ /* 0x001ea80000300a00 */
[----:B------:R-:W4:Y:S04]  /*b82e0*/  LDL.LU.64 R20, [R1+0x12140] ;  /* 0x0121400001147983 */ /* 0x000f280000300a00 */
[----:B------:R-:W-:Y:S04]  /*b82f0*/  STL.64 [R1+0x11f30], R26 ;  /* 0x011f301a01007387 */ /* 0x000fe80000100a00 */
[----:B------:R0:W-:Y:S04]  /*b8300*/  STL.64 [R1+0x11f28], R24 ;  /* 0x011f281801007387 */ /* 0x0001e80000100a00 */
[----:B0-----:R-:W3:Y:S04]  /*b8310*/  LDL.LU.64 R24, [R1+0x27f0] ;  /* 0x0027f00001187983 */ /* 0x001ee80000300a00 */
[----:B------:R-:W3:Y:S01]  /*b8320*/  LDL.LU.64 R26, [R1+0x27f8] ;  /* 0x0027f800011a7983 */ /* 0x000ee20000300a00 */
[C---:B--2---:R-:W-:Y:S08]  /*b8330*/  HMMA.16816.F32 R4, R12.reuse, R22, R4 ;  /* 0x000000160c04723c */ /* 0x044ff00000001804 */
[C---:B----4-:R-:W-:Y:S11]  /*b8340*/  HMMA.16816.F32 R16, R12.reuse, R20, R16 ;  /* 0x000000140c10723c */ /* 0x050ff60000001810 */
[----:B------:R-:W-:Y:S04]  /*b8350*/  STL.64 [R1+0xaa0], R4 ;  /* 0x000aa00401007387 */ /* 0x000fe80000100a00 */
[----:B------:R0:W-:Y:S04]  /*b8360*/  STL.64 [R1+0xaa8], R6 ;  /* 0x000aa80601007387 */ /* 0x0001e80000100a00 */
[----:B0-----:R-:W2:Y:S04]  /*b8370*/  LDL.LU.64 R6, [R1+0x12138] ;  /* 0x0121380001067983 */ /* 0x001ea80000300a00 */
[----:B------:R-:W4:Y:S04]  /*b8380*/  LDL.LU.64 R4, [R1+0x12130] ;  /* 0x0121300001047983 */ /* 0x000f280000300a00 */
        /* <DEDUP_REMOVED lines=8> */
[C---:B--2---:R-:W-:Y:S08]  /*b8410*/  HMMA.16816.F32 R8, R12.reuse, R18, R8 ;  /* 0x000000120c08723c */ /* 0x044ff00000001808 */
[----:B---3--:R-:W-:Y:S11]  /*b8420*/  HMMA.16816.F32 R20, R12, R16, R20 ;  /* 0x000000100c14723c */ /* 0x008ff60000001814 */
[----:B------:R-:W-:Y:S04]  /*b8430*/  STL.64 [R1+0xac0], R8 ;  /* 0x000ac00801007387 */ /* 0x000fe80000100a00 */
[----:B------:R0:W-:Y:S04]  /*b8440*/  STL.64 [R1+0xac8], R10 ;  /* 0x000ac80a01007387 */ /* 0x0001e80000100a00 */
[----:B0-----:R-:W2:Y:S04]  /*b8450*/  LDL.LU.64 R10, [R1+0x12118] ;  /* 0x01211800010a7983 */ /* 0x001ea80000300a00 */
[----:B------:R-:W3:Y:S04]  /*b8460*/  LDL.LU.64 R8, [R1+0x12110] ;  /* 0x0121100001087983 */ /* 0x000ee80000300a00 */
[----:B------:R-:W-:Y:S04]  /*b8470*/  STL.64 [R1+0x11f20], R18 ;  /* 0x011f201201007387 */ /* 0x000fe80000100a00 */
[----:B------:R0:W-:Y:S04]  /*b8480*/  STL.64 [R1+0x11f18], R16 ;  /* 0x011f181001007387 */ /* 0x0001e80000100a00 */
[----:B------:R-:W-:Y:S04]  /*b8490*/  STL.64 [R1+0xad0], R20 ;  /* 0x000ad01401007387 */ /* 0x000fe80000100a00 */
[----:B------:R1:W-:Y:S04]  /*b84a0*/  STL.64 [R1+0xad8], R22 ;  /* 0x000ad81601007387 */ /* 0x0003e80000100a00 */
[----:B0-----:R-:W3:Y:S04]  /*b84b0*/  LDL.LU.64 R16, [R1+0x27e0] ;  /* 0x0027e00001107983 */ /* 0x001ee80000300a00 */
[----:B------:R-:W3:Y:S04]  /*b84c0*/  LDL.LU.64 R18, [R1+0x27e8] ;  /* 0x0027e80001127983 */ /* 0x000ee80000300a00 */
[----:B-1----:R-:W3:Y:S04]  /*b84d0*/  LDL.LU R22, [R1+0x324c] ;  /* 0x00324c0001167983 */ /* 0x002ee80000300800 */
[----:B------:R-:W3:Y:S01]  /*b84e0*/  LDL.LU R23, [R1+0x3248] ;  /* 0x0032480001177983 */ /* 0x000ee20000300800 */
[----:B----4-:R-:W-:-:S02]  /*b84f0*/  IMAD.MOV.U32 R20, RZ, RZ, R4 ;  /* 0x000000ffff147224 */ /* 0x010fc400078e0004 */
[----:B------:R-:W-:Y:S01]  /*b8500*/  IMAD.MOV.U32 R21, RZ, RZ, R6 ;  /* 0x000000ffff157224 */ /* 0x000fe200078e0006 */
[C---:B--2---:R-:W-:Y:S08]  /*b8510*/  HMMA.16816.F32 R24, R12.reuse, R10, R24 ;  /* 0x0000000a0c18723c */ /* 0x044ff00000001818 */
[----:B---3--:R-:W-:Y:S11]  /*b8520*/  HMMA.16816.F32 R16, R12, R8, R16 ;  /* 0x000000080c10723c */ /* 0x008ff60000001810 */
[----:B------:R0:W-:Y:S04]  /*b8530*/  STL.64 [R1+0xae0], R24 ;  /* 0x000ae01801007387 */ /* 0x0001e80000100a00 */
[----:B------:R1:W-:Y:S01]  /*b8540*/  STL.64 [R1+0xae8], R26 ;  /* 0x000ae81a01007387 */ /* 0x0003e20000100a00 */
[----:B0-----:R-:W-:-:S02]  /*b8550*/  IMAD.MOV.U32 R24, RZ, RZ, R3 ;  /* 0x000000ffff187224 */ /* 0x001fc400078e0003 */
[----:B-1----:R-:W-:Y:S02]  /*b8560*/  IMAD.MOV.U32 R26, RZ, RZ, R5 ;  /* 0x000000ffff1a7224 */ /* 0x002fe400078e0005 */
[----:B------:R-:W2:Y:S01]  /*b8570*/  LDL.LU R5, [R1+0x1210c] ;  /* 0x01210c0001057983 */ /* 0x000ea20000300800 */
[----:B------:R-:W-:Y:S02]  /*b8580*/  IMAD.MOV.U32 R27, RZ, RZ, R7 ;  /* 0x000000ffff1b7224 */ /* 0x000fe400078e0007 */
[----:B------:R-:W-:Y:S01]  /*b8590*/  IMAD.MOV.U32 R25, RZ, RZ, R2 ;  /* 0x000000ffff197224 */ /* 0x000fe200078e0002 */
[----:B------:R-:W3:Y:S04]  /*b85a0*/  LDL.LU R7, [R1+0x12108] ;  /* 0x0121080001077983 */ /* 0x000ee80000300800 */
[----:B------:R-:W4:Y:S04]  /*b85b0*/  LDL.LU R3, [R1+0x12104] ;  /* 0x0121040001037983 */ /* 0x000f280000300800 */
[----:B------:R-:W-:Y:S04]  /*b85c0*/  STL.64 [R1+0xaf0], R16 ;  /* 0x000af01001007387 */ /* 0x000fe80000100a00 */
[----:B------:R-:W-:Y:S04]  /*b85d0*/  STL.64 [R1+0xaf8], R18 ;  /* 0x000af81201007387 */ /* 0x000fe80000100a00 */
[----:B------:R-:W2:Y:S04]  /*b85e0*/  LDL.LU R2, [R1+0x12100] ;  /* 0x0121000001027983 */ /* 0x000ea80000300800 */
[----:B------:R-:W-:Y:S04]  /*b85f0*/  STL.64 [R1+0x11fe0], R26 ;  /* 0x011fe01a01007387 */ /* 0x000fe80000100a00 */
[----:B------:R-:W-:Y:S04]  /*b8600*/  STL.64 [R1+0x11fd8], R24 ;  /* 0x011fd81801007387 */ /* 0x000fe80000100a00 */
[----:B------:R-:W2:Y:S04]  /*b8610*/  LDL.LU R4, [R1+0x120fc] ;  /* 0x0120fc0001047983 */ /* 0x000ea80000300800 */
[----:B------:R-:W2:Y:S04]  /*b8620*/  LDL.LU R6, [R1+0x120f8] ;  /* 0x0120f80001067983 */ /* 0x000ea80000300800 */
[----:B------:R0:W-:Y:S04]  /*b8630*/  STL.64 [R1+0x12070], R20 ;  /* 0x0120701401007387 */ /* 0x0001e80000100a00 */
[----:B0-----:R-:W2:Y:S04]  /*b8640*/  LDL.LU R20, [R1+0x3244] ;  /* 0x0032440001147983 */ /* 0x001ea80000300800 */
[----:B------:R-:W2:Y:S04]  /*b8650*/  LDL.LU R21, [R1+0x3240] ;  /* 0x0032400001157983 */ /* 0x000ea80000300800 */
[----:B------:R-:W-:Y:S04]  /*b8660*/  STL.64 [R1+0x120d8], R22 ;  /* 0x0120d81601007387 */ /* 0x000fe80000100a00 */
[----:B--2---:R0:W-:Y:S04]  /*b8670*/  STL.64 [R1+0x120d0], R20 ;  /* 0x0120d01401007387 */ /* 0x0041e80000100a00 */
[----:B0-----:R-:W2:Y:S04]  /*b8680*/  LDL.LU.64 R20, [R1+0x27c0] ;  /* 0x0027c00001147983 */ /* 0x001ea80000300a00 */
[----:B------:R-:W2:Y:S01]  /*b8690*/  LDL.LU.64 R22, [R1+0x27c8] ;  /* 0x0027c80001167983 */ /* 0x000ea20000300a00 */
[----:B---3--:R-:W-:-:S03]  /*b86a0*/  IMAD.MOV.U32 R26, RZ, RZ, R7 ;  /* 0x000000ffff1a7224 */ /* 0x008fc600078e0007 */
[----:B--2---:R-:W-:Y:S04]  /*b86b0*/  STL.64 [R1+0x120e8], R22 ;  /* 0x0120e81601007387 */ /* 0x004fe80000100a00 */
[----:B------:R0:W-:Y:S04]  /*b86c0*/  STL.64 [R1+0x120e0], R20 ;  /* 0x0120e01401007387 */ /* 0x0001e80000100a00 */
[----:B0-----:R-:W2:Y:S04]  /*b86d0*/  LDL.LU.64 R20, [R1+0x27d0] ;  /* 0x0027d00001147983 */ /* 0x001ea80000300a00 */
[----:B------:R-:W2:Y:S04]  /*b86e0*/  LDL.LU.64 R22, [R1+0x27d8] ;  /* 0x0027d80001167983 */ /* 0x000ea80000300a00 */
[----:B------:R-:W2:Y:S01]  /*b86f0*/  LDL.LU R7, [R1+0x120f4] ;  /* 0x0120f40001077983 */ /* 0x000ea20000300800 */
[----:B------:R-:W-:-:S03]  /*b8700*/  IMAD.MOV.U32 R27, RZ, RZ, R5 ;  /* 0x000000ffff1b7224 */ /* 0x000fc600078e0005 */
[----:B------:R-:W3:Y:S04]  /*b8710*/  LDL.LU R5, [R1+0x120f0] ;  /* 0x0120f00001057983 */ /* 0x000ee80000300800 */
[----:B------:R-:W3:Y:S04]  /*b8720*/  LDL.LU.64 R16, [R1+0x16f0] ;  /* 0x0016f00001107983 */ /* 0x000ee80000300a00 */
[----:B------:R-:W3:Y:S04]  /*b8730*/  LDL.LU.64 R18, [R1+0x16f8] ;  /* 0x0016f80001127983 */ /* 0x000ee80000300a00 */
[----:B------:R0:W-:Y:S04]  /*b8740*/  STL.64 [R1+0x11ff8], R26 ;  /* 0x011ff81a01007387 */ /* 0x0001e80000100a00 */
[----:B0-----:R-:W3:Y:S04]  /*b8750*/  LDL.LU R26, [R1+0x323c] ;  /* 0x00323c00011a7983 */ /* 0x001ee80000300800 */
[----:B------:R-:W3:Y:S04]  /*b8760*/  LDL.LU R27, [R1+0x3238] ;  /* 0x00323800011b7983 */ /* 0x000ee80000300800 */
[----:B------:R0:W-:Y:S04]  /*b8770*/  STL.64 [R1+0x11ef0], R10 ;  /* 0x011ef00a01007387 */ /* 0x0001e80000100a00 */
[----:B0-----:R-:W3:Y:S04]  /*b8780*/  LDL.LU R10, [R1+0x3234] ;  /* 0x00323400010a7983 */ /* 0x001ee80000300800 */
[----:B------:R-:W3:Y:S04]  /*b8790*/  LDL.LU R11, [R1+0x3230] ;  /* 0x00323000010b7983 */ /* 0x000ee80000300800 */
[----:B------:R-:W-:Y:S01]  /*b87a0*/  STL.64 [R1+0x11ee8], R8 ;  /* 0x011ee80801007387 */ /* 0x000fe20000100a00 */
[----:B--2---:R-:W-:-:S15]  /*b87b0*/  HMMA.16816.F32 R20, R12, R6, R20 ;  /* 0x000000060c14723c */ /* 0x004fde0000001814 */
[----:B------:R-:W-:-:S04]  /*b87c0*/  NOP ;  /* 0x0000000000007918 */ /* 0x000fc80000000000 */
[----:B------:R-:W-:Y:S04]  /*b87d0*/  STL.64 [R1+0xb00], R20 ;  /* 0x000b001401007387 */ /* 0x000fe80000100a00 */
[----:B------:R0:W-:Y:S04]  /*b87e0*/  STL.64 [R1+0xb08], R22 ;  /* 0x000b081601007387 */ /* 0x0001e80000100a00 */
[----:B0-----:R-:W3:Y:S04]  /*b87f0*/  LDL.LU.64 R22, [R1+0x120e8] ;  /* 0x0120e80001167983 */ /* 0x001ee80000300a00 */
[----:B------:R-:W3:Y:S01]  /*b8800*/  LDL.LU.64 R20, [R1+0x120e0] ;  /* 0x0120e00001147983 */ /* 0x000ee20000300a00 */
[----:B------:R-:W-:-:S02]  /*b8810*/  IMAD.MOV.U32 R24, RZ, RZ, R2 ;  /* 0x000000ffff187224 */ /* 0x000fc400078e0002 */
[----:B----4-:R-:W-:Y:S01]  /*b8820*/  IMAD.MOV.U32 R25, RZ, RZ, R3 ;  /* 0x000000ffff197224 */ /* 0x010fe200078e0003 */
[----:B---3--:R-:W-:-:S15]  /*b8830*/  HMMA.16816.F32 R20, R12, R4, R20 ;  /* 0x000000040c14723c */ /* 0x008fde0000001814 */
[----:B------:R-:W-:-:S04]  /*b8840*/  NOP ;  /* 0x0000000000007918 */ /* 0x000fc80000000000 */
[----:B------:R-:W-:Y:S04]  /*b8850*/  STL.64 [R1+0xb20], R20 ;  /* 0x000b201401007387 */ /* 0x000fe80000100a00 */
[----:B------:R0:W-:Y:S04]  /*b8860*/  STL.64 [R1+0xb28], R22 ;  /* 0x000b281601007387 */ /* 0x0001e80000100a00 */
[----:B0-----:R-:W2:Y:S04]  /*b8870*/  LDL.LU.64 R22, [R1+0x120d8] ;  /* 0x0120d80001167983 */ /* 0x001ea80000300a00 */
[----:B------:R-:W3:Y:S04]  /*b8880*/  LDL.LU.64 R20, [R1+0x120d0] ;  /* 0x0120d00001147983 */ /* 0x000ee80000300a00 */
[----:B------:R-:W4:Y:S04]  /*b8890*/  LDL.LU R2, [R1+0x120cc] ;  /* 0x0120cc0001027983 */ /* 0x000f280000300800 */
[----:B------:R-:W4:Y:S04]  /*b88a0*/  LDL.LU R3, [R1+0x120c8] ;  /* 0x0120c80001037983 */ /* 0x000f280000300800 */
[----:B------:R-:W-:Y:S04]  /*b88b0*/  STL.64 [R1+0x12010], R24 ;  /* 0x0120101801007387 */ /* 0x000fe80000100a00 */
[----:B------:R0:W-:Y:S04]  /*b88c0*/  STL.64 [R1+0x11ed0], R6 ;  /* 0x011ed00601007387 */ /* 0x0001e80000100a00 */
[----:B------:R2:W-:Y:S01]  /*b88d0*/  STL.64 [R1+0x11ec8], R4 ;  /* 0x011ec80401007387 */ /* 0x0005e20000100a00 */
[----:B0-----:R-:W-:-:S03]  /*b88e0*/  IMAD R6, R27, 0x100, R26 ;  /* 0x000001001b067824 */ /* 0x001fc600078e021a */
[----:B------:R-:W2:Y:S04]  /*b88f0*/  LDL R26, [R1+0x60] ;  /* 0x00006000011a7983 */ /* 0x000ea80000100800 */
[----:B------:R-:W2:Y:S01]  /*b8900*/  LDL R27, [R1+0x64] ;  /* 0x00006400011b7983 */ /* 0x000ea20000100800 */
[----:B----4-:R-:W-:Y:S03]  /*b8910*/  HMMA.16816.F32 R12, R12, R2, R16 ;  /* 0x000000020c0c723c */ /* 0x010fe60000001810 */
[----:B--2---:R0:W-:Y:S04]  /*b8920*/  STL.64 [R1+0x12028], R26 ;  /* 0x0120281a01007387 */ /* 0x0041e80000100a00 */
[----:B------:R-:W2:-:S12]  /*b8930*/  LDL R24, [R1+0x68] ;  /* 0x0000680001187983 */ /* 0x000e980000100800 */
[----:B------:R-:W-:Y:S04]  /*b8940*/  STL.64 [R1+0xb10], R12 ;  /* 0x000b100c01007387 */ /* 0x000fe80000100a00 */
[----:B------:R-:W-:Y:S04]  /*b8950*/  STL.64 [R1+0xb18], R14 ;  /* 0x000b180e01007387 */ /* 0x000fe80000100a00 */
[----:B------:R-:W2:Y:S01]  /*b8960*/  LDL R25, [R1+0x6c] ;  /* 0x00006c0001197983 */ /* 0x000ea20000100800 */
[----:B------:R-:W-:-:S03]  /*b8970*/  IMAD R5, R23, 0x100, R22 ;  /* 0x0000010017057824 */ /* 0x000fc600078e0216 */
[----:B--2---:R1:W-:Y:S04]  /*b8980*/  STL.64 [R1+0x12040], R24 ;  /* 0x0120401801007387 */ /* 0x0043e80000100a00 */
[----:B------:R-:W2:Y:S04]  /*b8990*/  LDL R22, [R1+0x80] ;  /* 0x0000800001167983 */ /* 0x000ea80000100800 */
[----:B------:R-:W2:Y:S01]  /*b89a0*/  LDL R23, [R1+0x84] ;  /* 0x0000840001177983 */ /* 0x000ea20000100800 */
[----:B---3--:R-:W-:-:S03]  /*b89b0*/  IMAD R4, R21, 0x100, R20 ;  /* 0x0000010015047824 */ /* 0x008fc600078e0214 */
[----:B0-----:R-:W3:Y:S04]  /*b89c0*/  LDL R26, [R1+0x70] ;  /* 0x00007000011a7983 */ /* 0x001ee80000100800 */
[----:B------:R-:W3:Y:S04]  /*b89d0*/  LDL R27, [R1+0x74] ;  /* 0x00007400011b7983 */ /* 0x000ee80000100800 */
[----:B-1----:R-:W4:Y:S04]  /*b89e0*/  LDL R24, [R1+0x78] ;  /* 0x0000780001187983 */ /* 0x002f280000100800 */
[----:B------:R-:W4:Y:S04]  /*b89f0*/  LDL R25, [R1+0x7c] ;  /* 0x00007c0001197983 */ /* 0x000f280000100800 */
[----:B------:R-:W3:Y:S04]  /*b8a00*/  LDL R20, [R1+0x88] ;  /* 0x0000880001147983 */ /* 0x000ee80000100800 */
[----:B------:R-:W3:Y:S04]  /*b8a10*/  LDL R21, [R1+0x8c] ;  /* 0x00008c0001157983 */ /* 0x000ee80000100800 */
[----:B--2---:R0:W-:Y:S04]  /*b8a20*/  STL.64 [R1+0x12080], R22 ;  /* 0x0120801601007387 */ /* 0x0041e80000100a00 */
[----:B0-----:R-:W2:Y:S04]  /*b8a30*/  LDL R22, [R1+0x90] ;  /* 0x0000900001167983 */ /* 0x001ea80000100800 */
[----:B------:R-:W2:Y:S04]  /*b8a40*/  LDL R23, [R1+0x94] ;  /* 0x0000940001177983 */ /* 0x000ea80000100800 */
[----:B---3--:R0:W-:Y:S04]  /*b8a50*/  STL.64 [R1+0x12098], R20 ;  /* 0x0120981401007387 */ /* 0x0081e80000100a00 */
[----:B0-----:R-:W3:Y:S04]  /*b8a60*/  LDL R20, [R1+0x98] ;  /* 0x0000980001147983 */ /* 0x001ee80000100800 */
[----:B------:R-:W3:Y:S04]  /*b8a70*/  LDL R21, [R1+0x9c] ;  /* 0x00009c0001157983 */ /* 0x000ee80000100800 */
[----:B--2---:R-:W-:Y:S04]  /*b8a80*/  STL.64 [R1+0x120b0], R22 ;  /* 0x0120b01601007387 */ /* 0x004fe80000100a00 */
[----:B------:R-:W-:Y:S04]  /*b8a90*/  STL.64 [R1+0x12058], R26 ;  /* 0x0120581a01007387 */ /* 0x000fe80000100a00 */
[----:B----4-:R0:W-:Y:S04]  /*b8aa0*/  STL.64 [R1+0x12078], R24 ;  /* 0x0120781801007387 */ /* 0x0101e80000100a00 */
[----:B0-----:R-:W2:Y:S04]  /*b8ab0*/  LDL.LU.64 R24, [R1+0x2780] ;  /* 0x0027800001187983 */ /* 0x001ea80000300a00 */
[----:B------:R-:W4:Y:S04]  /*b8ac0*/  LDL.LU.64 R26, [R1+0x2788] ;  /* 0x00278800011a7983 */ /* 0x000f280000300a00 */
[----:B----4-:R-:W-:Y:S04]  /*b8ad0*/  STL.64 [R1+0x12090], R26 ;  /* 0x0120901a01007387 */ /* 0x010fe80000100a00 */
[----:B--2---:R0:W-:Y:S04]  /*b8ae0*/  STL.64 [R1+0x12088], R24 ;  /* 0x0120881801007387 */ /* 0x0041e80000100a00 */
        /* <DEDUP_REMOVED lines=8> */
[----:B0-----:R-:W3:Y:S04]  /*b8b70*/  LDL.LU.64 R24, [R1+0x27b0] ;  /* 0x0027b00001187983 */ /* 0x001ee80000300a00 */
[----:B------:R-:W3:Y:S04]  /*b8b80*/  LDL.LU.64 R26, [R1+0x27b8] ;  /* 0x0027b800011a7983 */ /* 0x000ee80000300a00 */
[----:B------:R-:W2:Y:S04]  /*b8b90*/  LDL.LU.64 R16, [R1+0x2710] ;  /* 0x0027100001107983 */ /* 0x000ea80000300a00 */
        /* <DEDUP_REMOVED lines=16> */
[----:B------:R-:W4:Y:S01]  /*b8ca0*/  LDL.LU.64 R18, [R1+0x2758] ;  /* 0x0027580001127983 */ /* 0x000f220000300a00 */
[----:B------:R-:W-:-:S02]  /*b8cb0*/  IMAD R8, R11, 0x100, R10 ;  /* 0x000001000b087824 */ /* 0x000fc400078e020a */
[----:B------:R-:W-:Y:S02]  /*b8cc0*/  IMAD.MOV.U32 R15, RZ, RZ, R5 ;  /* 0x000000ffff0f7224 */ /* 0x000fe400078e0005 */
[----:B------:R-:W-:Y:S01]  /*b8cd0*/  IMAD.MOV.U32 R14, RZ, RZ, R4 ;  /* 0x000000ffff0e7224 */ /* 0x000fe200078e0004 */
[----:B------:R-:W-:Y:S02]  /*b8ce0*/  F2FP.F16.E4M3.UNPACK_B R12, R8 ;  /* 0x00000008ff0c723e */ /* 0x000fe400020006ff */
[----:B------:R-:W-:Y:S02]  /*b8cf0*/  F2FP.F16.E4M3.UNPACK_B R13, R6 ;  /* 0x00000006ff0d723e */ /* 0x000fe400020006ff */
[----:B------:R-:W-:Y:S02]  /*b8d00*/  F2FP.F16.E4M3.UNPACK_B R14, R14 ;  /* 0x0000000eff0e723e */ /* 0x000fe400020006ff */
[----:B------:R-:W-:Y:S01]  /*b8d10*/  F2FP.F16.E4M3.UNPACK_B R15, R15 ;  /* 0x0000000fff0f723e */ /* 0x000fe200020006ff */
[----:B----4-:R-:W-:Y:S04]  /*b8d20*/  STL.64 [R1+0x12050], R18 ;  /* 0x0120501201007387 */ /* 0x010fe80000100a00 */
[----:B--2---:R0:W-:Y:S04]  /*b8d30*/  STL.64 [R1+0x12048], R16 ;  /* 0x0120481001007387 */ /* 0x0041e80000100a00 */
[----:B0-----:R-:W2:Y:S04]  /*b8d40*/  LDL.LU.64 R16, [R1+0x2760] ;  /* 0x0027600001107983 */ /* 0x001ea80000300a00 */
[----:B------:R-:W4:Y:S01]  /*b8d50*/  LDL.LU.64 R18, [R1+0x2768] ;  /* 0x0027680001127983 */ /* 0x000f220000300a00 */
[C---:B---3--:R-:W-:Y:S03]  /*b8d60*/  HMMA.16816.F32 R20, R12.reuse, R20, R24 ;  /* 0x000000140c14723c */ /* 0x048fe60000001818 */
[----:B----4-:R-:W-:Y:S04]  /*b8d70*/  STL.64 [R1+0x12068], R18 ;  /* 0x0120681201007387 */ /* 0x010fe80000100a00 */
        /* <DEDUP_REMOVED lines=8> */
[----:B------:R-:W2:Y:S04]  /*b8e00*/  LDL.LU.64 R24, [R1+0x120b8] ;  /* 0x0120b80001187983 */ /* 0x000ea80000300a00 */
        /* <DEDUP_REMOVED lines=16> */
[----:B------:R-:W2:-:S15]  /*b8f10*/  LDL.LU.64 R24, [R1+0x12078] ;  /* 0x0120780001187983 */ /* 0x000e9e0000300a00 */
[----:B------:R-:W-:Y:S02]  /*b8f20*/  NOP ;  /* 0x0000000000007918 */ /* 0x000fe40000000000 */
[----:B------:R0:W-:Y:S04]  /*b8f30*/  STL.64 [R1+0xb60], R20 ;  /* 0x000b601401007387 */ /* 0x0001e80000100a00 */
[----:B------:R1:W-:Y:S04]  /*b8f40*/  STL.64 [R1+0xb68], R22 ;  /* 0x000b681601007387 */ /* 0x0003e80000100a00 */
[----:B0-----:R-:W3:Y:S04]  /*b8f50*/  LDL.LU.64 R20, [R1+0x12070] ;  /* 0x0120700001147983 */ /* 0x001ee80000300a00 */
[----:B-1----:R-:W3:Y:S04]  /*b8f60*/  LDL R22, [R1+0x30] ;  /* 0x0000300001167983 */ /* 0x002ee80000100800 */
[----:B------:R-:W3:Y:S01]  /*b8f70*/  LDL R23, [R1+0x34] ;  /* 0x0000340001177983 */ /* 0x000ee20000100800 */
        /* <DEDUP_REMOVED lines=31> */
[----:B------:R-:W3:Y:S04]  /*b9170*/  LDL.LU.64 R18, [R1+0x11ff0] ;  /* 0x011ff00001127983 */ /* 0x000ee80000300a00 */
[----:B------:R-:W3:-:S13]  /*b9180*/  LDL.LU.64 R16, [R1+0x11fe8] ;  /* 0x011fe80001107983 */ /* 0x000eda0000300a00 */
[----:B------:R-:W-:Y:S04]  /*b9190*/  STL.64 [R1+0xbc0], R24 ;  /* 0x000bc01801007387 */ /* 0x000fe80000100a00 */
[----:B------:R0:W-:Y:S04]  /*b91a0*/  STL.64 [R1+0xbc8], R26 ;  /* 0x000bc81a01007387 */ /* 0x0001e80000100a00 */
[----:B0-----:R-:W4:Y:S04]  /*b91b0*/  LDL.LU.64 R26, [R1+0x11fe0] ;  /* 0x011fe000011a7983 */ /* 0x001f280000300a00 */
[----:B------:R-:W2:Y:S01]  /*b91c0*/  LDL.LU.64 R24, [R1+0x11fd8] ;  /* 0x011fd80001187983 */ /* 0x000ea20000300a00 */
[----:B---3--:R-:W-:-:S15]  /*b91d0*/  HMMA.16816.F32 R16, R12, R20, R16 ;  /* 0x000000140c10723c */ /* 0x008fde0000001810 */
[----:B------:R-:W-:-:S04]  /*b91e0*/  NOP ;  /* 0x0000000000007918 */ /* 0x000fc80000000000 */
[----:B------:R-:W-:Y:S04]  /*b91f0*/  STL.64 [R1+0xbd0], R16 ;  /* 0x000bd01001007387 */ /* 0x000fe80000100a00 */
[----:B------:R2:W-:Y:S02]  /*b9200*/  STL.64 [R1+0xbd8], R18 ;  /* 0x000bd81201007387 */ /* 0x0005e40000100a00 */
[C---:B--2---:R-:W-:Y:S08]  /*b9210*/  HMMA.16816.F32 R16, R12.reuse, R24, R8 ;  /* 0x000000180c10723c */ /* 0x044ff00000001808 */
[----:B----4-:R-:W-:Y:S01]  /*b9220*/  HMMA.16816.F32 R8, R12, R26, R4 ;  /* 0x0000001a0c08723c */ /* 0x010fe20000001804 */
[----:B------:R-:W2:Y:S10]  /*b9230*/  LDL.LU.64 R4, [R1+0x26e0] ;  /* 0x0026e00001047983 */ /* 0x000eb40000300a00 */
[----:B------:R-:W-:Y:S04]  /*b9240*/  STL.64 [R1+0xbe0], R16 ;  /* 0x000be01001007387 */ /* 0x000fe80000100a00 */
[----:B------:R-:W-:Y:S04]  /*b9250*/  STL.64 [R1+0xbe8], R18 ;  /* 0x000be81201007387 */ /* 0x000fe80000100a00 */
[----:B------:R-:W2:Y:S04]  /*b9260*/  LDL.LU.64 R6, [R1+0x26e8] ;  /* 0x0026e80001067983 */ /* 0x000ea80000300a00 */
[----:B------:R-:W-:Y:S04]  /*b9270*/  STL.64 [R1+0xbf0], R8 ;  /* 0x000bf00801007387 */ /* 0x000fe80000100a00 */
[----:B------:R-:W-:Y:S04]  /*b9280*/  STL.64 [R1+0xbf8], R10 ;  /* 0x000bf80a01007387 */ /* 0x000fe80000100a00 */
[----:B------:R-:W3:Y:S04]  /*b9290*/  LDL.LU.64 R24, [R1+0x2670] ;  /* 0x0026700001187983 */ /* 0x000ee80000300a00 */
[----:B------:R-:W4:Y:S04]  /*b92a0*/  LDL.LU.64 R26, [R1+0x2678] ;  /* 0x00267800011a7983 */ /* 0x000f280000300a00 */
[----:B----4-:R0:W-:Y:S04]  /*b92b0*/  STL.64 [R1+0x11f40], R26 ;  /* 0x011f401a01007387 */ /* 0x0101e80000100a00 */
[----:B0-----:R-:W4:Y:S01]  /*b92c0*/  LDL R26, [R1] ;  /* 0x00000000011a7983 */ /* 0x001f220000100800 */
[----:B------:R-:W-:-:S03]  /*b92d0*/  IMAD.MOV.U32 R27, RZ, RZ, R0 ;  /* 0x000000ffff1b7224 */ /* 0x000fc600078e0000 */
[----:B------:R-:W2:Y:S04]  /*b92e0*/  LDL.LU R0, [R1+0x11fd4] ;  /* 0x011fd40001007983 */ /* 0x000ea80000300800 */
[----:B---3--:R0:W-:Y:S04]  /*b92f0*/  STL.64 [R1+0x11f38], R24 ;  /* 0x011f381801007387 */ /* 0x0081e80000100a00 */
[----:B0-----:R-:W3:Y:S04]  /*b9300*/  LDL R24, [R1+0x8] ;  /* 0x0000080001187983 */ /* 0x001ee80000100800 */
[----:B------:R-:W3:Y:S04]  /*b9310*/  LDL R25, [R1+0xc] ;  /* 0x00000c0001197983 */ /* 0x000ee80000100800 */
[----:B----4-:R0:W-:Y:S04]  /*b9320*/  STL.64 [R1+0x11f58], R26 ;  /* 0x011f581a01007387 */ /* 0x0101e80000100a00 */
[----:B0-----:R-:W4:Y:S04]  /*b9330*/  LDL R26, [R1+0x10] ;  /* 0x00001000011a7983 */ /* 0x001f280000100800 */
[----:B------:R-:W4:Y:S04]  /*b9340*/  LDL R27, [R1+0x14] ;  /* 0x00001400011b7983 */ /* 0x000f280000100800 */
[----:B---3--:R2:W-:Y:S02]  /*b9350*/  STL.64 [R1+0x11f70], R24 ;  /* 0x011f701801007387 */ /* 0x0085e40000100a00 */
[----:B--2---:R-:W-:-:S02]  /*b9360*/  IMAD.MOV.U32 R24, RZ, RZ, R0 ;  /* 0x000000ffff187224 */ /* 0x004fc400078e0000 */
[----:B------:R-:W2:Y:S04]  /*b9370*/  LDL.LU R0, [R1+0x11fd0] ;  /* 0x011fd00001007983 */ /* 0x000ea80000300800 */
[----:B------:R-:W3:Y:S04]  /*b9380*/  LDL R25, [R1+0x1c] ;  /* 0x00001c0001197983 */ /* 0x000ee80000100800 */
[----:B----4-:R0:W-:Y:S04]  /*b9390*/  STL.64 [R1+0x11f88], R26 ;  /* 0x011f881a01007387 */ /* 0x0101e80000100a00 */
[----:B0-----:R-:W4:Y:S04]  /*b93a0*/  LDL R26, [R1+0x20] ;  /* 0x00002000011a7983 */ /* 0x001f280000100800 */
[----:B------:R-:W4:Y:S04]  /*b93b0*/  LDL R27, [R1+0x24] ;  /* 0x00002400011b7983 */ /* 0x000f280000100800 */
[----:B---3--:R0:W-:Y:S04]  /*b93c0*/  STL.64 [R1+0x11fa0], R24 ;  /* 0x011fa01801007387 */ /* 0x0081e80000100a00 */
[----:B0-----:R-:W3:Y:S04]  /*b93d0*/  LDL R24, [R1+0x28] ;  /* 0x0000280001187983 */ /* 0x001ee80000100800 */
[----:B----4-:R-:W-:Y:S04]  /*b93e0*/  STL.64 [R1+0x11fb8], R26 ;  /* 0x011fb81a01007387 */ /* 0x010fe80000100a00 */
[----:B------:R-:W4:Y:S04]  /*b93f0*/  LDL.LU.64 R16, [R1+0x2660] ;  /* 0x0026600001107983 */ /* 0x000f280000300a00 */
[----:B------:R-:W2:Y:S01]  /*b9400*/  LDL.LU.64 R18, [R1+0x2668] ;  /* 0x0026680001127983 */ /* 0x000ea20000300a00 */
[----:B------:R-:W-:-:S15]  /*b9410*/  HMMA.16816.F32 R4, R12, R22, R4 ;  /* 0x000000160c04723c */ /* 0x000fde0000001804 */
[----:B------:R-:W-:-:S04]  /*b9420*/  NOP ;  /* 0x0000000000007918 */ /* 0x000fc80000000000 */
[----:B------:R-:W-:Y:S04]  /*b9430*/  STL.64 [R1+0xc00], R4 ;  /* 0x000c000401007387 */ /* 0x000fe80000100a00 */
[----:B------:R-:W-:Y:S04]  /*b9440*/  STL.64 [R1+0xc08], R6 ;  /* 0x000c080601007387 */ /* 0x000fe80000100a00 */
[----:B--2---:R-:W-:Y:S04]  /*b9450*/  STL.64 [R1+0x11f50], R18 ;  /* 0x011f501201007387 */ /* 0x004fe80000100a00 */
        /* <DEDUP_REMOVED lines=19> */
[----:B------:R-:W-:-:S03]  /*b9590*/  IMAD.MOV.U32 R25, RZ, RZ, R0 ;  /* 0x000000ffff197224 */ /* 0x000fc600078e0000 */
[----:B----4-:R-:W-:Y:S04]  /*b95a0*/  STL.64 [R1+0x11fc8], R18 ;  /* 0x011fc81201007387 */ /* 0x010fe80000100a00 */
[----:B--2---:R0:W-:Y:S04]  /*b95b0*/  STL.64 [R1+0x11fc0], R16 ;  /* 0x011fc01001007387 */ /* 0x0041e80000100a00 */
[----:B0-----:R-:W3:Y:S04]  /*b95c0*/  LDL.LU.64 R16, [R1+0x26d0] ;  /* 0x0026d00001107983 */ /* 0x001ee80000300a00 */
[----:B------:R-:W3:Y:S04]  /*b95d0*/  LDL.LU.64 R18, [R1+0x26d8] ;  /* 0x0026d80001127983 */ /* 0x000ee80000300a00 */
[----:B------:R-:W2:Y:S04]  /*b95e0*/  LDL.LU.64 R20, [R1+0x2650] ;  /* 0x0026500001147983 */ /* 0x000ea80000300a00 */
[----:B------:R-:W2:Y:S04]  /*b95f0*/  LDL.LU.64 R22, [R1+0x2658] ;  /* 0x0026580001167983 */ /* 0x000ea80000300a00 */
[----:B------:R-:W4:Y:S04]  /*b9600*/  LDL.LU.64 R8, [R1+0x2640] ;  /* 0x0026400001087983 */ /* 0x000f280000300a00 */
[----:B------:R-:W4:Y:S04]  /*b9610*/  LDL.LU.64 R10, [R1+0x2648] ;  /* 0x00264800010a7983 */ /* 0x000f280000300a00 */
[----:B------:R-:W2:Y:S04]  /*b9620*/  LDL.LU.64 R4, [R1+0x2630] ;  /* 0x0026300001047983 */ /* 0x000ea80000300a00 */
[----:B------:R-:W2:Y:S01]  /*b9630*/  LDL.LU.64 R6, [R1+0x2638] ;  /* 0x0026380001067983 */ /* 0x000ea20000300a00 */
[----:B---3--:R-:W-:Y:S03]  /*b9640*/  HMMA.16816.F32 R24, R12, R24, R16 ;  /* 0x000000180c18723c */ /* 0x008fe60000001810 */
[----:B------:R-:W3:Y:S04]  /*b9650*/  LDL.LU.64 R18, [R1+0x11fc8] ;  /* 0x011fc80001127983 */ /* 0x000ee80000300a00 */
[----:B------:R-:W3:-:S12]  /*b9660*/  LDL.LU.64 R16, [R1+0x11fc0] ;  /* 0x011fc00001107983 */ /* 0x000ed80000300a00 */
[----:B------:R-:W-:Y:S04]  /*b9670*/  STL.64 [R1+0xc10], R24 ;  /* 0x000c101801007387 */ /* 0x000fe80000100a00 */
[----:B------:R0:W-:Y:S04]  /*b9680*/  STL.64 [R1+0xc18], R26 ;  /* 0x000c181a01007387 */ /* 0x0001e80000100a00 */
[----:B0-----:R-:W3:Y:S02]  /*b9690*/  LDL.LU.64 R26, [R1+0x11fb8] ;  /* 0x011fb800011a7983 */ /* 0x001ee40000300a00 */
[----:B---3--:R-:W-:Y:S02]  /*b96a0*/  HMMA.16816.F32 R24, R12, R26, R16 ;  /* 0x0000001a0c18723c */ /* 0x008fe40000001810 */
[----:B------:R-:W3:Y:S04]  /*b96b0*/  LDL.LU.64 R18, [R1+0x11fb0] ;  /* 0x011fb00001127983 */ /* 0x000ee80000300a00 */
[----:B------:R-:W3:-:S13]  /*b96c0*/  LDL.LU.64 R16, [R1+0x11fa8] ;  /* 0x011fa80001107983 */ /* 0x000eda0000300a00 */
[----:B------:R0:W-:Y:S04]  /*b96d0*/  STL.64 [R1+0xc20], R24 ;  /* 0x000c201801007387 */ /* 0x0001e80000100a00 */
[----:B------:R3:W-:Y:S04]  /*b96e0*/  STL.64 [R1+0xc28], R26 ;  /* 0x000c281a01007387 */ /* 0x0007e80000100a00 */
[----:B0-----:R-:W3:Y:S02]  /*b96f0*/  LDL.LU.64 R24, [R1+0x11fa0] ;  /* 0x011fa00001187983 */ /* 0x001ee40000300a00 */
[----:B---3--:R-:W-:Y:S02]  /*b9700*/  HMMA.16816.F32 R24, R12, R24, R16 ;  /* 0x000000180c18723c */ /* 0x008fe40000001810 */
[----:B------:R-:W3:Y:S04]  /*b9710*/  LDL.LU.64 R18, [R1+0x11f98] ;  /* 0x011f980001127983 */ /* 0x000ee80000300a00 */
[----:B------:R-:W3:-:S13]  /*b9720*/  LDL.LU.64 R16, [R1+0x11f90] ;  /* 0x011f900001107983 */ /* 0x000eda0000300a00 */
[----:B------:R-:W-:Y:S04]  /*b9730*/  STL.64 [R1+0xc30], R24 ;  /* 0x000c301801007387 */ /* 0x000fe80000100a00 */
[----:B------:R0:W-:Y:S04]  /*b9740*/  STL.64 [R1+0xc38], R26 ;  /* 0x000c381a01007387 */ /* 0x0001e80000100a00 */
[----:B0-----:R-:W3:Y:S04]  /*b9750*/  LDL.LU.64 R26, [R1+0x11f88] ;  /* 0x011f8800011a7983 */ /* 0x001ee80000300a00 */
[----:B------:R-:W2:Y:S01]  /*b9760*/  LDL.LU R0, [R1+0x3268] ;  /* 0x0032680001007983 */ /* 0x000ea20000300800 */
[----:B---3--:R-:W-:Y:S03]  /*b9770*/  HMMA.16816.F32 R24, R12, R26, R16 ;  /* 0x0000001a0c18723c */ /* 0x008fe60000001810 */
[----:B------:R-:W3:Y:S04]  /*b9780*/  LDL.LU.64 R18, [R1+0x11f80] ;  /* 0x011f800001127983 */ /* 0x000ee80000300a00 */
[----:B------:R-:W3:-:S12]  /*b9790*/  LDL.LU.64 R16, [R1+0x11f78] ;  /* 0x011f780001107983 */ /* 0x000ed80000300a00 */
        /* <DEDUP_REMOVED lines=8> */
[----:B0-----:R-:W3:Y:S02]  /*b9820*/  LDL.LU.64 R26, [R1+0x11f58] ;  /* 0x011f5800011a7983 */ /* 0x001ee40000300a00 */
[----:B---3--:R-:W-:Y:S02]  /*b9830*/  HMMA.16816.F32 R24, R12, R26, R16 ;  /* 0x0000001a0c18723c */ /* 0x008fe40000001810 */
[----:B------:R-:W3:Y:S04]  /*b9840*/  LDL.LU.64 R18, [R1+0x11f50] ;  /* 0x011f500001127983 */ /* 0x000ee80000300a00 */
[----:B------:R-:W3:-:S13]  /*b9850*/  LDL.LU.64 R16, [R1+0x11f48] ;  /* 0x011f480001107983 */ /* 0x000eda0000300a00 */
        /* <DEDUP_REMOVED lines=8> */
[----:B0-----:R-:W3:Y:S04]  /*b98e0*/  LDL.LU.64 R26, [R1+0x11f30] ;  /* 0x011f3000011a7983 */ /* 0x001ee80000300a00 */
[----:B------:R-:W2:Y:S04]  /*b98f0*/  LDL.LU.64 R24, [R1+0x11f28] ;  /* 0x011f280001187983 */ /* 0x000ea80000300a00 */
[----:B------:R0:W-:Y:S04]  /*b9900*/  STL.64 [R1+0x11e58], R28 ;  /* 0x011e581c01007387 */ /* 0x0001e80000100a00 */
[----:B0-----:R-:W4:Y:S04]  /*b9910*/  LDL.LU R28, [R1+0x3260] ;  /* 0x00326000011c7983 */ /* 0x001f280000300800 */
[----:B------:R-:W4:Y:S01]  /*b9920*/  LDL.LU R29, [R1+0x326c] ;  /* 0x00326c00011d7983 */ /* 0x000f220000300800 */
        /* <DEDUP_REMOVED lines=13> */
[----:B------:R-:W4:-:S15]  /*b9a00*/  LDL.LU.64 R8, [R1+0x2610] ;  /* 0x0026100001087983 */ /* 0x000f1e0000300a00 */
[----:B------:R-:W-:Y:S02]  /*b9a10*/  NOP ;  /* 0x0000000000007918 */ /* 0x000fe40000000000 */
[----:B------:R-:W-:Y:S04]  /*b9a20*/  STL.64 [R1+0xca0], R24 ;  /* 0x000ca01801007387 */ /* 0x000fe80000100a00 */
[----:B------:R-:W-:Y:S04]  /*b9a30*/  STL.64 [R1+0xca8], R26 ;  /* 0x000ca81a01007387 */ /* 0x000fe80000100a00 */
[----:B------:R-:W3:Y:S01]  /*b9a40*/  LDL.LU.64 R10, [R1+0x2618] ;  /* 0x00261800010a7983 */ /* 0x000ee20000300a00 */
[----:B--2---:R-:W-:-:S15]  /*b9a50*/  HMMA.16816.F32 R4, R12, R20, R4 ;  /* 0x000000140c04723c */ /* 0x004fde0000001804 */
[----:B------:R-:W-:-:S04]  /*b9a60*/  NOP ;  /* 0x0000000000007918 */ /* 0x000fc80000000000 */
[----:B------:R-:W-:Y:S04]  /*b9a70*/  STL.64 [R1+0xcb0], R4 ;  /* 0x000cb00401007387 */ /* 0x000fe80000100a00 */
[----:B------:R-:W-:Y:S04]  /*b9a80*/  STL.64 [R1+0xcb8], R6 ;  /* 0x000cb80601007387 */ /* 0x000fe80000100a00 */
[----:B---3--:R-:W-:Y:S04]  /*b9a90*/  STL.64 [R1+0x11f00], R10 ;  /* 0x011f000a01007387 */ /* 0x008fe80000100a00 */
[----:B----4-:R0:W-:Y:S04]  /*b9aa0*/  STL.64 [R1+0x11ef8], R8 ;  /* 0x011ef80801007387 */ /* 0x0101e80000100a00 */
        /* <DEDUP_REMOVED lines=9> */
[----:B------:R-:W3:Y:S01]  /*b9b40*/  LDL.LU.64 R26, [R1+0x14f8] ;  /* 0x0014f800011a7983 */ /* 0x000ee20000300a00 */
[C---:B--2---:R-:W-:Y:S03]  /*b9b50*/  HMMA.16816.F32 R8, R12.reuse, R18, R8 ;  /* 0x000000120c08723c */ /* 0x044fe60000001808 */
[----:B---3--:R-:W-:Y:S04]  /*b9b60*/  STL.64 [R1+0x11ec0], R26 ;  /* 0x011ec01a01007387 */ /* 0x008fe80000100a00 */
[----:B----4-:R0:W-:Y:S04]  /*b9b70*/  STL.64 [R1+0x11eb8], R24 ;  /* 0x011eb81801007387 */ /* 0x0101e80000100a00 */
[----:B0-----:R-:W2:Y:S04]  /*b9b80*/  LDL.LU.64 R24, [R1+0x25e0] ;  /* 0x0025e00001187983 */ /* 0x001ea80000300a00 */
[----:B------:R-:W2:Y:S04]  /*b9b90*/  LDL.LU.64 R26, [R1+0x25e8] ;  /* 0x0025e800011a7983 */ /* 0x000ea80000300a00 */
[----:B------:R0:W-:Y:S04]  /*b9ba0*/  STL.64 [R1+0x11d58], R22 ;  /* 0x011d581601007387 */ /* 0x0001e80000100a00 */
[----:B0-----:R-:W3:Y:S04]  /*b9bb0*/  LDL.LU R22, [R1+0x3258] ;  /* 0x0032580001167983 */ /* 0x001ee80000300800 */
[----:B------:R-:W4:Y:S04]  /*b9bc0*/  LDL.LU R23, [R1+0x3264] ;  /* 0x0032640001177983 */ /* 0x000f280000300800 */
[----:B------:R0:W-:Y:S04]  /*b9bd0*/  STL.64 [R1+0x11d50], R20 ;  /* 0x011d501401007387 */ /* 0x0001e80000100a00 */
[----:B0-----:R-:W2:Y:S04]  /*b9be0*/  LDL.LU R20, [R1+0x3250] ;  /* 0x0032500001147983 */ /* 0x001ea80000300800 */
[----:B------:R-:W3:Y:S04]  /*b9bf0*/  LDL.LU R21, [R1+0x325c] ;  /* 0x00325c0001157983 */ /* 0x000ee80000300800 */
        /* <DEDUP_REMOVED lines=10> */
[----:B------:R0:W-:Y:S04]  /*b9ca0*/  STL.64 [R1+0x11d68], R18 ;  /* 0x011d681201007387 */ /* 0x0001e80000100a00 */
[----:B0-----:R-:W3:Y:S04]  /*b9cb0*/  LDL.LU R19, [R1+0x3254] ;  /* 0x0032540001137983 */ /* 0x001ee80000300800 */
[----:B------:R-:W-:Y:S01]  /*b9cc0*/  STL.64 [R1+0x11d60], R16 ;  /* 0x011d601001007387 */ /* 0x000fe20000100a00 */
        /* <DEDUP_REMOVED lines=21> */
[----:B------:R-:W2:Y:S01]  /*b9e20*/  LDL.LU.64 R24, [R1+0x11eb8] ;  /* 0x011eb80001187983 */ /* 0x000ea20000300a00 */
[----:B---3--:R-:W-:Y:S03]  /*b9e30*/  HMMA.16816.F32 R8, R12, R4, R8 ;  /* 0x000000040c08723c */ /* 0x008fe60000001808 */
[----:B------:R-:W-:Y:S04]  /*b9e40*/  STL.64 [R1+0x11d18], R6 ;  /* 0x011d180601007387 */ /* 0x000fe80000100a00 */
[----:B------:R-:W-:-:S12]  /*b9e50*/  STL.64 [R1+0x11d10], R4 ;  /* 0x011d100401007387 */ /* 0x000fd80000100a00 */
[----:B------:R-:W-:Y:S04]  /*b9e60*/  STL.64 [R1+0xd20], R8 ;  /* 0x000d200801007387 */ /* 0x000fe80000100a00 */
[----:B------:R0:W-:Y:S04]  /*b9e70*/  STL.64 [R1+0xd28], R10 ;  /* 0x000d280a01007387 */ /* 0x0001e80000100a00 */
[----:B0-----:R-:W3:Y:S01]  /*b9e80*/  LDL R10, [R1+0x70] ;  /* 0x00007000010a7983 */ /* 0x001ee20000100800 */
[----:B--2---:R-:W-:-:S15]  /*b9e90*/  HMMA.16816.F32 R4, R12, R2, R24 ;  /* 0x000000020c04723c */ /* 0x004fde0000001818 */
[----:B------:R-:W-:-:S04]  /*b9ea0*/  NOP ;  /* 0x0000000000007918 */ /* 0x000fc80000000000 */
[----:B------:R-:W-:Y:S04]  /*b9eb0*/  STL.64 [R1+0xd10], R4 ;  /* 0x000d100401007387 */ /* 0x000fe80000100a00 */
[----:B------:R0:W-:Y:S04]  /*b9ec0*/  STL.64 [R1+0xd18], R6 ;  /* 0x000d180601007387 */ /* 0x0001e80000100a00 */
[----:B------:R-:W3:Y:S01]  /*b9ed0*/  LDL R11, [R1+0x74] ;  /* 0x00007400010b7983 */ /* 0x000ee20000100800 */
[----:B------:R-:W-:-:S03]  /*b9ee0*/  IMAD R16, R20, 0x100, R19 ;  /* 0x0000010014107824 */ /* 0x000fc600078e0213 */
[----:B------:R-:W2:Y:S04]  /*b9ef0*/  LDL R17, [R1+0x84] ;  /* 0x0000840001117983 */ /* 0x000ea80000100800 */
[----:B0-----:R-:W2:Y:S01]  /*b9f00*/  LDL.64 R6, [R1+0x90] ;  /* 0x0000900001067983 */ /* 0x001ea20000100a00 */
[----:B------:R-:W-:-:S03]  /*b9f10*/  IMAD.MOV.U32 R15, RZ, RZ, R16 ;  /* 0x000000ffff0f7224 */ /* 0x000fc600078e0010 */
[----:B------:R-:W3:Y:S04]  /*b9f20*/  LDL R16, [R1+0x80] ;  /* 0x0000800001107983 */ /* 0x000ee80000100800 */
[----:B------:R-:W4:Y:S04]  /*b9f30*/  LDL R4, [R1+0x98] ;  /* 0x0000980001047983 */ /* 0x000f280000100800 */
[----:B------:R-:W4:Y:S04]  /*b9f40*/  LDL R5, [R1+0x9c] ;  /* 0x00009c0001057983 */ /* 0x000f280000100800 */
[----:B--2---:R-:W-:Y:S04]  /*b9f50*/  STL.64 [R1+0x11ea8], R6 ;  /* 0x011ea80601007387 */ /* 0x004fe80000100a00 */
[----:B---3--:R-:W-:Y:S04]  /*b9f60*/  STL.64 [R1+0x11e80], R10 ;  /* 0x011e800a01007387 */ /* 0x008fe80000100a00 */
[----:B------:R-:W2:Y:S04]  /*b9f70*/  LDL.64 R18, [R1+0x78] ;  /* 0x0000780001127983 */ /* 0x000ea80000100a00 */
[----:B--2---:R0:W-:Y:S04]  /*b9f80*/  STL.64 [R1+0x11e90], R18 ;  /* 0x011e901201007387 */ /* 0x0041e80000100a00 */
[----:B0-----:R-:W2:Y:S04]  /*b9f90*/  LDL R18, [R1+0x88] ;  /* 0x0000880001127983 */ /* 0x001ea80000100800 */
[----:B------:R-:W2:Y:S01]  /*b9fa0*/  LDL R19, [R1+0x8c] ;  /* 0x00008c0001137983 */ /* 0x000ea20000100800 */
[----:B------:R-:W-:-:S03]  /*b9fb0*/  IMAD R9, R22, 0x100, R21 ;  /* 0x0000010016097824 */ /* 0x000fc600078e0215 */
[----:B------:R0:W-:Y:S01]  /*b9fc0*/  STL.64 [R1+0x11e88], R16 ;  /* 0x011e881001007387 */ /* 0x0001e20000100a00 */
[----:B----4-:R-:W-:-:S03]  /*b9fd0*/  IMAD R8, R28, 0x100, R23 ;  /* 0x000001001c087824 */ /* 0x010fc600078e0217 */
[----:B--2---:R1:W-:Y:S04]  /*b9fe0*/  STL.64 [R1+0x11eb0], R18 ;  /* 0x011eb01201007387 */ /* 0x0043e80000100a00 */
[----:B0-----:R-:W2:Y:S04]  /*b9ff0*/  LDL.LU.64 R16, [R1+0x25c0] ;  /* 0x0025c00001107983 */ /* 0x001ea80000300a00 */
[----:B-1----:R-:W2:Y:S04]  /*ba000*/  LDL.LU.64 R18, [R1+0x25c8] ;  /* 0x0025c80001127983 */ /* 0x002ea80000300a00 */
[----:B------:R-:W3:Y:S04]  /*ba010*/  LDL.64 R22, [R1+0x50] ;  /* 0x0000500001167983 */ /* 0x000ee80000100a00 */
[----:B------:R-:W4:Y:S01]  /*ba020*/  LDL.64 R20, [R1+0x58] ;  /* 0x0000580001147983 */ /* 0x000f220000100a00 */
[----:B------:R-:W-:-:S03]  /*ba030*/  IMAD R0, R0, 0x100, R29 ;  /* 0x0000010000007824 */ /* 0x000fc600078e021d */
[----:B------:R-:W2:Y:S04]  /*ba040*/  LDL.64 R28, [R1+0x60] ;  /* 0x00006000011c7983 */ /* 0x000ea80000100a00 */
[----:B---3--:R-:W-:Y:S04]  /*ba050*/  STL.64 [R1+0x11e68], R22 ;  /* 0x011e681601007387 */ /* 0x008fe80000100a00 */
[----:B----4-:R0:W-:Y:S04]  /*ba060*/  STL.64 [R1+0x11e60], R20 ;  /* 0x011e601401007387 */ /* 0x0101e80000100a00 */
[----:B0-----:R-:W3:Y:S04]  /*ba070*/  LDL.LU.64 R20, [R1+0x25b0] ;  /* 0x0025b00001147983 */ /* 0x001ee80000300a00 */
[----:B------:R-:W3:Y:S04]  /*ba080*/  LDL.LU.64 R22, [R1+0x25b8] ;  /* 0x0025b80001167983 */ /* 0x000ee80000300a00 */
[----:B------:R-:W4:Y:S04]  /*ba090*/  LDL.64 R26, [R1+0x40] ;  /* 0x00004000011a7983 */ /* 0x000f280000100a00 */
[----:B------:R-:W2:Y:S01]  /*ba0a0*/  LDL.64 R24, [R1+0x48] ;  /* 0x0000480001187983 */ /* 0x000ea20000100a00 */
[----:B------:R-:W-:-:S02]  /*ba0b0*/  F2FP.F16.E4M3.UNPACK_B R12, R15 ;  /* 0x0000000fff0c723e */ /* 0x000fc400020006ff */
[----:B------:R-:W-:Y:S02]  /*ba0c0*/  F2FP.F16.E4M3.UNPACK_B R13, R9 ;  /* 0x00000009ff0d723e */ /* 0x000fe400020006ff */
[----:B------:R-:W-:Y:S02]  /*ba0d0*/  F2FP.F16.E4M3.UNPACK_B R14, R8 ;  /* 0x00000008ff0e723e */ /* 0x000fe400020006ff */
[----:B------:R-:W-:Y:S01]  /*ba0e0*/  F2FP.F16.E4M3.UNPACK_B R15, R0 ;  /* 0x00000000ff0f723e */ /* 0x000fe200020006ff */
[----:B----4-:R-:W-:Y:S04]  /*ba0f0*/  STL.64 [R1+0x11e50], R26 ;  /* 0x011e501a01007387 */ /* 0x010fe80000100a00 */
[----:B--2---:R-:W-:Y:S04]  /*ba100*/  STL.64 [R1+0x11e48], R24 ;  /* 0x011e481801007387 */ /* 0x004fe80000100a00 */
[----:B------:R0:W-:Y:S04]  /*ba110*/  STL [R1+0x11ce4], R2 ;  /* 0x011ce40201007387 */ /* 0x0001e80000100800 */
[----:B------:R1:W-:Y:S04]  /*ba120*/  STL [R1+0x11ce0], R3 ;  /* 0x011ce00301007387 */ /* 0x0003e80000100800 */
[----:B0-----:R-:W2:Y:S04]  /*ba130*/  LDL R2, [R1+0x68] ;  /* 0x0000680001027983 */ /* 0x001ea80000100800 */
[----:B-1----:R-:W2:Y:S04]  /*ba140*/  LDL R3, [R1+0x6c] ;  /* 0x00006c0001037983 */ /* 0x002ea80000100800 */
[----:B------:R-:W4:Y:S04]  /*ba150*/  LDL.LU.64 R24, [R1+0x2590] ;  /* 0x0025900001187983 */ /* 0x000f280000300a00 */
[----:B------:R-:W2:Y:S01]  /*ba160*/  LDL.LU.64 R26, [R1+0x2598] ;  /* 0x00259800011a7983 */ /* 0x000ea20000300a00 */
[C---:B------:R-:W-:Y:S03]  /*ba170*/  HMMA.16816.F32 R4, R12.reuse, R4, R16 ;  /* 0x000000040c04723c */ /* 0x040fe60000001810 */
[----:B--2---:R-:W-:Y:S04]  /*ba180*/  STL.64 [R1+0x11ea0], R26 ;  /* 0x011ea01a01007387 */ /* 0x004fe80000100a00 */
[----:B----4-:R0:W-:Y:S04]  /*ba190*/  STL.64 [R1+0x11e98], R24 ;  /* 0x011e981801007387 */ /* 0x0101e80000100a00 */
[----:B0-----:R-:W2:Y:S04]  /*ba1a0*/  LDL.LU.64 R24, [R1+0x25a0] ;  /* 0x0025a00001187983 */ /* 0x001ea80000300a00 */
[----:B------:R-:W2:Y:S04]  /*ba1b0*/  LDL.LU.64 R26, [R1+0x25a8] ;  /* 0x0025a800011a7983 */ /* 0x000ea80000300a00 */
[----:B------:R-:W4:Y:S04]  /*ba1c0*/  LDL.LU.64 R8, [R1+0x2580] ;  /* 0x0025800001087983 */ /* 0x000f280000300a00 */
[----:B------:R-:W4:Y:S04]  /*ba1d0*/  LDL.LU.64 R10, [R1+0x2588] ;  /* 0x00258800010a7983 */ /* 0x000f280000300a00 */
[----:B------:R-:W2:Y:S04]  /*ba1e0*/  LDL.LU.64 R18, [R1+0x11eb0] ;  /* 0x011eb00001127983 */ /* 0x000ea80000300a00 */
[----:B------:R-:W-:Y:S04]  /*ba1f0*/  STL.64 [R1+0xd30], R4 ;  /* 0x000d300401007387 */ /* 0x000fe80000100a00 */
[----:B------:R0:W-:Y:S04]  /*ba200*/  STL.64 [R1+0xd38], R6 ;  /* 0x000d380601007387 */ /* 0x0001e80000100a00 */
[----:B0-----:R-:W3:Y:S04]  /*ba210*/  LDL.LU.64 R6, [R1+0x11ea8] ;  /* 0x011ea80001067983 */ /* 0x001ee80000300a00 */
[----:B------:R-:W2:Y:S01]  /*ba220*/  LDL.LU.64 R4, [R1+0x2570] ;  /* 0x0025700001047983 */ /* 0x000ea20000300a00 */
[----:B---3--:R-:W-:Y:S01]  /*ba230*/  HMMA.16816.F32 R20, R12, R6, R20 ;  /* 0x000000060c14723c */ /* 0x008fe20000001814 */
[----:B------:R-:W-:-:S15]  /*ba240*/  IMAD.MOV.U32 R0, RZ, RZ, R7 ;  /* 0x000000ffff007224 */ /* 0x000fde00078e0007 */
[----:B------:R-:W-:-:S03]  /*ba250*/  NOP ;  /* 0x0000000000007918 */ /* 0x000fc60000000000 */
[----:B------:R0:W-:Y:S04]  /*ba260*/  STL.64 [R1+0xd50], R20 ;  /* 0x000d501401007387 */ /* 0x0001e80000100a00 */
[----:B------:R1:W-:Y:S04]  /*ba270*/  STL.64 [R1+0xd58], R22 ;  /* 0x000d581601007387 */ /* 0x0003e80000100a00 */
[----:B------:R-:W3:Y:S04]  /*ba280*/  LDL.LU.64 R6, [R1+0x2578] ;  /* 0x0025780001067983 */ /* 0x000ee80000300a00 */
[----:B0-----:R-:W3:Y:S04]  /*ba290*/  LDL.LU.64 R20, [R1+0x2550] ;  /* 0x0025500001147983 */ /* 0x001ee80000300a00 */
[----:B-1----:R-:W3:Y:S01]  /*ba2a0*/  LDL.LU.64 R22, [R1+0x2558] ;  /* 0x0025580001167983 */ /* 0x002ee20000300a00 */
[C---:B--2---:R-:W-:Y:S03]  /*ba2b0*/  HMMA.16816.F32 R16, R12.reuse, R18, R24 ;  /* 0x000000120c10723c */ /* 0x044fe60000001818 */
[----:B---3--:R-:W-:Y:S04]  /*ba2c0*/  STL.64 [R1+0x11e78], R22 ;  /* 0x011e781601007387 */ /* 0x008fe80000100a00 */
[----:B------:R0:W-:Y:S04]  /*ba2d0*/  STL.64 [R1+0x11e70], R20 ;  /* 0x011e701401007387 */ /* 0x0001e80000100a00 */
[----:B0-----:R-:W2:Y:S04]  /*ba2e0*/  LDL.LU.64 R20, [R1+0x2560] ;  /* 0x0025600001147983 */ /* 0x001ea80000300a00 */
[----:B------:R-:W2:Y:S04]  /*ba2f0*/  LDL.LU.64 R22, [R1+0x2568] ;  /* 0x0025680001167983 */ /* 0x000ea80000300a00 */
[----:B------:R-:W-:Y:S04]  /*ba300*/  STL [R1+0x11cd8], R0 ;  /* 0x011cd80001007387 */ /* 0x000fe80000100800 */
[----:B------:R-:W3:Y:S04]  /*ba310*/  LDL.LU.64 R26, [R1+0x11ea0] ;  /* 0x011ea000011a7983 */ /* 0x000ee80000300a00 */
[----:B------:R-:W3:Y:S04]  /*ba320*/  LDL.LU.64 R24, [R1+0x11e98] ;  /* 0x011e980001187983 */ /* 0x000ee80000300a00 */
[----:B------:R-:W-:Y:S04]  /*ba330*/  STL.64 [R1+0xd60], R16 ;  /* 0x000d601001007387 */ /* 0x000fe80000100a00 */
[----:B------:R0:W-:Y:S04]  /*ba340*/  STL.64 [R1+0xd68], R18 ;  /* 0x000d681201007387 */ /* 0x0001e80000100a00 */
[----:B0-----:R-:W4:Y:S04]  /*ba350*/  LDL.LU.64 R18, [R1+0x11e90] ;  /* 0x011e900001127983 */ /* 0x001f280000300a00 */
[----:B------:R-:W3:Y:S01]  /*ba360*/  LDL.LU.64 R16, [R1+0x11e88] ;  /* 0x011e880001107983 */ /* 0x000ee20000300a00 */
[C---:B----4-:R-:W-:Y:S08]  /*ba370*/  HMMA.16816.F32 R8, R12.reuse, R18, R8 ;  /* 0x000000120c08723c */ /* 0x050ff00000001808 */
[----:B---3--:R-:W-:-:S15]  /*ba380*/  HMMA.16816.F32 R24, R12, R16, R24 ;  /* 0x000000100c18723c */ /* 0x008fde0000001818 */
[----:B------:R-:W-:-:S04]  /*ba390*/  NOP ;  /* 0x0000000000007918 */ /* 0x000fc80000000000 */
[----:B------:R0:W-:Y:S04]  /*ba3a0*/  STL.64 [R1+0xd70], R24 ;  /* 0x000d701801007387 */ /* 0x0001e80000100a00 */
[----:B------:R1:W-:Y:S04]  /*ba3b0*/  STL.64 [R1+0xd78], R26 ;  /* 0x000d781a01007387 */ /* 0x0003e80000100a00 */
[----:B0-----:R-:W3:Y:S04]  /*ba3c0*/  LDL.LU.64 R24, [R1+0x2540] ;  /* 0x0025400001187983 */ /* 0x001ee80000300a00 */
[----:B-1----:R-:W3:Y:S04]  /*ba3d0*/  LDL.LU.64 R26, [R1+0x2548] ;  /* 0x00254800011a7983 */ /* 0x002ee80000300a00 */
[----:B------:R-:W-:Y:S04]  /*ba3e0*/  STL.64 [R1+0xd80], R8 ;  /* 0x000d800801007387 */ /* 0x000fe80000100a00 */
[----:B------:R0:W-:Y:S04]  /*ba3f0*/  STL.64 [R1+0xd88], R10 ;  /* 0x000d880a01007387 */ /* 0x0001e80000100a00 */
[----:B0-----:R-:W4:Y:S01]  /*ba400*/  LDL.LU.64 R10, [R1+0x11e80] ;  /* 0x011e8000010a7983 */ /* 0x001f220000300a00 */
[----:B--2---:R-:W-:Y:S01]  /*ba410*/  HMMA.16816.F32 R20, R12, R2, R20 ;  /* 0x000000020c14723c */ /* 0x004fe20000001814 */
[----:B------:R-:W-:-:S02]  /*ba420*/  IMAD.MOV.U32 R0, RZ, RZ, R19 ;  /* 0x000000ffff007224 */ /* 0x000fc400078e0013 */
[----:B------:R-:W2:Y:S04]  /*ba430*/  LDL.LU.64 R16, [R1+0x2530] ;  /* 0x0025300001107983 */ /* 0x000ea80000300a00 */
[----:B------:R-:W2:Y:S04]  /*ba440*/  LDL.LU.64 R18, [R1+0x2538] ;  /* 0x0025380001127983 */ /* 0x000ea80000300a00 */
[----:B------:R-:W-:Y:S04]  /*ba450*/  STL [R1+0x11cdc], R0 ;  /* 0x011cdc0001007387 */ /* 0x000fe80000100800 */
[----:B------:R-:W2:Y:S01]  /*ba460*/  LDL.LU.64 R8, [R1+0x2520] ;  /* 0x0025200001087983 */ /* 0x000ea20000300a00 */
[----:B----4-:R-:W-:Y:S03]  /*ba470*/  HMMA.16816.F32 R4, R12, R10, R4 ;  /* 0x0000000a0c04723c */ /* 0x010fe60000001804 */
[----:B------:R-:W4:-:S15]  /*ba480*/  LDL.LU.64 R10, [R1+0x2528] ;  /* 0x00252800010a7983 */ /* 0x000f1e0000300a00 */
[----:B------:R-:W-:Y:S01]  /*ba490*/  NOP ;  /* 0x0000000000007918 */ /* 0x000fe20000000000 */
[----:B------:R0:W-:Y:S04]  /*ba4a0*/  STL.64 [R1+0xd90], R4 ;  /* 0x000d900401007387 */ /* 0x0001e80000100a00 */
[----:B------:R1:W-:Y:S04]  /*ba4b0*/  STL.64 [R1+0xd98], R6 ;  /* 0x000d980601007387 */ /* 0x0003e80000100a00 */
[----:B0-----:R-:W2:Y:S04]  /*ba4c0*/  LDL.LU.64 R4, [R1+0x2510] ;  /* 0x0025100001047983 */ /* 0x001ea80000300a00 */
[----:B-1----:R-:W2:Y:S04]  /*ba4d0*/  LDL.LU.64 R6, [R1+0x2518] ;  /* 0x0025180001067983 */ /* 0x002ea80000300a00 */
        /* <DEDUP_REMOVED lines=9> */
[----:B------:R-:W3:Y:S01]  /*ba570*/  LDL.LU.64 R20, [R1+0x11e60] ;  /* 0x011e600001147983 */ /* 0x000ee20000300a00 */
[----:B------:R-:W-:-:S02]  /*ba580*/  IMAD.MOV.U32 R3, RZ, RZ, R28 ;  /* 0x000000ffff037224 */ /* 0x000fc400078e001c */
[----:B------:R-:W-:Y:S02]  /*ba590*/  IMAD.MOV.U32 R0, RZ, RZ, R29 ;  /* 0x000000ffff007224 */ /* 0x000fe400078e001d */
[----:B------:R-:W2:Y:S04]  /*ba5a0*/  LDL.LU.64 R28, [R1+0x11e58] ;  /* 0x011e5800011c7983 */ /* 0x000ea80000300a00 */
[----:B------:R-:W-:Y:S04]  /*ba5b0*/  STL [R1+0x11cec], R3 ;  /* 0x011cec0301007387 */ /* 0x000fe80000100800 */
[----:B------:R-:W-:Y:S01]  /*ba5c0*/  STL [R1+0x11ce8], R0 ;  /* 0x011ce80001007387 */ /* 0x000fe20000100800 */
[----:B---3--:R-:W-:-:S15]  /*ba5d0*/  HMMA.16816.F32 R24, R12, R20, R24 ;  /* 0x000000140c18723c */ /* 0x008fde0000001818 */
[----:B------:R-:W-:-:S04]  /*ba5e0*/  NOP ;  /* 0x0000000000007918 */ /* 0x000fc80000000000 */
[----:B------:R-:W-:Y:S04]  /*ba5f0*/  STL.64 [R1+0xdc0], R24 ;  /* 0x000dc01801007387 */ /* 0x000fe80000100a00 */
[----:B------:R0:W-:Y:S04]  /*ba600*/  STL.64 [R1+0xdc8], R26 ;  /* 0x000dc81a01007387 */ /* 0x0001e80000100a00 */
[----:B0-----:R-:W3:Y:S04]  /*ba610*/  LDL.LU.64 R26, [R1+0x11e50] ;  /* 0x011e5000011a7983 */ /* 0x001ee80000300a00 */
[----:B------:R-:W4:Y:S01]  /*ba620*/  LDL.LU.64 R24, [R1+0x11e48] ;  /* 0x011e480001187983 */ /* 0x000f220000300a00 */
[----:B--2---:R-:W-:Y:S01]  /*ba630*/  HMMA.16816.F32 R16, R12, R22, R16 ;  /* 0x000000160c10723c */ /* 0x004fe20000001810 */
[----:B------:R-:W-:-:S02]  /*ba640*/  IMAD.MOV.U32 R2, RZ, RZ, R21 ;  /* 0x000000ffff027224 */ /* 0x000fc400078e0015 */
[----:B------:R-:W-:Y:S02]  /*ba650*/  IMAD.MOV.U32 R0, RZ, RZ, R23 ;  /* 0x000000ffff007224 */ /* 0x000fe400078e0017 */
[----:B------:R-:W-:Y:S01]  /*ba660*/  IMAD.MOV.U32 R3, RZ, RZ, R22 ;  /* 0x000000ffff037224 */ /* 0x000fe200078e0016 */
[----:B------:R0:W-:-:S13]  /*ba670*/  STL [R1+0x11cf0], R2 ;  /* 0x011cf00201007387 */ /* 0x0001da0000100800 */
[----:B------:R-:W-:Y:S04]  /*ba680*/  STL.64 [R1+0xdd0], R16 ;  /* 0x000dd01001007387 */ /* 0x000fe80000100a00 */
[----:B------:R-:W-:Y:S04]  /*ba690*/  STL.64 [R1+0xdd8], R18 ;  /* 0x000dd81201007387 */ /* 0x000fe80000100a00 */
[----:B------:R1:W-:Y:S04]  /*ba6a0*/  STL [R1+0x11cf8], R0 ;  /* 0x011cf80001007387 */ /* 0x0003e80000100800 */
[----:B------:R2:W-:Y:S01]  /*ba6b0*/  STL [R1+0x11cf4], R3 ;  /* 0x011cf40301007387 */ /* 0x0005e20000100800 */
[C---:B---3--:R-:W-:Y:S08]  /*ba6c0*/  HMMA.16816.F32 R4, R12.reuse, R26, R4 ;  /* 0x0000001a0c04723c */ /* 0x048ff00000001804 */
[----:B----4-:R-:W-:Y:S01]  /*ba6d0*/  HMMA.16816.F32 R8, R12, R24, R8 ;  /* 0x000000180c08723c */ /* 0x010fe20000001808 */
[----:B0-----:R-:W-:-:S02]  /*ba6e0*/  IMAD.MOV.U32 R2, RZ, RZ, R25 ;  /* 0x000000ffff027224 */ /* 0x001fc400078e0019 */
[----:B-1----:R-:W-:Y:S02]  /*ba6f0*/  IMAD.MOV.U32 R0, RZ, RZ, R26 ;  /* 0x000000ffff007224 */ /* 0x002fe400078e001a */
[----:B--2---:R-:W-:-:S14]  /*ba700*/  IMAD.MOV.U32 R3, RZ, RZ, R27 ;  /* 0x000000ffff037224 */ /* 0x004fdc00078e001b */
[----:B------:R-:W-:Y:S04]  /*ba710*/  STL.64 [R1+0xde0], R8 ;  /* 0x000de00801007387 */ /* 0x000fe80000100a00 */
[----:B------:R-:W-:Y:S04]  /*ba720*/  STL.64 [R1+0xde8], R10 ;  /* 0x000de80a01007387 */ /* 0x000fe80000100a00 */
[----:B------:R-:W-:Y:S04]  /*ba730*/  STL.64 [R1+0xdf0], R4 ;  /* 0x000df00401007387 */ /* 0x000fe80000100a00 */
[----:B------:R-:W-:Y:S04]  /*ba740*/  STL.64 [R1+0xdf8], R6 ;  /* 0x000df80601007387 */ /* 0x000fe80000100a00 */
[----:B------:R-:W2:Y:S04]  /*ba750*/  LDL.LU.64 R24, [R1+0x2480] ;  /* 0x0024800001187983 */ /* 0x000ea80000300a00 */
[----:B------:R-:W3:Y:S04]  /*ba760*/  LDL.LU.64 R26, [R1+0x2488] ;  /* 0x00248800011a7983 */ /* 0x000ee80000300a00 */
[----:B---3--:R0:W-:Y:S04]  /*ba770*/  STL.64 [R1+0x11d88], R26 ;  /* 0x011d881a01007387 */ /* 0x0081e80000100a00 */
[----:B0-----:R-:W3:Y:S04]  /*ba780*/  LDL R26, [R1] ;  /* 0x00000000011a7983 */ /* 0x001ee80000100800 */
[----:B------:R-:W3:Y:S04]  /*ba790*/  LDL R27, [R1+0x4] ;  /* 0x00000400011b7983 */ /* 0x000ee80000100800 */
[----:B--2---:R0:W-:Y:S04]  /*ba7a0*/  STL.64 [R1+0x11d80], R24 ;  /* 0x011d801801007387 */ /* 0x0041e80000100a00 */
[----:B0-----:R-:W2:Y:S04]  /*ba7b0*/  LDL R24, [R1+0x8] ;  /* 0x0000080001187983 */ /* 0x001ea80000100800 */
[----:B------:R-:W2:Y:S04]  /*ba7c0*/  LDL R25, [R1+0xc] ;  /* 0x00000c0001197983 */ /* 0x000ea80000100800 */
[----:B---3--:R0:W-:Y:S04]  /*ba7d0*/  STL.64 [R1+0x11da0], R26 ;  /* 0x011da01a01007387 */ /* 0x0081e80000100a00 */
[----:B0-----:R-:W3:Y:S04]  /*ba7e0*/  LDL R26, [R1+0x10] ;  /* 0x00001000011a7983 */ /* 0x001ee80000100800 */
        /* <DEDUP_REMOVED lines=16> */
[----:B---3--:R-:W-:Y:S04]  /*ba8f0*/  STL.64 [R1+0x11e30], R26 ;  /* 0x011e301a01007387 */ /* 0x008fe80000100a00 */
[----:B------:R-:W3:Y:S04]  /*ba900*/  LDL.LU.64 R16, [R1+0x2470] ;  /* 0x0024700001107983 */ /* 0x000ee80000300a00 */
[----:B------:R-:W4:Y:S04]  /*ba910*/  LDL.LU.64 R18, [R1+0x2478] ;  /* 0x0024780001127983 */ /* 0x000f280000300a00 */
[----:B----4-:R-:W-:Y:S04]  /*ba920*/  STL.64 [R1+0x11d98], R18 ;  /* 0x011d981201007387 */ /* 0x010fe80000100a00 */
[----:B---3--:R0:W-:Y:S04]  /*ba930*/  STL.64 [R1+0x11d90], R16 ;  /* 0x011d901001007387 */ /* 0x0081e80000100a00 */
[----:B0-----:R-:W3:Y:S04]  /*ba940*/  LDL.LU.64 R16, [R1+0x2490] ;  /* 0x0024900001107983 */ /* 0x001ee80000300a00 */
        /* <DEDUP_REMOVED lines=27> */
[----:B0-----:R-:W2:Y:S04]  /*bab00*/  LDL.LU.64 R16, [R1+0x2500] ;  /* 0x0025000001107983 */ /* 0x001ea80000300a00 */
[----:B------:R-:W2:Y:S04]  /*bab10*/  LDL.LU.64 R18, [R1+0x2508] ;  /* 0x0025080001127983 */ /* 0x000ea80000300a00 */
[----:B------:R-:W3:Y:S04]  /*bab20*/  LDL.LU.64 R20, [R1+0x2460] ;  /* 0x0024600001147983 */ /* 0x000ee80000300a00 */
[----:B------:R-:W3:Y:S04]  /*bab30*/  LDL.LU.64 R22, [R1+0x2468] ;  /* 0x0024680001167983 */ /* 0x000ee80000300a00 */
[----:B------:R-:W4:Y:S04]  /*bab40*/  LDL.LU.64 R8, [R1+0x2450] ;  /* 0x0024500001087983 */ /* 0x000f280000300a00 */
[----:B------:R-:W4:Y:S04]  /*bab50*/  LDL.LU.64 R10, [R1+0x2458] ;  /* 0x00245800010a7983 */ /* 0x000f280000300a00 */
[----:B------:R-:W3:Y:S04]  /*bab60*/  LDL.LU.64 R4, [R1+0x2440] ;  /* 0x0024400001047983 */ /* 0x000ee80000300a00 */
[----:B------:R-:W3:Y:S01]  /*bab70*/  LDL.LU.64 R6, [R1+0x2448] ;  /* 0x0024480001067983 */ /* 0x000ee20000300a00 */
        /* <DEDUP_REMOVED lines=55> */
[C---:B--2---:R-:W-:Y:S08]  /*baef0*/  HMMA.16816.F32 R16, R12.reuse, R26, R16 ;  /* 0x0000001a0c10723c */ /* 0x044ff00000001810 */
[C---:B---3--:R-:W-:Y:S11]  /*baf00*/  HMMA.16816.F32 R20, R12.reuse, R24, R20 ;  /* 0x000000180c14723c */ /* 0x048ff60000001814 */
        /* <DEDUP_REMOVED lines=55> */
[----:B0-----:R-:W3:Y:S01]  /*bb280*/  LDL.LU R16, [R1+0x3280] ;  /* 0x0032800001107983 */ /* 0x001ee20000300800 */
        /* <DEDUP_REMOVED lines=12> */
[----:B------:R0:W-:Y:S04]  /*bb350*/  STL [R1+0x11b30], R9 ;  /* 0x011b300901007387 */ /* 0x0001e80000100800 */
        /* <DEDUP_REMOVED lines=10> */
[----:B------:R0:W-:Y:S02]  /*bb400*/  STL.64 [R1+0xf78], R26 ;  /* 0x000f781a01007387 */ /* 0x0001e40000100a00 */
[----:B0-----:R-:W-:Y:S02]  /*bb410*/  IMAD.MOV.U32 R26, RZ, RZ, R0 ;  /* 0x000000ffff1a7224 */ /* 0x001fe400078e0000 */
[----:B------:R-:W2:Y:S01]  /*bb420*/  LDL.LU R0, [R1+0x11cf8] ;  /* 0x011cf80001007983 */ /* 0x000ea20000300800 */
[----:B------:R-:W-:-:S03]  /*bb430*/  IMAD.MOV.U32 R27, RZ, RZ, R3 ;  /* 0x000000ffff1b7224 */ /* 0x000fc600078e0003 */
[----:B------:R-:W3:Y:S04]  /*bb440*/  LDL.LU R3, [R1+0x11cf4] ;  /* 0x011cf40001037983 */ /* 0x000ee80000300800 */
[----:B------:R-:W3:Y:S01]  /*bb450*/  LDL R24, [R1+0x48] ;  /* 0x0000480001187983 */ /* 0x000ee20000100800 */
[----:B------:R-:W-:-:S03]  /*bb460*/  IMAD.MOV.U32 R25, RZ, RZ, R2 ;  /* 0x000000ffff197224 */ /* 0x000fc600078e0002 */
[----:B------:R-:W3:Y:S04]  /*bb470*/  LDL.LU R2, [R1+0x11cf0] ;  /* 0x011cf00001027983 */ /* 0x000ee80000300800 */
[----:B------:R-:W3:Y:S04]  /*bb480*/  LDL.64 R18, [R1+0x98] ;  /* 0x0000980001127983 */ /* 0x000ee80000100a00 */
[----:B------:R0:W-:Y:S01]  /*bb490*/  STL.64 [R1+0x11c30], R26 ;  /* 0x011c301a01007387 */ /* 0x0001e20000100a00 */
[----:B----4-:R-:W-:-:S03]  /*bb4a0*/  IMAD R17, R21, 0x100, R20 ;  /* 0x0000010015117824 */ /* 0x010fc600078e0214 */
[----:B0-----:R-:W4:Y:S01]  /*bb4b0*/  LDL.LU R26, [R1+0x328c] ;  /* 0x00328c00011a7983 */ /* 0x001f220000300800 */
[----:B------:R-:W-:Y:S02]  /*bb4c0*/  IMAD R27, R23, 0x100, R22 ;  /* 0x00000100171b7824 */ /* 0x000fe400078e0216 */
[----:B--2---:R-:W-:Y:S02]  /*bb4d0*/  IMAD.MOV.U32 R23, RZ, RZ, R0 ;  /* 0x000000ffff177224 */ /* 0x004fe400078e0000 */
[----:B---3--:R-:W-:Y:S01]  /*bb4e0*/  IMAD.MOV.U32 R22, RZ, RZ, R3 ;  /* 0x000000ffff167224 */ /* 0x008fe200078e0003 */
[----:B------:R0:W-:Y:S04]  /*bb4f0*/  STL.64 [R1+0x11c28], R24 ;  /* 0x011c281801007387 */ /* 0x0001e80000100a00 */
[----:B0-----:R-:W2:Y:S04]  /*bb500*/  LDL.LU R25, [R1+0x3284] ;  /* 0x0032840001197983 */ /* 0x001ea80000300800 */
[----:B------:R-:W-:Y:S04]  /*bb510*/  STL.64 [R1+0x11b18], R6 ;  /* 0x011b180601007387 */ /* 0x000fe80000100a00 */
[----:B------:R-:W-:Y:S04]  /*bb520*/  STL.64 [R1+0x11b10], R4 ;  /* 0x011b100401007387 */ /* 0x000fe80000100a00 */
[----:B------:R-:W3:Y:S04]  /*bb530*/  LDL.LU R3, [R1+0x11cec] ;  /* 0x011cec0001037983 */ /* 0x000ee80000300800 */
[----:B------:R-:W2:Y:S04]  /*bb540*/  LDL.LU R0, [R1+0x11ce8] ;  /* 0x011ce80001007983 */ /* 0x000ea80000300800 */
[----:B------:R-:W4:Y:S01]  /*bb550*/  LDL R20, [R1+0x58] ;  /* 0x0000580001147983 */ /* 0x000f220000100800 */
[----:B------:R-:W-:-:S03]  /*bb560*/  IMAD.MOV.U32 R21, RZ, RZ, R2 ;  /* 0x000000ffff157224 */ /* 0x000fc600078e0002 */
[----:B------:R-:W4:Y:S04]  /*bb570*/  LDL.LU R2, [R1+0x11ce4] ;  /* 0x011ce40001027983 */ /* 0x000f280000300800 */
[----:B------:R3:W-:Y:S02]  /*bb580*/  STL.64 [R1+0x11c40], R22 ;  /* 0x011c401601007387 */ /* 0x0007e40000100a00 */
[----:B---3--:R-:W-:Y:S02]  /*bb590*/  IMAD.MOV.U32 R22, RZ, RZ, R3 ;  /* 0x000000ffff167224 */ /* 0x008fe400078e0003 */
[----:B--2---:R-:W-:Y:S01]  /*bb5a0*/  IMAD.MOV.U32 R23, RZ, RZ, R0 ;  /* 0x000000ffff177224 */ /* 0x004fe200078e0000 */
[----:B----4-:R0:W-:Y:S04]  /*bb5b0*/  STL.64 [R1+0x11c38], R20 ;  /* 0x011c381401007387 */ /* 0x0101e80000100a00 */
[----:B------:R-:W2:Y:S04]  /*bb5c0*/  LDL.LU R3, [R1+0x11ce0] ;  /* 0x011ce00001037983 */ /* 0x000ea80000300800 */
[----:B------:R-:W3:Y:S04]  /*bb5d0*/  LDL.LU R0, [R1+0x11cdc] ;  /* 0x011cdc0001007983 */ /* 0x000ee80000300800 */
[----:B------:R-:W4:Y:S04]  /*bb5e0*/  LDL.LU.64 R4, [R1+0x23d0] ;  /* 0x0023d00001047983 */ /* 0x000f280000300a00 */
[----:B------:R-:W4:Y:S04]  /*bb5f0*/  LDL.LU.64 R6, [R1+0x23d8] ;  /* 0x0023d80001067983 */ /* 0x000f280000300a00 */
[----:B0-----:R-:W2:Y:S04]  /*bb600*/  LDL.64 R20, [R1+0x68] ;  /* 0x0000680001147983 */ /* 0x001ea80000100a00 */
[----:B------:R-:W-:Y:S04]  /*bb610*/  STL.64 [R1+0x11c70], R22 ;  /* 0x011c701601007387 */ /* 0x000fe80000100a00 */
[----:B--2---:R0:W-:Y:S04]  /*bb620*/  STL.64 [R1+0x11c68], R20 ;  /* 0x011c681401007387 */ /* 0x0041e80000100a00 */
[----:B0-----:R-:W2:Y:S04]  /*bb630*/  LDL.LU.64 R20, [R1+0x12f0] ;  /* 0x0012f00001147983 */ /* 0x001ea80000300a00 */
[----:B------:R-:W2:Y:S02]  /*bb640*/  LDL.LU.64 R22, [R1+0x12f8] ;  /* 0x0012f80001167983 */ /* 0x000ea40000300a00 */
[----:B--2---:R-:W-:Y:S02]  /*bb650*/  HMMA.16816.F32 R12, R12, R2, R20 ;  /* 0x000000020c0c723c */ /* 0x004fe40000001814 */
[----:B------:R-:W2:-:S15]  /*bb660*/  LDL R22, [R1+0x70] ;  /* 0x0000700001167983 */ /* 0x000e9e0000100800 */
[----:B------:R-:W-:Y:S02]  /*bb670*/  NOP ;  /* 0x0000000000007918 */ /* 0x000fe40000000000 */
[----:B------:R0:W-:Y:S04]  /*bb680*/  STL.64 [R1+0xf60], R12 ;  /* 0x000f600c01007387 */ /* 0x0001e80000100a00 */
[----:B------:R1:W-:Y:S04]  /*bb690*/  STL.64 [R1+0xf68], R14 ;  /* 0x000f680e01007387 */ /* 0x0003e80000100a00 */
[----:B------:R-:W2:Y:S01]  /*bb6a0*/  LDL R23, [R1+0x74] ;  /* 0x0000740001177983 */ /* 0x000ea20000100800 */
[----:B------:R-:W-:Y:S02]  /*bb6b0*/  IMAD R16, R16, 0x100, R25 ;  /* 0x0000010010107824 */ /* 0x000fe400078e0219 */
[----:B------:R-:W-:Y:S01]  /*bb6c0*/  IMAD R9, R9, 0x100, R26 ;  /* 0x0000010009097824 */ /* 0x000fe200078e021a */
[----:B0-----:R-:W-:-:S02]  /*bb6d0*/  F2FP.F16.E4M3.UNPACK_B R12, R27 ;  /* 0x0000001bff0c723e */ /* 0x001fc400020006ff */
[----:B------:R-:W-:Y:S02]  /*bb6e0*/  F2FP.F16.E4M3.UNPACK_B R13, R17 ;  /* 0x00000011ff0d723e */ /* 0x000fe400020006ff */
[----:B-1----:R-:W-:Y:S02]  /*bb6f0*/  F2FP.F16.E4M3.UNPACK_B R14, R16 ;  /* 0x00000010ff0e723e */ /* 0x002fe400020006ff */
[----:B------:R-:W-:Y:S01]  /*bb700*/  F2FP.F16.E4M3.UNPACK_B R15, R9 ;  /* 0x00000009ff0f723e */ /* 0x000fe200020006ff */
[----:B--2---:R0:W-:Y:S04]  /*bb710*/  STL.64 [R1+0x11c88], R22 ;  /* 0x011c881601007387 */ /* 0x0041e80000100a00 */
[----:B------:R-:W-:Y:S04]  /*bb720*/  STL [R1+0x11b0c], R2 ;  /* 0x011b0c0201007387 */ /* 0x000fe80000100800 */
[----:B------:R-:W-:Y:S04]  /*bb730*/  STL [R1+0x11b08], R3 ;  /* 0x011b080301007387 */ /* 0x000fe80000100800 */
[----:B------:R-:W2:Y:S01]  /*bb740*/  LDL R20, [R1+0x78] ;  /* 0x0000780001147983 */ /* 0x000ea20000100800 */
[----:B----4-:R-:W-:Y:S01]  /*bb750*/  HMMA.16816.F32 R4, R12, R18, R4 ;  /* 0x000000120c04723c */ /* 0x010fe20000001804 */
[----:B---3--:R-:W-:-:S02]  /*bb760*/  IMAD.MOV.U32 R21, RZ, RZ, R0 ;  /* 0x000000ffff157224 */ /* 0x008fc400078e0000 */
[----:B------:R-:W3:Y:S04]  /*bb770*/  LDL.LU R0, [R1+0x11cd8] ;  /* 0x011cd80001007983 */ /* 0x000ee80000300800 */
[----:B--2---:R1:W-:Y:S04]  /*bb780*/  STL.64 [R1+0x11ca0], R20 ;  /* 0x011ca01401007387 */ /* 0x0043e80000100a00 */
[----:B0-----:R-:W2:Y:S08]  /*bb790*/  LDL R22, [R1+0x80] ;  /* 0x0000800001167983 */ /* 0x001eb00000100800 */
[----:B------:R-:W-:Y:S04]  /*bb7a0*/  STL.64 [R1+0xfa0], R4 ;  /* 0x000fa00401007387 */ /* 0x000fe80000100a00 */
[----:B------:R-:W-:Y:S04]  /*bb7b0*/  STL.64 [R1+0xfa8], R6 ;  /* 0x000fa80601007387 */ /* 0x000fe80000100a00 */
[----:B------:R-:W2:Y:S04]  /*bb7c0*/  LDL R23, [R1+0x84] ;  /* 0x0000840001177983 */ /* 0x000ea80000100800 */
[----:B-1----:R-:W4:Y:S04]  /*bb7d0*/  LDL.64 R20, [R1+0x88] ;  /* 0x0000880001147983 */ /* 0x002f280000100a00 */
[----:B------:R-:W3:Y:S04]  /*bb7e0*/  LDL R2, [R1+0x90] ;  /* 0x0000900001027983 */ /* 0x000ee80000100800 */
        /* <DEDUP_REMOVED lines=22> */
[----:B---3--:R-:W-:-:S03]  /*bb950*/  IMAD.MOV.U32 R3, RZ, RZ, R0 ;  /* 0x000000ffff037224 */ /* 0x008fc600078e0000 */
[----:B----4-:R-:W-:Y:S04]  /*bb960*/  STL.64 [R1+0x11cb0], R26 ;  /* 0x011cb01a01007387 */ /* 0x010fe80000100a00 */
[----:B--2---:R0:W-:Y:S04]  /*bb970*/  STL.64 [R1+0x11ca8], R24 ;  /* 0x011ca81801007387 */ /* 0x0041e80000100a00 */
[----:B0-----:R-:W2:Y:S04]  /*bb980*/  LDL.LU.64 R24, [R1+0x23a0] ;  /* 0x0023a00001187983 */ /* 0x001ea80000300a00 */
[----:B------:R-:W3:Y:S01]  /*bb990*/  LDL.LU.64 R26, [R1+0x23a8] ;  /* 0x0023a800011a7983 */ /* 0x000ee20000300a00 */
[----:B------:R-:W-:Y:S01]  /*bb9a0*/  HMMA.16816.F32 R20, R12, R2, R20 ;  /* 0x000000020c14723c */ /* 0x000fe20000001814 */
[----:B------:R-:W-:-:S02]  /*bb9b0*/  IMAD.MOV.U32 R9, RZ, RZ, R18 ;  /* 0x000000ffff097224 */ /* 0x000fc400078e0012 */
        /* <DEDUP_REMOVED lines=10> */
[----:B0-----:R-:W2:Y:S04]  /*bba60*/  LDL.LU.64 R8, [R1+0x2340] ;  /* 0x0023400001087983 */ /* 0x001ea80000300a00 */
[----:B------:R-:W2:Y:S04]  /*bba70*/  LDL.LU.64 R10, [R1+0x2348] ;  /* 0x00234800010a7983 */ /* 0x000ea80000300a00 */
        /* <DEDUP_REMOVED lines=9> */
[----:B------:R-:W2:Y:S01]  /*bbb10*/  LDL.LU.64 R24, [R1+0x11cb8] ;  /* 0x011cb80001187983 */ /* 0x000ea20000300a00 */
[----:B------:R-:W-:-:S02]  /*bbb20*/  IMAD.MOV.U32 R2, RZ, RZ, R20 ;  /* 0x000000ffff027224 */ /* 0x000fc400078e0014 */
[----:B------:R-:W-:Y:S02]  /*bbb30*/  IMAD.MOV.U32 R3, RZ, RZ, R21 ;  /* 0x000000ffff037224 */ /* 0x000fe400078e0015 */
[----:B--2---:R-:W-:Y:S01]  /*bbb40*/  HMMA.16816.F32 R20, R12, R22, R24 ;  /* 0x000000160c14723c */ /* 0x004fe20000001818 */
[----:B------:R-:W2:Y:S04]  /*bbb50*/  LDL.LU.64 R26, [R1+0x11cb0] ;  /* 0x011cb000011a7983 */ /* 0x000ea80000300a00 */
[----:B------:R-:W2:-:S14]  /*bbb60*/  LDL.LU.64 R24, [R1+0x11ca8] ;  /* 0x011ca80001187983 */ /* 0x000e9c0000300a00 */
        /* <DEDUP_REMOVED lines=22> */
[----:B------:R-:W-:-:S05]  /*bbcd0*/  IMAD.MOV.U32 R0, RZ, RZ, R21 ;  /* 0x000000ffff007224 */ /* 0x000fca00078e0015 */
[----:B------:R-:W-:Y:S01]  /*bbce0*/  STL [R1+0x11ae8], R0 ;  /* 0x011ae80001007387 */ /* 0x000fe20000100800 */
[----:B--2---:R-:W-:Y:S03]  /*bbcf0*/  HMMA.16816.F32 R20, R12, R22, R24 ;  /* 0x000000160c14723c */ /* 0x004fe60000001818 */
[----:B------:R-:W2:Y:S04]  /*bbd00*/  LDL.LU.64 R26, [R1+0x11c50] ;  /* 0x011c5000011a7983 */ /* 0x000ea80000300a00 */
[----:B------:R-:W2:-:S12]  /*bbd10*/  LDL.LU.64 R24, [R1+0x11c48] ;  /* 0x011c480001187983 */ /* 0x000e980000300a00 */
        /* <DEDUP_REMOVED lines=8> */
[----:B0-----:R-:W4:Y:S04]  /*bbda0*/  LDL.LU.64 R26, [R1+0x11c30] ;  /* 0x011c3000011a7983 */ /* 0x001f280000300a00 */
[----:B------:R-:W3:Y:S01]  /*bbdb0*/  LDL.LU.64 R24, [R1+0x11c28] ;  /* 0x011c280001187983 */ /* 0x000ee20000300a00 */
[----:B------:R-:W-:-:S15]  /*bbdc0*/  HMMA.16816.F32 R20, R12, R22, R8 ;  /* 0x000000160c14723c */ /* 0x000fde0000001808 */
[----:B------:R-:W-:-:S04]  /*bbdd0*/  NOP ;  /* 0x0000000000007918 */ /* 0x000fc80000000000 */
[----:B------:R-:W-:Y:S04]  /*bbde0*/  STL.64 [R1+0x1050], R20 ;  /* 0x0010501401007387 */ /* 0x000fe80000100a00 */
[----:B------:R-:W-:Y:S01]  /*bbdf0*/  STL.64 [R1+0x1058], R22 ;  /* 0x0010581601007387 */ /* 0x000fe20000100a00 */
[C---:B---3--:R-:W-:Y:S03]  /*bbe00*/  HMMA.16816.F32 R8, R12.reuse, R24, R16 ;  /* 0x000000180c08723c */ /* 0x048fe60000001810 */
[----:B------:R-:W2:Y:S05]  /*bbe10*/  LDL.LU.64 R24, [R1+0x2290] ;  /* 0x0022900001187983 */ /* 0x000eaa0000300a00 */
[C---:B----4-:R-:W-:Y:S11]  /*bbe20*/  HMMA.16816.F32 R4, R12.reuse, R26, R4 ;  /* 0x0000001a0c04723c */ /* 0x050ff60000001804 */
[----:B------:R-:W-:Y:S04]  /*bbe30*/  STL.64 [R1+0x1060], R8 ;  /* 0x0010600801007387 */ /* 0x000fe80000100a00 */
[----:B------:R-:W-:Y:S04]  /*bbe40*/  STL.64 [R1+0x1068], R10 ;  /* 0x0010680a01007387 */ /* 0x000fe80000100a00 */
[----:B------:R-:W3:Y:S04]  /*bbe50*/  LDL.LU.64 R26, [R1+0x2298] ;  /* 0x00229800011a7983 */ /* 0x000ee80000300a00 */
[----:B------:R-:W-:Y:S04]  /*bbe60*/  STL.64 [R1+0x1070], R4 ;  /* 0x0010700401007387 */ /* 0x000fe80000100a00 */
[----:B------:R-:W-:Y:S04]  /*bbe70*/  STL.64 [R1+0x1078], R6 ;  /* 0x0010780601007387 */ /* 0x000fe80000100a00 */
        /* <DEDUP_REMOVED lines=16> */
[----:B------:R-:W2:Y:S04]  /*bbf80*/  LDL R18, [R1+0x30] ;  /* 0x0000300001127983 */ /* 0x000ea80000100800 */
[----:B------:R-:W2:Y:S04]  /*bbf90*/  LDL R19, [R1+0x34] ;  /* 0x0000340001137983 */ /* 0x000ea80000100800 */
[----:B------:R-:W4:Y:S04]  /*bbfa0*/  LDL R16, [R1+0x38] ;  /* 0x0000380001107983 */ /* 0x000f280000100800 */
[----:B------:R-:W4:Y:S04]  /*bbfb0*/  LDL R17, [R1+0x3c] ;  /* 0x00003c0001117983 */ /* 0x000f280000100800 */
[----:B0-----:R-:W3:Y:S04]  /*bbfc0*/  LDL R24, [R1+0x28] ;  /* 0x0000280001187983 */ /* 0x001ee80000100800 */
[----:B------:R-:W3:Y:S04]  /*bbfd0*/  LDL R25, [R1+0x2c] ;  /* 0x00002c0001197983 */ /* 0x000ee80000100800 */
[----:B--2---:R-:W-:Y:S04]  /*bbfe0*/  STL.64 [R1+0x11c10], R18 ;  /* 0x011c101201007387 */ /* 0x004fe80000100a00 */
[----:B------:R-:W2:Y:S04]  /*bbff0*/  LDL.LU.64 R4, [R1+0x2300] ;  /* 0x0023000001047983 */ /* 0x000ea80000300a00 */
[----:B------:R-:W2:Y:S04]  /*bc000*/  LDL.LU.64 R6, [R1+0x2308] ;  /* 0x0023080001067983 */ /* 0x000ea80000300a00 */
[----:B--2---:R-:W-:Y:S04]  /*bc010*/  STL.64 [R1+0x11c20], R6 ;  /* 0x011c200601007387 */ /* 0x004fe80000100a00 */
[----:B------:R0:W-:Y:S04]  /*bc020*/  STL.64 [R1+0x11c18], R4 ;  /* 0x011c180401007387 */ /* 0x0001e80000100a00 */
[----:B0-----:R-:W4:Y:S04]  /*bc030*/  LDL.LU.64 R4, [R1+0x2310] ;  /* 0x0023100001047983 */ /* 0x001f280000300a00 */
[----:B------:R-:W4:Y:S04]  /*bc040*/  LDL.LU.64 R6, [R1+0x2318] ;  /* 0x0023180001067983 */ /* 0x000f280000300a00 */
[----:B---3--:R-:W-:Y:S04]  /*bc050*/  STL.64 [R1+0x11bf8], R26 ;  /* 0x011bf81a01007387 */ /* 0x008fe80000100a00 */
        /* <DEDUP_REMOVED lines=18> */
[C---:B----4-:R-:W-:Y:S03]  /*bc180*/  HMMA.16816.F32 R16, R12.reuse, R16, R4 ;  /* 0x000000100c10723c */ /* 0x050fe60000001804 */
[----:B---3--:R-:W-:Y:S04]  /*bc190*/  STL.64 [R1+0x11bf0], R10 ;  /* 0x011bf00a01007387 */ /* 0x008fe80000100a00 */
[----:B--2---:R0:W-:Y:S04]  /*bc1a0*/  STL.64 [R1+0x11be8], R8 ;  /* 0x011be80801007387 */ /* 0x0041e80000100a00 */
[----:B0-----:R-:W2:Y:S04]  /*bc1b0*/  LDL.LU.64 R8, [R1+0x22e0] ;  /* 0x0022e00001087983 */ /* 0x001ea80000300a00 */
[----:B------:R-:W3:Y:S04]  /*bc1c0*/  LDL.LU.64 R10, [R1+0x22e8] ;  /* 0x0022e800010a7983 */ /* 0x000ee80000300a00 */
        /* <DEDUP_REMOVED lines=10> */
[----:B0-----:R-:W4:Y:S04]  /*bc270*/  LDL.LU.64 R18, [R1+0x11c10] ;  /* 0x011c100001127983 */ /* 0x001f280000300a00 */
[----:B------:R-:W3:Y:S01]  /*bc280*/  LDL.LU.64 R16, [R1+0x1170] ;  /* 0x0011700001107983 */ /* 0x000ee20000300a00 */
[C---:B--2---:R-:W-:Y:S08]  /*bc290*/  HMMA.16816.F32 R24, R12.reuse, R24, R8 ;  /* 0x000000180c18723c */ /* 0x044ff00000001808 */
[----:B----4-:R-:W-:Y:S01]  /*bc2a0*/  HMMA.16816.F32 R4, R12, R18, R4 ;  /* 0x000000120c04723c */ /* 0x010fe20000001804 */
[----:B------:R-:W2:-:S15]  /*bc2b0*/  LDL.LU.64 R18, [R1+0x1178] ;  /* 0x0011780001127983 */ /* 0x000e9e0000300a00 */
[----:B------:R-:W-:-:S03]  /*bc2c0*/  NOP ;  /* 0x0000000000007918 */ /* 0x000fc60000000000 */
[----:B------:R0:W-:Y:S04]  /*bc2d0*/  STL.64 [R1+0x10a0], R4 ;  /* 0x0010a00401007387 */ /* 0x0001e80000100a00 */
[----:B------:R1:W-:Y:S04]  /*bc2e0*/  STL.64 [R1+0x10a8], R6 ;  /* 0x0010a80601007387 */ /* 0x0003e80000100a00 */
[----:B0-----:R-:W4:Y:S04]  /*bc2f0*/  LDL.LU.64 R4, [R1+0x1180] ;  /* 0x0011800001047983 */ /* 0x001f280000300a00 */
[----:B-1----:R-:W4:Y:S04]  /*bc300*/  LDL.LU.64 R6, [R1+0x1188] ;  /* 0x0011880001067983 */ /* 0x002f280000300a00 */
        /* <DEDUP_REMOVED lines=42> */
[----:B------:R-:W-:Y:S04]  /*bc5b0*/  STL [R1+0x11af0], R28 ;  /* 0x011af01c01007387 */ /* 0x000fe80000100800 */
[----:B------:R-:W-:Y:S01]  /*bc5c0*/  STL [R1+0x11aec], R29 ;  /* 0x011aec1d01007387 */ /* 0x000fe20000100800 */
        /* <DEDUP_REMOVED lines=19> */
[----:B------:R-:W3:Y:S04]  /*bc700*/  LDL.LU.64 R16, [R1+0x11b38] ;  /* 0x011b380001107983 */ /* 0x000ee80000300a00 */
[----:B------:R0:W-:Y:S04]  /*bc710*/  STL.64 [R1+0x1180], R4 ;  /* 0x0011800401007387 */ /* 0x0001e80000100a00 */
[----:B------:R1:W-:Y:S04]  /*bc720*/  STL.64 [R1+0x1188], R6 ;  /* 0x0011880601007387 */ /* 0x0003e80000100a00 */
[----:B0-----:R-:W4:Y:S04]  /*bc730*/  LDL.LU.64 R4, [R1+0x11c0] ;  /* 0x0011c00001047983 */ /* 0x001f280000300a00 */
[----:B-1----:R-:W2:Y:S04]  /*bc740*/  LDL.LU.64 R6, [R1+0x11c8] ;  /* 0x0011c80001067983 */ /* 0x002ea80000300a00 */
[----:B--2---:R-:W-:Y:S04]  /*bc750*/  STL.64 [R1+0x11b28], R6 ;  /* 0x011b280601007387 */ /* 0x004fe80000100a00 */
[----:B----4-:R0:W-:Y:S04]  /*bc760*/  STL.64 [R1+0x11b20], R4 ;  /* 0x011b200401007387 */ /* 0x0101e80000100a00 */
[----:B0-----:R-:W2:Y:S04]  /*bc770*/  LDL.LU.64 R4, [R1+0x11b0] ;  /* 0x0011b00001047983 */ /* 0x001ea80000300a00 */
[----:B------:R-:W2:Y:S04]  /*bc780*/  LDL.LU.64 R6, [R1+0x11b8] ;  /* 0x0011b80001067983 */ /* 0x000ea80000300a00 */
[----:B------:R-:W-:Y:S04]  /*bc790*/  STL.64 [R1+0x11a18], R22 ;  /* 0x011a181601007387 */ /* 0x000fe80000100a00 */
[----:B------:R0:W-:Y:S04]  /*bc7a0*/  STL.64 [R1+0x11a10], R20 ;  /* 0x011a101401007387 */ /* 0x0001e80000100a00 */
[----:B0-----:R-:W4:Y:S04]  /*bc7b0*/  LDL.LU.64 R20, [R1+0x1190] ;  /* 0x0011900001147983 */ /* 0x001f280000300a00 */
[----:B------:R-:W4:Y:S01]  /*bc7c0*/  LDL.LU.64 R22, [R1+0x1198] ;  /* 0x0011980001167983 */ /* 0x000f220000300a00 */
[C---:B---3--:R-:W-:Y:S08]  /*bc7d0*/  HMMA.16816.F32 R24, R12.reuse, R16, R24 ;  /* 0x000000100c18723c */ /* 0x048ff00000001818 */
[C---:B--2---:R-:W-:Y:S08]  /*bc7e0*/  HMMA.16816.F32 R4, R12.reuse, R10, R4 ;  /* 0x0000000a0c04723c */ /* 0x044ff00000001804 */
[----:B----4-:R-:W-:-:S15]  /*bc7f0*/  HMMA.16816.F32 R20, R12, R18, R20 ;  /* 0x000000120c14723c */ /* 0x010fde0000001814 */
[----:B------:R-:W-:-:S04]  /*bc800*/  NOP ;  /* 0x0000000000007918 */ /* 0x000fc80000000000 */
[----:B------:R0:W-:Y:S04]  /*bc810*/  STL.64 [R1+0x1190], R20 ;  /* 0x0011901401007387 */ /* 0x0001e80000100a00 */
[----:B------:R1:W-:Y:S04]  /*bc820*/  STL.64 [R1+0x1198], R22 ;  /* 0x0011981601007387 */ /* 0x0003e80000100a00 */
[----:B0-----:R-:W2:Y:S04]  /*bc830*/  LDL.LU.64 R20, [R1+0x11f0] ;  /* 0x0011f00001147983 */ /* 0x001ea80000300a00 */
[----:B-1----:R-:W2:Y:S04]  /*bc840*/  LDL.LU.64 R22, [R1+0x11f8] ;  /* 0x0011f80001167983 */ /* 0x002ea80000300a00 */
[----:B------:R-:W-:Y:S04]  /*bc850*/  STL.64 [R1+0x11a0], R24 ;  /* 0x0011a01801007387 */ /* 0x000fe80000100a00 */
[----:B------:R0:W-:Y:S04]  /*bc860*/  STL.64 [R1+0x11a8], R26 ;  /* 0x0011a81a01007387 */ /* 0x0001e80000100a00 */
[----:B------:R-:W3:Y:S04]  /*bc870*/  LDL.LU R28, [R1+0x3298] ;  /* 0x00329800011c7983 */ /* 0x000ee80000300800 */
[----:B------:R-:W4:Y:S04]  /*bc880*/  LDL.LU R29, [R1+0x32a0] ;  /* 0x0032a000011d7983 */ /* 0x000f280000300800 */
[----:B------:R-:W2:Y:S01]  /*bc890*/  LDL.LU R0, [R1+0x32a8] ;  /* 0x0032a80001007983 */ /* 0x000ea20000300800 */
[----:B0-----:R-:W-:-:S03]  /*bc8a0*/  IMAD.MOV.U32 R26, RZ, RZ, R9 ;  /* 0x000000ffff1a7224 */ /* 0x001fc600078e0009 */
[----:B------:R-:W2:Y:S04]  /*bc8b0*/  LDL.LU R9, [R1+0x11b30] ;  /* 0x011b300001097983 */ /* 0x000ea80000300800 */
[----:B------:R-:W2:Y:S04]  /*bc8c0*/  LDL R27, [R1+0x9c] ;  /* 0x00009c00011b7983 */ /* 0x000ea80000100800 */
        /* <DEDUP_REMOVED lines=15> */
[----:B------:R2:W-:Y:S02]  /*bc9c0*/  STL.64 [R1+0x119d0], R8 ;  /* 0x0119d00801007387 */ /* 0x0005e40000100a00 */
[----:B--2---:R-:W-:Y:S02]  /*bc9d0*/  HMMA.16816.F32 R8, R12, R6, R16 ;  /* 0x000000060c08723c */ /* 0x004fe40000001810 */
[----:B------:R-:W2:Y:S01]  /*bc9e0*/  LDL.64 R16, [R1+0x90] ;  /* 0x0000900001107983 */ /* 0x000ea20000100a00 */
[----:B------:R-:W-:-:S02]  /*bc9f0*/  IMAD.MOV.U32 R18, RZ, RZ, R2 ;  /* 0x000000ffff127224 */ /* 0x000fc400078e0002 */
[----:B------:R-:W-:Y:S01]  /*bca00*/  IMAD.MOV.U32 R19, RZ, RZ, R3 ;  /* 0x000000ffff137224 */ /* 0x000fe200078e0003 */
[----:B--2---:R0:W-:-:S13]  /*bca10*/  STL [R1+0x11af4], R17 ;  /* 0x011af41101007387 */ /* 0x0041da0000100800 */
[----:B------:R-:W-:Y:S04]  /*bca20*/  STL.64 [R1+0x11d0], R8 ;  /* 0x0011d00801007387 */ /* 0x000fe80000100a00 */
[----:B------:R3:W-:Y:S04]  /*bca30*/  STL.64 [R1+0x11d8], R10 ;  /* 0x0011d80a01007387 */ /* 0x0007e80000100a00 */
[----:B0-----:R-:W2:Y:S01]  /*bca40*/  LDL.LU R17, [R1+0x3290] ;  /* 0x0032900001117983 */ /* 0x001ea20000300800 */
[C---:B---3--:R-:W-:Y:S03]  /*bca50*/  HMMA.16816.F32 R8, R12.reuse, R4, R20 ;  /* 0x000000040c08723c */ /* 0x048fe60000001814 */
[----:B------:R0:W-:Y:S04]  /*bca60*/  STL [R1+0x119cc], R7 ;  /* 0x0119cc0701007387 */ /* 0x0001e80000100800 */
[----:B0-----:R-:W3:Y:S04]  /*bca70*/  LDL.LU R7, [R1+0x32ac] ;  /* 0x0032ac0001077983 */ /* 0x001ee80000300800 */
[----:B------:R-:W2:Y:S08]  /*bca80*/  LDL R22, [R1+0x78] ;  /* 0x0000780001167983 */ /* 0x000eb00000100800 */
[----:B------:R0:W-:Y:S04]  /*bca90*/  STL.64 [R1+0x11f0], R8 ;  /* 0x0011f00801007387 */ /* 0x0001e80000100a00 */
[----:B------:R1:W-:Y:S04]  /*bcaa0*/  STL.64 [R1+0x11f8], R10 ;  /* 0x0011f80a01007387 */ /* 0x0003e80000100a00 */
[----:B------:R-:W2:Y:S04]  /*bcab0*/  LDL R23, [R1+0x7c] ;  /* 0x00007c0001177983 */ /* 0x000ea80000100800 */
[----:B------:R-:W2:Y:S04]  /*bcac0*/  LDL.LU R2, [R1+0x11b0c] ;  /* 0x011b0c0001027983 */ /* 0x000ea80000300800 */
[----:B------:R-:W2:Y:S04]  /*bcad0*/  LDL.LU R3, [R1+0x11b08] ;  /* 0x011b080001037983 */ /* 0x000ea80000300800 */
[----:B0-----:R-:W2:Y:S04]  /*bcae0*/  LDL.LU.64 R8, [R1+0x1200] ;  /* 0x0012000001087983 */ /* 0x001ea80000300a00 */
[----:B-1----:R-:W2:Y:S04]  /*bcaf0*/  LDL.LU.64 R10, [R1+0x1208] ;  /* 0x00120800010a7983 */ /* 0x002ea80000300a00 */
[----:B--2---:R-:W-:Y:S04]  /*bcb00*/  STL.64 [R1+0x11b00], R10 ;  /* 0x011b000a01007387 */ /* 0x004fe80000100a00 */
[----:B------:R0:W-:Y:S04]  /*bcb10*/  STL.64 [R1+0x11af8], R8 ;  /* 0x011af80801007387 */ /* 0x0001e80000100a00 */
[----:B0-----:R-:W2:Y:S04]  /*bcb20*/  LDL.LU.64 R8, [R1+0x11e0] ;  /* 0x0011e00001087983 */ /* 0x001ea80000300a00 */
[----:B------:R-:W2:Y:S04]  /*bcb30*/  LDL.LU.64 R10, [R1+0x11e8] ;  /* 0x0011e800010a7983 */ /* 0x000ea80000300a00 */
[----:B------:R-:W4:Y:S04]  /*bcb40*/  LDL.64 R20, [R1+0x80] ;  /* 0x0000800001147983 */ /* 0x000f280000100a00 */
[----:B------:R-:W4:Y:S04]  /*bcb50*/  LDL.64 R24, [R1+0x70] ;  /* 0x0000700001187983 */ /* 0x000f280000100a00 */
[----:B------:R0:W-:Y:S04]  /*bcb60*/  STL [R1+0x119c4], R4 ;  /* 0x0119c40401007387 */ /* 0x0001e80000100800 */
[----:B0-----:R-:W4:Y:S04]  /*bcb70*/  LDL.LU R4, [R1+0x32a4] ;  /* 0x0032a40001047983 */ /* 0x001f280000300800 */
[----:B------:R0:W-:Y:S04]  /*bcb80*/  STL [R1+0x119c0], R5 ;  /* 0x0119c00501007387 */ /* 0x0001e80000100800 */
[----:B0-----:R-:W4:Y:S04]  /*bcb90*/  LDL.LU R5, [R1+0x329c] ;  /* 0x00329c0001057983 */ /* 0x001f280000300800 */
[----:B------:R0:W-:Y:S04]  /*bcba0*/  STL [R1+0x11a88], R6 ;  /* 0x011a880601007387 */ /* 0x0001e80000100800 */
[----:B0-----:R-:W4:Y:S01]  /*bcbb0*/  LDL.LU R6, [R1+0x3294] ;  /* 0x0032940001067983 */ /* 0x001f220000300800 */
[----:B---3--:R-:W-:Y:S01]  /*bcbc0*/  IMAD R0, R0, 0x100, R7 ;  /* 0x0000010000007824 */ /* 0x008fe200078e0207 */
[----:B--2---:R-:W-:Y:S01]  /*bcbd0*/  HMMA.16816.F32 R12, R12, R2, R8 ;  /* 0x000000020c0c723c */ /* 0x004fe20000001808 */
[----:B----4-:R-:W-:-:S02]  /*bcbe0*/  IMAD R29, R29, 0x100, R4 ;  /* 0x000001001d1d7824 */ /* 0x010fc400078e0204 */
[----:B------:R-:W-:Y:S02]  /*bcbf0*/  IMAD R28, R28, 0x100, R5 ;  /* 0x000001001c1c7824 */ /* 0x000fe400078e0205 */
[----:B------:R-:W2:Y:S01]  /*bcc00*/  LDL.LU.64 R4, [R1+0x1210] ;  /* 0x0012100001047983 */ /* 0x000ea20000300a00 */
[----:B------:R-:W-:-:S03]  /*bcc10*/  IMAD R17, R17, 0x100, R6 ;  /* 0x0000010011117824 */ /* 0x000fc600078e0206 */
[----:B------:R-:W2:Y:S04]  /*bcc20*/  LDL.LU.64 R6, [R1+0x1218] ;  /* 0x0012180001067983 */ /* 0x000ea80000300a00 */
[----:B------:R-:W3:Y:S04]  /*bcc30*/  LDL.LU.64 R10, [R1+0x11b00] ;  /* 0x011b0000010a7983 */ /* 0x000ee80000300a00 */
[----:B------:R-:W3:Y:S04]  /*bcc40*/  LDL.LU.64 R8, [R1+0x11af8] ;  /* 0x011af80001087983 */ /* 0x000ee80000300a00 */
[----:B------:R-:W-:Y:S04]  /*bcc50*/  STL [R1+0x119b4], R2 ;  /* 0x0119b40201007387 */ /* 0x000fe80000100800 */
[----:B------:R-:W-:Y:S04]  /*bcc60*/  STL [R1+0x119b0], R3 ;  /* 0x0119b00301007387 */ /* 0x000fe80000100800 */
[----:B------:R0:W-:Y:S04]  /*bcc70*/  STL.64 [R1+0x11e0], R12 ;  /* 0x0011e00c01007387 */ /* 0x0001e80000100a00 */
[----:B------:R1:W-:Y:S01]  /*bcc80*/  STL.64 [R1+0x11e8], R14 ;  /* 0x0011e80e01007387 */ /* 0x0003e20000100a00 */
[----:B0-----:R-:W-:-:S02]  /*bcc90*/  F2FP.F16.E4M3.UNPACK_B R12, R17 ;  /* 0x00000011ff0c723e */ /* 0x001fc400020006ff */
[----:B------:R-:W-:Y:S02]  /*bcca0*/  F2FP.F16.E4M3.UNPACK_B R13, R28 ;  /* 0x0000001cff0d723e */ /* 0x000fe400020006ff */
[----:B-1----:R-:W-:Y:S02]  /*bccb0*/  F2FP.F16.E4M3.UNPACK_B R14, R29 ;  /* 0x0000001dff0e723e */ /* 0x002fe400020006ff */
[----:B------:R-:W-:Y:S01]  /*bccc0*/  F2FP.F16.E4M3.UNPACK_B R15, R0 ;  /* 0x00000000ff0f723e */ /* 0x000fe200020006ff */
[----:B------:R-:W2:Y:S04]  /*bccd0*/  LDL.LU R17, [R1+0x11af4] ;  /* 0x011af40001117983 */ /* 0x000ea80000300800 */
[----:B------:R-:W4:Y:S04]  /*bcce0*/  LDL.LU R28, [R1+0x11af0] ;  /* 0x011af000011c7983 */ /* 0x000f280000300800 */
[----:B------:R-:W4:Y:S04]  /*bccf0*/  LDL.LU R29, [R1+0x11aec] ;  /* 0x011aec00011d7983 */ /* 0x000f280000300800 */
[----:B------:R-:W4:Y:S01]  /*bcd00*/  LDL.LU R0, [R1+0x11ae8] ;  /* 0x011ae80001007983 */ /* 0x000f220000300800 */
[----:B---3--:R-:W-:-:S15]  /*bcd10*/  HMMA.16816.F32 R8, R12, R26, R8 ;  /* 0x0000001a0c08723c */ /* 0x008fde0000001808 */
[----:B------:R-:W-:-:S04]  /*bcd20*/  NOP ;  /* 0x0000000000007918 */ /* 0x000fc80000000000 */
[----:B------:R0:W-:Y:S04]  /*bcd30*/  STL.64 [R1+0x1200], R8 ;  /* 0x0012000801007387 */ /* 0x0001e80000100a00 */
[----:B------:R1:W-:Y:S04]  /*bcd40*/  STL.64 [R1+0x1208], R10 ;  /* 0x0012080a01007387 */ /* 0x0003e80000100a00 */
[----:B0-----:R-:W3:Y:S04]  /*bcd50*/  LDL.LU.64 R8, [R1+0x1250] ;  /* 0x0012500001087983 */ /* 0x001ee80000300a00 */
[----:B-1----:R-:W3:Y:S01]  /*bcd60*/  LDL.LU.64 R10, [R1+0x1258] ;  /* 0x00125800010a7983 */ /* 0x002ee20000300a00 */
[----:B--2---:R-:W-:Y:S03]  /*bcd70*/  HMMA.16816.F32 R4, R12, R16, R4 ;  /* 0x000000100c04723c */ /* 0x004fe60000001804 */
[----:B---3--:R-:W-:Y:S04]  /*bcd80*/  STL.64 [R1+0x11ae0], R10 ;  /* 0x011ae00a01007387 */ /* 0x008fe80000100a00 */
[----:B------:R0:W-:Y:S04]  /*bcd90*/  STL.64 [R1+0x11ad8], R8 ;  /* 0x011ad80801007387 */ /* 0x0001e80000100a00 */
[----:B0-----:R-:W2:Y:S04]  /*bcda0*/  LDL.LU.64 R8, [R1+0x1230] ;  /* 0x0012300001087983 */ /* 0x001ea80000300a00 */
[----:B------:R-:W2:Y:S04]  /*bcdb0*/  LDL.LU.64 R10, [R1+0x1238] ;  /* 0x00123800010a7983 */ /* 0x000ea80000300a00 */
[----:B------:R-:W3:Y:S04]  /*bcdc0*/  LDL R26, [R1+0x68] ;  /* 0x00006800011a7983 */ /* 0x000ee80000100800 */
[----:B------:R0:W-:Y:S04]  /*bcdd0*/  STL.64 [R1+0x1210], R4 ;  /* 0x0012100401007387 */ /* 0x0001e80000100a00 */
[----:B------:R-:W-:Y:S04]  /*bcde0*/  STL.64 [R1+0x1218], R6 ;  /* 0x0012180601007387 */ /* 0x000fe80000100a00 */
[----:B0-----:R-:W2:Y:S01]  /*bcdf0*/  LDL.64 R4, [R1+0x50] ;  /* 0x0000500001047983 */ /* 0x001ea20000100a00 */
[----:B----4-:R-:W-:-:S02]  /*bce00*/  IMAD.MOV.U32 R27, RZ, RZ, R0 ;  /* 0x000000ffff1b7224 */ /* 0x010fc400078e0000 */
[----:B------:R-:W-:Y:S01]  /*bce10*/  IMAD.MOV.U32 R0, RZ, RZ, R17 ;  /* 0x000000ffff007224 */ /* 0x000fe200078e0011 */
[----:B--2---:R0:W-:Y:S04]  /*bce20*/  STL.64 [R1+0x11ab8], R4 ;  /* 0x011ab80401007387 */ /* 0x0041e80000100a00 */
[----:B0-----:R-:W2:Y:S04]  /*bce30*/  LDL.LU.64 R4, [R1+0x1220] ;  /* 0x0012200001047983 */ /* 0x001ea80000300a00 */
[----:B------:R-:W2:Y:S04]  /*bce40*/  LDL.LU.64 R6, [R1+0x1228] ;  /* 0x0012280001067983 */ /* 0x000ea80000300a00 */
[----:B------:R-:W-:Y:S01]  /*bce50*/  STL [R1+0x119a0], R0 ;  /* 0x0119a00001007387 */ /* 0x000fe20000100800 */
[C---:B------:R-:W-:Y:S08]  /*bce60*/  HMMA.16816.F32 R8, R12.reuse, R20, R8 ;  /* 0x000000140c08723c */ /* 0x040ff00000001808 */
[----:B--2---:R-:W-:Y:S01]  /*bce70*/  HMMA.16816.F32 R4, R12, R18, R4 ;  /* 0x000000120c04723c */ /* 0x004fe20000001804 */
[----:B------:R-:W2:Y:S04]  /*bce80*/  LDL.64 R18, [R1+0x60] ;  /* 0x0000600001127983 */ /* 0x000ea80000100a00 */
[----:B--2---:R0:W-:-:S14]  /*bce90*/  STL.64 [R1+0x11ad0], R18 ;  /* 0x011ad01201007387 */ /* 0x0041dc0000100a00 */
[----:B------:R-:W-:Y:S04]  /*bcea0*/  STL.64 [R1+0x1220], R4 ;  /* 0x0012200401007387 */ /* 0x000fe80000100a00 */
[----:B------:R1:W-:Y:S04]  /*bceb0*/  STL.64 [R1+0x1228], R6 ;  /* 0x0012280601007387 */ /* 0x0003e80000100a00 */
[----:B------:R-:W2:Y:S04]  /*bcec0*/  LDL.LU.64 R16, [R1+0x1240] ;  /* 0x0012400001107983 */ /* 0x000ea80000300a00 */
[----:B0-----:R-:W2:Y:S04]  /*bced0*/  LDL.LU.64 R18, [R1+0x1248] ;  /* 0x0012480001127983 */ /* 0x001ea80000300a00 */
[----:B-1----:R-:W4:Y:S04]  /*bcee0*/  LDL R6, [R1+0x58] ;  /* 0x0000580001067983 */ /* 0x002f280000100800 */
[----:B------:R-:W4:Y:S04]  /*bcef0*/  LDL R7, [R1+0x5c] ;  /* 0x00005c0001077983 */ /* 0x000f280000100800 */
[----:B------:R-:W-:Y:S04]  /*bcf00*/  STL.64 [R1+0x1230], R8 ;  /* 0x0012300801007387 */ /* 0x000fe80000100a00 */
[----:B------:R0:W-:Y:S04]  /*bcf10*/  STL.64 [R1+0x1238], R10 ;  /* 0x0012380a01007387 */ /* 0x0001e80000100a00 */
[----:B0-----:R-:W3:Y:S04]  /*bcf20*/  LDL.LU.64 R10, [R1+0x11ae0] ;  /* 0x011ae000010a7983 */ /* 0x001ee80000300a00 */
[----:B------:R-:W3:Y:S01]  /*bcf30*/  LDL.LU.64 R8, [R1+0x11ad8] ;  /* 0x011ad80001087983 */ /* 0x000ee20000300a00 */
[----:B------:R-:W-:-:S05]  /*bcf40*/  IMAD.MOV.U32 R0, RZ, RZ, R21 ;  /* 0x000000ffff007224 */ /* 0x000fca00078e0015 */
[----:B------:R-:W-:Y:S01]  /*bcf50*/  STL [R1+0x119a4], R0 ;  /* 0x0119a40001007387 */ /* 0x000fe20000100800 */
[C---:B--2---:R-:W-:Y:S08]  /*bcf60*/  HMMA.16816.F32 R16, R12.reuse, R22, R16 ;  /* 0x000000160c10723c */ /* 0x044ff00000001810 */
[----:B---3--:R-:W-:Y:S11]  /*bcf70*/  HMMA.16816.F32 R8, R12, R24, R8 ;  /* 0x000000180c08723c */ /* 0x008ff60000001808 */
[----:B------:R0:W-:Y:S04]  /*bcf80*/  STL.64 [R1+0x1240], R16 ;  /* 0x0012401001007387 */ /* 0x0001e80000100a00 */
[----:B------:R1:W-:Y:S04]  /*bcf90*/  STL.64 [R1+0x1248], R18 ;  /* 0x0012481201007387 */ /* 0x0003e80000100a00 */
[----:B0-----:R-:W2:Y:S04]  /*bcfa0*/  LDL.LU.64 R16, [R1+0x1260] ;  /* 0x0012600001107983 */ /* 0x001ea80000300a00 */
[----:B------:R0:W-:Y:S04]  /*bcfb0*/  STL.64 [R1+0x1250], R8 ;  /* 0x0012500801007387 */ /* 0x0001e80000100a00 */
[----:B------:R-:W-:Y:S04]  /*bcfc0*/  STL.64 [R1+0x1258], R10 ;  /* 0x0012580a01007387 */ /* 0x000fe80000100a00 */
[----:B-1----:R-:W2:Y:S04]  /*bcfd0*/  LDL.LU.64 R18, [R1+0x1268] ;  /* 0x0012680001127983 */ /* 0x002ea80000300a00 */
[----:B------:R-:W3:Y:S04]  /*bcfe0*/  LDL.64 R22, [R1+0x40] ;  /* 0x0000400001167983 */ /* 0x000ee80000100a00 */
[----:B------:R-:W2:Y:S04]  /*bcff0*/  LDL.64 R20, [R1+0x48] ;  /* 0x0000480001147983 */ /* 0x000ea80000100a00 */
[----:B---3--:R-:W-:Y:S04]  /*bd000*/  STL.64 [R1+0x11ab0], R22 ;  /* 0x011ab01601007387 */ /* 0x008fe80000100a00 */
[----:B--2---:R1:W-:Y:S04]  /*bd010*/  STL.64 [R1+0x11aa8], R20 ;  /* 0x011aa81401007387 */ /* 0x0043e80000100a00 */
[----:B0-----:R-:W2:Y:S04]  /*bd020*/  LDL R8, [R1+0x38] ;  /* 0x0000380001087983 */ /* 0x001ea80000100800 */
[----:B------:R-:W2:Y:S04]  /*bd030*/  LDL R9, [R1+0x3c] ;  /* 0x00003c0001097983 */ /* 0x000ea80000100800 */
[----:B-1----:R-:W3:Y:S04]  /*bd040*/  LDL.LU.64 R20, [R1+0x1290] ;  /* 0x0012900001147983 */ /* 0x002ee80000300a00 */
[----:B------:R-:W2:Y:S01]  /*bd050*/  LDL.LU.64 R22, [R1+0x1298] ;  /* 0x0012980001167983 */ /* 0x000ea20000300a00 */
[----:B------:R-:W-:-:S02]  /*bd060*/  IMAD.MOV.U32 R0, RZ, RZ, R24 ;  /* 0x000000ffff007224 */ /* 0x000fc400078e0018 */
[C---:B------:R-:W-:Y:S01]  /*bd070*/  HMMA.16816.F32 R24, R12.reuse, R26, R16 ;  /* 0x0000001a0c18723c */ /* 0x040fe20000001810 */
[----:B--2---:R-:W-:Y:S04]  /*bd080*/  STL.64 [R1+0x11ac8], R22 ;  /* 0x011ac81601007387 */ /* 0x004fe80000100a00 */
[----:B---3--:R0:W-:Y:S04]  /*bd090*/  STL.64 [R1+0x11ac0], R20 ;  /* 0x011ac01401007387 */ /* 0x0081e80000100a00 */
[----:B0-----:R-:W4:Y:S04]  /*bd0a0*/  LDL.LU.64 R20, [R1+0x1280] ;  /* 0x0012800001147983 */ /* 0x001f280000300a00 */
[----:B------:R-:W4:Y:S04]  /*bd0b0*/  LDL.LU.64 R22, [R1+0x1288] ;  /* 0x0012880001167983 */ /* 0x000f280000300a00 */
[----:B------:R-:W2:Y:S04]  /*bd0c0*/  LDL.64 R10, [R1+0x30] ;  /* 0x00003000010a7983 */ /* 0x000ea80000100a00 */
[----:B--2---:R-:W-:Y:S04]  /*bd0d0*/  STL.64 [R1+0x11a90], R10 ;  /* 0x011a900a01007387 */ /* 0x004fe80000100a00 */
[----:B------:R-:W-:Y:S04]  /*bd0e0*/  STL [R1+0x119a8], R0 ;  /* 0x0119a80001007387 */ /* 0x000fe80000100800 */
[----:B------:R-:W2:Y:S04]  /*bd0f0*/  LDL.LU.64 R18, [R1+0x11ad0] ;  /* 0x011ad00001127983 */ /* 0x000ea80000300a00 */
[----:B------:R0:W-:Y:S04]  /*bd100*/  STL.64 [R1+0x1260], R24 ;  /* 0x0012601801007387 */ /* 0x0001e80000100a00 */
[----:B------:R1:W-:Y:S04]  /*bd110*/  STL.64 [R1+0x1268], R26 ;  /* 0x0012681a01007387 */ /* 0x0003e80000100a00 */
[----:B0-----:R-:W3:Y:S04]  /*bd120*/  LDL R24, [R1+0x20] ;  /* 0x0000200001187983 */ /* 0x001ee80000100800 */
[----:B-1----:R-:W2:Y:S04]  /*bd130*/  LDL R26, [R1+0x18] ;  /* 0x00001800011a7983 */ /* 0x002ea80000100800 */
[----:B------:R-:W2:Y:S04]  /*bd140*/  LDL R27, [R1+0x1c] ;  /* 0x00001c00011b7983 */ /* 0x000ea80000100800 */
[----:B------:R-:W3:Y:S04]  /*bd150*/  LDL R25, [R1+0x24] ;  /* 0x0000240001197983 */ /* 0x000ee80000100800 */
[----:B--2---:R-:W-:Y:S04]  /*bd160*/  STL.64 [R1+0x11a80], R26 ;  /* 0x011a801a01007387 */ /* 0x004fe80000100a00 */
[----:B---3--:R0:W-:Y:S04]  /*bd170*/  STL.64 [R1+0x11a78], R24 ;  /* 0x011a781801007387 */ /* 0x0081e80000100a00 */
[----:B0-----:R-:W2:Y:S04]  /*bd180*/  LDL.LU.64 R24, [R1+0x1270] ;  /* 0x0012700001187983 */ /* 0x001ea80000300a00 */
[----:B------:R-:W2:Y:S01]  /*bd190*/  LDL.LU.64 R26, [R1+0x1278] ;  /* 0x00127800011a7983 */ /* 0x000ea20000300a00 */
[----:B----4-:R-:W-:Y:S01]  /*bd1a0*/  HMMA.16816.F32 R4, R12, R6, R20 ;  /* 0x000000060c04723c */ /* 0x010fe20000001814 */
[----:B------:R-:W-:-:S07]  /*bd1b0*/  IMAD.MOV.U32 R0, RZ, RZ, R19 ;  /* 0x000000ffff007224 */ /* 0x000fce00078e0013 */
[----:B--2---:R-:W-:-:S15]  /*bd1c0*/  HMMA.16816.F32 R24, R12, R18, R24 ;  /* 0x000000120c18723c */ /* 0x004fde0000001818 */
[----:B------:R-:W-:-:S04]  /*bd1d0*/  NOP ;  /* 0x0000000000007918 */ /* 0x000fc80000000000 */
[----:B------:R0:W-:Y:S04]  /*bd1e0*/  STL.64 [R1+0x1270], R24 ;  /* 0x0012701801007387 */ /* 0x0001e80000100a00 */
[----:B------:R1:W-:Y:S04]  /*bd1f0*/  STL.64 [R1+0x1278], R26 ;  /* 0x0012781a01007387 */ /* 0x0003e80000100a00 */
[----:B0-----:R-:W2:Y:S04]  /*bd200*/  LDL.LU.64 R24, [R1+0x12a0] ;  /* 0x0012a00001187983 */ /* 0x001ea80000300a00 */
[----:B-1----:R-:W2:Y:S04]  /*bd210*/  LDL.LU.64 R26, [R1+0x12a8] ;  /* 0x0012a800011a7983 */ /* 0x002ea80000300a00 */
[----:B------:R-:W3:Y:S04]  /*bd220*/  LDL.LU.64 R16, [R1+0x12b0] ;  /* 0x0012b00001107983 */ /* 0x000ee80000300a00 */
[----:B------:R-:W3:Y:S04]  /*bd230*/  LDL.LU.64 R18, [R1+0x12b8] ;  /* 0x0012b80001127983 */ /* 0x000ee80000300a00 */
[----:B------:R-:W-:Y:S04]  /*bd240*/  STL [R1+0x119ac], R0 ;  /* 0x0119ac0001007387 */ /* 0x000fe80000100800 */
[----:B------:R-:W4:Y:S04]  /*bd250*/  LDL.LU.64 R22, [R1+0x11ac8] ;  /* 0x011ac80001167983 */ /* 0x000f280000300a00 */
[----:B------:R-:W4:Y:S04]  /*bd260*/  LDL.LU.64 R20, [R1+0x11ac0] ;  /* 0x011ac00001147983 */ /* 0x000f280000300a00 */
[----:B------:R0:W-:Y:S04]  /*bd270*/  STL.64 [R1+0x1280], R4 ;  /* 0x0012800401007387 */ /* 0x0001e80000100a00 */
[----:B------:R-:W-:Y:S04]  /*bd280*/  STL.64 [R1+0x1288], R6 ;  /* 0x0012880601007387 */ /* 0x000fe80000100a00 */
[----:B0-----:R-:W4:Y:S02]  /*bd290*/  LDL.LU.64 R4, [R1+0x11ab8] ;  /* 0x011ab80001047983 */ /* 0x001f240000300a00 */
[----:B----4-:R-:W-:Y:S01]  /*bd2a0*/  HMMA.16816.F32 R20, R12, R4, R20 ;  /* 0x000000040c14723c */ /* 0x010fe20000001814 */
[----:B------:R-:W-:-:S02]  /*bd2b0*/  IMAD.MOV.U32 R3, RZ, RZ, R4 ;  /* 0x000000ffff037224 */ /* 0x000fc400078e0004 */
[----:B------:R-:W-:-:S15]  /*bd2c0*/  IMAD.MOV.U32 R0, RZ, RZ, R5 ;  /* 0x000000ffff007224 */ /* 0x000fde00078e0005 */
[----:B------:R-:W-:Y:S01]  /*bd2d0*/  NOP ;  /* 0x0000000000007918 */ /* 0x000fe20000000000 */
[----:B------:R-:W-:Y:S04]  /*bd2e0*/  STL.64 [R1+0x1290], R20 ;  /* 0x0012901401007387 */ /* 0x000fe80000100a00 */
[----:B------:R0:W-:Y:S04]  /*bd2f0*/  STL.64 [R1+0x1298], R22 ;  /* 0x0012981601007387 */ /* 0x0001e80000100a00 */
[----:B0-----:R-:W3:Y:S04]  /*bd300*/  LDL.LU.64 R22, [R1+0x11ab0] ;  /* 0x011ab00001167983 */ /* 0x001ee80000300a00 */
[----:B------:R-:W2:Y:S04]  /*bd310*/  LDL.LU.64 R20, [R1+0x11aa8] ;  /* 0x011aa80001147983 */ /* 0x000ea80000300a00 */
[----:B------:R-:W4:Y:S04]  /*bd320*/  LDL.LU.64 R4, [R1+0x12d0] ;  /* 0x0012d00001047983 */ /* 0x000f280000300a00 */
[----:B------:R-:W2:Y:S04]  /*bd330*/  LDL.LU.64 R6, [R1+0x12d8] ;  /* 0x0012d80001067983 */ /* 0x000ea80000300a00 */
[----:B--2---:R-:W-:Y:S04]  /*bd340*/  STL.64 [R1+0x11aa0], R6 ;  /* 0x011aa00601007387 */ /* 0x004fe80000100a00 */
[----:B----4-:R0:W-:Y:S04]  /*bd350*/  STL.64 [R1+0x11a98], R4 ;  /* 0x011a980401007387 */ /* 0x0101e80000100a00 */
[----:B0-----:R-:W2:Y:S04]  /*bd360*/  LDL.LU.64 R4, [R1+0x12c0] ;  /* 0x0012c00001047983 */ /* 0x001ea80000300a00 */
[----:B------:R-:W2:Y:S01]  /*bd370*/  LDL.LU.64 R6, [R1+0x12c8] ;  /* 0x0012c80001067983 */ /* 0x000ea20000300a00 */
[C---:B------:R-:W-:Y:S08]  /*bd380*/  HMMA.16816.F32 R24, R12.reuse, R20, R24 ;  /* 0x000000140c18723c */ /* 0x040ff00000001818 */
[----:B---3--:R-:W-:Y:S01]  /*bd390*/  HMMA.16816.F32 R16, R12, R22, R16 ;  /* 0x000000160c10723c */ /* 0x008fe20000001810 */
[----:B------:R-:W-:Y:S01]  /*bd3a0*/  IMAD.MOV.U32 R2, RZ, RZ, R21 ;  /* 0x000000ffff027224 */ /* 0x000fe200078e0015 */
[----:B------:R0:W-:Y:S04]  /*bd3b0*/  STL [R1+0x119bc], R0 ;  /* 0x0119bc0001007387 */ /* 0x0001e80000100800 */
[----:B------:R1:W-:Y:S04]  /*bd3c0*/  STL [R1+0x119b8], R3 ;  /* 0x0119b80301007387 */ /* 0x0003e80000100800 */
[----:B------:R-:W-:Y:S01]  /*bd3d0*/  STL [R1+0x119c8], R2 ;  /* 0x0119c80201007387 */ /* 0x000fe20000100800 */
[----:B0-----:R-:W-:-:S03]  /*bd3e0*/  IMAD.MOV.U32 R0, RZ, RZ, R22 ;  /* 0x000000ffff007224 */ /* 0x001fc600078e0016 */
[----:B------:R0:W-:Y:S04]  /*bd3f0*/  STL.64 [R1+0x12a0], R24 ;  /* 0x0012a01801007387 */ /* 0x0001e80000100a00 */
[----:B------:R3:W-:Y:S04]  /*bd400*/  STL.64 [R1+0x12a8], R26 ;  /* 0x0012a81a01007387 */ /* 0x0007e80000100a00 */
[----:B------:R4:W-:Y:S04]  /*bd410*/  STL.64 [R1+0x12b0], R16 ;  /* 0x0012b01001007387 */ /* 0x0009e80000100a00 */
[----:B------:R4:W-:Y:S01]  /*bd420*/  STL.64 [R1+0x12b8], R18 ;  /* 0x0012b81201007387 */ /* 0x0009e20000100a00 */
[----:B-1----:R-:W-:-:S03]  /*bd430*/  IMAD.MOV.U32 R3, RZ, RZ, R23 ;  /* 0x000000ffff037224 */ /* 0x002fc600078e0017 */
[----:B0-----:R-:W2:Y:S04]  /*bd440*/  LDL.LU.64 R24, [R1+0x12e0] ;  /* 0x0012e00001187983 */ /* 0x001ea80000300a00 */
[----:B---3--:R-:W3:Y:S04]  /*bd450*/  LDL.LU.64 R26, [R1+0x12e8] ;  /* 0x0012e800011a7983 */ /* 0x008ee80000300a00 */
[----:B------:R-:W3:Y:S04]  /*bd460*/  LDL.LU.64 R20, [R1+0x2260] ;  /* 0x0022600001147983 */ /* 0x000ee80000300a00 */
[----:B------:R-:W3:Y:S04]  /*bd470*/  LDL.LU.64 R22, [R1+0x2268] ;  /* 0x0022680001167983 */ /* 0x000ee80000300a00 */
[----:B----4-:R-:W4:Y:S04]  /*bd480*/  LDL.LU.64 R16, [R1+0x1300] ;  /* 0x0013000001107983 */ /* 0x010f280000300a00 */
[----:B------:R-:W4:Y:S01]  /*bd490*/  LDL.LU.64 R18, [R1+0x1308] ;  /* 0x0013080001127983 */ /* 0x000f220000300a00 */
        /* <DEDUP_REMOVED lines=8> */
[----:B------:R0:W-:Y:S04]  /*bd520*/  STL.64 [R1+0x12d0], R4 ;  /* 0x0012d00401007387 */ /* 0x0001e80000100a00 */
[----:B------:R1:W-:Y:S01]  /*bd530*/  STL.64 [R1+0x12d8], R6 ;  /* 0x0012d80601007387 */ /* 0x0003e20000100a00 */
[----:B0-----:R-:W-:-:S03]  /*bd540*/  IMAD.MOV.U32 R4, RZ, RZ, R10 ;  /* 0x000000ffff047224 */ /* 0x001fc600078e000a */
[----:B-1----:R-:W2:Y:S01]  /*bd550*/  LDL.LU R6, [R1+0x11a88] ;  /* 0x011a880001067983 */ /* 0x002ea20000300800 */
[----:B------:R-:W-:-:S03]  /*bd560*/  IMAD.MOV.U32 R5, RZ, RZ, R11 ;  /* 0x000000ffff057224 */ /* 0x000fc600078e000b */
[----:B------:R-:W2:Y:S04]  /*bd570*/  LDL R10, [R1+0x8] ;  /* 0x00000800010a7983 */ /* 0x000ea80000100800 */
[----:B------:R-:W2:Y:S04]  /*bd580*/  LDL R11, [R1+0xc] ;  /* 0x00000c00010b7983 */ /* 0x000ea80000100800 */
[----:B------:R-:W3:Y:S04]  /*bd590*/  LDL R8, [R1+0x10] ;  /* 0x0000100001087983 */ /* 0x000ee80000100800 */
[----:B------:R-:W3:Y:S04]  /*bd5a0*/  LDL R9, [R1+0x14] ;  /* 0x0000140001097983 */ /* 0x000ee80000100800 */
[----:B--2---:R0:W-:Y:S04]  /*bd5b0*/  STL.64 [R1+0x11a60], R10 ;  /* 0x011a600a01007387 */ /* 0x0041e80000100a00 */
[----:B0-----:R-:W3:Y:S02]  /*bd5c0*/  LDL.64 R10, [R1+0x28] ;  /* 0x00002800010a7983 */ /* 0x001ee40000100a00 */
[----:B---3--:R-:W-:-:S15]  /*bd5d0*/  HMMA.16816.F32 R24, R12, R10, R24 ;  /* 0x0000000a0c18723c */ /* 0x008fde0000001818 */
[----:B------:R-:W-:-:S04]  /*bd5e0*/  NOP ;  /* 0x0000000000007918 */ /* 0x000fc80000000000 */
[----:B------:R-:W-:Y:S04]  /*bd5f0*/  STL.64 [R1+0x12e0], R24 ;  /* 0x0012e01801007387 */ /* 0x000fe80000100a00 */
[----:B------:R0:W-:Y:S04]  /*bd600*/  STL.64 [R1+0x12e8], R26 ;  /* 0x0012e81a01007387 */ /* 0x0001e80000100a00 */
[----:B0-----:R-:W4:Y:S04]  /*bd610*/  LDL.LU.64 R26, [R1+0x11a80] ;  /* 0x011a8000011a7983 */ /* 0x001f280000300a00 */
[----:B------:R-:W2:Y:S01]  /*bd620*/  LDL.LU.64 R24, [R1+0x11a78] ;  /* 0x011a780001187983 */ /* 0x000ea20000300a00 */
[----:B------:R-:W-:-:S05]  /*bd630*/  IMAD.MOV.U32 R7, RZ, RZ, R10 ;  /* 0x000000ffff077224 */ /* 0x000fca00078e000a */
[----:B------:R-:W-:Y:S04]  /*bd640*/  STL.64 [R1+0x119e8], R6 ;  /* 0x0119e80601007387 */ /* 0x000fe80000100a00 */
[----:B------:R4:W-:Y:S01]  /*bd650*/  STL.64 [R1+0x119e0], R4 ;  /* 0x0119e00401007387 */ /* 0x0009e20000100a00 */
[C---:B--2---:R-:W-:Y:S03]  /*bd660*/  HMMA.16816.F32 R20, R12.reuse, R24, R20 ;  /* 0x000000180c14723c */ /* 0x044fe60000001814 */
[----:B------:R-:W2:Y:S05]  /*bd670*/  LDL.LU.64 R24, [R1+0x1340] ;  /* 0x0013400001187983 */ /* 0x000eaa0000300a00 */
[----:B----4-:R-:W-:Y:S11]  /*bd680*/  HMMA.16816.F32 R4, R12, R26, R16 ;  /* 0x0000001a0c04723c */ /* 0x010ff60000001810 */
        /* <DEDUP_REMOVED lines=8> */
[----:B------:R-:W4:Y:S04]  /*bd710*/  LDL.LU.64 R4, [R1+0x1320] ;  /* 0x0013200001047983 */ /* 0x000f280000300a00 */
[----:B------:R-:W2:Y:S04]  /*bd720*/  LDL.LU.64 R6, [R1+0x1328] ;  /* 0x0013280001067983 */ /* 0x000ea80000300a00 */
[----:B--2---:R-:W-:Y:S04]  /*bd730*/  STL.64 [R1+0x11a70], R6 ;  /* 0x011a700601007387 */ /* 0x004fe80000100a00 */
[----:B----4-:R0:W-:Y:S04]  /*bd740*/  STL.64 [R1+0x11a68], R4 ;  /* 0x011a680401007387 */ /* 0x0101e80000100a00 */
[----:B0-----:R-:W2:Y:S04]  /*bd750*/  LDL.LU.64 R4, [R1+0x1310] ;  /* 0x0013100001047983 */ /* 0x001ea80000300a00 */
[----:B------:R-:W2:Y:S04]  /*bd760*/  LDL.LU.64 R6, [R1+0x1318] ;  /* 0x0013180001067983 */ /* 0x000ea80000300a00 */
[----:B------:R-:W-:Y:S04]  /*bd770*/  STL.64 [R1+0x11a40], R24 ;  /* 0x011a401801007387 */ /* 0x000fe80000100a00 */
[----:B------:R-:W4:Y:S04]  /*bd780*/  LDL.LU.64 R20, [R1+0x1360] ;  /* 0x0013600001147983 */ /* 0x000f280000300a00 */
[----:B------:R-:W2:Y:S04]  /*bd790*/  LDL.LU.64 R22, [R1+0x1368] ;  /* 0x0013680001167983 */ /* 0x000ea80000300a00 */
[----:B--2---:R-:W-:Y:S04]  /*bd7a0*/  STL.64 [R1+0x11a28], R22 ;  /* 0x011a281601007387 */ /* 0x004fe80000100a00 */
[----:B----4-:R0:W-:Y:S04]  /*bd7b0*/  STL.64 [R1+0x11a20], R20 ;  /* 0x011a201401007387 */ /* 0x0101e80000100a00 */
[----:B0-----:R-:W2:Y:S04]  /*bd7c0*/  LDL.LU.64 R20, [R1+0x1350] ;  /* 0x0013500001147983 */ /* 0x001ea80000300a00 */
[----:B------:R-:W4:Y:S01]  /*bd7d0*/  LDL.LU.64 R22, [R1+0x1358] ;  /* 0x0013580001167983 */ /* 0x000f220000300a00 */
[----:B------:R-:W-:-:S02]  /*bd7e0*/  IMAD.MOV.U32 R2, RZ, RZ, R11 ;  /* 0x000000ffff027224 */ /* 0x000fc400078e000b */
[C---:B------:R-:W-:Y:S01]  /*bd7f0*/  HMMA.16816.F32 R8, R12.reuse, R8, R4 ;  /* 0x000000080c08723c */ /* 0x040fe20000001804 */
        /* <DEDUP_REMOVED lines=9> */
[----:B------:R-:W2:Y:S04]  /*bd890*/  LDL.LU.64 R18, [R1+0x1378] ;  /* 0x0013780001127983 */ /* 0x000ea80000300a00 */
[----:B------:R-:W4:Y:S04]  /*bd8a0*/  LDL.LU.64 R6, [R1+0x11a70] ;  /* 0x011a700001067983 */ /* 0x000f280000300a00 */
[----:B------:R-:W4:Y:S04]  /*bd8b0*/  LDL.LU.64 R4, [R1+0x11a68] ;  /* 0x011a680001047983 */ /* 0x000f280000300a00 */
[----:B------:R-:W-:Y:S04]  /*bd8c0*/  STL.64 [R1+0x1310], R8 ;  /* 0x0013100801007387 */ /* 0x000fe80000100a00 */
[----:B------:R0:W-:Y:S04]  /*bd8d0*/  STL.64 [R1+0x1318], R10 ;  /* 0x0013180a01007387 */ /* 0x0001e80000100a00 */
[----:B0-----:R-:W4:Y:S01]  /*bd8e0*/  LDL.LU.64 R10, [R1+0x11a60] ;  /* 0x011a6000010a7983 */ /* 0x001f220000300a00 */
[C---:B---3--:R-:W-:Y:S08]  /*bd8f0*/  HMMA.16816.F32 R24, R12.reuse, R26, R20 ;  /* 0x0000001a0c18723c */ /* 0x048ff00000001814 */
[----:B----4-:R-:W-:Y:S01]  /*bd900*/  HMMA.16816.F32 R8, R12, R10, R4 ;  /* 0x0000000a0c08723c */ /* 0x010fe20000001804 */
[----:B------:R-:W3:Y:S04]  /*bd910*/  LDL.LU.64 R4, [R1+0x1390] ;  /* 0x0013900001047983 */ /* 0x000ee80000300a00 */
[----:B------:R-:W3:-:S14]  /*bd920*/  LDL.LU.64 R6, [R1+0x1398] ;  /* 0x0013980001067983 */ /* 0x000edc0000300a00 */
        /* <DEDUP_REMOVED lines=66> */
[----:B------:R0:W-:Y:S02]  /*bdd50*/  STL.64 [R1+0x13b8], R18 ;  /* 0x0013b81201007387 */ /* 0x0001e40000100a00 */
[----:B0-----:R-:W-:Y:S01]  /*bdd60*/  HMMA.16816.F32 R16, R12, R8, R24 ;  /* 0x000000080c10723c */ /* 0x001fe20000001818 */
[----:B------:R-:W-:Y:S02]  /*bdd70*/  IMAD.MOV.U32 R26, RZ, RZ, R7 ;  /* 0x000000ffff1a7224 */ /* 0x000fe400078e0007 */
[----:B------:R-:W3:Y:S01]  /*bdd80*/  LDL.LU R7, [R1+0x119cc] ;  /* 0x0119cc0001077983 */ /* 0x000ee20000300800 */
[----:B------:R-:W-:-:S15]  /*bdd90*/  IMAD.MOV.U32 R27, RZ, RZ, R2 ;  /* 0x000000ffff1b7224 */ /* 0x000fde00078e0002 */
[----:B------:R0:W-:Y:S04]  /*bdda0*/  STL.64 [R1+0x13c0], R16 ;  /* 0x0013c01001007387 */ /* 0x0001e80000100a00 */
[----:B------:R1:W-:Y:S04]  /*bddb0*/  STL.64 [R1+0x13c8], R18 ;  /* 0x0013c81201007387 */ /* 0x0003e80000100a00 */
[----:B------:R-:W2:Y:S04]  /*bddc0*/  LDL.LU R2, [R1+0x119c8] ;  /* 0x0119c80001027983 */ /* 0x000ea80000300800 */
[----:B0-----:R-:W2:Y:S04]  /*bddd0*/  LDL.LU.64 R16, [R1+0x13f0] ;  /* 0x0013f00001107983 */ /* 0x001ea80000300a00 */
[----:B-1----:R-:W2:Y:S04]  /*bdde0*/  LDL.LU.64 R18, [R1+0x13f8] ;  /* 0x0013f80001127983 */ /* 0x002ea80000300a00 */
[----:B------:R0:W-:Y:S04]  /*bddf0*/  STL.64 [R1+0x117e8], R10 ;  /* 0x0117e80a01007387 */ /* 0x0001e80000100a00 */
[----:B0-----:R-:W2:Y:S04]  /*bde00*/  LDL.LU R11, [R1+0x32b0] ;  /* 0x0032b000010b7983 */ /* 0x001ea80000300800 */
[----:B------:R-:W2:Y:S04]  /*bde10*/  LDL.LU R10, [R1+0x32b8] ;  /* 0x0032b800010a7983 */ /* 0x000ea80000300800 */
[----:B------:R0:W-:Y:S04]  /*bde20*/  STL.64 [R1+0x117e0], R8 ;  /* 0x0117e00801007387 */ /* 0x0001e80000100a00 */
[----:B0-----:R-:W2:Y:S04]  /*bde30*/  LDL.LU R9, [R1+0x32c0] ;  /* 0x0032c00001097983 */ /* 0x001ea80000300800 */
[----:B------:R-:W2:Y:S04]  /*bde40*/  LDL.LU R8, [R1+0x32c8] ;  /* 0x0032c80001087983 */ /* 0x000ea80000300800 */
[----:B------:R-:W2:Y:S01]  /*bde50*/  LDL R28, [R1+0x98] ;  /* 0x00009800011c7983 */ /* 0x000ea20000100800 */
[----:B---3--:R-:W-:-:S15]  /*bde60*/  HMMA.16816.F32 R20, R12, R6, R20 ;  /* 0x000000060c14723c */ /* 0x008fde0000001814 */
[----:B------:R-:W-:-:S04]  /*bde70*/  NOP ;  /* 0x0000000000007918 */ /* 0x000fc80000000000 */
[----:B------:R-:W-:Y:S04]  /*bde80*/  STL.64 [R1+0x13d0], R20 ;  /* 0x0013d01401007387 */ /* 0x000fe80000100a00 */
[----:B------:R0:W-:Y:S04]  /*bde90*/  STL.64 [R1+0x13d8], R22 ;  /* 0x0013d81601007387 */ /* 0x0001e80000100a00 */
[----:B------:R-:W3:Y:S04]  /*bdea0*/  LDL R29, [R1+0x9c] ;  /* 0x00009c00011d7983 */ /* 0x000ee80000100800 */
[----:B0-----:R-:W2:Y:S01]  /*bdeb0*/  LDL.64 R22, [R1+0x38] ;  /* 0x0000380001167983 */ /* 0x001ea20000100a00 */
[----:B----4-:R-:W-:-:S02]  /*bdec0*/  IMAD.MOV.U32 R24, RZ, RZ, R4 ;  /* 0x000000ffff187224 */ /* 0x010fc400078e0004 */
[----:B------:R-:W-:Y:S02]  /*bded0*/  IMAD.MOV.U32 R25, RZ, RZ, R5 ;  /* 0x000000ffff197224 */ /* 0x000fe400078e0005 */
[----:B------:R-:W-:Y:S02]  /*bdee0*/  IMAD.MOV.U32 R20, RZ, RZ, R0 ;  /* 0x000000ffff147224 */ /* 0x000fe400078e0000 */
[----:B------:R-:W-:Y:S01]  /*bdef0*/  IMAD.MOV.U32 R21, RZ, RZ, R3 ;  /* 0x000000ffff157224 */ /* 0x000fe200078e0003 */
[----:B--2---:R-:W-:Y:S04]  /*bdf00*/  STL.64 [R1+0x118a0], R22 ;  /* 0x0118a01601007387 */ /* 0x004fe80000100a00 */
[----:B------:R-:W2:Y:S04]  /*bdf10*/  LDL.LU R4, [R1+0x119c4] ;  /* 0x0119c40001047983 */ /* 0x000ea80000300800 */
[----:B------:R-:W2:Y:S04]  /*bdf20*/  LDL.LU R5, [R1+0x119c0] ;  /* 0x0119c00001057983 */ /* 0x000ea80000300800 */
[----:B------:R0:W-:Y:S04]  /*bdf30*/  STL.64 [R1+0x118b0], R26 ;  /* 0x0118b01a01007387 */ /* 0x0001e80000100a00 */
[----:B0-----:R-:W4:Y:S04]  /*bdf40*/  LDL.LU R26, [R1+0x32c4] ;  /* 0x0032c400011a7983 */ /* 0x001f280000300800 */
[----:B------:R-:W3:Y:S04]  /*bdf50*/  LDL.LU R27, [R1+0x32cc] ;  /* 0x0032cc00011b7983 */ /* 0x000ee80000300800 */
[----:B------:R0:W-:Y:S04]  /*bdf60*/  STL.64 [R1+0x118a8], R24 ;  /* 0x0118a81801007387 */ /* 0x0001e80000100a00 */
[----:B0-----:R-:W3:Y:S04]  /*bdf70*/  LDL.LU R24, [R1+0x32b4] ;  /* 0x0032b40001187983 */ /* 0x001ee80000300800 */
[----:B------:R-:W3:Y:S04]  /*bdf80*/  LDL.LU R25, [R1+0x32bc] ;  /* 0x0032bc0001197983 */ /* 0x000ee80000300800 */
[----:B------:R-:W3:Y:S04]  /*bdf90*/  LDL.LU R0, [R1+0x119bc] ;  /* 0x0119bc0001007983 */ /* 0x000ee80000300800 */
[----:B------:R-:W3:Y:S04]  /*bdfa0*/  LDL.LU R3, [R1+0x119b8] ;  /* 0x0119b80001037983 */ /* 0x000ee80000300800 */
[----:B------:R2:W-:Y:S02]  /*bdfb0*/  STL.64 [R1+0x118b8], R20 ;  /* 0x0118b81401007387 */ /* 0x0005e40000100a00 */
[----:B--2---:R-:W-:Y:S02]  /*bdfc0*/  HMMA.16816.F32 R20, R12, R4, R16 ;  /* 0x000000040c14723c */ /* 0x004fe40000001810 */
[----:B------:R-:W2:Y:S04]  /*bdfd0*/  LDL.LU.64 R16, [R1+0x13e0] ;  /* 0x0013e00001107983 */ /* 0x000ea80000300a00 */
[----:B------:R-:W2:-:S13]  /*bdfe0*/  LDL.LU.64 R18, [R1+0x13e8] ;  /* 0x0013e80001127983 */ /* 0x000e9a0000300a00 */
[----:B------:R-:W-:Y:S04]  /*bdff0*/  STL.64 [R1+0x13f0], R20 ;  /* 0x0013f01401007387 */ /* 0x000fe80000100a00 */
[----:B------:R0:W-:Y:S04]  /*be000*/  STL.64 [R1+0x13f8], R22 ;  /* 0x0013f81601007387 */ /* 0x0001e80000100a00 */
[----:B0-----:R-:W2:Y:S01]  /*be010*/  LDL R22, [R1+0x48] ;  /* 0x0000480001167983 */ /* 0x001ea20000100800 */
[----:B------:R-:W-:-:S03]  /*be020*/  IMAD.MOV.U32 R23, RZ, RZ, R2 ;  /* 0x000000ffff177224 */ /* 0x000fc600078e0002 */
[----:B------:R-:W4:Y:S01]  /*be030*/  LDL.LU R2, [R1+0x119b4] ;  /* 0x0119b40001027983 */ /* 0x000f220000300800 */
[----:B---3--:R-:W-:Y:S02]  /*be040*/  IMAD.MOV.U32 R20, RZ, RZ, R3 ;  /* 0x000000ffff147224 */ /* 0x008fe400078e0003 */
[----:B------:R-:W-:Y:S01]  /*be050*/  IMAD.MOV.U32 R21, RZ, RZ, R0 ;  /* 0x000000ffff157224 */ /* 0x000fe200078e0000 */
[----:B--2---:R-:W-:Y:S04]  /*be060*/  STL.64 [R1+0x118d0], R22 ;  /* 0x0118d01601007387 */ /* 0x004fe80000100a00 */
[----:B------:R-:W-:Y:S04]  /*be070*/  STL.64 [R1+0x117d8], R6 ;  /* 0x0117d80601007387 */ /* 0x000fe80000100a00 */
[----:B------:R0:W-:Y:S04]  /*be080*/  STL.64 [R1+0x117d0], R4 ;  /* 0x0117d00401007387 */ /* 0x0001e80000100a00 */
[----:B0-----:R-:W2:Y:S04]  /*be090*/  LDL.LU.64 R4, [R1+0x1400] ;  /* 0x0014000001047983 */ /* 0x001ea80000300a00 */
[----:B------:R-:W2:Y:S04]  /*be0a0*/  LDL.LU.64 R6, [R1+0x1408] ;  /* 0x0014080001067983 */ /* 0x000ea80000300a00 */
[----:B------:R-:W3:Y:S04]  /*be0b0*/  LDL.LU R3, [R1+0x119b0] ;  /* 0x0119b00001037983 */ /* 0x000ee80000300800 */
[----:B------:R-:W2:Y:S04]  /*be0c0*/  LDL.LU R0, [R1+0x119ac] ;  /* 0x0119ac0001007983 */ /* 0x000ea80000300800 */
[----:B------:R2:W-:Y:S04]  /*be0d0*/  STL.64 [R1+0x118e8], R20 ;  /* 0x0118e81401007387 */ /* 0x0005e80000100a00 */
[----:B------:R-:W2:Y:S04]  /*be0e0*/  LDL R22, [R1+0x58] ;  /* 0x0000580001167983 */ /* 0x000ea80000100800 */
[----:B------:R-:W2:Y:S01]  /*be0f0*/  LDL R23, [R1+0x5c] ;  /* 0x00005c0001177983 */ /* 0x000ea20000100800 */
[----:B------:R-:W-:-:S02]  /*be100*/  IMAD R11, R11, 0x100, R24 ;  /* 0x000001000b0b7824 */ /* 0x000fc400078e0218 */
[----:B------:R-:W-:Y:S02]  /*be110*/  IMAD R10, R10, 0x100, R25 ;  /* 0x000001000a0a7824 */ /* 0x000fe400078e0219 */
[----:B----4-:R-:W-:Y:S02]  /*be120*/  IMAD R9, R9, 0x100, R26 ;  /* 0x0000010009097824 */ /* 0x010fe400078e021a */
[----:B------:R-:W-:Y:S01]  /*be130*/  IMAD R8, R8, 0x100, R27 ;  /* 0x0000010008087824 */ /* 0x000fe200078e021b */
[----:B---3--:R-:W-:Y:S01]  /*be140*/  HMMA.16816.F32 R16, R12, R2, R16 ;  /* 0x000000020c10723c */ /* 0x008fe20000001810 */
[----:B--2---:R0:W-:Y:S01]  /*be150*/  STL.64 [R1+0x11900], R22 ;  /* 0x0119001601007387 */ /* 0x0041e20000100a00 */
[----:B------:R-:W-:-:S15]  /*be160*/  IMAD.MOV.U32 R21, RZ, RZ, R0 ;  /* 0x000000ffff157224 */ /* 0x000fde00078e0000 */
[----:B------:R-:W-:Y:S02]  /*be170*/  NOP ;  /* 0x0000000000007918 */ /* 0x000fe40000000000 */
[----:B------:R-:W-:Y:S04]  /*be180*/  STL.64 [R1+0x13e0], R16 ;  /* 0x0013e01001007387 */ /* 0x000fe80000100a00 */
[----:B------:R-:W-:Y:S04]  /*be190*/  STL.64 [R1+0x13e8], R18 ;  /* 0x0013e81201007387 */ /* 0x000fe80000100a00 */
[----:B------:R-:W2:Y:S04]  /*be1a0*/  LDL R20, [R1+0x60] ;  /* 0x0000600001147983 */ /* 0x000ea80000100800 */
[----:B------:R-:W3:Y:S01]  /*be1b0*/  LDL.LU R0, [R1+0x119a8] ;  /* 0x0119a80001007983 */ /* 0x000ee20000300800 */
[----:B------:R-:W-:-:S02]  /*be1c0*/  F2FP.F16.E4M3.UNPACK_B R12, R11 ;  /* 0x0000000bff0c723e */ /* 0x000fc400020006ff */
[----:B------:R-:W-:Y:S02]  /*be1d0*/  F2FP.F16.E4M3.UNPACK_B R13, R10 ;  /* 0x0000000aff0d723e */ /* 0x000fe400020006ff */
[----:B------:R-:W-:Y:S02]  /*be1e0*/  F2FP.F16.E4M3.UNPACK_B R14, R9 ;  /* 0x00000009ff0e723e */ /* 0x000fe400020006ff */
[----:B------:R-:W-:-:S07]  /*be1f0*/  F2FP.F16.E4M3.UNPACK_B R15, R8 ;  /* 0x00000008ff0f723e */ /* 0x000fce00020006ff */
[----:B------:R-:W-:Y:S01]  /*be200*/  HMMA.16816.F32 R4, R12, R28, R4 ;  /* 0x0000001c0c04723c */ /* 0x000fe20000001804 */
[----:B--2---:R3:W-:Y:S04]  /*be210*/  STL.64 [R1+0x11918], R20 ;  /* 0x0119181401007387 */ /* 0x0047e80000100a00 */
[----:B0-----:R-:W2:-:S14]  /*be220*/  LDL R22, [R1+0x68] ;  /* 0x0000680001167983 */ /* 0x001e9c0000100800 */
[----:B------:R-:W-:Y:S04]  /*be230*/  STL.64 [R1+0x1400], R4 ;  /* 0x0014000401007387 */ /* 0x000fe80000100a00 */
[----:B------:R-:W-:Y:S04]  /*be240*/  STL.64 [R1+0x1408], R6 ;  /* 0x0014080601007387 */ /* 0x000fe80000100a00 */
[----:B------:R-:W2:Y:S01]  /*be250*/  LDL R23, [R1+0x6c] ;  /* 0x00006c0001177983 */ /* 0x000ea20000100800 */
[----:B---3--:R-:W-:-:S03]  /*be260*/  IMAD.MOV.U32 R20, RZ, RZ, R0 ;  /* 0x000000ffff147224 */ /* 0x008fc600078e0000 */
        /* <DEDUP_REMOVED lines=9> */
[----:B------:R-:W3:Y:S04]  /*be300*/  LDL R28, [R1+0x88] ;  /* 0x00008800011c7983 */ /* 0x000ee80000100800 */
[----:B------:R-:W3:Y:S04]  /*be310*/  LDL R29, [R1+0x8c] ;  /* 0x00008c00011d7983 */ /* 0x000ee80000100800 */
[----:B--2---:R-:W-:Y:S04]  /*be320*/  STL.64 [R1+0x11960], R22 ;  /* 0x0119601601007387 */ /* 0x004fe80000100a00 */
[----:B----4-:R0:W-:Y:S04]  /*be330*/  STL.64 [R1+0x11978], R20 ;  /* 0x0119781401007387 */ /* 0x0101e80000100a00 */
[----:B0-----:R-:W2:Y:S04]  /*be340*/  LDL.LU.64 R20, [R1+0x1420] ;  /* 0x0014200001147983 */ /* 0x001ea80000300a00 */
[----:B------:R-:W4:Y:S04]  /*be350*/  LDL.LU.64 R22, [R1+0x1428] ;  /* 0x0014280001167983 */ /* 0x000f280000300a00 */
[----:B----4-:R0:W-:Y:S04]  /*be360*/  STL.64 [R1+0x11988], R22 ;  /* 0x0119881601007387 */ /* 0x0101e80000100a00 */
[----:B0-----:R-:W4:Y:S04]  /*be370*/  LDL R22, [R1+0x90] ;  /* 0x0000900001167983 */ /* 0x001f280000100800 */
[----:B--2---:R-:W-:Y:S04]  /*be380*/  STL.64 [R1+0x11980], R20 ;  /* 0x0119801401007387 */ /* 0x004fe80000100a00 */
[----:B------:R-:W2:Y:S04]  /*be390*/  LDL.LU.64 R24, [R1+0x14b0] ;  /* 0x0014b00001187983 */ /* 0x000ea80000300a00 */
[----:B------:R-:W2:Y:S04]  /*be3a0*/  LDL.LU.64 R26, [R1+0x14b8] ;  /* 0x0014b800011a7983 */ /* 0x000ea80000300a00 */
[----:B--2---:R-:W-:Y:S04]  /*be3b0*/  STL.64 [R1+0x118c8], R26 ;  /* 0x0118c81a01007387 */ /* 0x004fe80000100a00 */
[----:B------:R0:W-:Y:S04]  /*be3c0*/  STL.64 [R1+0x118c0], R24 ;  /* 0x0118c01801007387 */ /* 0x0001e80000100a00 */
[----:B0-----:R-:W2:Y:S04]  /*be3d0*/  LDL.LU.64 R24, [R1+0x14a0] ;  /* 0x0014a00001187983 */ /* 0x001ea80000300a00 */
        /* <DEDUP_REMOVED lines=28> */
[----:B------:R-:W2:Y:S01]  /*be5a0*/  LDL.LU.64 R26, [R1+0x1438] ;  /* 0x00143800011a7983 */ /* 0x000ea20000300a00 */
[----:B---3--:R-:W-:-:S03]  /*be5b0*/  IMAD.MOV.U32 R23, RZ, RZ, R0 ;  /* 0x000000ffff177224 */ /* 0x008fc600078e0000 */
[----:B--2---:R-:W-:Y:S04]  /*be5c0*/  STL.64 [R1+0x11998], R26 ;  /* 0x0119981a01007387 */ /* 0x004fe80000100a00 */
[----:B------:R0:W-:Y:S04]  /*be5d0*/  STL.64 [R1+0x11990], R24 ;  /* 0x0119901801007387 */ /* 0x0001e80000100a00 */
[----:B0-----:R-:W4:Y:S04]  /*be5e0*/  LDL.LU.64 R24, [R1+0x1410] ;  /* 0x0014100001187983 */ /* 0x001f280000300a00 */
[----:B------:R-:W4:Y:S04]  /*be5f0*/  LDL.LU.64 R26, [R1+0x1418] ;  /* 0x00141800011a7983 */ /* 0x000f280000300a00 */
[----:B------:R-:W2:Y:S04]  /*be600*/  LDL.LU.64 R16, [R1+0x14c0] ;  /* 0x0014c00001107983 */ /* 0x000ea80000300a00 */
[----:B------:R-:W2:Y:S04]  /*be610*/  LDL.LU.64 R18, [R1+0x14c8] ;  /* 0x0014c80001127983 */ /* 0x000ea80000300a00 */
[----:B------:R-:W3:Y:S04]  /*be620*/  LDL.LU.64 R8, [R1+0x14d0] ;  /* 0x0014d00001087983 */ /* 0x000ee80000300a00 */
[----:B------:R-:W3:Y:S04]  /*be630*/  LDL.LU.64 R10, [R1+0x14d8] ;  /* 0x0014d800010a7983 */ /* 0x000ee80000300a00 */
[----:B------:R-:W2:Y:S04]  /*be640*/  LDL.LU.64 R4, [R1+0x14e0] ;  /* 0x0014e00001047983 */ /* 0x000ea80000300a00 */
[----:B------:R-:W2:Y:S01]  /*be650*/  LDL.LU.64 R6, [R1+0x14e8] ;  /* 0x0014e80001067983 */ /* 0x000ea20000300a00 */
[----:B----4-:R-:W-:Y:S03]  /*be660*/  HMMA.16816.F32 R20, R12, R22, R24 ;  /* 0x000000160c14723c */ /* 0x010fe60000001818 */
[----:B------:R-:W4:Y:S04]  /*be670*/  LDL.LU.64 R26, [R1+0x11998] ;  /* 0x01199800011a7983 */ /* 0x000f280000300a00 */
[----:B------:R-:W4:-:S12]  /*be680*/  LDL.LU.64 R24, [R1+0x11990] ;  /* 0x0119900001187983 */ /* 0x000f180000300a00 */
[----:B------:R-:W-:Y:S04]  /*be690*/  STL.64 [R1+0x1410], R20 ;  /* 0x0014101401007387 */ /* 0x000fe80000100a00 */
[----:B------:R0:W-:Y:S04]  /*be6a0*/  STL.64 [R1+0x1418], R22 ;  /* 0x0014181601007387 */ /* 0x0001e80000100a00 */
[----:B0-----:R-:W2:Y:S04]  /*be6b0*/  LDL.LU.64 R22, [R1+0x11988] ;  /* 0x0119880001167983 */ /* 0x001ea80000300a00 */
[----:B------:R-:W2:Y:S02]  /*be6c0*/  LDL.LU.64 R20, [R1+0x11980] ;  /* 0x0119800001147983 */ /* 0x000ea40000300a00 */
[----:B--2---:R-:W-:-:S15]  /*be6d0*/  HMMA.16816.F32 R20, R12, R28, R20 ;  /* 0x0000001c0c14723c */ /* 0x004fde0000001814 */
[----:B------:R-:W-:-:S04]  /*be6e0*/  NOP ;  /* 0x0000000000007918 */ /* 0x000fc80000000000 */
[----:B------:R0:W-:Y:S04]  /*be6f0*/  STL.64 [R1+0x1420], R20 ;  /* 0x0014201401007387 */ /* 0x0001e80000100a00 */
[----:B------:R4:W-:Y:S04]  /*be700*/  STL.64 [R1+0x1428], R22 ;  /* 0x0014281601007387 */ /* 0x0009e80000100a00 */
[----:B0-----:R-:W4:Y:S04]  /*be710*/  LDL.LU.64 R20, [R1+0x11978] ;  /* 0x0119780001147983 */ /* 0x001f280000300a00 */
[----:B------:R-:W2:Y:S01]  /*be720*/  LDL.64 R28, [R1] ;  /* 0x00000000011c7983 */ /* 0x000ea20000100a00 */
[----:B----4-:R-:W-:Y:S03]  /*be730*/  HMMA.16816.F32 R20, R12, R20, R24 ;  /* 0x000000140c14723c */ /* 0x010fe60000001818 */
[----:B------:R-:W4:Y:S04]  /*be740*/  LDL.LU.64 R26, [R1+0x11970] ;  /* 0x01197000011a7983 */ /* 0x000f280000300a00 */
[----:B------:R-:W4:-:S12]  /*be750*/  LDL.LU.64 R24, [R1+0x11968] ;  /* 0x0119680001187983 */ /* 0x000f180000300a00 */
        /* <DEDUP_REMOVED lines=47> */
[----:B------:R-:W3:-:S13]  /*bea50*/  LDL.LU.64 R24, [R1+0x118a8] ;  /* 0x0118a80001187983 */ /* 0x000eda0000300a00 */
[----:B------:R-:W-:Y:S04]  /*bea60*/  STL.64 [R1+0x14b0], R20 ;  /* 0x0014b01401007387 */ /* 0x000fe80000100a00 */
[----:B------:R0:W-:Y:S04]  /*bea70*/  STL.64 [R1+0x14b8], R22 ;  /* 0x0014b81601007387 */ /* 0x0001e80000100a00 */
[----:B0-----:R-:W2:Y:S01]  /*bea80*/  LDL.LU.64 R22, [R1+0x118a0] ;  /* 0x0118a00001167983 */ /* 0x001ea20000300a00 */
[C---:B---3--:R-:W-:Y:S08]  /*bea90*/  HMMA.16816.F32 R8, R12.reuse, R24, R8 ;  /* 0x000000180c08723c */ /* 0x048ff00000001808 */
[C---:B----4-:R-:W-:Y:S08]  /*beaa0*/  HMMA.16816.F32 R4, R12.reuse, R26, R4 ;  /* 0x0000001a0c04723c */ /* 0x050ff00000001804 */
[----:B--2---:R-:W-:Y:S01]  /*beab0*/  HMMA.16816.F32 R16, R12, R22, R16 ;  /* 0x000000160c10723c */ /* 0x004fe20000001810 */
[----:B------:R-:W-:-:S05]  /*beac0*/  IMAD.MOV.U32 R0, RZ, RZ, R23 ;  /* 0x000000ffff007224 */ /* 0x000fca00078e0017 */
[----:B------:R-:W-:-:S13]  /*bead0*/  STL [R1+0x11728], R0 ;  /* 0x0117280001007387 */ /* 0x000fda0000100800 */
[----:B------:R-:W-:Y:S04]  /*beae0*/  STL.64 [R1+0x14c0], R16 ;  /* 0x0014c01001007387 */ /* 0x000fe80000100a00 */
[----:B------:R-:W-:Y:S04]  /*beaf0*/  STL.64 [R1+0x14c8], R18 ;  /* 0x0014c81201007387 */ /* 0x000fe80000100a00 */
[----:B------:R-:W2:Y:S04]  /*beb00*/  LDL.LU.64 R24, [R1+0x1540] ;  /* 0x0015400001187983 */ /* 0x000ea80000300a00 */
[----:B------:R-:W-:Y:S04]  /*beb10*/  STL.64 [R1+0x14d0], R8 ;  /* 0x0014d00801007387 */ /* 0x000fe80000100a00 */
[----:B------:R-:W-:Y:S04]  /*beb20*/  STL.64 [R1+0x14d8], R10 ;  /* 0x0014d80a01007387 */ /* 0x000fe80000100a00 */
[----:B------:R-:W3:Y:S04]  /*beb30*/  LDL.LU.64 R26, [R1+0x1548] ;  /* 0x00154800011a7983 */ /* 0x000ee80000300a00 */
[----:B------:R-:W-:Y:S04]  /*beb40*/  STL.64 [R1+0x14e0], R4 ;  /* 0x0014e00401007387 */ /* 0x000fe80000100a00 */
[----:B------:R-:W-:Y:S04]  /*beb50*/  STL.64 [R1+0x14e8], R6 ;  /* 0x0014e80601007387 */ /* 0x000fe80000100a00 */
[----:B---3--:R-:W-:Y:S04]  /*beb60*/  STL.64 [R1+0x11830], R26 ;  /* 0x0118301a01007387 */ /* 0x008fe80000100a00 */
[----:B--2---:R0:W-:Y:S04]  /*beb70*/  STL.64 [R1+0x11828], R24 ;  /* 0x0118281801007387 */ /* 0x0041e80000100a00 */
[----:B0-----:R-:W2:Y:S04]  /*beb80*/  LDL.LU.64 R24, [R1+0x1530] ;  /* 0x0015300001187983 */ /* 0x001ea80000300a00 */
[----:B------:R-:W3:Y:S04]  /*beb90*/  LDL.LU.64 R26, [R1+0x1538] ;  /* 0x00153800011a7983 */ /* 0x000ee80000300a00 */
[----:B---3--:R0:W-:Y:S04]  /*beba0*/  STL.64 [R1+0x11840], R26 ;  /* 0x0118401a01007387 */ /* 0x0081e80000100a00 */
[----:B0-----:R-:W3:Y:S04]  /*bebb0*/  LDL R26, [R1+0x8] ;  /* 0x00000800011a7983 */ /* 0x001ee80000100800 */
[----:B------:R-:W3:Y:S04]  /*bebc0*/  LDL R27, [R1+0xc] ;  /* 0x00000c00011b7983 */ /* 0x000ee80000100800 */
[----:B--2---:R0:W-:Y:S04]  /*bebd0*/  STL.64 [R1+0x11838], R24 ;  /* 0x0118381801007387 */ /* 0x0041e80000100a00 */
[----:B0-----:R-:W2:Y:S04]  /*bebe0*/  LDL R24, [R1+0x10] ;  /* 0x0000100001187983 */ /* 0x001ea80000100800 */
[----:B------:R-:W2:Y:S04]  /*bebf0*/  LDL R25, [R1+0x14] ;  /* 0x0000140001197983 */ /* 0x000ea80000100800 */
[----:B---3--:R0:W-:Y:S04]  /*bec00*/  STL.64 [R1+0x11858], R26 ;  /* 0x0118581a01007387 */ /* 0x0081e80000100a00 */
[----:B0-----:R-:W3:Y:S04]  /*bec10*/  LDL.64 R26, [R1+0x18] ;  /* 0x00001800011a7983 */ /* 0x001ee80000100a00 */
[----:B---3--:R0:W-:Y:S04]  /*bec20*/  STL.64 [R1+0x11888], R26 ;  /* 0x0118881a01007387 */ /* 0x0081e80000100a00 */
[----:B0-----:R-:W3:Y:S04]  /*bec30*/  LDL R26, [R1+0x20] ;  /* 0x00002000011a7983 */ /* 0x001ee80000100800 */
[----:B------:R-:W3:Y:S04]  /*bec40*/  LDL R27, [R1+0x24] ;  /* 0x00002400011b7983 */ /* 0x000ee80000100800 */
[----:B--2---:R-:W-:Y:S04]  /*bec50*/  STL.64 [R1+0x11880], R24 ;  /* 0x0118801801007387 */ /* 0x004fe80000100a00 */
        /* <DEDUP_REMOVED lines=29> */
[----:B0-----:R-:W3:Y:S04]  /*bee30*/  LDL.LU.64 R26, [R1+0x11888] ;  /* 0x01188800011a7983 */ /* 0x001ee80000300a00 */
[----:B------:R-:W2:Y:S01]  /*bee40*/  LDL.LU.64 R24, [R1+0x11880] ;  /* 0x0118800001187983 */ /* 0x000ea20000300a00 */
[----:B---3--:R-:W-:-:S15]  /*bee50*/  HMMA.16816.F32 R16, R12, R26, R16 ;  /* 0x0000001a0c10723c */ /* 0x008fde0000001810 */
        /* <DEDUP_REMOVED lines=18> */
[----:B0-----:R-:W3:Y:S04]  /*bef80*/  LDL.LU.64 R26, [R1+0x11840] ;  /* 0x01184000011a7983 */ /* 0x001ee80000300a00 */
[----:B------:R-:W3:Y:S01]  /*bef90*/  LDL.LU.64 R24, [R1+0x11838] ;  /* 0x0118380001187983 */ /* 0x000ee20000300a00 */
[----:B------:R-:W-:Y:S01]  /*befa0*/  IMAD.MOV.U32 R0, RZ, RZ, R29 ;  /* 0x000000ffff007224 */ /* 0x000fe200078e001d */
[----:B---3--:R-:W-:-:S15]  /*befb0*/  HMMA.16816.F32 R24, R12, R28, R24 ;  /* 0x0000001c0c18723c */ /* 0x008fde0000001818 */
[----:B------:R-:W-:-:S04]  /*befc0*/  NOP ;  /* 0x0000000000007918 */ /* 0x000fc80000000000 */
[----:B------:R-:W-:Y:S04]  /*befd0*/  STL.64 [R1+0x1530], R24 ;  /* 0x0015301801007387 */ /* 0x000fe80000100a00 */
[----:B------:R0:W-:Y:S04]  /*befe0*/  STL.64 [R1+0x1538], R26 ;  /* 0x0015381a01007387 */ /* 0x0001e80000100a00 */
[----:B0-----:R-:W3:Y:S04]  /*beff0*/  LDL.LU.64 R26, [R1+0x11830] ;  /* 0x01183000011a7983 */ /* 0x001ee80000300a00 */
[----:B------:R-:W3:Y:S04]  /*bf000*/  LDL.LU.64 R24, [R1+0x11828] ;  /* 0x0118280001187983 */ /* 0x000ee80000300a00 */
        /* <DEDUP_REMOVED lines=8> */
[----:B0-----:R-:W4:Y:S01]  /*bf090*/  LDL.LU R29, [R1+0x32e8] ;  /* 0x0032e800011d7983 */ /* 0x001f220000300800 */
        /* <DEDUP_REMOVED lines=12> */
[C---:B----4-:R-:W-:Y:S08]  /*bf160*/  HMMA.16816.F32 R24, R12.reuse, R22, R8 ;  /* 0x000000160c18723c */ /* 0x050ff00000001808 */
[C---:B--2---:R-:W-:Y:S01]  /*bf170*/  HMMA.16816.F32 R4, R12.reuse, R20, R4 ;  /* 0x000000140c04723c */ /* 0x044fe20000001804 */
[----:B------:R-:W2:Y:S10]  /*bf180*/  LDL.LU.64 R8, [R1+0x1590] ;  /* 0x0015900001087983 */ /* 0x000eb40000300a00 */
[----:B------:R0:W-:Y:S04]  /*bf190*/  STL.64 [R1+0x1570], R24 ;  /* 0x0015701801007387 */ /* 0x0001e80000100a00 */
[----:B------:R1:W-:Y:S04]  /*bf1a0*/  STL.64 [R1+0x1578], R26 ;  /* 0x0015781a01007387 */ /* 0x0003e80000100a00 */
[----:B------:R-:W2:Y:S04]  /*bf1b0*/  LDL.LU.64 R10, [R1+0x1598] ;  /* 0x00159800010a7983 */ /* 0x000ea80000300a00 */
[----:B------:R4:W-:Y:S04]  /*bf1c0*/  STL.64 [R1+0x1580], R4 ;  /* 0x0015800401007387 */ /* 0x0009e80000100a00 */
[----:B------:R3:W-:Y:S04]  /*bf1d0*/  STL.64 [R1+0x1588], R6 ;  /* 0x0015880601007387 */ /* 0x0007e80000100a00 */
[----:B0-----:R-:W2:Y:S04]  /*bf1e0*/  LDL.LU.64 R24, [R1+0x15a0] ;  /* 0x0015a00001187983 */ /* 0x001ea80000300a00 */
[----:B-1----:R-:W2:Y:S04]  /*bf1f0*/  LDL.LU.64 R26, [R1+0x15a8] ;  /* 0x0015a800011a7983 */ /* 0x002ea80000300a00 */
[----:B----4-:R-:W4:Y:S04]  /*bf200*/  LDL.LU.64 R4, [R1+0x15b0] ;  /* 0x0015b00001047983 */ /* 0x010f280000300a00 */
[----:B---3--:R-:W4:Y:S04]  /*bf210*/  LDL.LU.64 R6, [R1+0x15b8] ;  /* 0x0015b80001067983 */ /* 0x008f280000300a00 */
[----:B------:R0:W-:Y:S04]  /*bf220*/  STL.64 [R1+0x11640], R22 ;  /* 0x0116401601007387 */ /* 0x0001e80000100a00 */
[----:B0-----:R-:W3:Y:S04]  /*bf230*/  LDL.LU R22, [R1+0x32e0] ;  /* 0x0032e00001167983 */ /* 0x001ee80000300800 */
[----:B------:R-:W3:Y:S04]  /*bf240*/  LDL.LU R23, [R1+0x32ec] ;  /* 0x0032ec0001177983 */ /* 0x000ee80000300800 */
[----:B------:R0:W-:Y:S04]  /*bf250*/  STL.64 [R1+0x11638], R20 ;  /* 0x0116381401007387 */ /* 0x0001e80000100a00 */
[----:B0-----:R-:W2:Y:S04]  /*bf260*/  LDL.LU R20, [R1+0x32d8] ;  /* 0x0032d80001147983 */ /* 0x001ea80000300800 */
[----:B------:R-:W2:Y:S04]  /*bf270*/  LDL.LU R21, [R1+0x32e4] ;  /* 0x0032e40001157983 */ /* 0x000ea80000300800 */
[----:B---3--:R-:W-:Y:S04]  /*bf280*/  STL.64 [R1+0x117b8], R22 ;  /* 0x0117b81601007387 */ /* 0x008fe80000100a00 */
[----:B--2---:R0:W-:Y:S04]  /*bf290*/  STL.64 [R1+0x117b0], R20 ;  /* 0x0117b01401007387 */ /* 0x0041e80000100a00 */
[----:B0-----:R-:W2:Y:S04]  /*bf2a0*/  LDL.LU.64 R20, [R1+0x15f0] ;  /* 0x0015f00001147983 */ /* 0x001ea80000300a00 */
[----:B------:R-:W3:Y:S01]  /*bf2b0*/  LDL.LU.64 R22, [R1+0x15f8] ;  /* 0x0015f80001167983 */ /* 0x000ee20000300a00 */
[C---:B------:R-:W-:Y:S08]  /*bf2c0*/  HMMA.16816.F32 R8, R12.reuse, R18, R8 ;  /* 0x000000120c08723c */ /* 0x040ff00000001808 */
[C---:B------:R-:W-:Y:S01]  /*bf2d0*/  HMMA.16816.F32 R24, R12.reuse, R16, R24 ;  /* 0x000000100c18723c */ /* 0x040fe20000001818 */
[----:B---3--:R-:W-:Y:S04]  /*bf2e0*/  STL.64 [R1+0x117c8], R22 ;  /* 0x0117c81601007387 */ /* 0x008fe80000100a00 */
[----:B--2---:R0:W-:Y:S04]  /*bf2f0*/  STL.64 [R1+0x117c0], R20 ;  /* 0x0117c01401007387 */ /* 0x0041e80000100a00 */
[----:B0-----:R-:W2:Y:S04]  /*bf300*/  LDL.LU.64 R20, [R1+0x15d0] ;  /* 0x0015d00001147983 */ /* 0x001ea80000300a00 */
[----:B------:R-:W2:Y:S04]  /*bf310*/  LDL.LU.64 R22, [R1+0x15d8] ;  /* 0x0015d80001167983 */ /* 0x000ea80000300a00 */
[----:B------:R-:W-:Y:S04]  /*bf320*/  STL.64 [R1+0x1590], R8 ;  /* 0x0015900801007387 */ /* 0x000fe80000100a00 */
[----:B------:R0:W-:Y:S04]  /*bf330*/  STL.64 [R1+0x1598], R10 ;  /* 0x0015980a01007387 */ /* 0x0001e80000100a00 */
[----:B0-----:R-:W4:Y:S04]  /*bf340*/  LDL.LU.64 R10, [R1+0x117e8] ;  /* 0x0117e800010a7983 */ /* 0x001f280000300a00 */
[----:B------:R-:W3:Y:S04]  /*bf350*/  LDL.LU.64 R8, [R1+0x117e0] ;  /* 0x0117e00001087983 */ /* 0x000ee80000300a00 */
[----:B------:R0:W-:Y:S04]  /*bf360*/  STL.64 [R1+0x15a0], R24 ;  /* 0x0015a01801007387 */ /* 0x0001e80000100a00 */
[----:B------:R1:W-:Y:S04]  /*bf370*/  STL.64 [R1+0x15a8], R26 ;  /* 0x0015a81a01007387 */ /* 0x0003e80000100a00 */
[----:B0-----:R-:W2:Y:S04]  /*bf380*/  LDL.LU.64 R24, [R1+0x15e0] ;  /* 0x0015e00001187983 */ /* 0x001ea80000300a00 */
[----:B-1----:R-:W2:Y:S04]  /*bf390*/  LDL.LU.64 R26, [R1+0x15e8] ;  /* 0x0015e800011a7983 */ /* 0x002ea80000300a00 */
[----:B------:R-:W-:Y:S04]  /*bf3a0*/  STL.64 [R1+0x11650], R18 ;  /* 0x0116501201007387 */ /* 0x000fe80000100a00 */
[----:B------:R0:W-:Y:S04]  /*bf3b0*/  STL.64 [R1+0x11648], R16 ;  /* 0x0116481001007387 */ /* 0x0001e80000100a00 */
[----:B0-----:R-:W3:Y:S04]  /*bf3c0*/  LDL.LU.64 R16, [R1+0x15c0] ;  /* 0x0015c00001107983 */ /* 0x001ee80000300a00 */
[----:B------:R-:W3:Y:S01]  /*bf3d0*/  LDL.LU.64 R18, [R1+0x15c8] ;  /* 0x0015c80001127983 */ /* 0x000ee20000300a00 */
[----:B----4-:R-:W-:-:S15]  /*bf3e0*/  HMMA.16816.F32 R4, R12, R10, R4 ;  /* 0x0000000a0c04723c */ /* 0x010fde0000001804 */
        /* <DEDUP_REMOVED lines=8> */
[----:B------:R-:W-:Y:S04]  /*bf470*/  STL.64 [R1+0x15c8], R18 ;  /* 0x0015c81201007387 */ /* 0x000fe80000100a00 */
[----:B0-----:R-:W4:Y:S04]  /*bf480*/  LDL.64 R16, [R1+0x98] ;  /* 0x0000980001107983 */ /* 0x001f280000100a00 */
[----:B------:R0:W-:Y:S04]  /*bf490*/  STL.64 [R1+0x11630], R10 ;  /* 0x0116300a01007387 */ /* 0x0001e80000100a00 */
[----:B0-----:R-:W3:Y:S04]  /*bf4a0*/  LDL.LU R10, [R1+0x32d0] ;  /* 0x0032d000010a7983 */ /* 0x001ee80000300800 */
[----:B------:R-:W3:Y:S04]  /*bf4b0*/  LDL.LU R11, [R1+0x32dc] ;  /* 0x0032dc00010b7983 */ /* 0x000ee80000300800 */
        /* <DEDUP_REMOVED lines=14> */
[----:B------:R-:W4:Y:S04]  /*bf5a0*/  LDL R18, [R1+0x90] ;  /* 0x0000900001127983 */ /* 0x000f280000100800 */
[----:B------:R-:W4:Y:S04]  /*bf5b0*/  LDL R19, [R1+0x94] ;  /* 0x0000940001137983 */ /* 0x000f280000100800 */
[----:B------:R-:W-:Y:S04]  /*bf5c0*/  STL.64 [R1+0x11610], R6 ;  /* 0x0116100601007387 */ /* 0x000fe80000100a00 */
[----:B------:R0:W-:Y:S02]  /*bf5d0*/  STL.64 [R1+0x11608], R4 ;  /* 0x0116080401007387 */ /* 0x0001e40000100a00 */
[----:B0-----:R-:W-:Y:S02]  /*bf5e0*/  HMMA.16816.F32 R4, R12, R2, R24 ;  /* 0x000000020c04723c */ /* 0x001fe40000001818 */
[----:B------:R-:W-:-:S15]  /*bf5f0*/  STL [R1+0x115e0], R3 ;  /* 0x0115e00301007387 */ /* 0x000fde0000100800 */
[----:B------:R-:W-:Y:S02]  /*bf600*/  NOP ;  /* 0x0000000000007918 */ /* 0x000fe40000000000 */
[----:B------:R0:W-:Y:S04]  /*bf610*/  STL.64 [R1+0x15e0], R4 ;  /* 0x0015e00401007387 */ /* 0x0001e80000100a00 */
[----:B------:R1:W-:Y:S04]  /*bf620*/  STL.64 [R1+0x15e8], R6 ;  /* 0x0015e80601007387 */ /* 0x0003e80000100a00 */
[----:B0-----:R-:W4:Y:S04]  /*bf630*/  LDL.LU.64 R4, [R1+0x1600] ;  /* 0x0016000001047983 */ /* 0x001f280000300a00 */
[----:B-1----:R-:W4:Y:S04]  /*bf640*/  LDL.LU.64 R6, [R1+0x1608] ;  /* 0x0016080001067983 */ /* 0x002f280000300a00 */
[----:B------:R-:W4:Y:S04]  /*bf650*/  LDL R26, [R1+0x40] ;  /* 0x00004000011a7983 */ /* 0x000f280000100800 */
[----:B------:R-:W4:Y:S04]  /*bf660*/  LDL R27, [R1+0x44] ;  /* 0x00004400011b7983 */ /* 0x000f280000100800 */
[----:B------:R-:W4:Y:S04]  /*bf670*/  LDL R24, [R1+0x48] ;  /* 0x0000480001187983 */ /* 0x000f280000100800 */
[----:B------:R-:W4:Y:S01]  /*bf680*/  LDL R25, [R1+0x4c] ;  /* 0x00004c0001197983 */ /* 0x000f220000100800 */
[----:B------:R-:W-:-:S05]  /*bf690*/  IMAD R9, R10, 0x100, R9 ;  /* 0x000001000a097824 */ /* 0x000fca00078e0209 */
[----:B------:R-:W-:Y:S01]  /*bf6a0*/  F2FP.F16.E4M3.UNPACK_B R12, R9 ;  /* 0x00000009ff0c723e */ /* 0x000fe200020006ff */
[----:B---3--:R-:W-:Y:S02]  /*bf6b0*/  IMAD R8, R20, 0x100, R11 ;  /* 0x0000010014087824 */ /* 0x008fe400078e020b */
[----:B--2---:R-:W-:-:S03]  /*bf6c0*/  IMAD R22, R22, 0x100, R21 ;  /* 0x0000010016167824 */ /* 0x004fc600078e0215 */
[----:B------:R-:W-:Y:S02]  /*bf6d0*/  F2FP.F16.E4M3.UNPACK_B R13, R8 ;  /* 0x00000008ff0d723e */ /* 0x000fe400020006ff */
[----:B------:R-:W2:Y:S04]  /*bf6e0*/  LDL.LU.64 R8, [R1+0x1610] ;  /* 0x0016100001087983 */ /* 0x000ea80000300a00 */
[----:B------:R-:W2:Y:S04]  /*bf6f0*/  LDL.LU.64 R10, [R1+0x1618] ;  /* 0x00161800010a7983 */ /* 0x000ea80000300a00 */
[----:B------:R-:W3:Y:S04]  /*bf700*/  LDL R20, [R1+0x58] ;  /* 0x0000580001147983 */ /* 0x000ee80000100800 */
[----:B------:R-:W3:Y:S01]  /*bf710*/  LDL R21, [R1+0x5c] ;  /* 0x00005c0001157983 */ /* 0x000ee20000100800 */
[----:B------:R-:W-:Y:S01]  /*bf720*/  IMAD R29, R29, 0x100, R23 ;  /* 0x000001001d1d7824 */ /* 0x000fe200078e0217 */
[----:B------:R-:W-:-:S02]  /*bf730*/  F2FP.F16.E4M3.UNPACK_B R14, R22 ;  /* 0x00000016ff0e723e */ /* 0x000fc400020006ff */
[----:B----4-:R-:W-:Y:S04]  /*bf740*/  STL.64 [R1+0x11720], R26 ;  /* 0x0117201a01007387 */ /* 0x010fe80000100a00 */
[----:B------:R-:W-:Y:S04]  /*bf750*/  STL.64 [R1+0x11718], R24 ;  /* 0x0117181801007387 */ /* 0x000fe80000100a00 */
[----:B------:R-:W4:Y:S04]  /*bf760*/  LDL R22, [R1+0x50] ;  /* 0x0000500001167983 */ /* 0x000f280000100800 */
[----:B------:R-:W4:Y:S01]  /*bf770*/  LDL R23, [R1+0x54] ;  /* 0x0000540001177983 */ /* 0x000f220000100800 */
[----:B------:R-:W-:-:S03]  /*bf780*/  F2FP.F16.E4M3.UNPACK_B R15, R29 ;  /* 0x0000001dff0f723e */ /* 0x000fc600020006ff */
[----:B----4-:R-:W-:Y:S04]  /*bf790*/  STL.64 [R1+0x11738], R22 ;  /* 0x0117381601007387 */ /* 0x010fe80000100a00 */
[----:B---3--:R0:W-:Y:S04]  /*bf7a0*/  STL.64 [R1+0x11730], R20 ;  /* 0x0117301401007387 */ /* 0x0081e80000100a00 */
[----:B------:R-:W3:Y:S01]  /*bf7b0*/  LDL.LU R29, [R1+0x117ac] ;  /* 0x0117ac00011d7983 */ /* 0x000ee20000300800 */
[----:B0-----:R-:W-:Y:S01]  /*bf7c0*/  HMMA.16816.F32 R20, R12, R16, R4 ;  /* 0x000000100c14723c */ /* 0x001fe20000001804 */
[----:B------:R-:W-:-:S02]  /*bf7d0*/  IMAD.MOV.U32 R5, RZ, RZ, R16 ;  /* 0x000000ffff057224 */ /* 0x000fc400078e0010 */
[----:B------:R-:W-:Y:S02]  /*bf7e0*/  IMAD.MOV.U32 R4, RZ, RZ, R17 ;  /* 0x000000ffff047224 */ /* 0x000fe400078e0011 */
[----:B------:R-:W-:-:S14]  /*bf7f0*/  IMAD.MOV.U32 R7, RZ, RZ, R0 ;  /* 0x000000ffff077224 */ /* 0x000fdc00078e0000 */
[----:B------:R0:W-:Y:S04]  /*bf800*/  STL.64 [R1+0x1600], R20 ;  /* 0x0016001401007387 */ /* 0x0001e80000100a00 */
[----:B------:R1:W-:Y:S04]  /*bf810*/  STL.64 [R1+0x1608], R22 ;  /* 0x0016081601007387 */ /* 0x0003e80000100a00 */
[----:B------:R-:W4:Y:S04]  /*bf820*/  LDL R6, [R1] ;  /* 0x0000000001067983 */ /* 0x000f280000100800 */
[----:B------:R-:W3:Y:S04]  /*bf830*/  LDL.LU R0, [R1+0x117a8] ;  /* 0x0117a80001007983 */ /* 0x000ee80000300800 */
[----:B------:R-:W-:Y:S04]  /*bf840*/  STL.64 [R1+0x11668], R4 ;  /* 0x0116680401007387 */ /* 0x000fe80000100a00 */
[----:B0-----:R-:W3:Y:S04]  /*bf850*/  LDL.LU.64 R20, [R1+0x1670] ;  /* 0x0016700001147983 */ /* 0x001ee80000300a00 */
[----:B-1----:R-:W3:Y:S01]  /*bf860*/  LDL.LU.64 R22, [R1+0x1678] ;  /* 0x0016780001167983 */ /* 0x002ee20000300a00 */
[----:B--2---:R-:W-:-:S15]  /*bf870*/  HMMA.16816.F32 R8, R12, R18, R8 ;  /* 0x000000120c08723c */ /* 0x004fde0000001808 */
[----:B------:R-:W-:-:S04]  /*bf880*/  NOP ;  /* 0x0000000000007918 */ /* 0x000fc80000000000 */
[----:B------:R-:W-:Y:S04]  /*bf890*/  STL.64 [R1+0x1610], R8 ;  /* 0x0016100801007387 */ /* 0x000fe80000100a00 */
[----:B------:R-:W-:Y:S04]  /*bf8a0*/  STL.64 [R1+0x1618], R10 ;  /* 0x0016180a01007387 */ /* 0x000fe80000100a00 */
[----:B---3--:R0:W-:Y:S04]  /*bf8b0*/  STL.64 [R1+0x11748], R22 ;  /* 0x0117481601007387 */ /* 0x0081e80000100a00 */
[----:B0-----:R-:W2:Y:S04]  /*bf8c0*/  LDL R22, [R1+0x68] ;  /* 0x0000680001167983 */ /* 0x001ea80000100800 */
[----:B------:R-:W2:Y:S04]  /*bf8d0*/  LDL R23, [R1+0x6c] ;  /* 0x00006c0001177983 */ /* 0x000ea80000100800 */
[----:B------:R0:W-:Y:S04]  /*bf8e0*/  STL.64 [R1+0x11740], R20 ;  /* 0x0117401401007387 */ /* 0x0001e80000100a00 */
[----:B------:R-:W3:Y:S04]  /*bf8f0*/  LDL R18, [R1+0x88] ;  /* 0x0000880001127983 */ /* 0x000ee80000100800 */
[----:B------:R-:W3:Y:S04]  /*bf900*/  LDL R19, [R1+0x8c] ;  /* 0x00008c0001137983 */ /* 0x000ee80000100800 */
[----:B0-----:R-:W3:Y:S04]  /*bf910*/  LDL R20, [R1+0x70] ;  /* 0x0000700001147983 */ /* 0x001ee80000100800 */
[----:B------:R-:W3:Y:S04]  /*bf920*/  LDL R21, [R1+0x74] ;  /* 0x0000740001157983 */ /* 0x000ee80000100800 */
[----:B------:R-:W4:Y:S04]  /*bf930*/  LDL.LU.64 R8, [R1+0x1620] ;  /* 0x0016200001087983 */ /* 0x000f280000300a00 */
[----:B------:R-:W4:Y:S04]  /*bf940*/  LDL.LU.64 R10, [R1+0x1628] ;  /* 0x00162800010a7983 */ /* 0x000f280000300a00 */
[----:B--2---:R0:W-:Y:S04]  /*bf950*/  STL.64 [R1+0x11760], R22 ;  /* 0x0117601601007387 */ /* 0x0041e80000100a00 */
[----:B0-----:R-:W2:Y:S04]  /*bf960*/  LDL R22, [R1+0x78] ;  /* 0x0000780001167983 */ /* 0x001ea80000100800 */
[----:B------:R-:W2:Y:S04]  /*bf970*/  LDL R23, [R1+0x7c] ;  /* 0x00007c0001177983 */ /* 0x000ea80000100800 */
[----:B---3--:R0:W-:Y:S04]  /*bf980*/  STL.64 [R1+0x11778], R20 ;  /* 0x0117781401007387 */ /* 0x0081e80000100a00 */
[----:B0-----:R-:W3:Y:S04]  /*bf990*/  LDL R20, [R1+0x80] ;  /* 0x0000800001147983 */ /* 0x001ee80000100800 */
[----:B------:R-:W3:Y:S04]  /*bf9a0*/  LDL R21, [R1+0x84] ;  /* 0x0000840001157983 */ /* 0x000ee80000100800 */
        /* <DEDUP_REMOVED lines=15> */
[C---:B----4-:R-:W-:Y:S03]  /*bfaa0*/  HMMA.16816.F32 R8, R12.reuse, R18, R8 ;  /* 0x000000120c08723c */ /* 0x050fe60000001808 */
[----:B--2---:R-:W-:Y:S04]  /*bfab0*/  STL.64 [R1+0x117a0], R26 ;  /* 0x0117a01a01007387 */ /* 0x004fe80000100a00 */
[----:B------:R0:W-:Y:S04]  /*bfac0*/  STL.64 [R1+0x11798], R24 ;  /* 0x0117981801007387 */ /* 0x0001e80000100a00 */
[----:B0-----:R-:W3:Y:S04]  /*bfad0*/  LDL.LU.64 R24, [R1+0x1630] ;  /* 0x0016300001187983 */ /* 0x001ee80000300a00 */
[----:B------:R-:W3:Y:S04]  /*bfae0*/  LDL.LU.64 R26, [R1+0x1638] ;  /* 0x00163800011a7983 */ /* 0x000ee80000300a00 */
[----:B------:R-:W2:Y:S04]  /*bfaf0*/  LDL.64 R4, [R1+0x8] ;  /* 0x0000080001047983 */ /* 0x000ea80000100a00 */
[----:B------:R-:W-:Y:S01]  /*bfb00*/  STL.64 [R1+0x11698], R6 ;  /* 0x0116980601007387 */ /* 0x000fe20000100a00 */
[C---:B---3--:R-:W-:Y:S03]  /*bfb10*/  HMMA.16816.F32 R20, R12.reuse, R20, R24 ;  /* 0x000000140c14723c */ /* 0x048fe60000001818 */
[----:B--2---:R0:W-:Y:S04]  /*bfb20*/  STL.64 [R1+0x11690], R4 ;  /* 0x0116900401007387 */ /* 0x0041e80000100a00 */
[----:B0-----:R-:W2:Y:S04]  /*bfb30*/  LDL R4, [R1+0x60] ;  /* 0x0000600001047983 */ /* 0x001ea80000100800 */
[----:B------:R-:W2:Y:S04]  /*bfb40*/  LDL R5, [R1+0x64] ;  /* 0x0000640001057983 */ /* 0x000ea80000100800 */
[----:B------:R-:W3:Y:S04]  /*bfb50*/  LDL.LU.64 R16, [R1+0x16a0] ;  /* 0x0016a00001107983 */ /* 0x000ee80000300a00 */
[----:B------:R-:W3:Y:S04]  /*bfb60*/  LDL.LU.64 R18, [R1+0x16a8] ;  /* 0x0016a80001127983 */ /* 0x000ee80000300a00 */
        /* <DEDUP_REMOVED lines=14> */
[----:B0-----:R-:W2:Y:S04]  /*bfc50*/  LDL.LU.64 R20, [R1+0x11778] ;  /* 0x0117780001147983 */ /* 0x001ea80000300a00 */
[----:B------:R-:W3:Y:S04]  /*bfc60*/  LDL R6, [R1+0x10] ;  /* 0x0000100001067983 */ /* 0x000ee80000100800 */
[----:B------:R-:W3:Y:S01]  /*bfc70*/  LDL R7, [R1+0x14] ;  /* 0x0000140001077983 */ /* 0x000ee20000100800 */
[C---:B--2---:R-:W-:Y:S03]  /*bfc80*/  HMMA.16816.F32 R20, R12.reuse, R20, R24 ;  /* 0x000000140c14723c */ /* 0x044fe60000001818 */
[----:B---3--:R-:W-:Y:S04]  /*bfc90*/  STL.64 [R1+0x116b0], R6 ;  /* 0x0116b00601007387 */ /* 0x008fe80000100a00 */
[----:B------:R-:W2:Y:S04]  /*bfca0*/  LDL.LU.64 R26, [R1+0x11770] ;  /* 0x01177000011a7983 */ /* 0x000ea80000300a00 */
[----:B------:R-:W2:Y:S08]  /*bfcb0*/  LDL.LU.64 R24, [R1+0x11768] ;  /* 0x0117680001187983 */ /* 0x000eb00000300a00 */
        /* <DEDUP_REMOVED lines=9> */
[----:B------:R-:W3:Y:S02]  /*bfd50*/  LDL.LU.64 R20, [R1+0x11740] ;  /* 0x0117400001147983 */ /* 0x000ee40000300a00 */
[----:B---3--:R-:W-:Y:S02]  /*bfd60*/  HMMA.16816.F32 R4, R12, R4, R20 ;  /* 0x000000040c04723c */ /* 0x008fe40000001814 */
[----:B------:R-:W3:Y:S04]  /*bfd70*/  LDL.LU.64 R22, [R1+0x11738] ;  /* 0x0117380001167983 */ /* 0x000ee80000300a00 */
[----:B------:R-:W2:-:S13]  /*bfd80*/  LDL.LU.64 R20, [R1+0x11730] ;  /* 0x0117300001147983 */ /* 0x000e9a0000300a00 */
[----:B------:R0:W-:Y:S04]  /*bfd90*/  STL.64 [R1+0x1670], R4 ;  /* 0x0016700401007387 */ /* 0x0001e80000100a00 */
[----:B------:R-:W-:Y:S04]  /*bfda0*/  STL.64 [R1+0x1678], R6 ;  /* 0x0016780601007387 */ /* 0x000fe80000100a00 */
[----:B0-----:R-:W3:Y:S01]  /*bfdb0*/  LDL R4, [R1+0x18] ;  /* 0x0000180001047983 */ /* 0x001ee20000100800 */
[----:B------:R-:W-:-:S03]  /*bfdc0*/  IMAD.MOV.U32 R5, RZ, RZ, R0 ;  /* 0x000000ffff057224 */ /* 0x000fc600078e0000 */
[----:B------:R-:W3:Y:S01]  /*bfdd0*/  LDL.LU R0, [R1+0x11728] ;  /* 0x0117280001007983 */ /* 0x000ee20000300800 */
[----:B--2---:R-:W-:-:S15]  /*bfde0*/  HMMA.16816.F32 R24, R12, R20, R24 ;  /* 0x000000140c18723c */ /* 0x004fde0000001818 */
[----:B------:R-:W-:-:S04]  /*bfdf0*/  NOP ;  /* 0x0000000000007918 */ /* 0x000fc80000000000 */
[----:B------:R-:W-:Y:S04]  /*bfe00*/  STL.64 [R1+0x1680], R24 ;  /* 0x0016801801007387 */ /* 0x000fe80000100a00 */
[----:B------:R0:W-:Y:S04]  /*bfe10*/  STL.64 [R1+0x1688], R26 ;  /* 0x0016881a01007387 */ /* 0x0001e80000100a00 */
[----:B0-----:R-:W4:Y:S04]  /*bfe20*/  LDL.LU.64 R26, [R1+0x11720] ;  /* 0x01172000011a7983 */ /* 0x001f280000300a00 */
[----:B------:R-:W2:Y:S04]  /*bfe30*/  LDL.LU.64 R24, [R1+0x11718] ;  /* 0x0117180001187983 */ /* 0x000ea80000300a00 */
[----:B------:R-:W2:Y:S04]  /*bfe40*/  LDL.64 R6, [R1+0x20] ;  /* 0x0000200001067983 */ /* 0x000ea80000100a00 */
[----:B--2---:R-:W-:Y:S04]  /*bfe50*/  STL.64 [R1+0x116e0], R6 ;  /* 0x0116e00601007387 */ /* 0x004fe80000100a00 */
[----:B---3--:R0:W-:Y:S04]  /*bfe60*/  STL.64 [R1+0x116d8], R4 ;  /* 0x0116d80401007387 */ /* 0x0081e80000100a00 */
[----:B0-----:R-:W2:Y:S04]  /*bfe70*/  LDL.LU.64 R4, [R1+0x1690] ;  /* 0x0016900001047983 */ /* 0x001ea80000300a00 */
[----:B------:R-:W2:Y:S01]  /*bfe80*/  LDL.LU.64 R6, [R1+0x1698] ;  /* 0x0016980001067983 */ /* 0x000ea20000300a00 */
[C---:B------:R-:W-:Y:S08]  /*bfe90*/  HMMA.16816.F32 R16, R12.reuse, R24, R16 ;  /* 0x000000180c10723c */ /* 0x040ff00000001810 */
[C---:B----4-:R-:W-:Y:S08]  /*bfea0*/  HMMA.16816.F32 R8, R12.reuse, R26, R8 ;  /* 0x0000001a0c08723c */ /* 0x050ff00000001808 */
[----:B--2---:R-:W-:-:S15]  /*bfeb0*/  HMMA.16816.F32 R4, R12, R22, R4 ;  /* 0x000000160c04723c */ /* 0x004fde0000001804 */
[----:B------:R-:W-:-:S04]  /*bfec0*/  NOP ;  /* 0x0000000000007918 */ /* 0x000fc80000000000 */
[----:B------:R-:W-:Y:S04]  /*bfed0*/  STL.64 [R1+0x1690], R4 ;  /* 0x0016900401007387 */ /* 0x000fe80000100a00 */
[----:B------:R0:W-:Y:S04]  /*bfee0*/  STL.64 [R1+0x1698], R6 ;  /* 0x0016980601007387 */ /* 0x0001e80000100a00 */
[----:B0-----:R-:W2:Y:S04]  /*bfef0*/  LDL R6, [R1+0x28] ;  /* 0x0000280001067983 */ /* 0x001ea80000100800 */
[----:B------:R-:W-:Y:S04]  /*bff00*/  STL.64 [R1+0x16a0], R16 ;  /* 0x0016a01001007387 */ /* 0x000fe80000100a00 */
[----:B------:R-:W-:Y:S04]  /*bff10*/  STL.64 [R1+0x16a8], R18 ;  /* 0x0016a81201007387 */ /* 0x000fe80000100a00 */
[----:B------:R-:W-:Y:S04]  /*bff20*/  STL.64 [R1+0x16c0], R8 ;  /* 0x0016c00801007387 */ /* 0x000fe80000100a00 */
[----:B------:R0:W-:Y:S04]  /*bff30*/  STL.64 [R1+0x16c8], R10 ;  /* 0x0016c80a01007387 */ /* 0x0001e80000100a00 */
[----:B------:R-:W2:Y:S04]  /*bff40*/  LDL R7, [R1+0x2c] ;  /* 0x00002c0001077983 */ /* 0x000ea80000100800 */
[----:B--2---:R1:W-:Y:S04]  /*bff50*/  STL.64 [R1+0x116f8], R6 ;  /* 0x0116f80601007387 */ /* 0x0043e80000100a00 */
[----:B0-----:R-:W2:Y:S04]  /*bff60*/  LDL R10, [R1+0x30] ;  /* 0x00003000010a7983 */ /* 0x001ea80000100800 */
[----:B------:R-:W2:Y:S04]  /*bff70*/  LDL R11, [R1+0x34] ;  /* 0x00003400010b7983 */ /* 0x000ea80000100800 */
[----:B------:R-:W3:Y:S04]  /*bff80*/  LDL R8, [R1+0x38] ;  /* 0x0000380001087983 */ /* 0x000ee80000100800 */
[----:B--2---:R-:W-:Y:S04]  /*bff90*/  STL.64 [R1+0x11700], R10 ;  /* 0x0117000a01007387 */ /* 0x004fe80000100a00 */
[----:B------:R-:W2:Y:S04]  /*bffa0*/  LDL.LU.64 R4, [R1+0x16e0] ;  /* 0x0016e00001047983 */ /* 0x000ea80000300a00 */
[----:B-1----:R-:W4:Y:S04]  /*bffb0*/  LDL.LU.64 R6, [R1+0x16e8] ;  /* 0x0016e80001067983 */ /* 0x002f280000300a00 */
        /* <DEDUP_REMOVED lines=60> */
[----:B------:R-:W3:Y:S01]  /*c0380*/  LDL.LU.64 R24, [R1+0x116c8] ;  /* 0x0116c80001187983 */ /* 0x000ee20000300a00 */
[----:B------:R-:W-:-:S05]  /*c0390*/  IMAD.MOV.U32 R0, RZ, RZ, R7 ;  /* 0x000000ffff007224 */ /* 0x000fca00078e0007 */
[----:B------:R-:W-:Y:S01]  /*c03a0*/  STL [R1+0x115d0], R0 ;  /* 0x0115d00001007387 */ /* 0x000fe20000100800 */
[----:B---3--:R-:W-:Y:S03]  /*c03b0*/  HMMA.16816.F32 R4, R12, R4, R24 ;  /* 0x000000040c04723c */ /* 0x008fe60000001818 */
        /* <DEDUP_REMOVED lines=11> */
[----:B------:R-:W2:Y:S02]  /*c0470*/  LDL.LU.64 R4, [R1+0x11690] ;  /* 0x0116900001047983 */ /* 0x000ea40000300a00 */
[----:B--2---:R-:W-:-:S15]  /*c0480*/  HMMA.16816.F32 R24, R12, R4, R24 ;  /* 0x000000040c18723c */ /* 0x004fde0000001818 */
[----:B------:R-:W-:-:S04]  /*c0490*/  NOP ;  /* 0x0000000000007918 */ /* 0x000fc80000000000 */
[----:B------:R-:W-:Y:S04]  /*c04a0*/  STL.64 [R1+0x1730], R24 ;  /* 0x0017301801007387 */ /* 0x000fe80000100a00 */
[----:B------:R0:W-:Y:S04]  /*c04b0*/  STL.64 [R1+0x1738], R26 ;  /* 0x0017381a01007387 */ /* 0x0001e80000100a00 */
[----:B0-----:R-:W3:Y:S04]  /*c04c0*/  LDL.LU.64 R26, [R1+0x11688] ;  /* 0x01168800011a7983 */ /* 0x001ee80000300a00 */
[----:B------:R-:W3:Y:S01]  /*c04d0*/  LDL.LU.64 R24, [R1+0x11680] ;  /* 0x0116800001187983 */ /* 0x000ee20000300a00 */
[----:B------:R-:W-:-:S02]  /*c04e0*/  IMAD.MOV.U32 R0, RZ, RZ, R5 ;  /* 0x000000ffff007224 */ /* 0x000fc400078e0005 */
[----:B---3--:R-:W-:Y:S01]  /*c04f0*/  HMMA.16816.F32 R4, R12, R6, R24 ;  /* 0x000000060c04723c */ /* 0x008fe20000001818 */
[----:B------:R-:W2:Y:S04]  /*c0500*/  LDL.LU.64 R26, [R1+0x11678] ;  /* 0x01167800011a7983 */ /* 0x000ea80000300a00 */
[----:B------:R-:W2:-:S14]  /*c0510*/  LDL.LU.64 R24, [R1+0x11670] ;  /* 0x0116700001187983 */ /* 0x000e9c0000300a00 */
[----:B------:R0:W-:Y:S04]  /*c0520*/  STL.64 [R1+0x1750], R4 ;  /* 0x0017500401007387 */ /* 0x0001e80000100a00 */
[----:B------:R-:W-:Y:S04]  /*c0530*/  STL.64 [R1+0x1758], R6 ;  /* 0x0017580601007387 */ /* 0x000fe80000100a00 */
[----:B0-----:R-:W3:Y:S01]  /*c0540*/  LDL.LU.64 R4, [R1+0x11668] ;  /* 0x0116680001047983 */ /* 0x001ee20000300a00 */
[----:B--2---:R-:W-:-:S15]  /*c0550*/  HMMA.16816.F32 R24, R12, R28, R24 ;  /* 0x0000001c0c18723c */ /* 0x004fde0000001818 */
[----:B------:R-:W-:-:S04]  /*c0560*/  NOP ;  /* 0x0000000000007918 */ /* 0x000fc80000000000 */
[----:B------:R-:W-:Y:S04]  /*c0570*/  STL.64 [R1+0x1770], R24 ;  /* 0x0017701801007387 */ /* 0x000fe80000100a00 */
[----:B------:R0:W-:Y:S04]  /*c0580*/  STL.64 [R1+0x1778], R26 ;  /* 0x0017781a01007387 */ /* 0x0001e80000100a00 */
[----:B0-----:R-:W2:Y:S04]  /*c0590*/  LDL.LU.64 R26, [R1+0x11660] ;  /* 0x01166000011a7983 */ /* 0x001ea80000300a00 */
[----:B------:R-:W4:Y:S04]  /*c05a0*/  LDL.LU.64 R24, [R1+0x11658] ;  /* 0x0116580001187983 */ /* 0x000f280000300a00 */
[----:B------:R-:W-:Y:S01]  /*c05b0*/  STL.64 [R1+0x114a0], R28 ;  /* 0x0114a01c01007387 */ /* 0x000fe20000100a00 */
        /* <DEDUP_REMOVED lines=18> */
[----:B0-----:R-:W-:Y:S02]  /*c06e0*/  HMMA.16816.F32 R24, R12, R20, R8 ;  /* 0x000000140c18723c */ /* 0x001fe40000001808 */
[----:B------:R-:W2:Y:S04]  /*c06f0*/  LDL.LU.64 R8, [R1+0x17c0] ;  /* 0x0017c00001087983 */ /* 0x000ea80000300a00 */
[----:B------:R-:W2:-:S13]  /*c0700*/  LDL.LU.64 R10, [R1+0x17c8] ;  /* 0x0017c800010a7983 */ /* 0x000e9a0000300a00 */
[----:B------:R-:W-:Y:S04]  /*c0710*/  STL.64 [R1+0x17b0], R24 ;  /* 0x0017b01801007387 */ /* 0x000fe80000100a00 */
[----:B------:R3:W-:Y:S04]  /*c0720*/  STL.64 [R1+0x17b8], R26 ;  /* 0x0017b81a01007387 */ /* 0x0007e80000100a00 */
[----:B------:R-:W2:Y:S01]  /*c0730*/  LDL.LU R3, [R1+0x32fc] ;  /* 0x0032fc0001037983 */ /* 0x000ea20000300800 */
[----:B---3--:R-:W-:Y:S02]  /*c0740*/  IMAD.MOV.U32 R26, RZ, RZ, R5 ;  /* 0x000000ffff1a7224 */ /* 0x008fe400078e0005 */
[----:B------:R-:W-:-:S02]  /*c0750*/  IMAD.MOV.U32 R27, RZ, RZ, R4 ;  /* 0x000000ffff1b7224 */ /* 0x000fc400078e0004 */
[----:B------:R-:W3:Y:S04]  /*c0760*/  LDL.LU.64 R4, [R1+0x17f0] ;  /* 0x0017f00001047983 */ /* 0x000ee80000300a00 */
[----:B------:R-:W2:Y:S04]  /*c0770*/  LDL.LU.64 R6, [R1+0x17f8] ;  /* 0x0017f80001067983 */ /* 0x000ea80000300a00 */
[----:B--2---:R-:W-:Y:S04]  /*c0780*/  STL.64 [R1+0x11620], R6 ;  /* 0x0116200601007387 */ /* 0x004fe80000100a00 */
[----:B---3--:R0:W-:Y:S04]  /*c0790*/  STL.64 [R1+0x11618], R4 ;  /* 0x0116180401007387 */ /* 0x0081e80000100a00 */
[----:B0-----:R-:W2:Y:S04]  /*c07a0*/  LDL.LU.64 R4, [R1+0x17e0] ;  /* 0x0017e00001047983 */ /* 0x001ea80000300a00 */
[----:B------:R-:W2:Y:S04]  /*c07b0*/  LDL.LU.64 R6, [R1+0x17e8] ;  /* 0x0017e80001067983 */ /* 0x000ea80000300a00 */
[----:B------:R0:W-:Y:S04]  /*c07c0*/  STL.64 [R1+0x115d8], R26 ;  /* 0x0115d81a01007387 */ /* 0x0001e80000100a00 */
[----:B------:R-:W4:Y:S04]  /*c07d0*/  LDL.LU.64 R24, [R1+0x17d0] ;  /* 0x0017d00001187983 */ /* 0x000f280000300a00 */
[----:B0-----:R-:W4:Y:S04]  /*c07e0*/  LDL.LU.64 R26, [R1+0x17d8] ;  /* 0x0017d800011a7983 */ /* 0x001f280000300a00 */
[----:B------:R-:W3:Y:S04]  /*c07f0*/  LDL.64 R28, [R1+0x90] ;  /* 0x00009000011c7983 */ /* 0x000ee80000100a00 */
[----:B------:R0:W-:Y:S04]  /*c0800*/  STL.64 [R1+0x11478], R22 ;  /* 0x0114781601007387 */ /* 0x0001e80000100a00 */
[----:B0-----:R-:W2:Y:S04]  /*c0810*/  LDL.LU R22, [R1+0x330c] ;  /* 0x00330c0001167983 */ /* 0x001ea80000300800 */
[----:B------:R-:W2:Y:S04]  /*c0820*/  LDL.LU R23, [R1+0x3308] ;  /* 0x0033080001177983 */ /* 0x000ea80000300800 */
[----:B------:R0:W-:Y:S04]  /*c0830*/  STL.64 [R1+0x11470], R20 ;  /* 0x0114701401007387 */ /* 0x0001e80000100a00 */
[----:B0-----:R-:W3:Y:S04]  /*c0840*/  LDL.LU R21, [R1+0x32f0] ;  /* 0x0032f00001157983 */ /* 0x001ee80000300800 */
[----:B------:R-:W3:Y:S04]  /*c0850*/  LDL.LU R20, [R1+0x32f8] ;  /* 0x0032f80001147983 */ /* 0x000ee80000300800 */
[----:B--2---:R-:W-:Y:S04]  /*c0860*/  STL.64 [R1+0x115f0], R22 ;  /* 0x0115f01601007387 */ /* 0x004fe80000100a00 */
[----:B---3--:R0:W-:Y:S04]  /*c0870*/  STL.64 [R1+0x115e8], R20 ;  /* 0x0115e81401007387 */ /* 0x0081e80000100a00 */
[----:B0-----:R-:W2:Y:S04]  /*c0880*/  LDL.LU.64 R20, [R1+0x1820] ;  /* 0x0018200001147983 */ /* 0x001ea80000300a00 */
[----:B------:R-:W3:Y:S01]  /*c0890*/  LDL.LU.64 R22, [R1+0x1828] ;  /* 0x0018280001167983 */ /* 0x000ee20000300a00 */
[C---:B------:R-:W-:Y:S03]  /*c08a0*/  HMMA.16816.F32 R8, R12.reuse, R18, R8 ;  /* 0x000000120c08723c */ /* 0x040fe60000001808 */
[----:B---3--:R-:W-:Y:S04]  /*c08b0*/  STL.64 [R1+0x11600], R22 ;  /* 0x0116001601007387 */ /* 0x008fe80000100a00 */
[----:B--2---:R0:W-:Y:S04]  /*c08c0*/  STL.64 [R1+0x115f8], R20 ;  /* 0x0115f81401007387 */ /* 0x0041e80000100a00 */
[----:B0-----:R-:W2:Y:S04]  /*c08d0*/  LDL.LU.64 R20, [R1+0x1800] ;  /* 0x0018000001147983 */ /* 0x001ea80000300a00 */
[----:B------:R-:W2:Y:S04]  /*c08e0*/  LDL.LU.64 R22, [R1+0x1808] ;  /* 0x0018080001167983 */ /* 0x000ea80000300a00 */
[----:B------:R-:W-:Y:S04]  /*c08f0*/  STL.64 [R1+0x17c0], R8 ;  /* 0x0017c00801007387 */ /* 0x000fe80000100a00 */
[----:B------:R0:W-:Y:S04]  /*c0900*/  STL.64 [R1+0x17c8], R10 ;  /* 0x0017c80a01007387 */ /* 0x0001e80000100a00 */
[----:B0-----:R-:W3:Y:S01]  /*c0910*/  LDL.LU.64 R10, [R1+0x11630] ;  /* 0x01163000010a7983 */ /* 0x001ee20000300a00 */
[----:B----4-:R-:W-:Y:S03]  /*c0920*/  HMMA.16816.F32 R24, R12, R16, R24 ;  /* 0x000000100c18723c */ /* 0x010fe60000001818 */
[----:B------:R-:W4:-:S15]  /*c0930*/  LDL.LU.64 R8, [R1+0x11628] ;  /* 0x0116280001087983 */ /* 0x000f1e0000300a00 */
[----:B------:R-:W-:Y:S01]  /*c0940*/  NOP ;  /* 0x0000000000007918 */ /* 0x000fe20000000000 */
[----:B------:R0:W-:Y:S04]  /*c0950*/  STL.64 [R1+0x17d0], R24 ;  /* 0x0017d01801007387 */ /* 0x0001e80000100a00 */
[----:B------:R1:W-:Y:S04]  /*c0960*/  STL.64 [R1+0x17d8], R26 ;  /* 0x0017d81a01007387 */ /* 0x0003e80000100a00 */
[----:B0-----:R-:W2:Y:S04]  /*c0970*/  LDL.LU.64 R24, [R1+0x1810] ;  /* 0x0018100001187983 */ /* 0x001ea80000300a00 */
[----:B-1----:R-:W2:Y:S04]  /*c0980*/  LDL.LU.64 R26, [R1+0x1818] ;  /* 0x00181800011a7983 */ /* 0x002ea80000300a00 */
        /* <DEDUP_REMOVED lines=8> */
[----:B------:R-:W4:Y:S04]  /*c0a10*/  LDL.LU.64 R4, [R1+0x11618] ;  /* 0x0116180001047983 */ /* 0x000f280000300a00 */
[----:B------:R0:W-:Y:S04]  /*c0a20*/  STL [R1+0x1144c], R11 ;  /* 0x01144c0b01007387 */ /* 0x0001e80000100800 */
[----:B0-----:R-:W3:Y:S01]  /*c0a30*/  LDL.LU R11, [R1+0x3300] ;  /* 0x00330000010b7983 */ /* 0x001ee20000300800 */
[----:B----4-:R-:W-:-:S15]  /*c0a40*/  HMMA.16816.F32 R4, R12, R8, R4 ;  /* 0x000000080c04723c */ /* 0x010fde0000001804 */
[----:B------:R-:W-:-:S04]  /*c0a50*/  NOP ;  /* 0x0000000000007918 */ /* 0x000fc80000000000 */
[----:B------:R-:W-:Y:S04]  /*c0a60*/  STL.64 [R1+0x17f0], R4 ;  /* 0x0017f00401007387 */ /* 0x000fe80000100a00 */
[----:B------:R0:W-:Y:S04]  /*c0a70*/  STL.64 [R1+0x17f8], R6 ;  /* 0x0017f80601007387 */ /* 0x0001e80000100a00 */
[----:B0-----:R-:W2:Y:S04]  /*c0a80*/  LDL.LU.64 R6, [R1+0x11610] ;  /* 0x0116100001067983 */ /* 0x001ea80000300a00 */
[----:B------:R-:W4:Y:S04]  /*c0a90*/  LDL.LU.64 R4, [R1+0x11608] ;  /* 0x0116080001047983 */ /* 0x000f280000300a00 */
[----:B------:R0:W-:Y:S04]  /*c0aa0*/  STL [R1+0x11448], R9 ;  /* 0x0114480901007387 */ /* 0x0001e80000100800 */
[----:B0-----:R-:W3:Y:S01]  /*c0ab0*/  LDL.LU R9, [R1+0x3304] ;  /* 0x0033040001097983 */ /* 0x001ee20000300800 */
[----:B--2---:R-:W-:-:S15]  /*c0ac0*/  HMMA.16816.F32 R20, R12, R6, R20 ;  /* 0x000000060c14723c */ /* 0x004fde0000001814 */
        /* <DEDUP_REMOVED lines=10> */
[----:B------:R-:W4:Y:S04]  /*c0b70*/  LDL.LU.64 R20, [R1+0x115e8] ;  /* 0x0115e80001147983 */ /* 0x000f280000300a00 */
[----:B------:R-:W-:Y:S04]  /*c0b80*/  STL.64 [R1+0x11430], R6 ;  /* 0x0114300601007387 */ /* 0x000fe80000100a00 */
[----:B------:R0:W-:Y:S04]  /*c0b90*/  STL.64 [R1+0x11428], R4 ;  /* 0x0114280401007387 */ /* 0x0001e80000100a00 */
[----:B------:R-:W2:Y:S01]  /*c0ba0*/  LDL.LU.64 R16, [R1+0x1830] ;  /* 0x0018300001107983 */ /* 0x000ea20000300a00 */
[----:B----4-:R-:W-:-:S03]  /*c0bb0*/  IMAD R21, R21, 0x100, R19 ;  /* 0x0000010015157824 */ /* 0x010fc600078e0213 */
[----:B------:R-:W4:Y:S04]  /*c0bc0*/  LDL.LU.64 R18, [R1+0x1838] ;  /* 0x0018380001127983 */ /* 0x000f280000300a00 */
[----:B0-----:R-:W4:Y:S04]  /*c0bd0*/  LDL.LU.64 R4, [R1+0x1840] ;  /* 0x0018400001047983 */ /* 0x001f280000300a00 */
[----:B------:R-:W4:Y:S01]  /*c0be0*/  LDL.LU.64 R6, [R1+0x1848] ;  /* 0x0018480001067983 */ /* 0x000f220000300a00 */
[----:B------:R-:W-:-:S03]  /*c0bf0*/  IMAD R20, R20, 0x100, R3 ;  /* 0x0000010014147824 */ /* 0x000fc600078e0203 */
[----:B------:R-:W4:Y:S01]  /*c0c00*/  LDL.LU R3, [R1+0x115e0] ;  /* 0x0115e00001037983 */ /* 0x000f220000300800 */
[----:B---3--:R-:W-:Y:S02]  /*c0c10*/  IMAD R11, R11, 0x100, R9 ;  /* 0x000001000b0b7824 */ /* 0x008fe400078e0209 */
[----:B--2---:R-:W-:Y:S01]  /*c0c20*/  IMAD R9, R23, 0x100, R22 ;  /* 0x0000010017097824 */ /* 0x004fe200078e0216 */
[----:B----4-:R-:W-:Y:S01]  /*c0c30*/  HMMA.16816.F32 R12, R12, R2, R24 ;  /* 0x000000020c0c723c */ /* 0x010fe20000001818 */
[----:B------:R-:W2:-:S15]  /*c0c40*/  LDL.LU.64 R26, [R1+0x115d8] ;  /* 0x0115d800011a7983 */ /* 0x000e9e0000300a00 */
[----:B------:R-:W-:-:S03]  /*c0c50*/  NOP ;  /* 0x0000000000007918 */ /* 0x000fc60000000000 */
[----:B------:R0:W-:Y:S04]  /*c0c60*/  STL.64 [R1+0x1810], R12 ;  /* 0x0018100c01007387 */ /* 0x0001e80000100a00 */
[----:B------:R1:W-:Y:S04]  /*c0c70*/  STL.64 [R1+0x1818], R14 ;  /* 0x0018180e01007387 */ /* 0x0003e80000100a00 */
[----:B------:R-:W3:Y:S04]  /*c0c80*/  LDL R22, [R1+0x38] ;  /* 0x0000380001167983 */ /* 0x000ee80000100800 */
[----:B------:R-:W3:Y:S01]  /*c0c90*/  LDL R23, [R1+0x3c] ;  /* 0x00003c0001177983 */ /* 0x000ee20000100800 */
[----:B0-----:R-:W-:-:S02]  /*c0ca0*/  F2FP.F16.E4M3.UNPACK_B R12, R21 ;  /* 0x00000015ff0c723e */ /* 0x001fc400020006ff */
[----:B------:R-:W-:Y:S01]  /*c0cb0*/  F2FP.F16.E4M3.UNPACK_B R13, R20 ;  /* 0x00000014ff0d723e */ /* 0x000fe200020006ff */
[----:B------:R-:W4:Y:S04]  /*c0cc0*/  LDL R21, [R1+0x44] ;  /* 0x0000440001157983 */ /* 0x000f280000100800 */
[----:B------:R-:W4:Y:S01]  /*c0cd0*/  LDL R20, [R1+0x40] ;  /* 0x0000400001147983 */ /* 0x000f220000100800 */
[----:B-1----:R-:W-:Y:S02]  /*c0ce0*/  F2FP.F16.E4M3.UNPACK_B R14, R11 ;  /* 0x0000000bff0e723e */ /* 0x002fe400020006ff */
[----:B------:R-:W-:-:S07]  /*c0cf0*/  F2FP.F16.E4M3.UNPACK_B R15, R9 ;  /* 0x00000009ff0f723e */ /* 0x000fce00020006ff */
[C---:B------:R-:W-:Y:S01]  /*c0d00*/  HMMA.16816.F32 R4, R12.reuse, R28, R4 ;  /* 0x0000001c0c04723c */ /* 0x040fe20000001804 */
[----:B------:R-:W-:Y:S02]  /*c0d10*/  IMAD.MOV.U32 R11, RZ, RZ, R28 ;  /* 0x000000ffff0b7224 */ /* 0x000fe400078e001c */
[----:B------:R-:W-:Y:S01]  /*c0d20*/  IMAD.MOV.U32 R9, RZ, RZ, R29 ;  /* 0x000000ffff097224 */ /* 0x000fe200078e001d */
[----:B---3--:R-:W-:Y:S04]  /*c0d30*/  STL.64 [R1+0x11510], R22 ;  /* 0x0115101601007387 */ /* 0x008fe80000100a00 */
[----:B----4-:R2:W-:Y:S02]  /*c0d40*/  STL.64 [R1+0x11508], R20 ;  /* 0x0115081401007387 */ /* 0x0105e40000100a00 */
[----:B--2---:R-:W-:Y:S02]  /*c0d50*/  HMMA.16816.F32 R20, R12, R26, R16 ;  /* 0x0000001a0c14723c */ /* 0x004fe40000001810 */
[----:B------:R-:W2:Y:S01]  /*c0d60*/  LDL.64 R18, [R1] ;  /* 0x0000000001127983 */ /* 0x000ea20000100a00 */
[----:B------:R-:W-:-:S15]  /*c0d70*/  IMAD.MOV.U32 R17, RZ, RZ, R0 ;  /* 0x000000ffff117224 */ /* 0x000fde00078e0000 */
[----:B------:R-:W-:Y:S01]  /*c0d80*/  NOP ;  /* 0x0000000000007918 */ /* 0x000fe20000000000 */
[----:B------:R0:W-:Y:S04]  /*c0d90*/  STL.64 [R1+0x1830], R20 ;  /* 0x0018301401007387 */ /* 0x0001e80000100a00 */
[----:B------:R1:W-:Y:S04]  /*c0da0*/  STL.64 [R1+0x1838], R22 ;  /* 0x0018381601007387 */ /* 0x0003e80000100a00 */
[----:B------:R-:W-:Y:S04]  /*c0db0*/  STL.64 [R1+0x1840], R4 ;  /* 0x0018400401007387 */ /* 0x000fe80000100a00 */
[----:B------:R-:W-:Y:S04]  /*c0dc0*/  STL.64 [R1+0x1848], R6 ;  /* 0x0018480601007387 */ /* 0x000fe80000100a00 */
[----:B------:R-:W3:Y:S04]  /*c0dd0*/  LDL.64 R28, [R1+0x10] ;  /* 0x00001000011c7983 */ /* 0x000ee80000100a00 */
[----:B------:R-:W4:Y:S04]  /*c0de0*/  LDL R16, [R1+0x8] ;  /* 0x0000080001107983 */ /* 0x000f280000100800 */
[----:B------:R-:W2:Y:S04]  /*c0df0*/  LDL.LU R0, [R1+0x115d0] ;  /* 0x0115d00001007983 */ /* 0x000ea80000300800 */
[----:B0-----:R-:W2:Y:S04]  /*c0e00*/  LDL.LU.64 R20, [R1+0x18d0] ;  /* 0x0018d00001147983 */ /* 0x001ea80000300a00 */
[----:B-1----:R-:W2:Y:S04]  /*c0e10*/  LDL.LU.64 R22, [R1+0x18d8] ;  /* 0x0018d80001167983 */ /* 0x002ea80000300a00 */
[----:B--2---:R0:W-:Y:S04]  /*c0e20*/  STL.64 [R1+0x11520], R22 ;  /* 0x0115201601007387 */ /* 0x0041e80000100a00 */
[----:B0-----:R-:W2:Y:S04]  /*c0e30*/  LDL R22, [R1+0x50] ;  /* 0x0000500001167983 */ /* 0x001ea80000100800 */
[----:B------:R-:W2:Y:S04]  /*c0e40*/  LDL R23, [R1+0x54] ;  /* 0x0000540001177983 */ /* 0x000ea80000100800 */
[----:B------:R0:W-:Y:S04]  /*c0e50*/  STL.64 [R1+0x11518], R20 ;  /* 0x0115181401007387 */ /* 0x0001e80000100a00 */
[----:B0-----:R-:W3:Y:S04]  /*c0e60*/  LDL R20, [R1+0x58] ;  /* 0x0000580001147983 */ /* 0x001ee80000100800 */
[----:B------:R-:W3:Y:S04]  /*c0e70*/  LDL R21, [R1+0x5c] ;  /* 0x00005c0001157983 */ /* 0x000ee80000100800 */
[----:B--2---:R0:W-:Y:S04]  /*c0e80*/  STL.64 [R1+0x11538], R22 ;  /* 0x0115381601007387 */ /* 0x0041e80000100a00 */
[----:B0-----:R-:W2:Y:S04]  /*c0e90*/  LDL R22, [R1+0x60] ;  /* 0x0000600001167983 */ /* 0x001ea80000100800 */
[----:B------:R-:W2:Y:S04]  /*c0ea0*/  LDL R23, [R1+0x64] ;  /* 0x0000640001177983 */ /* 0x000ea80000100800 */
[----:B---3--:R0:W-:Y:S04]  /*c0eb0*/  STL.64 [R1+0x11550], R20 ;  /* 0x0115501401007387 */ /* 0x0081e80000100a00 */
[----:B------:R-:W3:Y:S04]  /*c0ec0*/  LDL R24, [R1+0x70] ;  /* 0x0000700001187983 */ /* 0x000ee80000100800 */
[----:B------:R-:W3:Y:S04]  /*c0ed0*/  LDL R25, [R1+0x74] ;  /* 0x0000740001197983 */ /* 0x000ee80000100800 */
[----:B------:R-:W2:Y:S04]  /*c0ee0*/  LDL R26, [R1+0x78] ;  /* 0x00007800011a7983 */ /* 0x000ea80000100800 */
[----:B------:R-:W2:Y:S04]  /*c0ef0*/  LDL R27, [R1+0x7c] ;  /* 0x00007c00011b7983 */ /* 0x000ea80000100800 */
        /* <DEDUP_REMOVED lines=9> */
[----:B------:R-:W-:Y:S04]  /*c0f90*/  STL.64 [R1+0x11568], R22 ;  /* 0x0115681601007387 */ /* 0x000fe80000100a00 */
[----:B------:R0:W-:Y:S04]  /*c0fa0*/  STL.64 [R1+0x11580], R20 ;  /* 0x0115801401007387 */ /* 0x0001e80000100a00 */
[----:B0-----:R-:W3:Y:S04]  /*c0fb0*/  LDL.LU.64 R20, [R1+0x1880] ;  /* 0x0018800001147983 */ /* 0x001ee80000300a00 */
        /* <DEDUP_REMOVED lines=22> */
[----:B------:R-:W3:Y:S01]  /*c1120*/  LDL.LU.64 R6, [R1+0x18b8] ;  /* 0x0018b80001067983 */ /* 0x000ee20000300a00 */
[C---:B------:R-:W-:Y:S03]  /*c1130*/  HMMA.16816.F32 R24, R12.reuse, R26, R20 ;  /* 0x0000001a0c18723c */ /* 0x040fe60000001814 */
        /* <DEDUP_REMOVED lines=8> */
[----:B------:R-:W-:Y:S04]  /*c11c0*/  STL.64 [R1+0x114b0], R18 ;  /* 0x0114b01201007387 */ /* 0x000fe80000100a00 */
[----:B----4-:R0:W-:Y:S04]  /*c11d0*/  STL.64 [R1+0x114a8], R16 ;  /* 0x0114a81001007387 */ /* 0x0101e80000100a00 */
[----:B0-----:R-:W3:Y:S04]  /*c11e0*/  LDL.LU.64 R16, [R1+0x18e0] ;  /* 0x0018e00001107983 */ /* 0x001ee80000300a00 */
[----:B------:R-:W3:Y:S04]  /*c11f0*/  LDL.LU.64 R18, [R1+0x18e8] ;  /* 0x0018e80001127983 */ /* 0x000ee80000300a00 */
[----:B------:R0:W-:Y:S04]  /*c1200*/  STL.64 [R1+0x11468], R10 ;  /* 0x0114680a01007387 */ /* 0x0001e80000100a00 */
[----:B0-----:R-:W4:Y:S04]  /*c1210*/  LDL R10, [R1+0x48] ;  /* 0x00004800010a7983 */ /* 0x001f280000100800 */
[----:B------:R-:W4:Y:S04]  /*c1220*/  LDL R11, [R1+0x4c] ;  /* 0x00004c00010b7983 */ /* 0x000f280000100800 */
[----:B------:R-:W-:Y:S04]  /*c1230*/  STL.64 [R1+0x11460], R8 ;  /* 0x0114600801007387 */ /* 0x000fe80000100a00 */
[----:B------:R-:W2:Y:S04]  /*c1240*/  LDL.LU.64 R22, [R1+0x115c8] ;  /* 0x0115c80001167983 */ /* 0x000ea80000300a00 */
[----:B------:R-:W2:Y:S04]  /*c1250*/  LDL.LU.64 R20, [R1+0x115c0] ;  /* 0x0115c00001147983 */ /* 0x000ea80000300a00 */
        /* <DEDUP_REMOVED lines=15> */
[----:B-1----:R-:W2:Y:S04]  /*c1350*/  LDL R26, [R1+0x28] ;  /* 0x00002800011a7983 */ /* 0x002ea80000100800 */
[----:B------:R-:W2:Y:S04]  /*c1360*/  LDL R27, [R1+0x2c] ;  /* 0x00002c00011b7983 */ /* 0x000ea80000100800 */
[----:B--2---:R0:W-:Y:S02]  /*c1370*/  STL.64 [R1+0x114f0], R26 ;  /* 0x0114f01a01007387 */ /* 0x0041e40000100a00 */
[----:B0-----:R-:W-:Y:S02]  /*c1380*/  HMMA.16816.F32 R24, R12, R24, R20 ;  /* 0x000000180c18723c */ /* 0x001fe40000001814 */
[----:B------:R-:W2:-:S15]  /*c1390*/  LDL.LU.64 R20, [R1+0x11580] ;  /* 0x0115800001147983 */ /* 0x000e9e0000300a00 */
[----:B------:R-:W-:Y:S02]  /*c13a0*/  NOP ;  /* 0x0000000000007918 */ /* 0x000fe40000000000 */
[----:B------:R0:W-:Y:S04]  /*c13b0*/  STL.64 [R1+0x1880], R24 ;  /* 0x0018801801007387 */ /* 0x0001e80000100a00 */
[----:B------:R-:W-:Y:S04]  /*c13c0*/  STL.64 [R1+0x1888], R26 ;  /* 0x0018881a01007387 */ /* 0x000fe80000100a00 */
[----:B0-----:R-:W3:Y:S04]  /*c13d0*/  LDL R24, [R1+0x30] ;  /* 0x0000300001187983 */ /* 0x001ee80000100800 */
        /* <DEDUP_REMOVED lines=25> */
[----:B------:R-:W4:Y:S02]  /*c1570*/  LDL.LU.64 R20, [R1+0x11518] ;  /* 0x0115180001147983 */ /* 0x000f240000300a00 */
[----:B----4-:R-:W-:Y:S02]  /*c1580*/  HMMA.16816.F32 R8, R12, R10, R20 ;  /* 0x0000000a0c08723c */ /* 0x010fe40000001814 */
[----:B------:R-:W2:Y:S04]  /*c1590*/  LDL.LU.64 R22, [R1+0x11510] ;  /* 0x0115100001167983 */ /* 0x000ea80000300a00 */
[----:B------:R-:W3:-:S13]  /*c15a0*/  LDL.LU.64 R20, [R1+0x11508] ;  /* 0x0115080001147983 */ /* 0x000eda0000300a00 */
[----:B------:R-:W-:Y:S04]  /*c15b0*/  STL.64 [R1+0x18d0], R8 ;  /* 0x0018d00801007387 */ /* 0x000fe80000100a00 */
[----:B------:R3:W-:Y:S02]  /*c15c0*/  STL.64 [R1+0x18d8], R10 ;  /* 0x0018d80a01007387 */ /* 0x0007e40000100a00 */
[----:B---3--:R-:W-:Y:S02]  /*c15d0*/  HMMA.16816.F32 R8, R12, R20, R16 ;  /* 0x000000140c08723c */ /* 0x008fe40000001810 */
[----:B------:R-:W3:-:S15]  /*c15e0*/  LDL.LU.64 R16, [R1+0x1940] ;  /* 0x0019400001107983 */ /* 0x000ede0000300a00 */
[----:B------:R-:W-:Y:S02]  /*c15f0*/  NOP ;  /* 0x0000000000007918 */ /* 0x000fe40000000000 */
[----:B------:R-:W-:Y:S04]  /*c1600*/  STL.64 [R1+0x18e0], R8 ;  /* 0x0018e00801007387 */ /* 0x000fe80000100a00 */
[----:B------:R-:W-:Y:S04]  /*c1610*/  STL.64 [R1+0x18e8], R10 ;  /* 0x0018e80a01007387 */ /* 0x000fe80000100a00 */
[----:B------:R-:W4:Y:S01]  /*c1620*/  LDL.LU.64 R18, [R1+0x1948] ;  /* 0x0019480001127983 */ /* 0x000f220000300a00 */
[----:B--2---:R-:W-:-:S15]  /*c1630*/  HMMA.16816.F32 R4, R12, R22, R4 ;  /* 0x000000160c04723c */ /* 0x004fde0000001804 */
[----:B------:R-:W-:-:S04]  /*c1640*/  NOP ;  /* 0x0000000000007918 */ /* 0x000fc80000000000 */
[----:B------:R-:W-:Y:S04]  /*c1650*/  STL.64 [R1+0x18f0], R4 ;  /* 0x0018f00401007387 */ /* 0x000fe80000100a00 */
[----:B------:R-:W-:Y:S04]  /*c1660*/  STL.64 [R1+0x18f8], R6 ;  /* 0x0018f80601007387 */ /* 0x000fe80000100a00 */
[----:B----4-:R0:W-:Y:S04]  /*c1670*/  STL.64 [R1+0x114c0], R18 ;  /* 0x0114c01201007387 */ /* 0x0101e80000100a00 */
[----:B0-----:R-:W2:Y:S04]  /*c1680*/  LDL R18, [R1+0x18] ;  /* 0x0000180001127983 */ /* 0x001ea80000100800 */
[----:B------:R-:W2:Y:S04]  /*c1690*/  LDL R19, [R1+0x1c] ;  /* 0x00001c0001137983 */ /* 0x000ea80000100800 */
[----:B------:R-:W4:Y:S04]  /*c16a0*/  LDL.LU.64 R20, [R1+0x1910] ;  /* 0x0019100001147983 */ /* 0x000f280000300a00 */
[----:B------:R-:W2:Y:S04]  /*c16b0*/  LDL.LU.64 R22, [R1+0x1918] ;  /* 0x0019180001167983 */ /* 0x000ea80000300a00 */
[----:B--2---:R-:W-:Y:S04]  /*c16c0*/  STL.64 [R1+0x11500], R22 ;  /* 0x0115001601007387 */ /* 0x004fe80000100a00 */
[----:B----4-:R0:W-:Y:S04]  /*c16d0*/  STL.64 [R1+0x114f8], R20 ;  /* 0x0114f81401007387 */ /* 0x0101e80000100a00 */
[----:B0-----:R-:W2:Y:S04]  /*c16e0*/  LDL.LU.64 R20, [R1+0x1900] ;  /* 0x0019000001147983 */ /* 0x001ea80000300a00 */
[----:B------:R-:W2:Y:S04]  /*c16f0*/  LDL.LU.64 R22, [R1+0x1908] ;  /* 0x0019080001167983 */ /* 0x000ea80000300a00 */
[----:B---3--:R0:W-:Y:S04]  /*c1700*/  STL.64 [R1+0x114b8], R16 ;  /* 0x0114b81001007387 */ /* 0x0081e80000100a00 */
[----:B0-----:R-:W3:Y:S04]  /*c1710*/  LDL R16, [R1+0x20] ;  /* 0x0000200001107983 */ /* 0x001ee80000100800 */
[----:B------:R-:W-:Y:S04]  /*c1720*/  STL.64 [R1+0x114d8], R18 ;  /* 0x0114d81201007387 */ /* 0x000fe80000100a00 */
[----:B------:R-:W4:Y:S04]  /*c1730*/  LDL.LU.64 R8, [R1+0x1950] ;  /* 0x0019500001087983 */ /* 0x000f280000300a00 */
[----:B------:R-:W2:Y:S04]  /*c1740*/  LDL.LU.64 R10, [R1+0x1958] ;  /* 0x00195800010a7983 */ /* 0x000ea80000300a00 */
[----:B--2---:R-:W-:Y:S04]  /*c1750*/  STL.64 [R1+0x114d0], R10 ;  /* 0x0114d00a01007387 */ /* 0x004fe80000100a00 */
[----:B----4-:R0:W-:Y:S04]  /*c1760*/  STL.64 [R1+0x114c8], R8 ;  /* 0x0114c80801007387 */ /* 0x0101e80000100a00 */
[----:B0-----:R-:W2:Y:S04]  /*c1770*/  LDL.LU.64 R8, [R1+0x1930] ;  /* 0x0019300001087983 */ /* 0x001ea80000300a00 */
[----:B------:R-:W4:Y:S01]  /*c1780*/  LDL.LU.64 R10, [R1+0x1938] ;  /* 0x00193800010a7983 */ /* 0x000f220000300a00 */
[C---:B------:R-:W-:Y:S03]  /*c1790*/  HMMA.16816.F32 R24, R12.reuse, R24, R20 ;  /* 0x000000180c18723c */ /* 0x040fe60000001814 */
        /* <DEDUP_REMOVED lines=8> */
[----:B------:R-:W-:Y:S04]  /*c1820*/  STL.64 [R1+0x1900], R24 ;  /* 0x0019001801007387 */ /* 0x000fe80000100a00 */
[----:B------:R0:W-:Y:S04]  /*c1830*/  STL.64 [R1+0x1908], R26 ;  /* 0x0019081a01007387 */ /* 0x0001e80000100a00 */
[----:B0-----:R-:W4:Y:S04]  /*c1840*/  LDL.LU.64 R26, [R1+0x114f0] ;  /* 0x0114f000011a7983 */ /* 0x001f280000300a00 */
[----:B------:R-:W2:Y:S01]  /*c1850*/  LDL.LU.64 R24, [R1+0x1970] ;  /* 0x0019700001187983 */ /* 0x000ea20000300a00 */
[----:B----4-:R-:W-:Y:S03]  /*c1860*/  HMMA.16816.F32 R20, R12, R26, R20 ;  /* 0x0000001a0c14723c */ /* 0x010fe60000001814 */
[----:B------:R-:W4:-:S15]  /*c1870*/  LDL.LU.64 R26, [R1+0x1978] ;  /* 0x00197800011a7983 */ /* 0x000f1e0000300a00 */
[----:B------:R-:W-:Y:S01]  /*c1880*/  NOP ;  /* 0x0000000000007918 */ /* 0x000fe20000000000 */
[----:B------:R0:W-:Y:S04]  /*c1890*/  STL.64 [R1+0x1910], R20 ;  /* 0x0019101401007387 */ /* 0x0001e80000100a00 */
[----:B------:R1:W-:Y:S04]  /*c18a0*/  STL.64 [R1+0x1918], R22 ;  /* 0x0019181601007387 */ /* 0x0003e80000100a00 */
[----:B0-----:R-:W2:Y:S04]  /*c18b0*/  LDL.LU.64 R20, [R1+0x1990] ;  /* 0x0019900001147983 */ /* 0x001ea80000300a00 */
[----:B-1----:R-:W2:Y:S01]  /*c18c0*/  LDL.LU.64 R22, [R1+0x1998] ;  /* 0x0019980001167983 */ /* 0x002ea20000300a00 */
[----:B------:R-:W-:-:S07]  /*c18d0*/  IMAD.MOV.U32 R17, RZ, RZ, R0 ;  /* 0x000000ffff117224 */ /* 0x000fce00078e0000 */
[C---:B---3--:R-:W-:Y:S01]  /*c18e0*/  HMMA.16816.F32 R16, R12.reuse, R16, R8 ;  /* 0x000000100c10723c */ /* 0x048fe20000001808 */
[----:B--2---:R-:W-:Y:S04]  /*c18f0*/  STL.64 [R1+0x11488], R22 ;  /* 0x0114881601007387 */ /* 0x004fe80000100a00 */
[----:B------:R0:W-:Y:S04]  /*c1900*/  STL.64 [R1+0x11480], R20 ;  /* 0x0114801401007387 */ /* 0x0001e80000100a00 */
[----:B0-----:R-:W2:Y:S04]  /*c1910*/  LDL.LU.64 R20, [R1+0x1980] ;  /* 0x0019800001147983 */ /* 0x001ea80000300a00 */
[----:B------:R-:W2:Y:S04]  /*c1920*/  LDL.LU.64 R22, [R1+0x1988] ;  /* 0x0019880001167983 */ /* 0x000ea80000300a00 */
[----:B------:R-:W3:Y:S04]  /*c1930*/  LDL.LU.64 R10, [R1+0x114e8] ;  /* 0x0114e800010a7983 */ /* 0x000ee80000300a00 */
[----:B------:R-:W3:Y:S04]  /*c1940*/  LDL.LU.64 R8, [R1+0x114e0] ;  /* 0x0114e00001087983 */ /* 0x000ee80000300a00 */
        /* <DEDUP_REMOVED lines=16> */
[----:B------:R-:W3:Y:S04]  /*c1a50*/  LDL.LU.64 R16, [R1+0x114a8] ;  /* 0x0114a80001107983 */ /* 0x000ee80000300a00 */
[----:B------:R-:W4:Y:S04]  /*c1a60*/  LDL.LU.64 R28, [R1+0x114a0] ;  /* 0x0114a000011c7983 */ /* 0x000f280000300a00 */
[----:B------:R0:W-:Y:S01]  /*c1a70*/  STL [R1+0x113f8], R0 ;  /* 0x0113f80001007387 */ /* 0x0001e20000100800 */
[C---:B---3--:R-:W-:Y:S08]  /*c1a80*/  HMMA.16816.F32 R8, R12.reuse, R16, R8 ;  /* 0x000000100c08723c */ /* 0x048ff00000001808 */
[C---:B--2---:R-:W-:Y:S08]  /*c1a90*/  HMMA.16816.F32 R4, R12.reuse, R18, R4 ;  /* 0x000000120c04723c */ /* 0x044ff00000001804 */
[----:B----4-:R-:W-:Y:S01]  /*c1aa0*/  HMMA.16816.F32 R24, R12, R28, R24 ;  /* 0x0000001c0c18723c */ /* 0x010fe20000001818 */
[----:B0-----:R-:W-:-:S02]  /*c1ab0*/  IMAD.MOV.U32 R0, RZ, RZ, R19 ;  /* 0x000000ffff007224 */ /* 0x001fc400078e0013 */
[----:B------:R0:W-:Y:S04]  /*c1ac0*/  STL.64 [R1+0x1950], R8 ;  /* 0x0019500801007387 */ /* 0x0001e80000100a00 */
[----:B------:R1:W-:Y:S04]  /*c1ad0*/  STL.64 [R1+0x1958], R10 ;  /* 0x0019580a01007387 */ /* 0x0003e80000100a00 */
[----:B0-----:R-:W2:Y:S04]  /*c1ae0*/  LDL.LU.64 R8, [R1+0x19a0] ;  /* 0x0019a00001087983 */ /* 0x001ea80000300a00 */
[----:B------:R0:W-:Y:S04]  /*c1af0*/  STL.64 [R1+0x1960], R4 ;  /* 0x0019600401007387 */ /* 0x0001e80000100a00 */
[----:B------:R3:W-:Y:S04]  /*c1b00*/  STL.64 [R1+0x1968], R6 ;  /* 0x0019680601007387 */ /* 0x0007e80000100a00 */
[----:B-1----:R-:W2:Y:S04]  /*c1b10*/  LDL.LU.64 R10, [R1+0x19a8] ;  /* 0x0019a800010a7983 */ /* 0x002ea80000300a00 */
[----:B------:R-:W4:Y:S04]  /*c1b20*/  LDL.LU.64 R16, [R1+0x19b0] ;  /* 0x0019b00001107983 */ /* 0x000f280000300a00 */
[----:B------:R-:W4:Y:S04]  /*c1b30*/  LDL.LU.64 R18, [R1+0x19b8] ;  /* 0x0019b80001127983 */ /* 0x000f280000300a00 */
[----:B0-----:R-:W2:Y:S04]  /*c1b40*/  LDL.LU.64 R4, [R1+0x19d0] ;  /* 0x0019d00001047983 */ /* 0x001ea80000300a00 */
[----:B---3--:R-:W3:Y:S04]  /*c1b50*/  LDL.LU.64 R6, [R1+0x19d8] ;  /* 0x0019d80001067983 */ /* 0x008ee80000300a00 */
        /* <DEDUP_REMOVED lines=16> */
[----:B------:R0:W-:Y:S04]  /*c1c60*/  STL.64 [R1+0x11320], R26 ;  /* 0x0113201a01007387 */ /* 0x0001e80000100a00 */
[----:B0-----:R-:W3:Y:S04]  /*c1c70*/  LDL.LU R26, [R1+0x332c] ;  /* 0x00332c00011a7983 */ /* 0x001ee80000300800 */
[----:B------:R-:W3:Y:S04]  /*c1c80*/  LDL.LU R27, [R1+0x3328] ;  /* 0x00332800011b7983 */ /* 0x000ee80000300800 */
[----:B------:R0:W-:Y:S04]  /*c1c90*/  STL.64 [R1+0x11318], R24 ;  /* 0x0113181801007387 */ /* 0x0001e80000100a00 */
[----:B0-----:R-:W3:Y:S04]  /*c1ca0*/  LDL.LU R24, [R1+0x3324] ;  /* 0x0033240001187983 */ /* 0x001ee80000300800 */
[----:B------:R-:W3:Y:S01]  /*c1cb0*/  LDL.LU R25, [R1+0x3320] ;  /* 0x0033200001197983 */ /* 0x000ee20000300800 */
[C---:B--2---:R-:W-:Y:S08]  /*c1cc0*/  HMMA.16816.F32 R8, R12.reuse, R22, R8 ;  /* 0x000000160c08723c */ /* 0x044ff00000001808 */
[C---:B----4-:R-:W-:Y:S01]  /*c1cd0*/  HMMA.16816.F32 R16, R12.reuse, R20, R16 ;  /* 0x000000140c10723c */ /* 0x050fe20000001810 */
[----:B---3--:R-:W-:Y:S04]  /*c1ce0*/  STL.64 [R1+0x11420], R26 ;  /* 0x0114201a01007387 */ /* 0x008fe80000100a00 */
[----:B------:R0:W-:Y:S04]  /*c1cf0*/  STL.64 [R1+0x11418], R24 ;  /* 0x0114181801007387 */ /* 0x0001e80000100a00 */
[----:B0-----:R-:W2:Y:S04]  /*c1d00*/  LDL.LU.64 R24, [R1+0x19c0] ;  /* 0x0019c00001187983 */ /* 0x001ea80000300a00 */
[----:B------:R-:W2:Y:S04]  /*c1d10*/  LDL.LU.64 R26, [R1+0x19c8] ;  /* 0x0019c800011a7983 */ /* 0x000ea80000300a00 */
[----:B------:R-:W-:Y:S04]  /*c1d20*/  STL.64 [R1+0x19a0], R8 ;  /* 0x0019a00801007387 */ /* 0x000fe80000100a00 */
[----:B------:R0:W-:Y:S04]  /*c1d30*/  STL.64 [R1+0x19a8], R10 ;  /* 0x0019a80a01007387 */ /* 0x0001e80000100a00 */
[----:B0-----:R-:W3:Y:S04]  /*c1d40*/  LDL.LU.64 R10, [R1+0x11468] ;  /* 0x01146800010a7983 */ /* 0x001ee80000300a00 */
[----:B------:R-:W4:Y:S04]  /*c1d50*/  LDL.LU.64 R8, [R1+0x11460] ;  /* 0x0114600001087983 */ /* 0x000f280000300a00 */
[----:B------:R-:W-:Y:S04]  /*c1d60*/  STL.64 [R1+0x19b0], R16 ;  /* 0x0019b01001007387 */ /* 0x000fe80000100a00 */
[----:B------:R0:W-:Y:S04]  /*c1d70*/  STL.64 [R1+0x19b8], R18 ;  /* 0x0019b81201007387 */ /* 0x0001e80000100a00 */
[----:B0-----:R-:W2:Y:S04]  /*c1d80*/  LDL.LU.64 R18, [R1+0x11458] ;  /* 0x0114580001127983 */ /* 0x001ea80000300a00 */
[----:B------:R-:W3:Y:S04]  /*c1d90*/  LDL.LU.64 R16, [R1+0x11450] ;  /* 0x0114500001107983 */ /* 0x000ee80000300a00 */
[----:B------:R-:W-:Y:S04]  /*c1da0*/  STL.64 [R1+0x11330], R22 ;  /* 0x0113301601007387 */ /* 0x000fe80000100a00 */
[----:B------:R3:W-:Y:S01]  /*c1db0*/  STL.64 [R1+0x11328], R20 ;  /* 0x0113281401007387 */ /* 0x0007e20000100a00 */
[C---:B--2---:R-:W-:Y:S08]  /*c1dc0*/  HMMA.16816.F32 R24, R12.reuse, R18, R24 ;  /* 0x000000120c18723c */ /* 0x044ff00000001818 */
[----:B---3--:R-:W-:Y:S01]  /*c1dd0*/  HMMA.16816.F32 R20, R12, R16, R4 ;  /* 0x000000100c14723c */ /* 0x008fe20000001804 */
[----:B------:R-:W2:Y:S10]  /*c1de0*/  LDL.LU.64 R4, [R1+0x19f0] ;  /* 0x0019f00001047983 */ /* 0x000eb40000300a00 */
[----:B------:R-:W-:Y:S04]  /*c1df0*/  STL.64 [R1+0x19c0], R24 ;  /* 0x0019c01801007387 */ /* 0x000fe80000100a00 */
[----:B------:R-:W-:Y:S04]  /*c1e00*/  STL.64 [R1+0x19c8], R26 ;  /* 0x0019c81a01007387 */ /* 0x000fe80000100a00 */
[----:B------:R-:W3:Y:S04]  /*c1e10*/  LDL.LU.64 R6, [R1+0x19f8] ;  /* 0x0019f80001067983 */ /* 0x000ee80000300a00 */
[----:B------:R-:W-:Y:S04]  /*c1e20*/  STL.64 [R1+0x19d0], R20 ;  /* 0x0019d01401007387 */ /* 0x000fe80000100a00 */
[----:B------:R0:W-:Y:S02]  /*c1e30*/  STL.64 [R1+0x19d8], R22 ;  /* 0x0019d81601007387 */ /* 0x0001e40000100a00 */
[----:B0-----:R-:W-:-:S02]  /*c1e40*/  IMAD.MOV.U32 R22, RZ, RZ, R11 ;  /* 0x000000ffff167224 */ /* 0x001fc400078e000b */
[----:B---3--:R-:W-:Y:S04]  /*c1e50*/  STL.64 [R1+0x11440], R6 ;  /* 0x0114400601007387 */ /* 0x008fe80000100a00 */
[----:B--2---:R0:W-:Y:S04]  /*c1e60*/  STL.64 [R1+0x11438], R4 ;  /* 0x0114380401007387 */ /* 0x0041e80000100a00 */
[----:B0-----:R-:W2:Y:S04]  /*c1e70*/  LDL.LU.64 R4, [R1+0x19e0] ;  /* 0x0019e00001047983 */ /* 0x001ea80000300a00 */
[----:B------:R-:W2:Y:S04]  /*c1e80*/  LDL.LU.64 R6, [R1+0x19e8] ;  /* 0x0019e80001067983 */ /* 0x000ea80000300a00 */
[----:B------:R-:W2:Y:S01]  /*c1e90*/  LDL.LU R11, [R1+0x1144c] ;  /* 0x01144c00010b7983 */ /* 0x000ea20000300800 */
[----:B----4-:R-:W-:-:S03]  /*c1ea0*/  IMAD.MOV.U32 R23, RZ, RZ, R9 ;  /* 0x000000ffff177224 */ /* 0x010fc600078e0009 */
[----:B------:R-:W3:Y:S04]  /*c1eb0*/  LDL.LU R9, [R1+0x11448] ;  /* 0x0114480001097983 */ /* 0x000ee80000300800 */
[----:B------:R-:W4:Y:S04]  /*c1ec0*/  LDL.LU.64 R24, [R1+0x1a00] ;  /* 0x001a000001187983 */ /* 0x000f280000300a00 */
[----:B------:R-:W4:Y:S04]  /*c1ed0*/  LDL.LU.64 R26, [R1+0x1a08] ;  /* 0x001a0800011a7983 */ /* 0x000f280000300a00 */
[----:B------:R0:W-:Y:S04]  /*c1ee0*/  STL.64 [R1+0x11310], R18 ;  /* 0x0113101201007387 */ /* 0x0001e80000100a00 */
[----:B0-----:R-:W3:Y:S04]  /*c1ef0*/  LDL.LU R18, [R1+0x3310] ;  /* 0x0033100001127983 */ /* 0x001ee80000300800 */
[----:B------:R-:W3:Y:S04]  /*c1f00*/  LDL.LU R19, [R1+0x3318] ;  /* 0x0033180001137983 */ /* 0x000ee80000300800 */
        /* <DEDUP_REMOVED lines=8> */
[----:B------:R-:W3:Y:S04]  /*c1f90*/  LDL.LU.64 R4, [R1+0x11438] ;  /* 0x0114380001047983 */ /* 0x000ee80000300a00 */
[----:B------:R-:W2:Y:S04]  /*c1fa0*/  LDL R20, [R1+0x98] ;  /* 0x0000980001147983 */ /* 0x000ea80000100800 */
[----:B------:R-:W2:Y:S04]  /*c1fb0*/  LDL R21, [R1+0x9c] ;  /* 0x00009c0001157983 */ /* 0x000ea80000100800 */
[----:B------:R-:W-:Y:S01]  /*c1fc0*/  STL.64 [R1+0x11410], R22 ;  /* 0x0114101601007387 */ /* 0x000fe20000100a00 */
[C---:B---3--:R-:W-:Y:S03]  /*c1fd0*/  HMMA.16816.F32 R4, R12.reuse, R8, R4 ;  /* 0x000000080c04723c */ /* 0x048fe60000001804 */
[----:B--2---:R0:W-:Y:S04]  /*c1fe0*/  STL.64 [R1+0x11408], R20 ;  /* 0x0114081401007387 */ /* 0x0041e80000100a00 */
[----:B0-----:R-:W2:Y:S04]  /*c1ff0*/  LDL.LU.64 R20, [R1+0x1a10] ;  /* 0x001a100001147983 */ /* 0x001ea80000300a00 */
[----:B------:R-:W2:Y:S08]  /*c2000*/  LDL.LU.64 R22, [R1+0x1a18] ;  /* 0x001a180001167983 */ /* 0x000eb00000300a00 */
[----:B------:R-:W-:Y:S04]  /*c2010*/  STL.64 [R1+0x19f0], R4 ;  /* 0x0019f00401007387 */ /* 0x000fe80000100a00 */
[----:B------:R0:W-:Y:S04]  /*c2020*/  STL.64 [R1+0x19f8], R6 ;  /* 0x0019f80601007387 */ /* 0x0001e80000100a00 */
[----:B0-----:R-:W4:Y:S04]  /*c2030*/  LDL.LU.64 R6, [R1+0x11430] ;  /* 0x0114300001067983 */ /* 0x001f280000300a00 */
[----:B------:R-:W3:Y:S04]  /*c2040*/  LDL.LU.64 R4, [R1+0x11428] ;  /* 0x0114280001047983 */ /* 0x000ee80000300a00 */
        /* <DEDUP_REMOVED lines=8> */
[----:B0-----:R-:W4:Y:S04]  /*c20d0*/  LDL.LU.64 R26, [R1+0x11420] ;  /* 0x01142000011a7983 */ /* 0x001f280000300a00 */
[----:B------:R-:W4:Y:S01]  /*c20e0*/  LDL.LU.64 R24, [R1+0x11418] ;  /* 0x0114180001187983 */ /* 0x000f220000300a00 */
[C---:B---3--:R-:W-:Y:S08]  /*c20f0*/  HMMA.16816.F32 R8, R12.reuse, R4, R8 ;  /* 0x000000040c08723c */ /* 0x048ff00000001808 */
[----:B--2---:R-:W-:Y:S01]  /*c2100*/  HMMA.16816.F32 R12, R12, R2, R20 ;  /* 0x000000020c0c723c */ /* 0x004fe20000001814 */
[----:B------:R0:W-:Y:S04]  /*c2110*/  STL.64 [R1+0x112d0], R6 ;  /* 0x0112d00601007387 */ /* 0x0001e80000100a00 */
[----:B------:R4:W-:Y:S01]  /*c2120*/  STL.64 [R1+0x112c8], R4 ;  /* 0x0112c80401007387 */ /* 0x0009e20000100a00 */
[----:B------:R-:W-:-:S05]  /*c2130*/  IMAD R18, R18, 0x100, R16 ;  /* 0x0000010012127824 */ /* 0x000fca00078e0210 */
[----:B------:R1:W-:Y:S04]  /*c2140*/  STL.64 [R1+0x1a20], R8 ;  /* 0x001a200801007387 */ /* 0x0003e80000100a00 */
[----:B------:R2:W-:Y:S01]  /*c2150*/  STL.64 [R1+0x1a28], R10 ;  /* 0x001a280a01007387 */ /* 0x0005e20000100a00 */
[----:B0-----:R-:W-:Y:S02]  /*c2160*/  IMAD R6, R19, 0x100, R17 ;  /* 0x0000010013067824 */ /* 0x001fe400078e0211 */
[----:B----4-:R-:W-:Y:S02]  /*c2170*/  IMAD R5, R25, 0x100, R24 ;  /* 0x0000010019057824 */ /* 0x010fe400078e0218 */
[----:B------:R-:W3:Y:S04]  /*c2180*/  LDL R24, [R1+0x88] ;  /* 0x0000880001187983 */ /* 0x000ee80000100800 */
[----:B------:R-:W3:Y:S04]  /*c2190*/  LDL R25, [R1+0x8c] ;  /* 0x00008c0001197983 */ /* 0x000ee80000100800 */
[----:B-1----:R-:W4:Y:S04]  /*c21a0*/  LDL.LU.64 R8, [R1+0x1a40] ;  /* 0x001a400001087983 */ /* 0x002f280000300a00 */
[----:B--2---:R-:W4:Y:S04]  /*c21b0*/  LDL.LU.64 R10, [R1+0x1a48] ;  /* 0x001a4800010a7983 */ /* 0x004f280000300a00 */
[----:B------:R-:W4:Y:S04]  /*c21c0*/  LDL.LU.64 R22, [R1+0x11410] ;  /* 0x0114100001167983 */ /* 0x000f280000300a00 */
[----:B------:R-:W2:Y:S04]  /*c21d0*/  LDL.LU.64 R20, [R1+0x11408] ;  /* 0x0114080001147983 */ /* 0x000ea80000300a00 */
[----:B------:R-:W2:Y:S04]  /*c21e0*/  LDL R16, [R1+0x68] ;  /* 0x0000680001107983 */ /* 0x000ea80000100800 */
[----:B------:R0:W-:Y:S04]  /*c21f0*/  STL.64 [R1+0x1a10], R12 ;  /* 0x001a100c01007387 */ /* 0x0001e80000100a00 */
[----:B------:R1:W-:Y:S04]  /*c2200*/  STL.64 [R1+0x1a18], R14 ;  /* 0x001a180e01007387 */ /* 0x0003e80000100a00 */
[----:B------:R-:W2:Y:S04]  /*c2210*/  LDL R19, [R1+0x64] ;  /* 0x0000640001137983 */ /* 0x000ea80000100800 */
[----:B------:R-:W2:Y:S01]  /*c2220*/  LDL R17, [R1+0x6c] ;  /* 0x00006c0001117983 */ /* 0x000ea20000100800 */
[----:B0-----:R-:W-:-:S03]  /*c2230*/  F2FP.F16.E4M3.UNPACK_B R12, R18 ;  /* 0x00000012ff0c723e */ /* 0x001fc600020006ff */
[----:B------:R-:W2:Y:S01]  /*c2240*/  LDL R18, [R1+0x60] ;  /* 0x0000600001127983 */ /* 0x000ea20000100800 */
[----:B------:R-:W-:Y:S01]  /*c2250*/  IMAD R4, R27, 0x100, R26 ;  /* 0x000001001b047824 */ /* 0x000fe200078e021a */
[----:B-1----:R-:W-:Y:S02]  /*c2260*/  F2FP.F16.E4M3.UNPACK_B R14, R5 ;  /* 0x00000005ff0e723e */ /* 0x002fe400020006ff */
[----:B------:R-:W3:Y:S04]  /*c2270*/  LDL R26, [R1+0x80] ;  /* 0x00008000011a7983 */ /* 0x000ee80000100800 */
[----:B------:R-:W3:Y:S01]  /*c2280*/  LDL R27, [R1+0x84] ;  /* 0x00008400011b7983 */ /* 0x000ee20000100800 */
[----:B------:R-:W-:Y:S02]  /*c2290*/  F2FP.F16.E4M3.UNPACK_B R13, R6 ;  /* 0x00000006ff0d723e */ /* 0x000fe400020006ff */
[----:B------:R-:W-:-:S02]  /*c22a0*/  F2FP.F16.E4M3.UNPACK_B R15, R4 ;  /* 0x00000004ff0f723e */ /* 0x000fc400020006ff */
[----:B------:R-:W3:Y:S04]  /*c22b0*/  LDL.LU.64 R4, [R1+0x1a50] ;  /* 0x001a500001047983 */ /* 0x000ee80000300a00 */
[----:B------:R-:W3:Y:S04]  /*c22c0*/  LDL.LU.64 R6, [R1+0x1a58] ;  /* 0x001a580001067983 */ /* 0x000ee80000300a00 */
[----:B--2---:R-:W-:Y:S04]  /*c22d0*/  STL.64 [R1+0x113d0], R18 ;  /* 0x0113d01201007387 */ /* 0x004fe80000100a00 */
[----:B------:R0:W-:Y:S04]  /*c22e0*/  STL.64 [R1+0x113c8], R16 ;  /* 0x0113c81001007387 */ /* 0x0001e80000100a00 */
[----:B0-----:R-:W2:Y:S04]  /*c22f0*/  LDL.LU.64 R16, [R1+0x1a30] ;  /* 0x001a300001107983 */ /* 0x001ea80000300a00 */
[----:B------:R-:W2:Y:S01]  /*c2300*/  LDL.LU.64 R18, [R1+0x1a38] ;  /* 0x001a380001127983 */ /* 0x000ea20000300a00 */
[C---:B----4-:R-:W-:Y:S03]  /*c2310*/  HMMA.16816.F32 R8, R12.reuse, R22, R8 ;  /* 0x000000160c08723c */ /* 0x050fe60000001808 */
[----:B------:R-:W4:Y:S05]  /*c2320*/  LDL R22, [R1+0x38] ;  /* 0x0000380001167983 */ /* 0x000f2a0000100800 */
[----:B--2---:R-:W-:-:S15]  /*c2330*/  HMMA.16816.F32 R16, R12, R20, R16 ;  /* 0x000000140c10723c */ /* 0x004fde0000001810 */
[----:B------:R-:W-:-:S04]  /*c2340*/  NOP ;  /* 0x0000000000007918 */ /* 0x000fc80000000000 */
[----:B------:R-:W-:Y:S04]  /*c2350*/  STL.64 [R1+0x1a30], R16 ;  /* 0x001a301001007387 */ /* 0x000fe80000100a00 */
[----:B------:R-:W-:Y:S04]  /*c2360*/  STL.64 [R1+0x1a38], R18 ;  /* 0x001a381201007387 */ /* 0x000fe80000100a00 */
[----:B------:R0:W-:Y:S04]  /*c2370*/  STL.64 [R1+0x1a40], R8 ;  /* 0x001a400801007387 */ /* 0x0001e80000100a00 */
[----:B------:R1:W-:Y:S04]  /*c2380*/  STL.64 [R1+0x1a48], R10 ;  /* 0x001a480a01007387 */ /* 0x0003e80000100a00 */
[----:B------:R-:W4:Y:S04]  /*c2390*/  LDL R23, [R1+0x3c] ;  /* 0x00003c0001177983 */ /* 0x000f280000100800 */
[----:B0-----:R-:W2:Y:S04]  /*c23a0*/  LDL.64 R8, [R1+0x48] ;  /* 0x0000480001087983 */ /* 0x001ea80000100a00 */
[----:B-1----:R-:W3:Y:S04]  /*c23b0*/  LDL R10, [R1+0x50] ;  /* 0x00005000010a7983 */ /* 0x002ee80000100800 */
[----:B------:R-:W3:Y:S04]  /*c23c0*/  LDL R11, [R1+0x54] ;  /* 0x00005400010b7983 */ /* 0x000ee80000100800 */
[----:B--2---:R0:W-:Y:S04]  /*c23d0*/  STL.64 [R1+0x113b0], R8 ;  /* 0x0113b00801007387 */ /* 0x0041e80000100a00 */
[----:B0-----:R-:W2:Y:S04]  /*c23e0*/  LDL.64 R8, [R1+0x58] ;  /* 0x0000580001087983 */ /* 0x001ea80000100a00 */
[----:B---3--:R0:W-:Y:S04]  /*c23f0*/  STL.64 [R1+0x113e0], R10 ;  /* 0x0113e00a01007387 */ /* 0x0081e80000100a00 */
[----:B0-----:R-:W3:Y:S04]  /*c2400*/  LDL R10, [R1+0x78] ;  /* 0x00007800010a7983 */ /* 0x001ee80000100800 */
[----:B------:R-:W3:Y:S01]  /*c2410*/  LDL R11, [R1+0x7c] ;  /* 0x00007c00010b7983 */ /* 0x000ee20000100800 */
[C---:B------:R-:W-:Y:S03]  /*c2420*/  HMMA.16816.F32 R4, R12.reuse, R24, R4 ;  /* 0x000000180c04723c */ /* 0x040fe60000001804 */
[----:B--2---:R0:W-:Y:S04]  /*c2430*/  STL.64 [R1+0x113d8], R8 ;  /* 0x0113d80801007387 */ /* 0x0041e80000100a00 */
[----:B---3--:R1:W-:Y:S04]  /*c2440*/  STL.64 [R1+0x11400], R10 ;  /* 0x0114000a01007387 */ /* 0x0083e80000100a00 */
[----:B0-----:R-:W2:Y:S04]  /*c2450*/  LDL.LU.64 R8, [R1+0x1a60] ;  /* 0x001a600001087983 */ /* 0x001ea80000300a00 */
[----:B-1----:R-:W2:Y:S04]  /*c2460*/  LDL.LU.64 R10, [R1+0x1a68] ;  /* 0x001a6800010a7983 */ /* 0x002ea80000300a00 */
[----:B------:R-:W3:Y:S04]  /*c2470*/  LDL.LU.64 R16, [R1+0x1a80] ;  /* 0x001a800001107983 */ /* 0x000ee80000300a00 */
[----:B------:R-:W2:Y:S04]  /*c2480*/  LDL.LU.64 R18, [R1+0x1a88] ;  /* 0x001a880001127983 */ /* 0x000ea80000300a00 */
[----:B------:R-:W-:Y:S04]  /*c2490*/  STL.64 [R1+0x1a50], R4 ;  /* 0x001a500401007387 */ /* 0x000fe80000100a00 */
[----:B------:R-:W-:Y:S04]  /*c24a0*/  STL.64 [R1+0x1a58], R6 ;  /* 0x001a580601007387 */ /* 0x000fe80000100a00 */
[----:B--2---:R-:W-:Y:S04]  /*c24b0*/  STL.64 [R1+0x113f0], R18 ;  /* 0x0113f01201007387 */ /* 0x004fe80000100a00 */
[----:B---3--:R0:W-:Y:S04]  /*c24c0*/  STL.64 [R1+0x113e8], R16 ;  /* 0x0113e81001007387 */ /* 0x0081e80000100a00 */
[----:B0-----:R-:W2:Y:S04]  /*c24d0*/  LDL.LU.64 R16, [R1+0x1a70] ;  /* 0x001a700001107983 */ /* 0x001ea80000300a00 */
[----:B------:R-:W2:Y:S04]  /*c24e0*/  LDL.LU.64 R18, [R1+0x1a78] ;  /* 0x001a780001127983 */ /* 0x000ea80000300a00 */
[----:B------:R-:W3:Y:S04]  /*c24f0*/  LDL R20, [R1+0x40] ;  /* 0x0000400001147983 */ /* 0x000ee80000100800 */
[----:B------:R-:W3:Y:S01]  /*c2500*/  LDL R21, [R1+0x44] ;  /* 0x0000440001157983 */ /* 0x000ee20000100800 */
[----:B------:R-:W-:Y:S03]  /*c2510*/  HMMA.16816.F32 R24, R12, R26, R8 ;  /* 0x0000001a0c18723c */ /* 0x000fe60000001808 */
[----:B------:R-:W2:Y:S04]  /*c2520*/  LDL.LU.64 R4, [R1+0x1aa0] ;  /* 0x001aa00001047983 */ /* 0x000ea80000300a00 */
[----:B------:R-:W2:Y:S04]  /*c2530*/  LDL.LU.64 R6, [R1+0x1aa8] ;  /* 0x001aa80001067983 */ /* 0x000ea80000300a00 */
[----:B----4-:R-:W-:Y:S04]  /*c2540*/  STL.64 [R1+0x113c0], R22 ;  /* 0x0113c01601007387 */ /* 0x010fe80000100a00 */
[----:B---3--:R0:W-:Y:S04]  /*c2550*/  STL.64 [R1+0x113b8], R20 ;  /* 0x0113b81401007387 */ /* 0x0081e80000100a00 */
[----:B0-----:R-:W3:Y:S04]  /*c2560*/  LDL.LU.64 R20, [R1+0x1a90] ;  /* 0x001a900001147983 */ /* 0x001ee80000300a00 */
[----:B------:R-:W3:Y:S04]  /*c2570*/  LDL.LU.64 R22, [R1+0x1a98] ;  /* 0x001a980001167983 */ /* 0x000ee80000300a00 */
[----:B------:R-:W2:Y:S04]  /*c2580*/  LDL.LU.64 R10, [R1+0x11400] ;  /* 0x01140000010a7983 */ /* 0x000ea80000300a00 */
[----:B------:R-:W-:Y:S04]  /*c2590*/  STL.64 [R1+0x1a60], R24 ;  /* 0x001a601801007387 */ /* 0x000fe80000100a00 */
[----:B------:R0:W-:Y:S04]  /*c25a0*/  STL.64 [R1+0x1a68], R26 ;  /* 0x001a681a01007387 */ /* 0x0001e80000100a00 */
[----:B0-----:R-:W4:Y:S01]  /*c25b0*/  LDL R26, [R1] ;  /* 0x00000000011a7983 */ /* 0x001f220000100800 */
[----:B------:R-:W-:-:S03]  /*c25c0*/  IMAD.MOV.U32 R27, RZ, RZ, R0 ;  /* 0x000000ffff1b7224 */ /* 0x000fc600078e0000 */
[----:B------:R-:W3:Y:S04]  /*c25d0*/  LDL.LU R0, [R1+0x113f8] ;  /* 0x0113f80001007983 */ /* 0x000ee80000300800 */
[----:B------:R-:W3:Y:S01]  /*c25e0*/  LDL.64 R24, [R1+0x8] ;  /* 0x0000080001187983 */ /* 0x000ee20000100a00 */
[C---:B--2---:R-:W-:Y:S03]  /*c25f0*/  HMMA.16816.F32 R8, R12.reuse, R10, R16 ;  /* 0x0000000a0c08723c */ /* 0x044fe60000001810 */
[----:B----4-:R0:W-:Y:S04]  /*c2600*/  STL.64 [R1+0x11350], R26 ;  /* 0x0113501a01007387 */ /* 0x0101e80000100a00 */
[----:B0-----:R-:W2:Y:S04]  /*c2610*/  LDL R26, [R1+0x70] ;  /* 0x00007000011a7983 */ /* 0x001ea80000100800 */
[----:B------:R-:W2:Y:S04]  /*c2620*/  LDL R27, [R1+0x74] ;  /* 0x00007400011b7983 */ /* 0x000ea80000100800 */
[----:B---3--:R-:W-:Y:S04]  /*c2630*/  STL.64 [R1+0x11348], R24 ;  /* 0x0113481801007387 */ /* 0x008fe80000100a00 */
[----:B------:R-:W2:Y:S04]  /*c2640*/  LDL.LU.64 R18, [R1+0x113f0] ;  /* 0x0113f00001127983 */ /* 0x000ea80000300a00 */
[----:B------:R-:W2:Y:S04]  /*c2650*/  LDL.LU.64 R16, [R1+0x113e8] ;  /* 0x0113e80001107983 */ /* 0x000ea80000300a00 */
[----:B------:R-:W-:Y:S04]  /*c2660*/  STL.64 [R1+0x1a70], R8 ;  /* 0x001a700801007387 */ /* 0x000fe80000100a00 */
[----:B------:R0:W-:Y:S04]  /*c2670*/  STL.64 [R1+0x1a78], R10 ;  /* 0x001a780a01007387 */ /* 0x0001e80000100a00 */
[----:B0-----:R-:W3:Y:S04]  /*c2680*/  LDL.LU.64 R10, [R1+0x113e0] ;  /* 0x0113e000010a7983 */ /* 0x001ee80000300a00 */
[----:B------:R-:W4:Y:S01]  /*c2690*/  LDL.LU.64 R8, [R1+0x113d8] ;  /* 0x0113d80001087983 */ /* 0x000f220000300a00 */
[----:B--2---:R-:W-:Y:S03]  /*c26a0*/  HMMA.16816.F32 R24, R12, R26, R16 ;  /* 0x0000001a0c18723c */ /* 0x004fe60000001810 */
[----:B------:R-:W2:Y:S04]  /*c26b0*/  LDL.LU.64 R18, [R1+0x113d0] ;  /* 0x0113d00001127983 */ /* 0x000ea80000300a00 */
[----:B------:R-:W2:-:S12]  /*c26c0*/  LDL.LU.64 R16, [R1+0x113c8] ;  /* 0x0113c80001107983 */ /* 0x000e980000300a00 */
[----:B------:R-:W-:Y:S04]  /*c26d0*/  STL.64 [R1+0x1a80], R24 ;  /* 0x001a801801007387 */ /* 0x000fe80000100a00 */
[----:B------:R0:W-:Y:S04]  /*c26e0*/  STL.64 [R1+0x1a88], R26 ;  /* 0x001a881a01007387 */ /* 0x0001e80000100a00 */
[----:B0-----:R-:W3:Y:S01]  /*c26f0*/  LDL R26, [R1+0x10] ;  /* 0x00001000011a7983 */ /* 0x001ee20000100800 */
[----:B------:R-:W-:Y:S01]  /*c2700*/  IMAD.MOV.U32 R27, RZ, RZ, R0 ;  /* 0x000000ffff1b7224 */ /* 0x000fe200078e0000 */
[----:B--2---:R-:W-:-:S15]  /*c2710*/  HMMA.16816.F32 R20, R12, R16, R20 ;  /* 0x000000100c14723c */ /* 0x004fde0000001814 */
[----:B------:R-:W-:-:S04]  /*c2720*/  NOP ;  /* 0x0000000000007918 */ /* 0x000fc80000000000 */
[----:B------:R0:W-:Y:S04]  /*c2730*/  STL.64 [R1+0x1a90], R20 ;  /* 0x001a901401007387 */ /* 0x0001e80000100a00 */
[----:B------:R1:W-:Y:S04]  /*c2740*/  STL.64 [R1+0x1a98], R22 ;  /* 0x001a981601007387 */ /* 0x0003e80000100a00 */
[----:B0-----:R-:W2:Y:S04]  /*c2750*/  LDL.LU.64 R20, [R1+0x1ac0] ;  /* 0x001ac00001147983 */ /* 0x001ea80000300a00 */
[----:B-1----:R-:W2:Y:S04]  /*c2760*/  LDL.LU.64 R22, [R1+0x1ac8] ;  /* 0x001ac80001167983 */ /* 0x002ea80000300a00 */
[----:B---3--:R0:W-:Y:S04]  /*c2770*/  STL.64 [R1+0x11368], R26 ;  /* 0x0113681a01007387 */ /* 0x0081e80000100a00 */
[----:B------:R-:W4:Y:S04]  /*c2780*/  LDL.LU.64 R24, [R1+0x1ab0] ;  /* 0x001ab00001187983 */ /* 0x000f280000300a00 */
[----:B0-----:R-:W4:Y:S01]  /*c2790*/  LDL.LU.64 R26, [R1+0x1ab8] ;  /* 0x001ab800011a7983 */ /* 0x001f220000300a00 */
[----:B------:R-:W-:Y:S03]  /*c27a0*/  HMMA.16816.F32 R4, R12, R18, R4 ;  /* 0x000000120c04723c */ /* 0x000fe60000001804 */
[----:B------:R-:W3:Y:S04]  /*c27b0*/  LDL.LU.64 R16, [R1+0x1ae0] ;  /* 0x001ae00001107983 */ /* 0x000ee80000300a00 */
[----:B------:R-:W3:-:S12]  /*c27c0*/  LDL.LU.64 R18, [R1+0x1ae8] ;  /* 0x001ae80001127983 */ /* 0x000ed80000300a00 */
        /* <DEDUP_REMOVED lines=8> */
[----:B0-----:R-:W4:Y:S04]  /*c2850*/  LDL R24, [R1+0x18] ;  /* 0x0000180001187983 */ /* 0x001f280000100800 */
[----:B-1----:R-:W3:Y:S04]  /*c2860*/  LDL.64 R26, [R1+0x20] ;  /* 0x00002000011a7983 */ /* 0x002ee80000100a00 */
[----:B------:R-:W4:Y:S01]  /*c2870*/  LDL R25, [R1+0x1c] ;  /* 0x00001c0001197983 */ /* 0x000f220000100800 */
[----:B------:R-:W-:-:S02]  /*c2880*/  IMAD.MOV.U32 R0, RZ, RZ, R9 ;  /* 0x000000ffff007224 */ /* 0x000fc400078e0009 */
[C---:B--2---:R-:W-:Y:S01]  /*c2890*/  HMMA.16816.F32 R8, R12.reuse, R10, R20 ;  /* 0x0000000a0c08723c */ /* 0x044fe20000001814 */
[----:B---3--:R-:W-:Y:S04]  /*c28a0*/  STL.64 [R1+0x11398], R26 ;  /* 0x0113981a01007387 */ /* 0x008fe80000100a00 */
[----:B----4-:R0:W-:Y:S04]  /*c28b0*/  STL.64 [R1+0x11390], R24 ;  /* 0x0113901801007387 */ /* 0x0101e80000100a00 */
[----:B0-----:R-:W2:Y:S04]  /*c28c0*/  LDL.LU.64 R24, [R1+0x1ad0] ;  /* 0x001ad00001187983 */ /* 0x001ea80000300a00 */
[----:B------:R-:W2:Y:S04]  /*c28d0*/  LDL.LU.64 R26, [R1+0x1ad8] ;  /* 0x001ad800011a7983 */ /* 0x000ea80000300a00 */
[----:B------:R-:W-:Y:S04]  /*c28e0*/  STL [R1+0x11268], R0 ;  /* 0x0112680001007387 */ /* 0x000fe80000100800 */
[----:B------:R-:W3:Y:S04]  /*c28f0*/  LDL.LU.64 R22, [R1+0x113c0] ;  /* 0x0113c00001167983 */ /* 0x000ee80000300a00 */
[----:B------:R-:W4:Y:S04]  /*c2900*/  LDL.LU.64 R20, [R1+0x113b8] ;  /* 0x0113b80001147983 */ /* 0x000f280000300a00 */
[----:B------:R0:W-:Y:S04]  /*c2910*/  STL.64 [R1+0x1ac0], R8 ;  /* 0x001ac00801007387 */ /* 0x0001e80000100a00 */
[----:B------:R1:W-:Y:S04]  /*c2920*/  STL.64 [R1+0x1ac8], R10 ;  /* 0x001ac80a01007387 */ /* 0x0003e80000100a00 */
[----:B0-----:R-:W2:Y:S04]  /*c2930*/  LDL.LU.64 R8, [R1+0x113b0] ;  /* 0x0113b00001087983 */ /* 0x001ea80000300a00 */
[----:B-1----:R-:W3:Y:S01]  /*c2940*/  LDL.64 R10, [R1+0x30] ;  /* 0x00003000010a7983 */ /* 0x002ee20000100a00 */
[C---:B----4-:R-:W-:Y:S08]  /*c2950*/  HMMA.16816.F32 R16, R12.reuse, R20, R16 ;  /* 0x000000140c10723c */ /* 0x050ff00000001810 */
[----:B--2---:R-:W-:Y:S01]  /*c2960*/  HMMA.16816.F32 R24, R12, R8, R24 ;  /* 0x000000080c18723c */ /* 0x004fe20000001818 */
[----:B------:R-:W-:-:S15]  /*c2970*/  IMAD.MOV.U32 R0, RZ, RZ, R8 ;  /* 0x000000ffff007224 */ /* 0x000fde00078e0008 */
[----:B------:R-:W-:-:S03]  /*c2980*/  NOP ;  /* 0x0000000000007918 */ /* 0x000fc60000000000 */
[----:B------:R-:W-:Y:S04]  /*c2990*/  STL.64 [R1+0x1ad0], R24 ;  /* 0x001ad01801007387 */ /* 0x000fe80000100a00 */
[----:B------:R0:W-:Y:S04]  /*c29a0*/  STL.64 [R1+0x1ad8], R26 ;  /* 0x001ad81a01007387 */ /* 0x0001e80000100a00 */
[----:B0-----:R-:W2:Y:S04]  /*c29b0*/  LDL R26, [R1+0x28] ;  /* 0x00002800011a7983 */ /* 0x001ea80000100800 */
[----:B------:R-:W2:Y:S04]  /*c29c0*/  LDL R27, [R1+0x2c] ;  /* 0x00002c00011b7983 */ /* 0x000ea80000100800 */
[----:B------:R-:W-:Y:S04]  /*c29d0*/  STL [R1+0x1126c], R0 ;  /* 0x01126c0001007387 */ /* 0x000fe80000100800 */
[----:B------:R-:W-:Y:S04]  /*c29e0*/  STL.64 [R1+0x1ae0], R16 ;  /* 0x001ae01001007387 */ /* 0x000fe80000100a00 */
[----:B------:R3:W-:Y:S02]  /*c29f0*/  STL.64 [R1+0x1ae8], R18 ;  /* 0x001ae81201007387 */ /* 0x0007e40000100a00 */
[----:B---3--:R-:W-:Y:S02]  /*c2a00*/  HMMA.16816.F32 R16, R12, R22, R4 ;  /* 0x000000160c10723c */ /* 0x008fe40000001804 */
[----:B------:R-:W3:Y:S04]  /*c2a10*/  LDL.LU.64 R4, [R1+0x2210] ;  /* 0x0022100001047983 */ /* 0x000ee80000300a00 */
[----:B------:R-:W3:-:S13]  /*c2a20*/  LDL.LU.64 R6, [R1+0x2218] ;  /* 0x0022180001067983 */ /* 0x000eda0000300a00 */
[----:B------:R-:W-:Y:S04]  /*c2a30*/  STL.64 [R1+0x1af0], R16 ;  /* 0x001af01001007387 */ /* 0x000fe80000100a00 */
[----:B------:R-:W-:Y:S04]  /*c2a40*/  STL.64 [R1+0x1af8], R18 ;  /* 0x001af81201007387 */ /* 0x000fe80000100a00 */
        /* <DEDUP_REMOVED lines=18> */
[----:B---3--:R-:W-:Y:S03]  /*c2b70*/  HMMA.16816.F32 R4, R12, R10, R4 ;  /* 0x0000000a0c04723c */ /* 0x008fe60000001804 */
[----:B----4-:R-:W-:Y:S04]  /*c2b80*/  STL.64 [R1+0x113a8], R22 ;  /* 0x0113a81601007387 */ /* 0x010fe80000100a00 */
[----:B--2---:R0:W-:Y:S04]  /*c2b90*/  STL.64 [R1+0x113a0], R20 ;  /* 0x0113a01401007387 */ /* 0x0041e80000100a00 */
[----:B0-----:R-:W2:Y:S04]  /*c2ba0*/  LDL.LU.64 R20, [R1+0x2200] ;  /* 0x0022000001147983 */ /* 0x001ea80000300a00 */
[----:B------:R-:W2:Y:S04]  /*c2bb0*/  LDL.LU.64 R22, [R1+0x2208] ;  /* 0x0022080001167983 */ /* 0x000ea80000300a00 */
[----:B------:R-:W3:Y:S04]  /*c2bc0*/  LDL.LU.64 R16, [R1+0x1b70] ;  /* 0x001b700001107983 */ /* 0x000ee80000300a00 */
[----:B------:R-:W3:Y:S04]  /*c2bd0*/  LDL.LU.64 R18, [R1+0x1b78] ;  /* 0x001b780001127983 */ /* 0x000ee80000300a00 */
[----:B------:R-:W4:Y:S01]  /*c2be0*/  LDL.LU.64 R8, [R1+0x1b80] ;  /* 0x001b800001087983 */ /* 0x000f220000300a00 */
[----:B------:R-:W-:-:S03]  /*c2bf0*/  IMAD.MOV.U32 R0, RZ, RZ, R11 ;  /* 0x000000ffff007224 */ /* 0x000fc600078e000b */
[----:B------:R0:W-:Y:S04]  /*c2c00*/  STL.64 [R1+0x1b00], R4 ;  /* 0x001b000401007387 */ /* 0x0001e80000100a00 */
[----:B------:R1:W-:Y:S04]  /*c2c10*/  STL.64 [R1+0x1b08], R6 ;  /* 0x001b080601007387 */ /* 0x0003e80000100a00 */
[----:B------:R-:W4:Y:S04]  /*c2c20*/  LDL.LU.64 R10, [R1+0x1b88] ;  /* 0x001b8800010a7983 */ /* 0x000f280000300a00 */
[----:B0-----:R-:W3:Y:S04]  /*c2c30*/  LDL.LU.64 R4, [R1+0x1b90] ;  /* 0x001b900001047983 */ /* 0x001ee80000300a00 */
[----:B-1----:R-:W3:Y:S04]  /*c2c40*/  LDL.LU.64 R6, [R1+0x1b98] ;  /* 0x001b980001067983 */ /* 0x002ee80000300a00 */
[----:B------:R-:W-:Y:S01]  /*c2c50*/  STL [R1+0x11270], R0 ;  /* 0x0112700001007387 */ /* 0x000fe20000100800 */
        /* <DEDUP_REMOVED lines=37> */
[----:B------:R-:W3:-:S14]  /*c2eb0*/  LDL.LU.64 R20, [R1+0x11328] ;  /* 0x0113280001147983 */ /* 0x000edc0000300a00 */
[----:B------:R-:W-:Y:S04]  /*c2ec0*/  STL.64 [R1+0x1b60], R24 ;  /* 0x001b601801007387 */ /* 0x000fe80000100a00 */
[----:B------:R0:W-:Y:S04]  /*c2ed0*/  STL.64 [R1+0x1b68], R26 ;  /* 0x001b681a01007387 */ /* 0x0001e80000100a00 */
[----:B0-----:R-:W4:Y:S04]  /*c2ee0*/  LDL.LU.64 R26, [R1+0x11320] ;  /* 0x01132000011a7983 */ /* 0x001f280000300a00 */
[----:B------:R-:W2:Y:S01]  /*c2ef0*/  LDL.LU.64 R24, [R1+0x11318] ;  /* 0x0113180001187983 */ /* 0x000ea20000300a00 */
[----:B------:R-:W-:Y:S03]  /*c2f00*/  HMMA.16816.F32 R16, R12, R28, R16 ;  /* 0x0000001c0c10723c */ /* 0x000fe60000001810 */
        /* <DEDUP_REMOVED lines=32> */
[----:B---3--:R-:W-:Y:S04]  /*c3110*/  STL.64 [R1+0x112c0], R26 ;  /* 0x0112c01a01007387 */ /* 0x008fe80000100a00 */
[----:B----4-:R0:W-:Y:S04]  /*c3120*/  STL.64 [R1+0x112b8], R24 ;  /* 0x0112b81801007387 */ /* 0x0101e80000100a00 */
[----:B0-----:R-:W3:Y:S04]  /*c3130*/  LDL.LU.64 R24, [R1+0x1bb0] ;  /* 0x001bb00001187983 */ /* 0x001ee80000300a00 */
[----:B------:R-:W3:Y:S04]  /*c3140*/  LDL.LU.64 R26, [R1+0x1bb8] ;  /* 0x001bb800011a7983 */ /* 0x000ee80000300a00 */
[----:B------:R-:W-:Y:S04]  /*c3150*/  STL.64 [R1+0x1ba0], R16 ;  /* 0x001ba01001007387 */ /* 0x000fe80000100a00 */
[----:B------:R0:W-:Y:S04]  /*c3160*/  STL.64 [R1+0x1ba8], R18 ;  /* 0x001ba81201007387 */ /* 0x0001e80000100a00 */
[----:B0-----:R-:W4:Y:S04]  /*c3170*/  LDL.LU.64 R18, [R1+0x11310] ;  /* 0x0113100001127983 */ /* 0x001f280000300a00 */
[----:B------:R-:W2:Y:S01]  /*c3180*/  LDL.LU.64 R16, [R1+0x11308] ;  /* 0x0113080001107983 */ /* 0x000ea20000300a00 */
[C---:B---3--:R-:W-:Y:S08]  /*c3190*/  HMMA.16816.F32 R24, R12.reuse, R20, R24 ;  /* 0x000000140c18723c */ /* 0x048ff00000001818 */
[C---:B----4-:R-:W-:Y:S11]  /*c31a0*/  HMMA.16816.F32 R8, R12.reuse, R18, R8 ;  /* 0x000000120c08723c */ /* 0x050ff60000001808 */
[----:B------:R0:W-:Y:S04]  /*c31b0*/  STL.64 [R1+0x1bb0], R24 ;  /* 0x001bb01801007387 */ /* 0x0001e80000100a00 */
[----:B------:R1:W-:Y:S04]  /*c31c0*/  STL.64 [R1+0x1bb8], R26 ;  /* 0x001bb81a01007387 */ /* 0x0003e80000100a00 */
[----:B0-----:R-:W3:Y:S04]  /*c31d0*/  LDL.LU.64 R24, [R1+0x1c00] ;  /* 0x001c000001187983 */ /* 0x001ee80000300a00 */
[----:B-1----:R-:W3:Y:S04]  /*c31e0*/  LDL.LU.64 R26, [R1+0x1c08] ;  /* 0x001c0800011a7983 */ /* 0x002ee80000300a00 */
[----:B------:R0:W-:Y:S04]  /*c31f0*/  STL.64 [R1+0x11158], R22 ;  /* 0x0111581601007387 */ /* 0x0001e80000100a00 */
[----:B0-----:R-:W4:Y:S04]  /*c3200*/  LDL.LU R22, [R1+0x3334] ;  /* 0x0033340001167983 */ /* 0x001f280000300800 */
[----:B------:R-:W2:Y:S04]  /*c3210*/  LDL.LU R23, [R1+0x333c] ;  /* 0x00333c0001177983 */ /* 0x000ea80000300800 */
[----:B------:R-:W-:Y:S04]  /*c3220*/  STL.64 [R1+0x11150], R20 ;  /* 0x0111501401007387 */ /* 0x000fe80000100a00 */
        /* <DEDUP_REMOVED lines=36> */
[C---:B---3--:R-:W-:Y:S03]  /*c3470*/  HMMA.16816.F32 R8, R12.reuse, R4, R8 ;  /* 0x000000040c08723c */ /* 0x048fe60000001808 */
[----:B------:R-:W-:Y:S04]  /*c3480*/  STL.64 [R1+0x110e8], R6 ;  /* 0x0110e80601007387 */ /* 0x000fe80000100a00 */
[----:B------:R0:W-:Y:S02]  /*c3490*/  STL.64 [R1+0x110e0], R4 ;  /* 0x0110e00401007387 */ /* 0x0001e40000100a00 */
[----:B0-----:R-:W-:Y:S10]  /*c34a0*/  HMMA.16816.F32 R4, R12, R2, R16 ;  /* 0x000000020c04723c */ /* 0x001ff40000001810 */
[----:B------:R0:W-:Y:S04]  /*c34b0*/  STL.64 [R1+0x1c20], R8 ;  /* 0x001c200801007387 */ /* 0x0001e80000100a00 */
[----:B------:R1:W-:Y:S04]  /*c34c0*/  STL.64 [R1+0x1c28], R10 ;  /* 0x001c280a01007387 */ /* 0x0003e80000100a00 */
[----:B------:R-:W3:Y:S01]  /*c34d0*/  LDL R16, [R1+0x78] ;  /* 0x0000780001107983 */ /* 0x000ee20000100800 */
[----:B----4-:R-:W-:-:S02]  /*c34e0*/  IMAD R25, R25, 0x100, R22 ;  /* 0x0000010019197824 */ /* 0x010fc400078e0216 */
[----:B------:R-:W-:Y:S01]  /*c34f0*/  IMAD R24, R24, 0x100, R23 ;  /* 0x0000010018187824 */ /* 0x000fe200078e0217 */
[----:B------:R-:W4:Y:S04]  /*c3500*/  LDL R22, [R1+0x60] ;  /* 0x0000600001167983 */ /* 0x000f280000100800 */
[----:B------:R-:W4:Y:S04]  /*c3510*/  LDL R23, [R1+0x64] ;  /* 0x0000640001177983 */ /* 0x000f280000100800 */
[----:B------:R-:W-:Y:S04]  /*c3520*/  STL.64 [R1+0x1c10], R4 ;  /* 0x001c100401007387 */ /* 0x000fe80000100a00 */
[----:B------:R-:W-:Y:S04]  /*c3530*/  STL.64 [R1+0x1c18], R6 ;  /* 0x001c180601007387 */ /* 0x000fe80000100a00 */
[----:B------:R-:W2:Y:S04]  /*c3540*/  LDL R20, [R1+0x68] ;  /* 0x0000680001147983 */ /* 0x000ea80000100800 */
[----:B------:R-:W2:Y:S01]  /*c3550*/  LDL R21, [R1+0x6c] ;  /* 0x00006c0001157983 */ /* 0x000ea20000100800 */
[----:B0-----:R-:W-:-:S03]  /*c3560*/  IMAD R8, R29, 0x100, R28 ;  /* 0x000001001d087824 */ /* 0x001fc600078e021c */
[----:B------:R-:W3:Y:S04]  /*c3570*/  LDL R17, [R1+0x7c] ;  /* 0x00007c0001117983 */ /* 0x000ee80000100800 */
[----:B-1----:R-:W3:Y:S04]  /*c3580*/  LDL R10, [R1+0x98] ;  /* 0x00009800010a7983 */ /* 0x002ee80000100800 */
[----:B------:R-:W3:Y:S04]  /*c3590*/  LDL R11, [R1+0x9c] ;  /* 0x00009c00010b7983 */ /* 0x000ee80000100800 */
[----:B------:R-:W3:Y:S04]  /*c35a0*/  LDL.64 R28, [R1+0x80] ;  /* 0x00008000011c7983 */ /* 0x000ee80000100a00 */
[----:B----4-:R-:W-:Y:S04]  /*c35b0*/  STL.64 [R1+0x11288], R22 ;  /* 0x0112881601007387 */ /* 0x010fe80000100a00 */
[----:B--2---:R-:W-:Y:S04]  /*c35c0*/  STL.64 [R1+0x11280], R20 ;  /* 0x0112801401007387 */ /* 0x004fe80000100a00 */
[----:B------:R-:W2:Y:S04]  /*c35d0*/  LDL R18, [R1+0x70] ;  /* 0x0000700001127983 */ /* 0x000ea80000100800 */
[----:B------:R-:W2:Y:S01]  /*c35e0*/  LDL R19, [R1+0x74] ;  /* 0x0000740001137983 */ /* 0x000ea20000100800 */
[----:B------:R-:W-:-:S03]  /*c35f0*/  IMAD R9, R27, 0x100, R26 ;  /* 0x000001001b097824 */ /* 0x000fc600078e021a */
[----:B--2---:R0:W-:Y:S04]  /*c3600*/  STL.64 [R1+0x11298], R18 ;  /* 0x0112981201007387 */ /* 0x0041e80000100a00 */
[----:B0-----:R-:W2:Y:S04]  /*c3610*/  LDL R18, [R1+0x90] ;  /* 0x0000900001127983 */ /* 0x001ea80000100800 */
[----:B------:R-:W2:Y:S04]  /*c3620*/  LDL R19, [R1+0x94] ;  /* 0x0000940001137983 */ /* 0x000ea80000100800 */
[----:B------:R-:W4:Y:S04]  /*c3630*/  LDL.LU.64 R4, [R1+0x1c30] ;  /* 0x001c300001047983 */ /* 0x000f280000300a00 */
[----:B------:R-:W4:Y:S04]  /*c3640*/  LDL.LU.64 R6, [R1+0x1c38] ;  /* 0x001c380001067983 */ /* 0x000f280000300a00 */
[----:B---3--:R-:W-:Y:S04]  /*c3650*/  STL.64 [R1+0x11290], R16 ;  /* 0x0112901001007387 */ /* 0x008fe80000100a00 */
[----:B------:R0:W-:Y:S04]  /*c3660*/  STL [R1+0x110dc], R2 ;  /* 0x0110dc0201007387 */ /* 0x0001e80000100800 */
[----:B------:R1:W-:Y:S04]  /*c3670*/  STL [R1+0x110d8], R3 ;  /* 0x0110d80301007387 */ /* 0x0003e80000100800 */
[----:B------:R-:W3:Y:S04]  /*c3680*/  LDL R26, [R1] ;  /* 0x00000000011a7983 */ /* 0x000ee80000100800 */
[----:B------:R-:W3:Y:S01]  /*c3690*/  LDL R27, [R1+0x4] ;  /* 0x00000400011b7983 */ /* 0x000ee20000100800 */
[----:B------:R-:W-:-:S02]  /*c36a0*/  F2FP.F16.E4M3.UNPACK_B R12, R25 ;  /* 0x00000019ff0c723e */ /* 0x000fc400020006ff */
[----:B------:R-:W-:Y:S01]  /*c36b0*/  F2FP.F16.E4M3.UNPACK_B R13, R24 ;  /* 0x00000018ff0d723e */ /* 0x000fe200020006ff */
[----:B------:R-:W-:Y:S01]  /*c36c0*/  IMAD.MOV.U32 R25, RZ, RZ, R0 ;  /* 0x000000ffff197224 */ /* 0x000fe200078e0000 */
[----:B0-----:R-:W2:Y:S04]  /*c36d0*/  LDL R2, [R1+0x88] ;  /* 0x0000880001027983 */ /* 0x001ea80000100800 */
[----:B-1----:R-:W2:Y:S01]  /*c36e0*/  LDL R3, [R1+0x8c] ;  /* 0x00008c0001037983 */ /* 0x002ea20000100800 */
[----:B------:R-:W-:Y:S02]  /*c36f0*/  F2FP.F16.E4M3.UNPACK_B R14, R9 ;  /* 0x00000009ff0e723e */ /* 0x000fe400020006ff */
[----:B------:R-:W-:Y:S01]  /*c3700*/  F2FP.F16.E4M3.UNPACK_B R15, R8 ;  /* 0x00000008ff0f723e */ /* 0x000fe200020006ff */
[----:B---3--:R-:W-:Y:S04]  /*c3710*/  STL.64 [R1+0x11160], R26 ;  /* 0x0111601a01007387 */ /* 0x008fe80000100a00 */
[----:B------:R-:W3:Y:S04]  /*c3720*/  LDL R24, [R1+0x8] ;  /* 0x0000080001187983 */ /* 0x000ee80000100800 */
[----:B------:R-:W2:Y:S04]  /*c3730*/  LDL.LU R0, [R1+0x112b0] ;  /* 0x0112b00001007983 */ /* 0x000ea80000300800 */
[----:B------:R-:W2:Y:S04]  /*c3740*/  LDL.LU.64 R20, [R1+0x1c60] ;  /* 0x001c600001147983 */ /* 0x000ea80000300a00 */
[----:B------:R-:W2:Y:S01]  /*c3750*/  LDL.LU.64 R22, [R1+0x1c68] ;  /* 0x001c680001167983 */ /* 0x000ea20000300a00 */
[C---:B----4-:R-:W-:Y:S03]  /*c3760*/  HMMA.16816.F32 R4, R12.reuse, R10, R4 ;  /* 0x0000000a0c04723c */ /* 0x050fe60000001804 */
[----:B--2---:R-:W-:Y:S04]  /*c3770*/  STL.64 [R1+0x112a8], R22 ;  /* 0x0112a81601007387 */ /* 0x004fe80000100a00 */
[----:B------:R0:W-:Y:S04]  /*c3780*/  STL.64 [R1+0x112a0], R20 ;  /* 0x0112a01401007387 */ /* 0x0001e80000100a00 */
[----:B0-----:R-:W2:Y:S04]  /*c3790*/  LDL.LU.64 R20, [R1+0x1c40] ;  /* 0x001c400001147983 */ /* 0x001ea80000300a00 */
[----:B------:R-:W2:Y:S04]  /*c37a0*/  LDL.LU.64 R22, [R1+0x1c48] ;  /* 0x001c480001167983 */ /* 0x000ea80000300a00 */
[----:B------:R-:W4:Y:S04]  /*c37b0*/  LDL.LU.64 R8, [R1+0x1c90] ;  /* 0x001c900001087983 */ /* 0x000f280000300a00 */
[----:B------:R-:W4:Y:S04]  /*c37c0*/  LDL.LU.64 R10, [R1+0x1c98] ;  /* 0x001c9800010a7983 */ /* 0x000f280000300a00 */
[----:B------:R0:W-:Y:S04]  /*c37d0*/  STL.64 [R1+0x1c30], R4 ;  /* 0x001c300401007387 */ /* 0x0001e80000100a00 */
[----:B------:R1:W-:Y:S04]  /*c37e0*/  STL.64 [R1+0x1c38], R6 ;  /* 0x001c380601007387 */ /* 0x0003e80000100a00 */
[----:B0-----:R-:W2:Y:S04]  /*c37f0*/  LDL.LU.64 R4, [R1+0x1ca0] ;  /* 0x001ca00001047983 */ /* 0x001ea80000300a00 */
[----:B-1----:R-:W2:Y:S04]  /*c3800*/  LDL.LU.64 R6, [R1+0x1ca8] ;  /* 0x001ca80001067983 */ /* 0x002ea80000300a00 */
[----:B------:R-:W2:Y:S04]  /*c3810*/  LDL.64 R26, [R1+0x10] ;  /* 0x00001000011a7983 */ /* 0x000ea80000100a00 */
[----:B--2---:R-:W-:Y:S04]  /*c3820*/  STL.64 [R1+0x11190], R26 ;  /* 0x0111901a01007387 */ /* 0x004fe80000100a00 */
[----:B---3--:R0:W-:Y:S04]  /*c3830*/  STL.64 [R1+0x11188], R24 ;  /* 0x0111881801007387 */ /* 0x0081e80000100a00 */
[----:B0-----:R-:W2:Y:S04]  /*c3840*/  LDL.LU.64 R24, [R1+0x1c50] ;  /* 0x001c500001187983 */ /* 0x001ea80000300a00 */
[----:B------:R-:W2:Y:S01]  /*c3850*/  LDL.LU.64 R26, [R1+0x1c58] ;  /* 0x001c5800011a7983 */ /* 0x000ea20000300a00 */
[----:B------:R-:W-:Y:S03]  /*c3860*/  HMMA.16816.F32 R16, R12, R18, R20 ;  /* 0x000000120c10723c */ /* 0x000fe60000001814 */
[----:B------:R-:W3:Y:S04]  /*c3870*/  LDL.LU.64 R22, [R1+0x112a8] ;  /* 0x0112a80001167983 */ /* 0x000ee80000300a00 */
[----:B------:R-:W3:-:S12]  /*c3880*/  LDL.LU.64 R20, [R1+0x112a0] ;  /* 0x0112a00001147983 */ /* 0x000ed80000300a00 */
        /* <DEDUP_REMOVED lines=8> */
[----:B0-----:R-:W2:Y:S04]  /*c3910*/  LDL R26, [R1+0x18] ;  /* 0x00001800011a7983 */ /* 0x001ea80000100800 */
[----:B------:R-:W2:Y:S01]  /*c3920*/  LDL R27, [R1+0x1c] ;  /* 0x00001c00011b7983 */ /* 0x000ea20000100800 */
[----:B---3--:R-:W-:Y:S03]  /*c3930*/  HMMA.16816.F32 R20, R12, R28, R20 ;  /* 0x0000001c0c14723c */ /* 0x008fe60000001814 */
[----:B--2---:R0:W-:Y:S04]  /*c3940*/  STL.64 [R1+0x111a8], R26 ;  /* 0x0111a81a01007387 */ /* 0x0041e80000100a00 */
[----:B------:R-:W2:Y:S04]  /*c3950*/  LDL.LU.64 R24, [R1+0x1c70] ;  /* 0x001c700001187983 */ /* 0x000ea80000300a00 */
[----:B0-----:R-:W2:Y:S08]  /*c3960*/  LDL.LU.64 R26, [R1+0x1c78] ;  /* 0x001c7800011a7983 */ /* 0x001eb00000300a00 */
[----:B------:R-:W-:Y:S04]  /*c3970*/  STL.64 [R1+0x1c60], R20 ;  /* 0x001c601401007387 */ /* 0x000fe80000100a00 */
[----:B------:R0:W-:Y:S01]  /*c3980*/  STL.64 [R1+0x1c68], R22 ;  /* 0x001c681601007387 */ /* 0x0001e20000100a00 */
[----:B------:R-:W-:-:S02]  /*c3990*/  IMAD.MOV.U32 R2, RZ, RZ, R28 ;  /* 0x000000ffff027224 */ /* 0x000fc400078e001c */
[----:B------:R-:W-:Y:S01]  /*c39a0*/  IMAD.MOV.U32 R3, RZ, RZ, R29 ;  /* 0x000000ffff037224 */ /* 0x000fe200078e001d */
[----:B0-----:R-:W3:Y:S04]  /*c39b0*/  LDL.LU.64 R22, [R1+0x11288] ;  /* 0x0112880001167983 */ /* 0x001ee80000300a00 */
[----:B------:R-:W4:Y:S04]  /*c39c0*/  LDL.LU.64 R20, [R1+0x11280] ;  /* 0x0112800001147983 */ /* 0x000f280000300a00 */
[----:B------:R-:W3:Y:S01]  /*c39d0*/  LDL.LU.64 R28, [R1+0x11278] ;  /* 0x01127800011c7983 */ /* 0x000ee20000300a00 */
[----:B--2---:R-:W-:-:S15]  /*c39e0*/  HMMA.16816.F32 R24, R12, R16, R24 ;  /* 0x000000100c18723c */ /* 0x004fde0000001818 */
[----:B------:R-:W-:-:S04]  /*c39f0*/  NOP ;  /* 0x0000000000007918 */ /* 0x000fc80000000000 */
[----:B------:R0:W-:Y:S04]  /*c3a00*/  STL.64 [R1+0x1c70], R24 ;  /* 0x001c701801007387 */ /* 0x0001e80000100a00 */
[----:B------:R-:W-:Y:S04]  /*c3a10*/  STL.64 [R1+0x1c78], R26 ;  /* 0x001c781a01007387 */ /* 0x000fe80000100a00 */
[----:B0-----:R-:W2:Y:S01]  /*c3a20*/  LDL R24, [R1+0x20] ;  /* 0x0000200001187983 */ /* 0x001ea20000100800 */
[----:B------:R-:W-:-:S03]  /*c3a30*/  IMAD.MOV.U32 R25, RZ, RZ, R0 ;  /* 0x000000ffff197224 */ /* 0x000fc600078e0000 */
[----:B------:R-:W3:Y:S04]  /*c3a40*/  LDL.LU R0, [R1+0x11270] ;  /* 0x0112700001007983 */ /* 0x000ee80000300800 */
[----:B--2---:R0:W-:Y:S04]  /*c3a50*/  STL.64 [R1+0x111c0], R24 ;  /* 0x0111c01801007387 */ /* 0x0041e80000100a00 */
[----:B0-----:R-:W2:Y:S04]  /*c3a60*/  LDL.LU.64 R24, [R1+0x1c80] ;  /* 0x001c800001187983 */ /* 0x001ea80000300a00 */
[----:B------:R-:W2:Y:S01]  /*c3a70*/  LDL.LU.64 R26, [R1+0x1c88] ;  /* 0x001c8800011a7983 */ /* 0x000ea20000300a00 */
[C---:B----4-:R-:W-:Y:S08]  /*c3a80*/  HMMA.16816.F32 R8, R12.reuse, R20, R8 ;  /* 0x000000140c08723c */ /* 0x050ff00000001808 */
[C---:B---3--:R-:W-:Y:S08]  /*c3a90*/  HMMA.16816.F32 R4, R12.reuse, R22, R4 ;  /* 0x000000160c04723c */ /* 0x048ff00000001804 */
[----:B--2---:R-:W-:-:S15]  /*c3aa0*/  HMMA.16816.F32 R16, R12, R18, R24 ;  /* 0x000000120c10723c */ /* 0x004fde0000001818 */
[----:B------:R-:W-:-:S04]  /*c3ab0*/  NOP ;  /* 0x0000000000007918 */ /* 0x000fc80000000000 */
[----:B------:R-:W-:Y:S04]  /*c3ac0*/  STL.64 [R1+0x1c80], R16 ;  /* 0x001c801001007387 */ /* 0x000fe80000100a00 */
[----:B------:R-:W-:Y:S04]  /*c3ad0*/  STL.64 [R1+0x1c88], R18 ;  /* 0x001c881201007387 */ /* 0x000fe80000100a00 */
[----:B------:R-:W2:Y:S04]  /*c3ae0*/  LDL R26, [R1+0x28] ;  /* 0x00002800011a7983 */ /* 0x000ea80000100800 */
[----:B------:R-:W-:Y:S04]  /*c3af0*/  STL.64 [R1+0x1c90], R8 ;  /* 0x001c900801007387 */ /* 0x000fe80000100a00 */
[----:B------:R-:W-:Y:S04]  /*c3b00*/  STL.64 [R1+0x1c98], R10 ;  /* 0x001c980a01007387 */ /* 0x000fe80000100a00 */
[----:B------:R-:W-:Y:S04]  /*c3b10*/  STL.64 [R1+0x1ca0], R4 ;  /* 0x001ca00401007387 */ /* 0x000fe80000100a00 */
[----:B------:R-:W-:Y:S04]  /*c3b20*/  STL.64 [R1+0x1ca8], R6 ;  /* 0x001ca80601007387 */ /* 0x000fe80000100a00 */
[----:B------:R-:W2:Y:S04]  /*c3b30*/  LDL R27, [R1+0x2c] ;  /* 0x00002c00011b7983 */ /* 0x000ea80000100800 */
[----:B------:R-:W3:Y:S01]  /*c3b40*/  LDL R24, [R1+0x30] ;  /* 0x0000300001187983 */ /* 0x000ee20000100800 */
[----:B------:R-:W-:-:S03]  /*c3b50*/  IMAD.MOV.U32 R25, RZ, RZ, R0 ;  /* 0x000000ffff197224 */ /* 0x000fc600078e0000 */
[----:B------:R-:W4:Y:S04]  /*c3b60*/  LDL.LU R0, [R1+0x1126c] ;  /* 0x01126c0001007983 */ /* 0x000f280000300800 */
[----:B--2---:R0:W-:Y:S04]  /*c3b70*/  STL.64 [R1+0x111d8], R26 ;  /* 0x0111d81a01007387 */ /* 0x0041e80000100a00 */
[----:B0-----:R-:W2:Y:S04]  /*c3b80*/  LDL R26, [R1+0x38] ;  /* 0x00003800011a7983 */ /* 0x001ea80000100800 */
[----:B------:R-:W2:Y:S04]  /*c3b90*/  LDL R27, [R1+0x3c] ;  /* 0x00003c00011b7983 */ /* 0x000ea80000100800 */
[----:B---3--:R0:W-:Y:S04]  /*c3ba0*/  STL.64 [R1+0x111f0], R24 ;  /* 0x0111f01801007387 */ /* 0x0081e80000100a00 */
[----:B0-----:R-:W3:Y:S04]  /*c3bb0*/  LDL R24, [R1+0x40] ;  /* 0x0000400001187983 */ /* 0x001ee80000100800 */
[----:B------:R-:W3:Y:S04]  /*c3bc0*/  LDL R25, [R1+0x44] ;  /* 0x0000440001197983 */ /* 0x000ee80000100800 */
[----:B--2---:R4:W-:Y:S02]  /*c3bd0*/  STL.64 [R1+0x11208], R26 ;  /* 0x0112081a01007387 */ /* 0x0049e40000100a00 */
[----:B----4-:R-:W-:-:S02]  /*c3be0*/  IMAD.MOV.U32 R26, RZ, RZ, R0 ;  /* 0x000000ffff1a7224 */ /* 0x010fc400078e0000 */
[----:B------:R-:W2:Y:S04]  /*c3bf0*/  LDL.LU R0, [R1+0x11268] ;  /* 0x0112680001007983 */ /* 0x000ea80000300800 */
[----:B------:R-:W4:Y:S04]  /*c3c00*/  LDL R27, [R1+0x4c] ;  /* 0x00004c00011b7983 */ /* 0x000f280000100800 */
[----:B---3--:R0:W-:Y:S04]  /*c3c10*/  STL.64 [R1+0x11220], R24 ;  /* 0x0112201801007387 */ /* 0x0081e80000100a00 */
[----:B0-----:R-:W3:Y:S04]  /*c3c20*/  LDL R24, [R1+0x50] ;  /* 0x0000500001187983 */ /* 0x001ee80000100800 */
[----:B------:R-:W3:Y:S04]  /*c3c30*/  LDL R25, [R1+0x54] ;  /* 0x0000540001197983 */ /* 0x000ee80000100800 */
[----:B----4-:R0:W-:Y:S04]  /*c3c40*/  STL.64 [R1+0x11238], R26 ;  /* 0x0112381a01007387 */ /* 0x0101e80000100a00 */
[----:B0-----:R-:W4:Y:S04]  /*c3c50*/  LDL R26, [R1+0x58] ;  /* 0x00005800011a7983 */ /* 0x001f280000100800 */
        /* <DEDUP_REMOVED lines=107> */
[----:B0-----:R-:W4:Y:S04]  /*c4310*/  LDL.LU.64 R26, [R1+0x11190] ;  /* 0x01119000011a7983 */ /* 0x001f280000300a00 */
[----:B------:R-:W2:Y:S01]  /*c4320*/  LDL.LU.64 R24, [R1+0x11188] ;  /* 0x0111880001187983 */ /* 0x000ea20000300a00 */
[----:B----4-:R-:W-:-:S15]  /*c4330*/  HMMA.16816.F32 R20, R12, R26, R20 ;  /* 0x0000001a0c14723c */ /* 0x010fde0000001814 */
[----:B------:R-:W-:-:S04]  /*c4340*/  NOP ;  /* 0x0000000000007918 */ /* 0x000fc80000000000 */
[----:B------:R-:W-:Y:S04]  /*c4350*/  STL.64 [R1+0x1d40], R20 ;  /* 0x001d401401007387 */ /* 0x000fe80000100a00 */
[----:B------:R0:W-:Y:S04]  /*c4360*/  STL.64 [R1+0x1d48], R22 ;  /* 0x001d481601007387 */ /* 0x0001e80000100a00 */
[----:B0-----:R-:W2:Y:S04]  /*c4370*/  LDL.LU.64 R22, [R1+0x11180] ;  /* 0x0111800001167983 */ /* 0x001ea80000300a00 */
[----:B------:R-:W2:Y:S01]  /*c4380*/  LDL.LU.64 R20, [R1+0x11178] ;  /* 0x0111780001147983 */ /* 0x000ea20000300a00 */
[----:B------:R-:W-:-:S02]  /*c4390*/  IMAD.MOV.U32 R0, RZ, RZ, R27 ;  /* 0x000000ffff007224 */ /* 0x000fc400078e001b */
[----:B--2---:R-:W-:Y:S01]  /*c43a0*/  HMMA.16816.F32 R24, R12, R24, R20 ;  /* 0x000000180c18723c */ /* 0x004fe20000001814 */
[----:B------:R-:W2:Y:S04]  /*c43b0*/  LDL.LU.64 R22, [R1+0x11170] ;  /* 0x0111700001167983 */ /* 0x000ea80000300a00 */
[----:B------:R-:W2:-:S14]  /*c43c0*/  LDL.LU.64 R20, [R1+0x11168] ;  /* 0x0111680001147983 */ /* 0x000e9c0000300a00 */
[----:B------:R-:W-:Y:S04]  /*c43d0*/  STL.64 [R1+0x1d50], R24 ;  /* 0x001d501801007387 */ /* 0x000fe80000100a00 */
[----:B------:R0:W-:Y:S04]  /*c43e0*/  STL.64 [R1+0x1d58], R26 ;  /* 0x001d581a01007387 */ /* 0x0001e80000100a00 */
[----:B0-----:R-:W2:Y:S02]  /*c43f0*/  LDL.LU.64 R26, [R1+0x11160] ;  /* 0x01116000011a7983 */ /* 0x001ea40000300a00 */
[----:B--2---:R-:W-:Y:S02]  /*c4400*/  HMMA.16816.F32 R24, R12, R26, R20 ;  /* 0x0000001a0c18723c */ /* 0x004fe40000001814 */
[----:B------:R-:W2:Y:S04]  /*c4410*/  LDL.LU.64 R22, [R1+0x11158] ;  /* 0x0111580001167983 */ /* 0x000ea80000300a00 */
[----:B------:R-:W4:-:S13]  /*c4420*/  LDL.LU.64 R20, [R1+0x11150] ;  /* 0x0111500001147983 */ /* 0x000f1a0000300a00 */
[----:B------:R-:W-:Y:S04]  /*c4430*/  STL.64 [R1+0x1d60], R24 ;  /* 0x001d601801007387 */ /* 0x000fe80000100a00 */
[----:B------:R0:W-:Y:S04]  /*c4440*/  STL.64 [R1+0x1d68], R26 ;  /* 0x001d681a01007387 */ /* 0x0001e80000100a00 */
[----:B0-----:R-:W3:Y:S01]  /*c4450*/  LDL.LU.64 R26, [R1+0x11148] ;  /* 0x01114800011a7983 */ /* 0x001ee20000300a00 */
[----:B------:R-:W-:Y:S03]  /*c4460*/  HMMA.16816.F32 R16, R12, R28, R16 ;  /* 0x0000001c0c10723c */ /* 0x000fe60000001810 */
[----:B------:R-:W2:Y:S04]  /*c4470*/  LDL.LU.64 R24, [R1+0x11140] ;  /* 0x0111400001187983 */ /* 0x000ea80000300a00 */
[----:B------:R-:W-:-:S12]  /*c4480*/  STL.64 [R1+0x10ff8], R28 ;  /* 0x010ff81c01007387 */ /* 0x000fd80000100a00 */
[----:B------:R0:W-:Y:S04]  /*c4490*/  STL.64 [R1+0x1d70], R16 ;  /* 0x001d701001007387 */ /* 0x0001e80000100a00 */
[----:B------:R1:W-:Y:S04]  /*c44a0*/  STL.64 [R1+0x1d78], R18 ;  /* 0x001d781201007387 */ /* 0x0003e80000100a00 */
[----:B0-----:R-:W4:Y:S01]  /*c44b0*/  LDL.LU.64 R16, [R1+0x1db0] ;  /* 0x001db00001107983 */ /* 0x001f220000300a00 */
[----:B---3--:R-:W-:-:S15]  /*c44c0*/  HMMA.16816.F32 R8, R12, R26, R8 ;  /* 0x0000001a0c08723c */ /* 0x008fde0000001808 */
[----:B------:R-:W-:-:S04]  /*c44d0*/  NOP ;  /* 0x0000000000007918 */ /* 0x000fc80000000000 */
[----:B------:R-:W-:Y:S04]  /*c44e0*/  STL.64 [R1+0x1d80], R8 ;  /* 0x001d800801007387 */ /* 0x000fe80000100a00 */
[----:B------:R-:W-:Y:S04]  /*c44f0*/  STL.64 [R1+0x1d88], R10 ;  /* 0x001d880a01007387 */ /* 0x000fe80000100a00 */
[----:B-1----:R-:W3:Y:S01]  /*c4500*/  LDL.LU.64 R18, [R1+0x1db8] ;  /* 0x001db80001127983 */ /* 0x002ee20000300a00 */
        /* <DEDUP_REMOVED lines=21> */
[----:B------:R-:W3:Y:S04]  /*c4660*/  LDL.LU R28, [R1+0x336c] ;  /* 0x00336c00011c7983 */ /* 0x000ee80000300800 */
[----:B------:R-:W3:Y:S04]  /*c4670*/  LDL.LU R29, [R1+0x3368] ;  /* 0x00336800011d7983 */ /* 0x000ee80000300800 */
[----:B------:R0:W-:Y:S04]  /*c4680*/  STL.64 [R1+0x10ff0], R26 ;  /* 0x010ff01a01007387 */ /* 0x0001e80000100a00 */
[----:B0-----:R-:W4:Y:S04]  /*c4690*/  LDL.LU R26, [R1+0x3364] ;  /* 0x00336400011a7983 */ /* 0x001f280000300800 */
[----:B------:R-:W4:Y:S04]  /*c46a0*/  LDL.LU R27, [R1+0x3360] ;  /* 0x00336000011b7983 */ /* 0x000f280000300800 */
[----:B------:R0:W-:Y:S04]  /*c46b0*/  STL.64 [R1+0x10fe8], R24 ;  /* 0x010fe81801007387 */ /* 0x0001e80000100a00 */
[----:B0-----:R-:W2:Y:S04]  /*c46c0*/  LDL.LU R24, [R1+0x335c] ;  /* 0x00335c0001187983 */ /* 0x001ea80000300800 */
[----:B------:R-:W2:Y:S04]  /*c46d0*/  LDL.LU R25, [R1+0x3358] ;  /* 0x0033580001197983 */ /* 0x000ea80000300800 */
        /* <DEDUP_REMOVED lines=48> */
[----:B------:R0:W-:Y:S04]  /*c49e0*/  STL.64 [R1+0x1e00], R20 ;  /* 0x001e001401007387 */ /* 0x0001e80000100a00 */
[----:B------:R1:W-:Y:S04]  /*c49f0*/  STL.64 [R1+0x1e08], R22 ;  /* 0x001e081601007387 */ /* 0x0003e80000100a00 */
[----:B0-----:R-:W2:Y:S04]  /*c4a00*/  LDL.LU.64 R20, [R1+0x1e10] ;  /* 0x001e100001147983 */ /* 0x001ea80000300a00 */
[----:B-1----:R-:W2:Y:S04]  /*c4a10*/  LDL.LU.64 R22, [R1+0x1e18] ;  /* 0x001e180001167983 */ /* 0x002ea80000300a00 */
[----:B------:R-:W-:Y:S04]  /*c4a20*/  STL.64 [R1+0x11028], R6 ;  /* 0x0110280601007387 */ /* 0x000fe80000100a00 */
[----:B------:R0:W-:Y:S04]  /*c4a30*/  STL.64 [R1+0x1e20], R8 ;  /* 0x001e200801007387 */ /* 0x0001e80000100a00 */
[----:B------:R1:W-:Y:S01]  /*c4a40*/  STL.64 [R1+0x1e28], R10 ;  /* 0x001e280a01007387 */ /* 0x0003e20000100a00 */
[----:B0-----:R-:W-:-:S03]  /*c4a50*/  IMAD.MOV.U32 R8, RZ, RZ, R2 ;  /* 0x000000ffff087224 */ /* 0x001fc600078e0002 */
[----:B-1----:R-:W3:Y:S04]  /*c4a60*/  LDL R10, [R1+0x78] ;  /* 0x00007800010a7983 */ /* 0x002ee80000100800 */
[----:B------:R-:W3:Y:S04]  /*c4a70*/  LDL R11, [R1+0x7c] ;  /* 0x00007c00010b7983 */ /* 0x000ee80000100800 */
[----:B------:R-:W2:Y:S01]  /*c4a80*/  LDL.LU R2, [R1+0x110dc] ;  /* 0x0110dc0001027983 */ /* 0x000ea20000300800 */
[----:B------:R-:W-:-:S03]  /*c4a90*/  IMAD.MOV.U32 R9, RZ, RZ, R3 ;  /* 0x000000ffff097224 */ /* 0x000fc600078e0003 */
[----:B------:R-:W2:Y:S01]  /*c4aa0*/  LDL.LU R3, [R1+0x110d8] ;  /* 0x0110d80001037983 */ /* 0x000ea20000300800 */
[----:B----4-:R-:W-:Y:S02]  /*c4ab0*/  IMAD R17, R27, 0x100, R26 ;  /* 0x000001001b117824 */ /* 0x010fe400078e021a */
[----:B------:R-:W-:Y:S02]  /*c4ac0*/  IMAD R19, R19, 0x100, R18 ;  /* 0x0000010013137824 */ /* 0x000fe400078e0212 */
[----:B------:R-:W-:Y:S01]  /*c4ad0*/  IMAD R18, R25, 0x100, R24 ;  /* 0x0000010019127824 */ /* 0x000fe200078e0218 */
[----:B---3--:R-:W-:Y:S04]  /*c4ae0*/  STL.64 [R1+0x11080], R10 ;  /* 0x0110800a01007387 */ /* 0x008fe80000100a00 */
[----:B------:R2:W-:Y:S02]  /*c4af0*/  STL.64 [R1+0x11098], R8 ;  /* 0x0110980801007387 */ /* 0x0005e40000100a00 */
[----:B--2---:R-:W-:Y:S02]  /*c4b00*/  HMMA.16816.F32 R8, R12, R2, R20 ;  /* 0x000000020c08723c */ /* 0x004fe40000001814 */
[----:B------:R-:W-:Y:S04]  /*c4b10*/  STL [R1+0x10f80], R4 ;  /* 0x010f800401007387 */ /* 0x000fe80000100800 */
[----:B------:R-:W-:Y:S04]  /*c4b20*/  STL [R1+0x10f7c], R5 ;  /* 0x010f7c0501007387 */ /* 0x000fe80000100800 */
[----:B------:R-:W2:Y:S04]  /*c4b30*/  LDL R6, [R1+0x88] ;  /* 0x0000880001067983 */ /* 0x000ea80000100800 */
[----:B------:R-:W2:Y:S04]  /*c4b40*/  LDL R7, [R1+0x8c] ;  /* 0x00008c0001077983 */ /* 0x000ea80000100800 */
[----:B------:R-:W3:Y:S04]  /*c4b50*/  LDL R26, [R1+0x70] ;  /* 0x00007000011a7983 */ /* 0x000ee80000100800 */
[----:B------:R0:W-:Y:S04]  /*c4b60*/  STL.64 [R1+0x1e10], R8 ;  /* 0x001e100801007387 */ /* 0x0001e80000100a00 */
[----:B------:R1:W-:Y:S04]  /*c4b70*/  STL.64 [R1+0x1e18], R10 ;  /* 0x001e180a01007387 */ /* 0x0003e80000100a00 */
[----:B------:R-:W3:Y:S04]  /*c4b80*/  LDL R27, [R1+0x74] ;  /* 0x00007400011b7983 */ /* 0x000ee80000100800 */
[----:B------:R-:W4:Y:S04]  /*c4b90*/  LDL R24, [R1+0x68] ;  /* 0x0000680001187983 */ /* 0x000f280000100800 */
[----:B------:R-:W4:Y:S04]  /*c4ba0*/  LDL R25, [R1+0x6c] ;  /* 0x00006c0001197983 */ /* 0x000f280000100800 */
[----:B0-----:R-:W2:Y:S04]  /*c4bb0*/  LDL.LU.64 R8, [R1+0x1e50] ;  /* 0x001e500001087983 */ /* 0x001ea80000300a00 */
[----:B-1----:R-:W2:Y:S04]  /*c4bc0*/  LDL.LU.64 R10, [R1+0x1e58] ;  /* 0x001e5800010a7983 */ /* 0x002ea80000300a00 */
[----:B--2---:R0:W-:Y:S04]  /*c4bd0*/  STL.64 [R1+0x110a8], R10 ;  /* 0x0110a80a01007387 */ /* 0x0041e80000100a00 */
[----:B0-----:R-:W2:Y:S04]  /*c4be0*/  LDL R10, [R1+0x90] ;  /* 0x00009000010a7983 */ /* 0x001ea80000100800 */
[----:B------:R-:W2:Y:S04]  /*c4bf0*/  LDL R11, [R1+0x94] ;  /* 0x00009400010b7983 */ /* 0x000ea80000100800 */
[----:B------:R0:W-:Y:S04]  /*c4c00*/  STL.64 [R1+0x110a0], R8 ;  /* 0x0110a00801007387 */ /* 0x0001e80000100a00 */
[----:B0-----:R-:W4:Y:S04]  /*c4c10*/  LDL R8, [R1+0x98] ;  /* 0x0000980001087983 */ /* 0x001f280000100800 */
[----:B------:R-:W4:Y:S04]  /*c4c20*/  LDL R9, [R1+0x9c] ;  /* 0x00009c0001097983 */ /* 0x000f280000100800 */
[----:B--2---:R-:W-:Y:S04]  /*c4c30*/  STL.64 [R1+0x110c0], R10 ;  /* 0x0110c00a01007387 */ /* 0x004fe80000100a00 */
[----:B---3--:R-:W-:Y:S04]  /*c4c40*/  STL.64 [R1+0x11090], R26 ;  /* 0x0110901a01007387 */ /* 0x008fe80000100a00 */
[----:B----4-:R0:W-:Y:S04]  /*c4c50*/  STL.64 [R1+0x11088], R24 ;  /* 0x0110881801007387 */ /* 0x0101e80000100a00 */
[----:B0-----:R-:W2:Y:S04]  /*c4c60*/  LDL.LU.64 R24, [R1+0x1e60] ;  /* 0x001e600001187983 */ /* 0x001ea80000300a00 */
[----:B------:R-:W3:Y:S04]  /*c4c70*/  LDL.LU.64 R26, [R1+0x1e68] ;  /* 0x001e6800011a7983 */ /* 0x000ee80000300a00 */
[----:B---3--:R-:W-:Y:S04]  /*c4c80*/  STL.64 [R1+0x110b8], R26 ;  /* 0x0110b81a01007387 */ /* 0x008fe80000100a00 */
[----:B--2---:R0:W-:Y:S04]  /*c4c90*/  STL.64 [R1+0x110b0], R24 ;  /* 0x0110b01801007387 */ /* 0x0041e80000100a00 */
[----:B0-----:R-:W2:Y:S04]  /*c4ca0*/  LDL.LU.64 R24, [R1+0x1e40] ;  /* 0x001e400001187983 */ /* 0x001ea80000300a00 */
[----:B------:R-:W3:Y:S01]  /*c4cb0*/  LDL.LU.64 R26, [R1+0x1e48] ;  /* 0x001e4800011a7983 */ /* 0x000ee20000300a00 */
[----:B------:R-:W-:Y:S01]  /*c4cc0*/  IMAD R16, R29, 0x100, R28 ;  /* 0x000001001d107824 */ /* 0x000fe200078e021c */
[----:B------:R-:W-:-:S02]  /*c4cd0*/  F2FP.F16.E4M3.UNPACK_B R12, R19 ;  /* 0x00000013ff0c723e */ /* 0x000fc400020006ff */
[----:B------:R-:W-:Y:S02]  /*c4ce0*/  F2FP.F16.E4M3.UNPACK_B R13, R18 ;  /* 0x00000012ff0d723e */ /* 0x000fe400020006ff */
[----:B------:R-:W-:Y:S01]  /*c4cf0*/  F2FP.F16.E4M3.UNPACK_B R14, R17 ;  /* 0x00000011ff0e723e */ /* 0x000fe200020006ff */
[----:B---3--:R-:W-:Y:S04]  /*c4d00*/  STL.64 [R1+0x110d0], R26 ;  /* 0x0110d01a01007387 */ /* 0x008fe80000100a00 */
[----:B--2---:R0:W-:Y:S04]  /*c4d10*/  STL.64 [R1+0x110c8], R24 ;  /* 0x0110c81801007387 */ /* 0x0041e80000100a00 */
[----:B0-----:R-:W2:Y:S04]  /*c4d20*/  LDL.LU.64 R24, [R1+0x1e30] ;  /* 0x001e300001187983 */ /* 0x001ea80000300a00 */
[----:B------:R-:W2:Y:S04]  /*c4d30*/  LDL.LU.64 R26, [R1+0x1e38] ;  /* 0x001e3800011a7983 */ /* 0x000ea80000300a00 */
[----:B------:R-:W3:Y:S04]  /*c4d40*/  LDL.64 R4, [R1+0x50] ;  /* 0x0000500001047983 */ /* 0x000ee80000100a00 */
[----:B------:R-:W4:Y:S04]  /*c4d50*/  LDL.64 R20, [R1+0x48] ;  /* 0x0000480001147983 */ /* 0x000f280000100a00 */
[----:B------:R-:W-:Y:S04]  /*c4d60*/  STL [R1+0x10f6c], R2 ;  /* 0x010f6c0201007387 */ /* 0x000fe80000100800 */
[----:B------:R0:W-:Y:S04]  /*c4d70*/  STL [R1+0x10f68], R3 ;  /* 0x010f680301007387 */ /* 0x0001e80000100800 */
[----:B------:R-:W3:Y:S01]  /*c4d80*/  LDL.64 R22, [R1+0x40] ;  /* 0x0000400001167983 */ /* 0x000ee20000100a00 */
[----:B------:R-:W-:-:S03]  /*c4d90*/  F2FP.F16.E4M3.UNPACK_B R15, R16 ;  /* 0x00000010ff0f723e */ /* 0x000fc600020006ff */
[----:B0-----:R-:W4:Y:S04]  /*c4da0*/  LDL.64 R2, [R1+0x58] ;  /* 0x0000580001027983 */ /* 0x001f280000100a00 */
[C---:B--2---:R-:W-:Y:S01]  /*c4db0*/  HMMA.16816.F32 R8, R12.reuse, R8, R24 ;  /* 0x000000080c08723c */ /* 0x044fe20000001818 */
[----:B---3--:R-:W-:Y:S04]  /*c4dc0*/  STL.64 [R1+0x11048], R22 ;  /* 0x0110481601007387 */ /* 0x008fe80000100a00 */
[----:B----4-:R0:W-:Y:S04]  /*c4dd0*/  STL.64 [R1+0x11040], R20 ;  /* 0x0110401401007387 */ /* 0x0101e80000100a00 */
[----:B0-----:R-:W2:Y:S04]  /*c4de0*/  LDL.LU.64 R20, [R1+0x1e70] ;  /* 0x001e700001147983 */ /* 0x001ea80000300a00 */
[----:B------:R-:W2:Y:S04]  /*c4df0*/  LDL.LU.64 R22, [R1+0x1e78] ;  /* 0x001e780001167983 */ /* 0x000ea80000300a00 */
[----:B------:R-:W3:Y:S04]  /*c4e00*/  LDL.64 R28, [R1+0x38] ;  /* 0x00003800011c7983 */ /* 0x000ee80000100a00 */
        /* <DEDUP_REMOVED lines=18> */
[----:B0-----:R-:W1:Y:S02]  /*c4f30*/  LDL.LU.64 R8, [R1+0x11098] ;  /* 0x0110980001087983 */ /* 0x001e640000300a00 */
[----:B-1----:R-:W-:Y:S02]  /*c4f40*/  HMMA.16816.F32 R8, R12, R8, R24 ;  /* 0x000000080c08723c */ /* 0x002fe40000001818 */
[----:B------:R-:W4:Y:S04]  /*c4f50*/  LDL.LU.64 R26, [R1+0x11090] ;  /* 0x01109000011a7983 */ /* 0x000f280000300a00 */
[----:B------:R-:W2:-:S13]  /*c4f60*/  LDL.LU.64 R24, [R1+0x11088] ;  /* 0x0110880001187983 */ /* 0x000e9a0000300a00 */
[----:B------:R-:W-:Y:S04]  /*c4f70*/  STL.64 [R1+0x1e60], R8 ;  /* 0x001e600801007387 */ /* 0x000fe80000100a00 */
[----:B------:R0:W-:Y:S04]  /*c4f80*/  STL.64 [R1+0x1e68], R10 ;  /* 0x001e680a01007387 */ /* 0x0001e80000100a00 */
[----:B0-----:R-:W2:Y:S04]  /*c4f90*/  LDL.LU.64 R10, [R1+0x11080] ;  /* 0x01108000010a7983 */ /* 0x001ea80000300a00 */
[----:B------:R-:W3:Y:S01]  /*c4fa0*/  LDL.LU.64 R8, [R1+0x1e90] ;  /* 0x001e900001087983 */ /* 0x000ee20000300a00 */
[----:B--2---:R-:W-:Y:S03]  /*c4fb0*/  HMMA.16816.F32 R20, R12, R10, R20 ;  /* 0x0000000a0c14723c */ /* 0x004fe60000001814 */
[----:B------:R-:W3:-:S15]  /*c4fc0*/  LDL.LU.64 R10, [R1+0x1e98] ;  /* 0x001e9800010a7983 */ /* 0x000ede0000300a00 */
[----:B------:R-:W-:Y:S01]  /*c4fd0*/  NOP ;  /* 0x0000000000007918 */ /* 0x000fe20000000000 */
[----:B------:R-:W-:Y:S04]  /*c4fe0*/  STL.64 [R1+0x1e70], R20 ;  /* 0x001e701401007387 */ /* 0x000fe80000100a00 */
[----:B------:R-:W-:Y:S04]  /*c4ff0*/  STL.64 [R1+0x1e78], R22 ;  /* 0x001e781601007387 */ /* 0x000fe80000100a00 */
[----:B------:R-:W2:Y:S04]  /*c5000*/  LDL.LU.64 R6, [R1+0x30] ;  /* 0x0000300001067983 */ /* 0x000ea80000300a00 */
[----:B--2---:R-:W-:Y:S04]  /*c5010*/  STL.64 [R1+0x11058], R6 ;  /* 0x0110580601007387 */ /* 0x004fe80000100a00 */
[----:B------:R0:W-:Y:S04]  /*c5020*/  STL.64 [R1+0x11050], R4 ;  /* 0x0110500401007387 */ /* 0x0001e80000100a00 */
[----:B0-----:R-:W2:Y:S04]  /*c5030*/  LDL.LU.64 R4, [R1+0x1eb0] ;  /* 0x001eb00001047983 */ /* 0x001ea80000300a00 */
[----:B------:R-:W2:Y:S01]  /*c5040*/  LDL.LU.64 R6, [R1+0x1eb8] ;  /* 0x001eb80001067983 */ /* 0x000ea20000300a00 */
[C---:B----4-:R-:W-:Y:S03]  /*c5050*/  HMMA.16816.F32 R16, R12.reuse, R26, R16 ;  /* 0x0000001a0c10723c */ /* 0x050fe60000001810 */
[----:B--2---:R0:W-:Y:S04]  /*c5060*/  STL.64 [R1+0x11068], R6 ;  /* 0x0110680601007387 */ /* 0x0041e80000100a00 */
[----:B0-----:R-:W2:Y:S04]  /*c5070*/  LDL R6, [R1+0x60] ;  /* 0x0000600001067983 */ /* 0x001ea80000100800 */
[----:B------:R-:W2:Y:S04]  /*c5080*/  LDL R7, [R1+0x64] ;  /* 0x0000640001077983 */ /* 0x000ea80000100800 */
[----:B------:R-:W-:Y:S04]  /*c5090*/  STL.64 [R1+0x11060], R4 ;  /* 0x0110600401007387 */ /* 0x000fe80000100a00 */
[----:B------:R-:W4:Y:S04]  /*c50a0*/  LDL.LU.64 R20, [R1+0x1ec0] ;  /* 0x001ec00001147983 */ /* 0x000f280000300a00 */
[----:B------:R-:W2:Y:S01]  /*c50b0*/  LDL.LU.64 R22, [R1+0x1ec8] ;  /* 0x001ec80001167983 */ /* 0x000ea20000300a00 */
[C---:B---3--:R-:W-:Y:S03]  /*c50c0*/  HMMA.16816.F32 R8, R12.reuse, R24, R8 ;  /* 0x000000180c08723c */ /* 0x048fe60000001808 */
[----:B------:R-:W-:Y:S04]  /*c50d0*/  STL.64 [R1+0x1e80], R16 ;  /* 0x001e801001007387 */ /* 0x000fe80000100a00 */
[----:B------:R-:W-:Y:S04]  /*c50e0*/  STL.64 [R1+0x1e88], R18 ;  /* 0x001e881201007387 */ /* 0x000fe80000100a00 */
[----:B--2---:R-:W-:Y:S04]  /*c50f0*/  STL.64 [R1+0x11078], R22 ;  /* 0x0110781601007387 */ /* 0x004fe80000100a00 */
[----:B----4-:R0:W-:Y:S04]  /*c5100*/  STL.64 [R1+0x11070], R20 ;  /* 0x0110701401007387 */ /* 0x0101e80000100a00 */
[----:B0-----:R-:W2:Y:S04]  /*c5110*/  LDL.LU.64 R20, [R1+0x1ea0] ;  /* 0x001ea00001147983 */ /* 0x001ea80000300a00 */
[----:B------:R-:W2:Y:S04]  /*c5120*/  LDL.LU.64 R22, [R1+0x1ea8] ;  /* 0x001ea80001167983 */ /* 0x000ea80000300a00 */
[----:B------:R-:W3:Y:S04]  /*c5130*/  LDL.64 R26, [R1+0x18] ;  /* 0x00001800011a7983 */ /* 0x000ee80000100a00 */
[----:B------:R-:W4:Y:S04]  /*c5140*/  LDL R24, [R1+0x20] ;  /* 0x0000200001187983 */ /* 0x000f280000100800 */
[----:B------:R0:W-:Y:S04]  /*c5150*/  STL.64 [R1+0x1e90], R8 ;  /* 0x001e900801007387 */ /* 0x0001e80000100a00 */
[----:B------:R1:W-:Y:S04]  /*c5160*/  STL.64 [R1+0x1e98], R10 ;  /* 0x001e980a01007387 */ /* 0x0003e80000100a00 */
[----:B------:R-:W4:Y:S04]  /*c5170*/  LDL R25, [R1+0x24] ;  /* 0x0000240001197983 */ /* 0x000f280000100800 */
[----:B------:R-:W4:Y:S04]  /*c5180*/  LDL.LU.64 R16, [R1+0x1ee0] ;  /* 0x001ee00001107983 */ /* 0x000f280000300a00 */
[----:B------:R-:W4:Y:S04]  /*c5190*/  LDL.LU.64 R18, [R1+0x1ee8] ;  /* 0x001ee80001127983 */ /* 0x000f280000300a00 */
[----:B0-----:R-:W4:Y:S04]  /*c51a0*/  LDL.LU.64 R8, [R1+0x1ef0] ;  /* 0x001ef00001087983 */ /* 0x001f280000300a00 */
[----:B-1----:R-:W4:Y:S01]  /*c51b0*/  LDL.LU.64 R10, [R1+0x1ef8] ;  /* 0x001ef800010a7983 */ /* 0x002f220000300a00 */
[C---:B--2---:R-:W-:Y:S03]  /*c51c0*/  HMMA.16816.F32 R4, R12.reuse, R6, R20 ;  /* 0x000000060c04723c */ /* 0x044fe60000001814 */
[----:B---3--:R-:W-:Y:S04]  /*c51d0*/  STL.64 [R1+0x11038], R26 ;  /* 0x0110381a01007387 */ /* 0x008fe80000100a00 */
[----:B----4-:R0:W-:Y:S04]  /*c51e0*/  STL.64 [R1+0x11030], R24 ;  /* 0x0110301801007387 */ /* 0x0101e80000100a00 */
[----:B0-----:R-:W2:Y:S04]  /*c51f0*/  LDL.LU.64 R24, [R1+0x1ed0] ;  /* 0x001ed00001187983 */ /* 0x001ea80000300a00 */
[----:B------:R-:W2:Y:S04]  /*c5200*/  LDL.LU.64 R26, [R1+0x1ed8] ;  /* 0x001ed800011a7983 */ /* 0x000ea80000300a00 */
[----:B------:R-:W3:Y:S04]  /*c5210*/  LDL.LU.64 R22, [R1+0x11078] ;  /* 0x0110780001167983 */ /* 0x000ee80000300a00 */
[----:B------:R-:W3:Y:S04]  /*c5220*/  LDL.LU.64 R20, [R1+0x11070] ;  /* 0x0110700001147983 */ /* 0x000ee80000300a00 */
        /* <DEDUP_REMOVED lines=8> */
[----:B0-----:R-:W4:Y:S04]  /*c52b0*/  LDL.LU.64 R6, [R1+0x11058] ;  /* 0x0110580001067983 */ /* 0x001f280000300a00 */
[----:B------:R-:W3:Y:S01]  /*c52c0*/  LDL.LU.64 R4, [R1+0x11050] ;  /* 0x0110500001047983 */ /* 0x000ee20000300a00 */
[----:B------:R-:W-:-:S05]  /*c52d0*/  IMAD.MOV.U32 R3, RZ, RZ, R2 ;  /* 0x000000ffff037224 */ /* 0x000fca00078e0002 */
[----:B------:R-:W-:Y:S01]  /*c52e0*/  STL [R1+0x10f70], R3 ;  /* 0x010f700301007387 */ /* 0x000fe20000100800 */
[----:B---3--:R-:W-:-:S15]  /*c52f0*/  HMMA.16816.F32 R20, R12, R4, R20 ;  /* 0x000000040c14723c */ /* 0x008fde0000001814 */
[----:B------:R-:W-:-:S04]  /*c5300*/  NOP ;  /* 0x0000000000007918 */ /* 0x000fc80000000000 */
[----:B------:R-:W-:Y:S04]  /*c5310*/  STL.64 [R1+0x1ec0], R20 ;  /* 0x001ec01401007387 */ /* 0x000fe80000100a00 */
[----:B------:R0:W-:Y:S04]  /*c5320*/  STL.64 [R1+0x1ec8], R22 ;  /* 0x001ec81601007387 */ /* 0x0001e80000100a00 */
[----:B0-----:R-:W3:Y:S04]  /*c5330*/  LDL.LU.64 R22, [R1+0x11048] ;  /* 0x0110480001167983 */ /* 0x001ee80000300a00 */
[----:B------:R-:W2:Y:S01]  /*c5340*/  LDL.LU.64 R20, [R1+0x11040] ;  /* 0x0110400001147983 */ /* 0x000ea20000300a00 */
[----:B------:R-:W-:Y:S01]  /*c5350*/  IMAD.MOV.U32 R2, RZ, RZ, R5 ;  /* 0x000000ffff027224 */ /* 0x000fe200078e0005 */
[C---:B------:R-:W-:Y:S04]  /*c5360*/  HMMA.16816.F32 R8, R12.reuse, R28, R8 ;  /* 0x0000001c0c08723c */ /* 0x040fe80000001808 */
[----:B------:R0:W-:Y:S04]  /*c5370*/  STL [R1+0x10f74], R2 ;  /* 0x010f740201007387 */ /* 0x0001e80000100800 */
[C---:B--2---:R-:W-:Y:S08]  /*c5380*/  HMMA.16816.F32 R24, R12.reuse, R20, R24 ;  /* 0x000000140c18723c */ /* 0x044ff00000001818 */
[----:B---3--:R-:W-:Y:S01]  /*c5390*/  HMMA.16816.F32 R16, R12, R22, R16 ;  /* 0x000000160c10723c */ /* 0x008fe20000001810 */
[----:B------:R-:W-:-:S02]  /*c53a0*/  IMAD.MOV.U32 R3, RZ, RZ, R21 ;  /* 0x000000ffff037224 */ /* 0x000fc400078e0015 */
[----:B0-----:R-:W-:-:S08]  /*c53b0*/  IMAD.MOV.U32 R2, RZ, RZ, R22 ;  /* 0x000000ffff027224 */ /* 0x001fd000078e0016 */
[----:B------:R0:W-:Y:S04]  /*c53c0*/  STL.64 [R1+0x1ed0], R24 ;  /* 0x001ed01801007387 */ /* 0x0001e80000100a00 */
[----:B------:R1:W-:Y:S04]  /*c53d0*/  STL.64 [R1+0x1ed8], R26 ;  /* 0x001ed81a01007387 */ /* 0x0003e80000100a00 */
[----:B0-----:R-:W2:Y:S04]  /*c53e0*/  LDL.LU.64 R24, [R1+0x1f00] ;  /* 0x001f000001187983 */ /* 0x001ea80000300a00 */
[----:B-1----:R-:W2:Y:S04]  /*c53f0*/  LDL.LU.64 R26, [R1+0x1f08] ;  /* 0x001f0800011a7983 */ /* 0x002ea80000300a00 */
[----:B------:R-:W-:Y:S04]  /*c5400*/  STL [R1+0x10f78], R3 ;  /* 0x010f780301007387 */ /* 0x000fe80000100800 */
[----:B------:R0:W-:Y:S04]  /*c5410*/  STL.64 [R1+0x1ee0], R16 ;  /* 0x001ee01001007387 */ /* 0x0001e80000100a00 */
[----:B------:R1:W-:Y:S04]  /*c5420*/  STL.64 [R1+0x1ee8], R18 ;  /* 0x001ee81201007387 */ /* 0x0003e80000100a00 */
[----:B------:R-:W3:Y:S04]  /*c5430*/  LDL.LU.64 R20, [R1+0x21b0] ;  /* 0x0021b00001147983 */ /* 0x000ee80000300a00 */
[----:B------:R0:W-:Y:S04]  /*c5440*/  STL.64 [R1+0x1ef0], R8 ;  /* 0x001ef00801007387 */ /* 0x0001e80000100a00 */
[----:B------:R1:W-:Y:S04]  /*c5450*/  STL.64 [R1+0x1ef8], R10 ;  /* 0x001ef80a01007387 */ /* 0x0003e80000100a00 */
[----:B------:R-:W3:Y:S04]  /*c5460*/  LDL.LU.64 R22, [R1+0x21b8] ;  /* 0x0021b80001167983 */ /* 0x000ee80000300a00 */
[----:B0-----:R-:W3:Y:S04]  /*c5470*/  LDL.LU.64 R16, [R1+0x21a0] ;  /* 0x0021a00001107983 */ /* 0x001ee80000300a00 */
[----:B-1----:R-:W3:Y:S04]  /*c5480*/  LDL.LU.64 R18, [R1+0x21a8] ;  /* 0x0021a80001127983 */ /* 0x002ee80000300a00 */
[----:B------:R-:W3:Y:S04]  /*c5490*/  LDL R8, [R1+0x10] ;  /* 0x0000100001087983 */ /* 0x000ee80000100800 */
[----:B------:R-:W3:Y:S04]  /*c54a0*/  LDL R10, [R1+0x8] ;  /* 0x00000800010a7983 */ /* 0x000ee80000100800 */
[----:B------:R-:W3:Y:S01]  /*c54b0*/  LDL R11, [R1+0xc] ;  /* 0x00000c00010b7983 */ /* 0x000ee20000100800 */
[----:B------:R-:W-:-:S02]  /*c54c0*/  IMAD.MOV.U32 R3, RZ, RZ, R29 ;  /* 0x000000ffff037224 */ /* 0x000fc400078e001d */
[----:B----4-:R-:W-:Y:S02]  /*c54d0*/  IMAD.MOV.U32 R4, RZ, RZ, R6 ;  /* 0x000000ffff047224 */ /* 0x010fe400078e0006 */
[----:B------:R-:W-:Y:S01]  /*c54e0*/  IMAD.MOV.U32 R5, RZ, RZ, R7 ;  /* 0x000000ffff057224 */ /* 0x000fe200078e0007 */
[----:B--2---:R-:W-:Y:S01]  /*c54f0*/  HMMA.16816.F32 R24, R12, R6, R24 ;  /* 0x000000060c18723c */ /* 0x004fe20000001818 */
[----:B---3--:R0:W-:Y:S04]  /*c5500*/  STL.64 [R1+0x11010], R10 ;  /* 0x0110100a01007387 */ /* 0x0081e80000100a00 */
[----:B------:R-:W2:Y:S04]  /*c5510*/  LDL.64 R28, [R1] ;  /* 0x00000000011c7983 */ /* 0x000ea80000100a00 */
[----:B0-----:R-:W3:Y:S10]  /*c5520*/  LDL.64 R10, [R1+0x28] ;  /* 0x00002800010a7983 */ /* 0x001ef40000100a00 */
[----:B------:R-:W-:Y:S04]  /*c5530*/  STL.64 [R1+0x1f00], R24 ;  /* 0x001f001801007387 */ /* 0x000fe80000100a00 */
[----:B------:R0:W-:Y:S04]  /*c5540*/  STL.64 [R1+0x1f08], R26 ;  /* 0x001f081a01007387 */ /* 0x0001e80000100a00 */
[----:B0-----:R-:W4:Y:S04]  /*c5550*/  LDL.LU.64 R26, [R1+0x11038] ;  /* 0x01103800011a7983 */ /* 0x001f280000300a00 */
[----:B------:R-:W2:Y:S04]  /*c5560*/  LDL.LU.64 R24, [R1+0x11030] ;  /* 0x0110300001187983 */ /* 0x000ea80000300a00 */
[----:B------:R-:W2:Y:S04]  /*c5570*/  LDL.LU.64 R6, [R1+0x11028] ;  /* 0x0110280001067983 */ /* 0x000ea80000300a00 */
[----:B--2---:R-:W-:Y:S04]  /*c5580*/  STL.64 [R1+0x10fa0], R6 ;  /* 0x010fa00601007387 */ /* 0x004fe80000100a00 */
[----:B------:R0:W-:Y:S04]  /*c5590*/  STL.64 [R1+0x10f98], R4 ;  /* 0x010f980401007387 */ /* 0x0001e80000100a00 */
[----:B0-----:R-:W2:Y:S04]  /*c55a0*/  LDL.LU.64 R4, [R1+0x21c0] ;  /* 0x0021c00001047983 */ /* 0x001ea80000300a00 */
[----:B------:R-:W2:Y:S01]  /*c55b0*/  LDL.LU.64 R6, [R1+0x21c8] ;  /* 0x0021c80001067983 */ /* 0x000ea20000300a00 */
[----:B------:R-:W-:-:S02]  /*c55c0*/  IMAD.MOV.U32 R9, RZ, RZ, R0 ;  /* 0x000000ffff097224 */ /* 0x000fc400078e0000 */
[----:B---3--:R-:W-:-:S05]  /*c55d0*/  IMAD.MOV.U32 R0, RZ, RZ, R11 ;  /* 0x000000ffff007224 */ /* 0x008fca00078e000b */
[----:B------:R-:W-:Y:S01]  /*c55e0*/  STL [R1+0x10e58], R0 ;  /* 0x010e580001007387 */ /* 0x000fe20000100800 */
[C---:B----4-:R-:W-:Y:S08]  /*c55f0*/  HMMA.16816.F32 R16, R12.reuse, R26, R16 ;  /* 0x0000001a0c10723c */ /* 0x050ff00000001810 */
[----:B--2---:R-:W-:-:S15]  /*c5600*/  HMMA.16816.F32 R4, R12, R10, R4 ;  /* 0x0000000a0c04723c */ /* 0x004fde0000001804 */
[----:B------:R-:W-:-:S04]  /*c5610*/  NOP ;  /* 0x0000000000007918 */ /* 0x000fc80000000000 */
[----:B------:R-:W-:Y:S04]  /*c5620*/  STL.64 [R1+0x1f80], R4 ;  /* 0x001f800401007387 */ /* 0x000fe80000100a00 */
[----:B------:R0:W-:Y:S02]  /*c5630*/  STL.64 [R1+0x1f88], R6 ;  /* 0x001f880601007387 */ /* 0x0001e40000100a00 */
[----:B0-----:R-:W-:-:S15]  /*c5640*/  HMMA.16816.F32 R4, R12, R24, R20 ;  /* 0x000000180c04723c */ /* 0x001fde0000001814 */
[----:B------:R-:W-:-:S04]  /*c5650*/  NOP ;  /* 0x0000000000007918 */ /* 0x000fc80000000000 */
[----:B------:R0:W-:Y:S04]  /*c5660*/  STL.64 [R1+0x1fb0], R4 ;  /* 0x001fb00401007387 */ /* 0x0001e80000100a00 */
[----:B------:R1:W-:Y:S04]  /*c5670*/  STL.64 [R1+0x1fb8], R6 ;  /* 0x001fb80601007387 */ /* 0x0003e80000100a00 */
[----:B0-----:R-:W2:Y:S04]  /*c5680*/  LDL.LU.64 R4, [R1+0x2100] ;  /* 0x0021000001047983 */ /* 0x001ea80000300a00 */
[----:B------:R-:W-:Y:S04]  /*c5690*/  STL.64 [R1+0x1fe0], R16 ;  /* 0x001fe01001007387 */ /* 0x000fe80000100a00 */
[----:B------:R-:W-:Y:S04]  /*c56a0*/  STL.64 [R1+0x1fe8], R18 ;  /* 0x001fe81201007387 */ /* 0x000fe80000100a00 */
[----:B-1----:R-:W3:Y:S01]  /*c56b0*/  LDL.LU.64 R6, [R1+0x2108] ;  /* 0x0021080001067983 */ /* 0x002ee20000300a00 */
[----:B------:R-:W-:-:S03]  /*c56c0*/  IMAD.MOV.U32 R0, RZ, RZ, R26 ;  /* 0x000000ffff007224 */ /* 0x000fc600078e001a */
[----:B---3--:R-:W-:Y:S04]  /*c56d0*/  STL.64 [R1+0x11020], R6 ;  /* 0x0110200601007387 */ /* 0x008fe80000100a00 */
[----:B--2---:R0:W-:Y:S04]  /*c56e0*/  STL.64 [R1+0x11018], R4 ;  /* 0x0110180401007387 */ /* 0x0041e80000100a00 */
        /* <DEDUP_REMOVED lines=21> */
[----:B------:R-:W-:Y:S04]  /*c5840*/  STL [R1+0x10e90], R0 ;  /* 0x010e900001007387 */ /* 0x000fe80000100800 */
[----:B------:R-:W4:Y:S04]  /*c5850*/  LDL.LU.64 R6, [R1+0x11020] ;  /* 0x0110200001067983 */ /* 0x000f280000300a00 */
[----:B------:R-:W4:Y:S04]  /*c5860*/  LDL.LU.64 R4, [R1+0x11018] ;  /* 0x0110180001047983 */ /* 0x000f280000300a00 */
[----:B------:R-:W-:Y:S04]  /*c5870*/  STL.64 [R1+0x2030], R8 ;  /* 0x0020300801007387 */ /* 0x000fe80000100a00 */
[----:B------:R0:W-:Y:S04]  /*c5880*/  STL.64 [R1+0x2038], R10 ;  /* 0x0020380a01007387 */ /* 0x0001e80000100a00 */
[----:B0-----:R-:W4:Y:S01]  /*c5890*/  LDL.LU.64 R10, [R1+0x11010] ;  /* 0x01101000010a7983 */ /* 0x001f220000300a00 */
[----:B------:R-:W-:Y:S01]  /*c58a0*/  HMMA.16816.F32 R24, R12, R28, R24 ;  /* 0x0000001c0c18723c */ /* 0x000fe20000001818 */
[----:B------:R-:W-:-:S07]  /*c58b0*/  IMAD.MOV.U32 R0, RZ, RZ, R29 ;  /* 0x000000ffff007224 */ /* 0x000fce00078e001d */
[----:B----4-:R-:W-:Y:S01]  /*c58c0*/  HMMA.16816.F32 R8, R12, R10, R4 ;  /* 0x0000000a0c08723c */ /* 0x010fe20000001804 */
[----:B------:R-:W4:Y:S04]  /*c58d0*/  LDL.LU.64 R4, [R1+0x2120] ;  /* 0x0021200001047983 */ /* 0x000f280000300a00 */
[----:B------:R-:W4:-:S14]  /*c58e0*/  LDL.LU.64 R6, [R1+0x2128] ;  /* 0x0021280001067983 */ /* 0x000f1c0000300a00 */
[----:B------:R0:W-:Y:S04]  /*c58f0*/  STL.64 [R1+0x2100], R8 ;  /* 0x0021000801007387 */ /* 0x0001e80000100a00 */
[----:B------:R1:W-:Y:S04]  /*c5900*/  STL.64 [R1+0x2108], R10 ;  /* 0x0021080a01007387 */ /* 0x0003e80000100a00 */
[----:B0-----:R-:W2:Y:S04]  /*c5910*/  LDL.LU.64 R8, [R1+0x2110] ;  /* 0x0021100001087983 */ /* 0x001ea80000300a00 */
[----:B-1----:R-:W2:Y:S04]  /*c5920*/  LDL.LU.64 R10, [R1+0x2118] ;  /* 0x00211800010a7983 */ /* 0x002ea80000300a00 */
        /* <DEDUP_REMOVED lines=37> */
[----:B0-----:R-:W4:Y:S04]  /*c5b80*/  LDL.LU.64 R18, [R1+0x10fb0] ;  /* 0x010fb00001127983 */ /* 0x001f280000300a00 */
[----:B------:R-:W2:Y:S04]  /*c5b90*/  LDL.LU.64 R16, [R1+0x10fa8] ;  /* 0x010fa80001107983 */ /* 0x000ea80000300a00 */
[----:B------:R-:W-:Y:S04]  /*c5ba0*/  STL.64 [R1+0x10da0], R22 ;  /* 0x010da01601007387 */ /* 0x000fe80000100a00 */
[----:B------:R0:W-:Y:S04]  /*c5bb0*/  STL.64 [R1+0x10d98], R20 ;  /* 0x010d981401007387 */ /* 0x0001e80000100a00 */
[----:B0-----:R-:W3:Y:S04]  /*c5bc0*/  LDL.LU.64 R20, [R1+0x31c0] ;  /* 0x0031c00001147983 */ /* 0x001ee80000300a00 */
[----:B------:R-:W3:Y:S01]  /*c5bd0*/  LDL.LU.64 R22, [R1+0x31c8] ;  /* 0x0031c80001167983 */ /* 0x000ee20000300a00 */
[C---:B----4-:R-:W-:Y:S08]  /*c5be0*/  HMMA.16816.F32 R4, R12.reuse, R18, R4 ;  /* 0x000000120c04723c */ /* 0x050ff00000001804 */
[C---:B--2---:R-:W-:Y:S11]  /*c5bf0*/  HMMA.16816.F32 R8, R12.reuse, R16, R8 ;  /* 0x000000100c08723c */ /* 0x044ff60000001808 */
[----:B------:R-:W-:Y:S04]  /*c5c00*/  STL.64 [R1+0x21c0], R4 ;  /* 0x0021c00401007387 */ /* 0x000fe80000100a00 */
[----:B------:R0:W-:Y:S04]  /*c5c10*/  STL.64 [R1+0x21c8], R6 ;  /* 0x0021c80601007387 */ /* 0x0001e80000100a00 */
[----:B0-----:R-:W3:Y:S04]  /*c5c20*/  LDL.LU.64 R6, [R1+0x10fa0] ;  /* 0x010fa00001067983 */ /* 0x001ee80000300a00 */
[----:B------:R-:W2:Y:S04]  /*c5c30*/  LDL.LU.64 R4, [R1+0x10f98] ;  /* 0x010f980001047983 */ /* 0x000ea80000300a00 */
[----:B------:R-:W-:Y:S04]  /*c5c40*/  STL.64 [R1+0x21d0], R8 ;  /* 0x0021d00801007387 */ /* 0x000fe80000100a00 */
[----:B------:R0:W-:Y:S04]  /*c5c50*/  STL.64 [R1+0x21d8], R10 ;  /* 0x0021d80a01007387 */ /* 0x0001e80000100a00 */
[----:B0-----:R-:W4:Y:S04]  /*c5c60*/  LDL.LU.64 R10, [R1+0x10f90] ;  /* 0x010f9000010a7983 */ /* 0x001f280000300a00 */
[----:B------:R-:W2:Y:S04]  /*c5c70*/  LDL.LU.64 R8, [R1+0x10f88] ;  /* 0x010f880001087983 */ /* 0x000ea80000300a00 */
[----:B------:R-:W-:Y:S04]  /*c5c80*/  STL.64 [R1+0x10d80], R18 ;  /* 0x010d801201007387 */ /* 0x000fe80000100a00 */
[----:B------:R0:W-:Y:S04]  /*c5c90*/  STL.64 [R1+0x10d78], R16 ;  /* 0x010d781001007387 */ /* 0x0001e80000100a00 */
[----:B0-----:R-:W4:Y:S04]  /*c5ca0*/  LDL.LU.64 R16, [R1+0x31e0] ;  /* 0x0031e00001107983 */ /* 0x001f280000300a00 */
[----:B------:R-:W4:Y:S01]  /*c5cb0*/  LDL.LU.64 R18, [R1+0x31e8] ;  /* 0x0031e80001127983 */ /* 0x000f220000300a00 */
        /* <DEDUP_REMOVED lines=8> */
[----:B------:R0:W-:Y:S02]  /*c5d40*/  STL.64 [R1+0x21f8], R26 ;  /* 0x0021f81a01007387 */ /* 0x0001e40000100a00 */
[----:B0-----:R-:W-:-:S02]  /*c5d50*/  IMAD.MOV.U32 R26, RZ, RZ, R4 ;  /* 0x000000ffff1a7224 */ /* 0x001fc400078e0004 */
[----:B------:R-:W-:Y:S01]  /*c5d60*/  IMAD.MOV.U32 R27, RZ, RZ, R5 ;  /* 0x000000ffff1b7224 */ /* 0x000fe200078e0005 */
[----:B------:R-:W2:Y:S04]  /*c5d70*/  LDL.LU R4, [R1+0x10f80] ;  /* 0x010f800001047983 */ /* 0x000ea80000300800 */
[----:B------:R-:W2:Y:S04]  /*c5d80*/  LDL.LU R5, [R1+0x10f7c] ;  /* 0x010f7c0001057983 */ /* 0x000ea80000300800 */
[----:B------:R0:W-:Y:S04]  /*c5d90*/  STL.64 [R1+0x10d60], R10 ;  /* 0x010d600a01007387 */ /* 0x0001e80000100a00 */
[----:B0-----:R-:W4:Y:S04]  /*c5da0*/  LDL.LU R10, [R1+0x338c] ;  /* 0x00338c00010a7983 */ /* 0x001f280000300800 */
[----:B------:R-:W4:Y:S04]  /*c5db0*/  LDL.LU R11, [R1+0x3388] ;  /* 0x00338800010b7983 */ /* 0x000f280000300800 */
[----:B------:R0:W-:Y:S04]  /*c5dc0*/  STL.64 [R1+0x10d58], R8 ;  /* 0x010d580801007387 */ /* 0x0001e80000100a00 */
[----:B0-----:R-:W4:Y:S04]  /*c5dd0*/  LDL.LU R8, [R1+0x3370] ;  /* 0x0033700001087983 */ /* 0x001f280000300800 */
[----:B------:R-:W4:Y:S04]  /*c5de0*/  LDL.LU R9, [R1+0x3380] ;  /* 0x0033800001097983 */ /* 0x000f280000300800 */
[----:B------:R-:W4:Y:S01]  /*c5df0*/  LDL.LU R24, [R1+0x38] ;  /* 0x0000380001187983 */ /* 0x000f220000300800 */
[----:B---3--:R-:W-:Y:S01]  /*c5e00*/  HMMA.16816.F32 R20, R12, R6, R20 ;  /* 0x000000060c14723c */ /* 0x008fe20000001814 */
[----:B------:R-:W-:-:S15]  /*c5e10*/  IMAD.MOV.U32 R25, RZ, RZ, R3 ;  /* 0x000000ffff197224 */ /* 0x000fde00078e0003 */
[----:B------:R-:W-:-:S03]  /*c5e20*/  NOP ;  /* 0x0000000000007918 */ /* 0x000fc60000000000 */
[----:B------:R-:W-:Y:S04]  /*c5e30*/  STL.64 [R1+0x2200], R20 ;  /* 0x0022001401007387 */ /* 0x000fe80000100a00 */
[----:B------:R-:W-:Y:S04]  /*c5e40*/  STL.64 [R1+0x2208], R22 ;  /* 0x0022081601007387 */ /* 0x000fe80000100a00 */
[----:B------:R-:W3:Y:S04]  /*c5e50*/  LDL.LU R3, [R1+0x10f78] ;  /* 0x010f780001037983 */ /* 0x000ee80000300800 */
[----:B------:R0:W-:Y:S04]  /*c5e60*/  STL.64 [R1+0x10e68], R26 ;  /* 0x010e681a01007387 */ /* 0x0001e80000100a00 */
[----:B0-----:R-:W3:Y:S04]  /*c5e70*/  LDL.LU R26, [R1+0x3378] ;  /* 0x00337800011a7983 */ /* 0x001ee80000300800 */
[----:B------:R-:W3:Y:S01]  /*c5e80*/  LDL.LU R27, [R1+0x3384] ;  /* 0x00338400011b7983 */ /* 0x000ee20000300800 */
[----:B------:R-:W-:Y:S01]  /*c5e90*/  IMAD.MOV.U32 R22, RZ, RZ, R2 ;  /* 0x000000ffff167224 */ /* 0x000fe200078e0002 */
[----:B--2---:R-:W-:Y:S02]  /*c5ea0*/  HMMA.16816.F32 R16, R12, R4, R16 ;  /* 0x000000040c10723c */ /* 0x004fe40000001810 */
[----:B----4-:R0:W-:Y:S04]  /*c5eb0*/  STL.64 [R1+0x10e60], R24 ;  /* 0x010e601801007387 */ /* 0x0101e80000100a00 */
[----:B0-----:R-:W2:Y:S04]  /*c5ec0*/  LDL.LU R24, [R1+0x3374] ;  /* 0x0033740001187983 */ /* 0x001ea80000300800 */
[----:B------:R-:W4:Y:S04]  /*c5ed0*/  LDL.LU R25, [R1+0x337c] ;  /* 0x00337c0001197983 */ /* 0x000f280000300800 */
[----:B------:R-:W2:Y:S05]  /*c5ee0*/  LDL.LU R2, [R1+0x10f74] ;  /* 0x010f740001027983 */ /* 0x000eaa0000300800 */
[----:B------:R0:W-:Y:S04]  /*c5ef0*/  STL.64 [R1+0x2230], R16 ;  /* 0x0022301001007387 */ /* 0x0001e80000100a00 */
[----:B------:R1:W-:Y:S04]  /*c5f00*/  STL.64 [R1+0x2238], R18 ;  /* 0x0022381201007387 */ /* 0x0003e80000100a00 */
[----:B------:R-:W2:Y:S04]  /*c5f10*/  LDL.LU R23, [R1+0x44] ;  /* 0x0000440001177983 */ /* 0x000ea80000300800 */
[----:B------:R-:W4:Y:S01]  /*c5f20*/  LDL.LU R20, [R1+0x48] ;  /* 0x0000480001147983 */ /* 0x000f220000300800 */
[----:B---3--:R-:W-:-:S03]  /*c5f30*/  IMAD.MOV.U32 R21, RZ, RZ, R3 ;  /* 0x000000ffff157224 */ /* 0x008fc600078e0003 */
[----:B------:R-:W3:Y:S04]  /*c5f40*/  LDL.LU R3, [R1+0x10f70] ;  /* 0x010f700001037983 */ /* 0x000ee80000300800 */
[----:B0-----:R-:W3:Y:S04]  /*c5f50*/  LDL.LU.64 R16, [R1+0x31a0] ;  /* 0x0031a00001107983 */ /* 0x001ee80000300a00 */
[----:B-1----:R-:W3:Y:S04]  /*c5f60*/  LDL.LU.64 R18, [R1+0x31a8] ;  /* 0x0031a80001127983 */ /* 0x002ee80000300a00 */
[----:B--2---:R0:W-:Y:S04]  /*c5f70*/  STL.64 [R1+0x10e78], R22 ;  /* 0x010e781601007387 */ /* 0x0041e80000100a00 */
[----:B0-----:R-:W2:Y:S01]  /*c5f80*/  LDL.LU R22, [R1+0x50] ;  /* 0x0000500001167983 */ /* 0x001ea20000300800 */
[----:B------:R-:W-:-:S03]  /*c5f90*/  IMAD.MOV.U32 R23, RZ, RZ, R2 ;  /* 0x000000ffff177224 */ /* 0x000fc600078e0002 */
[----:B------:R-:W2:Y:S04]  /*c5fa0*/  LDL.LU R2, [R1+0x10f6c] ;  /* 0x010f6c0001027983 */ /* 0x000ea80000300800 */
[----:B----4-:R3:W-:Y:S02]  /*c5fb0*/  STL.64 [R1+0x10e70], R20 ;  /* 0x010e701401007387 */ /* 0x0107e40000100a00 */
[----:B---3--:R-:W-:Y:S02]  /*c5fc0*/  IMAD.MOV.U32 R20, RZ, RZ, R3 ;  /* 0x000000ffff147224 */ /* 0x008fe400078e0003 */
[----:B--2---:R0:W-:Y:S04]  /*c5fd0*/  STL.64 [R1+0x10e98], R22 ;  /* 0x010e981601007387 */ /* 0x0041e80000100a00 */
[----:B------:R-:W-:Y:S04]  /*c5fe0*/  STL.64 [R1+0x10d70], R6 ;  /* 0x010d700601007387 */ /* 0x000fe80000100a00 */
[----:B------:R-:W-:Y:S04]  /*c5ff0*/  STL.64 [R1+0x10d68], R4 ;  /* 0x010d680401007387 */ /* 0x000fe80000100a00 */
[----:B------:R-:W2:Y:S04]  /*c6000*/  LDL.LU R3, [R1+0x10f68] ;  /* 0x010f680001037983 */ /* 0x000ea80000300800 */
[----:B------:R-:W3:Y:S04]  /*c6010*/  LDL.LU R21, [R1+0x5c] ;  /* 0x00005c0001157983 */ /* 0x000ee80000300800 */
[----:B---3--:R1:W-:Y:S04]  /*c6020*/  STL.64 [R1+0x10eb0], R20 ;  /* 0x010eb01401007387 */ /* 0x0083e80000100a00 */
[----:B0-----:R-:W3:Y:S04]  /*c6030*/  LDL.LU R22, [R1+0x60] ;  /* 0x0000600001167983 */ /* 0x001ee80000300800 */
[----:B------:R-:W3:Y:S01]  /*c6040*/  LDL.LU R23, [R1+0x64] ;  /* 0x0000640001177983 */ /* 0x000ee20000300800 */
[----:B--2---:R-:W-:Y:S03]  /*c6050*/  HMMA.16816.F32 R12, R12, R2, R16 ;  /* 0x000000020c0c723c */ /* 0x004fe60000001810 */
[----:B---3--:R0:W-:Y:S04]  /*c6060*/  STL.64 [R1+0x10ec8], R22 ;  /* 0x010ec81601007387 */ /* 0x0081e80000100a00 */
[----:B-1----:R-:W2:-:S12]  /*c6070*/  LDL.LU R20, [R1+0x68] ;  /* 0x0000680001147983 */ /* 0x002e980000300800 */
[----:B------:R-:W-:Y:S04]  /*c6080*/  STL.64 [R1+0x2220], R12 ;  /* 0x0022200c01007387 */ /* 0x000fe80000100a00 */
[----:B------:R-:W-:Y:S04]  /*c6090*/  STL.64 [R1+0x2228], R14 ;  /* 0x0022280e01007387 */ /* 0x000fe80000100a00 */
[----:B------:R-:W2:Y:S04]  /*c60a0*/  LDL.LU R21, [R1+0x6c] ;  /* 0x00006c0001157983 */ /* 0x000ea80000300800 */
[----:B--2---:R1:W-:Y:S04]  /*c60b0*/  STL.64 [R1+0x10ee0], R20 ;  /* 0x010ee01401007387 */ /* 0x0043e80000100a00 */
[----:B------:R2:W-:Y:S04]  /*c60c0*/  STL [R1+0x10d2c], R2 ;  /* 0x010d2c0201007387 */ /* 0x0005e80000100800 */
[----:B------:R3:W-:Y:S04]  /*c60d0*/  STL [R1+0x10d28], R3 ;  /* 0x010d280301007387 */ /* 0x0007e80000100800 */
[----:B0-----:R-:W4:Y:S04]  /*c60e0*/  LDL.LU R22, [R1+0x70] ;  /* 0x0000700001167983 */ /* 0x001f280000300800 */
[----:B------:R-:W4:Y:S04]  /*c60f0*/  LDL.LU R23, [R1+0x74] ;  /* 0x0000740001177983 */ /* 0x000f280000300800 */
[----:B-1----:R-:W4:Y:S04]  /*c6100*/  LDL.LU R20, [R1+0x78] ;  /* 0x0000780001147983 */ /* 0x002f280000300800 */
[----:B------:R-:W4:Y:S04]  /*c6110*/  LDL.LU R21, [R1+0x7c] ;  /* 0x00007c0001157983 */ /* 0x000f280000300800 */
[----:B--2---:R-:W2:Y:S04]  /*c6120*/  LDL.LU R2, [R1+0x80] ;  /* 0x0000800001027983 */ /* 0x004ea80000300800 */
[----:B---3--:R-:W2:Y:S04]  /*c6130*/  LDL.LU R3, [R1+0x84] ;  /* 0x0000840001037983 */ /* 0x008ea80000300800 */
[----:B----4-:R-:W-:Y:S04]  /*c6140*/  STL.64 [R1+0x10ef8], R22 ;  /* 0x010ef81601007387 */ /* 0x010fe80000100a00 */
[----:B------:R0:W-:Y:S04]  /*c6150*/  STL.64 [R1+0x10f10], R20 ;  /* 0x010f101401007387 */ /* 0x0001e80000100a00 */
[----:B0-----:R-:W3:Y:S04]  /*c6160*/  LDL.LU.64 R20, [R1+0x20c0] ;  /* 0x0020c00001147983 */ /* 0x001ee80000300a00 */
[----:B------:R-:W4:Y:S04]  /*c6170*/  LDL.LU.64 R22, [R1+0x20c8] ;  /* 0x0020c80001167983 */ /* 0x000f280000300a00 */
[----:B----4-:R0:W-:Y:S04]  /*c6180*/  STL.64 [R1+0x10f20], R22 ;  /* 0x010f201601007387 */ /* 0x0101e80000100a00 */
[----:B0-----:R-:W4:Y:S04]  /*c6190*/  LDL.LU R22, [R1+0x88] ;  /* 0x0000880001167983 */ /* 0x001f280000300800 */
[----:B------:R-:W4:Y:S04]  /*c61a0*/  LDL.LU R23, [R1+0x8c] ;  /* 0x00008c0001177983 */ /* 0x000f280000300800 */
[----:B---3--:R0:W-:Y:S04]  /*c61b0*/  STL.64 [R1+0x10f18], R20 ;  /* 0x010f181401007387 */ /* 0x0081e80000100a00 */
[----:B0-----:R-:W3:Y:S04]  /*c61c0*/  LDL.LU R20, [R1+0x90] ;  /* 0x0000900001147983 */ /* 0x001ee80000300800 */
[----:B------:R-:W3:Y:S01]  /*c61d0*/  LDL.LU R21, [R1+0x94] ;  /* 0x0000940001157983 */ /* 0x000ee20000300800 */
[----:B------:R-:W-:-:S02]  /*c61e0*/  IMAD R8, R8, 0x100, R24 ;  /* 0x0000010008087824 */ /* 0x000fc400078e0218 */
[----:B------:R-:W-:Y:S02]  /*c61f0*/  IMAD R6, R26, 0x100, R25 ;  /* 0x000001001a067824 */ /* 0x000fe400078e0219 */
[----:B------:R-:W-:Y:S01]  /*c6200*/  IMAD R5, R9, 0x100, R27 ;  /* 0x0000010009057824 */ /* 0x000fe200078e021b */
[----:B----4-:R0:W-:Y:S04]  /*c6210*/  STL.64 [R1+0x10f38], R22 ;  /* 0x010f381601007387 */ /* 0x0101e80000100a00 */
[----:B0-----:R-:W4:Y:S04]  /*c6220*/  LDL.LU R22, [R1+0x98] ;  /* 0x0000980001167983 */ /* 0x001f280000300800 */
[----:B------:R-:W4:Y:S04]  /*c6230*/  LDL.LU R23, [R1+0x9c] ;  /* 0x00009c0001177983 */ /* 0x000f280000300800 */
        /* <DEDUP_REMOVED lines=35> */
[----:B------:R-:W-:-:S04]  /*c6470*/  IMAD R4, R11, 0x100, R10 ;  /* 0x000001000b047824 */ /* 0x000fc800078e020a */
[----:B------:R-:W-:Y:S01]  /*c6480*/  IMAD.MOV.U32 R15, RZ, RZ, R4 ;  /* 0x000000ffff0f7224 */ /* 0x000fe200078e0004 */
[----:B---3--:R-:W-:Y:S04]  /*c6490*/  STL.64 [R1+0x10f60], R26 ;  /* 0x010f601a01007387 */ /* 0x008fe80000100a00 */
[----:B--2---:R0:W-:Y:S04]  /*c64a0*/  STL.64 [R1+0x10f58], R24 ;  /* 0x010f581801007387 */ /* 0x0041e80000100a00 */
[----:B0-----:R-:W4:Y:S04]  /*c64b0*/  LDL.LU.64 R24, [R1+0x3190] ;  /* 0x0031900001187983 */ /* 0x001f280000300a00 */
[----:B------:R-:W4:Y:S01]  /*c64c0*/  LDL.LU.64 R26, [R1+0x3198] ;  /* 0x00319800011a7983 */ /* 0x000f220000300a00 */
[----:B------:R-:W-:-:S02]  /*c64d0*/  F2FP.F16.E4M3.UNPACK_B R12, R8 ;  /* 0x00000008ff0c723e */ /* 0x000fc400020006ff */
[----:B------:R-:W-:Y:S02]  /*c64e0*/  F2FP.F16.E4M3.UNPACK_B R13, R6 ;  /* 0x00000006ff0d723e */ /* 0x000fe400020006ff */
[----:B------:R-:W-:Y:S02]  /*c64f0*/  F2FP.F16.E4M3.UNPACK_B R14, R5 ;  /* 0x00000005ff0e723e */ /* 0x000fe400020006ff */
[----:B------:R-:W-:Y:S01]  /*c6500*/  F2FP.F16.E4M3.UNPACK_B R15, R15 ;  /* 0x0000000fff0f723e */ /* 0x000fe200020006ff */
        /* <DEDUP_REMOVED lines=29> */
[----:B0-----:R-:W4:Y:S02]  /*c66e0*/  LDL.LU.64 R20, [R1+0x10f10] ;  /* 0x010f100001147983 */ /* 0x001f240000300a00 */
[----:B----4-:R-:W-:Y:S02]  /*c66f0*/  HMMA.16816.F32 R20, R12, R20, R24 ;  /* 0x000000140c14723c */ /* 0x010fe40000001818 */
        /* <DEDUP_REMOVED lines=29> */
[----:B------:R-:W4:Y:S01]  /*c68d0*/  LDL.LU R2, [R1] ;  /* 0x0000000001027983 */ /* 0x000f220000300800 */
[----:B------:R-:W-:-:S03]  /*c68e0*/  IMAD.MOV.U32 R3, RZ, RZ, R0 ;  /* 0x000000ffff037224 */ /* 0x000fc600078e0000 */
[----:B------:R-:W3:Y:S01]  /*c68f0*/  LDL.LU R0, [R1+0x10e90] ;  /* 0x010e900001007983 */ /* 0x000ee20000300800 */
        /* <DEDUP_REMOVED lines=13> */
[----:B------:R-:W-:-:S15]  /*c69d0*/  HMMA.16816.F32 R16, R12, R22, R16 ;  /* 0x000000160c10723c */ /* 0x000fde0000001810 */
[----:B------:R-:W-:-:S04]  /*c69e0*/  NOP ;  /* 0x0000000000007918 */ /* 0x000fc80000000000 */
[----:B------:R-:W-:Y:S04]  /*c69f0*/  STL.64 [R1+0x2370], R16 ;  /* 0x0023701001007387 */ /* 0x000fe80000100a00 */
[----:B------:R-:W-:Y:S01]  /*c6a00*/  STL.64 [R1+0x2378], R18 ;  /* 0x0023781201007387 */ /* 0x000fe20000100a00 */
[C---:B---3--:R-:W-:Y:S03]  /*c6a10*/  HMMA.16816.F32 R8, R12.reuse, R24, R8 ;  /* 0x000000180c08723c */ /* 0x048fe60000001808 */
[----:B------:R-:W3:Y:S05]  /*c6a20*/  LDL.LU.64 R24, [R1+0xef0] ;  /* 0x000ef00001187983 */ /* 0x000eea0000300a00 */
[----:B--2---:R-:W-:Y:S11]  /*c6a30*/  HMMA.16816.F32 R4, R12, R26, R4 ;  /* 0x0000001a0c04723c */ /* 0x004ff60000001804 */
[----:B------:R-:W-:Y:S04]  /*c6a40*/  STL.64 [R1+0x2360], R8 ;  /* 0x0023600801007387 */ /* 0x000fe80000100a00 */
[----:B------:R-:W-:Y:S04]  /*c6a50*/  STL.64 [R1+0x2368], R10 ;  /* 0x0023680a01007387 */ /* 0x000fe80000100a00 */
[----:B------:R-:W2:Y:S04]  /*c6a60*/  LDL.LU.64 R26, [R1+0xef8] ;  /* 0x000ef800011a7983 */ /* 0x000ea80000300a00 */
[----:B------:R-:W-:Y:S04]  /*c6a70*/  STL.64 [R1+0x2350], R4 ;  /* 0x0023500401007387 */ /* 0x000fe80000100a00 */
[----:B------:R-:W-:Y:S04]  /*c6a80*/  STL.64 [R1+0x2358], R6 ;  /* 0x0023580601007387 */ /* 0x000fe80000100a00 */
[----:B--2---:R-:W-:Y:S04]  /*c6a90*/  STL.64 [R1+0x10dd0], R26 ;  /* 0x010dd01a01007387 */ /* 0x004fe80000100a00 */
[----:B---3--:R0:W-:Y:S04]  /*c6aa0*/  STL.64 [R1+0x10dc8], R24 ;  /* 0x010dc81801007387 */ /* 0x0081e80000100a00 */
[----:B0-----:R-:W2:Y:S04]  /*c6ab0*/  LDL.LU.64 R24, [R1+0xf50] ;  /* 0x000f500001187983 */ /* 0x001ea80000300a00 */
[----:B------:R-:W3:Y:S04]  /*c6ac0*/  LDL.LU.64 R26, [R1+0xf58] ;  /* 0x000f5800011a7983 */ /* 0x000ee80000300a00 */
[----:B---3--:R0:W-:Y:S04]  /*c6ad0*/  STL.64 [R1+0x10de0], R26 ;  /* 0x010de01a01007387 */ /* 0x0081e80000100a00 */
[----:B0-----:R-:W3:Y:S04]  /*c6ae0*/  LDL.LU R26, [R1+0x8] ;  /* 0x00000800011a7983 */ /* 0x001ee80000300800 */
[----:B------:R-:W3:Y:S04]  /*c6af0*/  LDL.LU R27, [R1+0xc] ;  /* 0x00000c00011b7983 */ /* 0x000ee80000300800 */
[----:B--2---:R0:W-:Y:S04]  /*c6b00*/  STL.64 [R1+0x10dd8], R24 ;  /* 0x010dd81801007387 */ /* 0x0041e80000100a00 */
[----:B0-----:R-:W2:Y:S04]  /*c6b10*/  LDL.LU R24, [R1+0x10] ;  /* 0x0000100001187983 */ /* 0x001ea80000300800 */
[----:B------:R-:W2:Y:S04]  /*c6b20*/  LDL.LU R25, [R1+0x14] ;  /* 0x0000140001197983 */ /* 0x000ea80000300800 */
[----:B---3--:R0:W-:Y:S02]  /*c6b30*/  STL.64 [R1+0x10df8], R26 ;  /* 0x010df81a01007387 */ /* 0x0081e40000100a00 */
[----:B0-----:R-:W-:-:S02]  /*c6b40*/  IMAD.MOV.U32 R26, RZ, RZ, R0 ;  /* 0x000000ffff1a7224 */ /* 0x001fc400078e0000 */
[----:B------:R-:W3:Y:S04]  /*c6b50*/  LDL.LU R0, [R1+0x10e58] ;  /* 0x010e580001007983 */ /* 0x000ee80000300800 */
[----:B------:R-:W3:Y:S04]  /*c6b60*/  LDL.LU R27, [R1+0x1c] ;  /* 0x00001c00011b7983 */ /* 0x000ee80000300800 */
[----:B--2---:R0:W-:Y:S04]  /*c6b70*/  STL.64 [R1+0x10e10], R24 ;  /* 0x010e101801007387 */ /* 0x0041e80000100a00 */
[----:B0-----:R-:W2:Y:S04]  /*c6b80*/  LDL.LU R24, [R1+0x20] ;  /* 0x0000200001187983 */ /* 0x001ea80000300800 */
[----:B------:R-:W2:Y:S04]  /*c6b90*/  LDL.LU R25, [R1+0x24] ;  /* 0x0000240001197983 */ /* 0x000ea80000300800 */
[----:B---3--:R0:W-:Y:S04]  /*c6ba0*/  STL.64 [R1+0x10e28], R26 ;  /* 0x010e281a01007387 */ /* 0x0081e80000100a00 */
[----:B0-----:R-:W3:Y:S04]  /*c6bb0*/  LDL.LU R26, [R1+0x28] ;  /* 0x00002800011a7983 */ /* 0x001ee80000300800 */
        /* <DEDUP_REMOVED lines=23> */
[----:B------:R-:W-:-:S03]  /*c6d30*/  IMAD.MOV.U32 R27, RZ, RZ, R0 ;  /* 0x000000ffff1b7224 */ /* 0x000fc600078e0000 */
[----:B--2---:R-:W-:Y:S04]  /*c6d40*/  STL.64 [R1+0x10e50], R22 ;  /* 0x010e501601007387 */ /* 0x004fe80000100a00 */
[----:B------:R0:W-:Y:S04]  /*c6d50*/  STL.64 [R1+0x10e48], R20 ;  /* 0x010e481401007387 */ /* 0x0001e80000100a00 */
[----:B0-----:R-:W3:Y:S04]  /*c6d60*/  LDL.LU.64 R20, [R1+0x1090] ;  /* 0x0010900001147983 */ /* 0x001ee80000300a00 */
[----:B------:R-:W3:Y:S04]  /*c6d70*/  LDL.LU.64 R22, [R1+0x1098] ;  /* 0x0010980001167983 */ /* 0x000ee80000300a00 */
[----:B------:R-:W2:Y:S04]  /*c6d80*/  LDL.LU.64 R16, [R1+0x9e0] ;  /* 0x0009e00001107983 */ /* 0x000ea80000300a00 */
[----:B------:R-:W2:Y:S01]  /*c6d90*/  LDL.LU.64 R18, [R1+0x9e8] ;  /* 0x0009e80001127983 */ /* 0x000ea20000300a00 */
[C---:B---3--:R-:W-:Y:S03]  /*c6da0*/  HMMA.16816.F32 R24, R12.reuse, R26, R20 ;  /* 0x0000001a0c18723c */ /* 0x048fe60000001814 */
[----:B--2---:R-:W-:Y:S04]  /*c6db0*/  STL.64 [R1+0x10d90], R18 ;  /* 0x010d901201007387 */ /* 0x004fe80000100a00 */
[----:B------:R0:W-:Y:S04]  /*c6dc0*/  STL.64 [R1+0x10d88], R16 ;  /* 0x010d881001007387 */ /* 0x0001e80000100a00 */
[----:B0-----:R-:W2:Y:S04]  /*c6dd0*/  LDL.LU.64 R16, [R1+0xd40] ;  /* 0x000d400001107983 */ /* 0x001ea80000300a00 */
[----:B------:R-:W2:Y:S04]  /*c6de0*/  LDL.LU.64 R18, [R1+0xd48] ;  /* 0x000d480001127983 */ /* 0x000ea80000300a00 */
[----:B------:R-:W3:Y:S04]  /*c6df0*/  LDL.LU.64 R4, [R1+0x970] ;  /* 0x0009700001047983 */ /* 0x000ee80000300a00 */
[----:B------:R-:W3:Y:S04]  /*c6e00*/  LDL.LU.64 R6, [R1+0x978] ;  /* 0x0009780001067983 */ /* 0x000ee80000300a00 */
[----:B------:R-:W2:Y:S04]  /*c6e10*/  LDL.LU.64 R8, [R1+0x920] ;  /* 0x0009200001087983 */ /* 0x000ea80000300a00 */
[----:B------:R-:W2:Y:S04]  /*c6e20*/  LDL.LU.64 R10, [R1+0x928] ;  /* 0x00092800010a7983 */ /* 0x000ea80000300a00 */
        /* <DEDUP_REMOVED lines=41> */
[----:B------:R-:W4:Y:S01]  /*c70c0*/  LDL.LU.64 R24, [R1+0x10db8] ;  /* 0x010db80001187983 */ /* 0x000f220000300a00 */
[----:B--2---:R-:W-:-:S15]  /*c70d0*/  HMMA.16816.F32 R20, R12, R26, R20 ;  /* 0x0000001a0c14723c */ /* 0x004fde0000001814 */
[----:B------:R-:W-:-:S04]  /*c70e0*/  NOP ;  /* 0x0000000000007918 */ /* 0x000fc80000000000 */
[----:B------:R-:W-:Y:S04]  /*c70f0*/  STL.64 [R1+0x22d0], R20 ;  /* 0x0022d01401007387 */ /* 0x000fe80000100a00 */
[----:B------:R0:W-:Y:S04]  /*c7100*/  STL.64 [R1+0x22d8], R22 ;  /* 0x0022d81601007387 */ /* 0x0001e80000100a00 */
[----:B0-----:R-:W4:Y:S04]  /*c7110*/  LDL.LU.64 R22, [R1+0x10db0] ;  /* 0x010db00001167983 */ /* 0x001f280000300a00 */
[----:B------:R-:W4:Y:S02]  /*c7120*/  LDL.LU.64 R20, [R1+0x10da8] ;  /* 0x010da80001147983 */ /* 0x000f240000300a00 */
[----:B----4-:R-:W-:Y:S02]  /*c7130*/  HMMA.16816.F32 R24, R12, R24, R20 ;  /* 0x000000180c18723c */ /* 0x010fe40000001814 */
[----:B------:R-:W2:Y:S04]  /*c7140*/  LDL.LU.64 R22, [R1+0x10da0] ;  /* 0x010da00001167983 */ /* 0x000ea80000300a00 */
[----:B------:R-:W4:-:S13]  /*c7150*/  LDL.LU.64 R20, [R1+0x10d98] ;  /* 0x010d980001147983 */ /* 0x000f1a0000300a00 */
[----:B------:R0:W-:Y:S04]  /*c7160*/  STL.64 [R1+0x22c0], R24 ;  /* 0x0022c01801007387 */ /* 0x0001e80000100a00 */
[----:B------:R1:W-:Y:S04]  /*c7170*/  STL.64 [R1+0x22c8], R26 ;  /* 0x0022c81a01007387 */ /* 0x0003e80000100a00 */
[----:B0-----:R-:W3:Y:S04]  /*c7180*/  LDL.LU.64 R24, [R1+0x880] ;  /* 0x0008800001187983 */ /* 0x001ee80000300a00 */
[----:B-1----:R-:W3:Y:S01]  /*c7190*/  LDL.LU.64 R26, [R1+0x888] ;  /* 0x00088800011a7983 */ /* 0x002ee20000300a00 */
[----:B--2---:R-:W-:-:S15]  /*c71a0*/  HMMA.16816.F32 R16, R12, R22, R16 ;  /* 0x000000160c10723c */ /* 0x004fde0000001810 */
[----:B------:R-:W-:-:S04]  /*c71b0*/  NOP ;  /* 0x0000000000007918 */ /* 0x000fc80000000000 */
[----:B------:R-:W-:Y:S04]  /*c71c0*/  STL.64 [R1+0x22b0], R16 ;  /* 0x0022b01001007387 */ /* 0x000fe80000100a00 */
[----:B------:R0:W-:Y:S04]  /*c71d0*/  STL.64 [R1+0x22b8], R18 ;  /* 0x0022b81201007387 */ /* 0x0001e80000100a00 */
[----:B0-----:R-:W4:Y:S04]  /*c71e0*/  LDL.LU.64 R18, [R1+0x10d90] ;  /* 0x010d900001127983 */ /* 0x001f280000300a00 */
[----:B------:R-:W4:Y:S02]  /*c71f0*/  LDL.LU.64 R16, [R1+0x10d88] ;  /* 0x010d880001107983 */ /* 0x000f240000300a00 */
[----:B----4-:R-:W-:Y:S02]  /*c7200*/  HMMA.16816.F32 R20, R12, R20, R16 ;  /* 0x000000140c14723c */ /* 0x010fe40000001810 */
[----:B------:R-:W3:Y:S04]  /*c7210*/  LDL.LU.64 R18, [R1+0x10d80] ;  /* 0x010d800001127983 */ /* 0x000ee80000300a00 */
[----:B------:R-:W2:-:S13]  /*c7220*/  LDL.LU.64 R16, [R1+0x10d78] ;  /* 0x010d780001107983 */ /* 0x000e9a0000300a00 */
[----:B------:R0:W-:Y:S04]  /*c7230*/  STL.64 [R1+0x22a0], R20 ;  /* 0x0022a01401007387 */ /* 0x0001e80000100a00 */
[----:B------:R1:W-:Y:S04]  /*c7240*/  STL.64 [R1+0x22a8], R22 ;  /* 0x0022a81601007387 */ /* 0x0003e80000100a00 */
[----:B0-----:R-:W4:Y:S04]  /*c7250*/  LDL.LU.64 R20, [R1+0x900] ;  /* 0x0009000001147983 */ /* 0x001f280000300a00 */
[----:B-1----:R-:W4:Y:S01]  /*c7260*/  LDL.LU.64 R22, [R1+0x908] ;  /* 0x0009080001167983 */ /* 0x002f220000300a00 */
[C---:B---3--:R-:W-:Y:S08]  /*c7270*/  HMMA.16816.F32 R4, R12.reuse, R18, R4 ;  /* 0x000000120c04723c */ /* 0x048ff00000001804 */
[C---:B--2---:R-:W-:Y:S11]  /*c7280*/  HMMA.16816.F32 R16, R12.reuse, R16, R8 ;  /* 0x000000100c10723c */ /* 0x044ff60000001808 */
[----:B------:R-:W-:Y:S04]  /*c7290*/  STL.64 [R1+0x2290], R4 ;  /* 0x0022900401007387 */ /* 0x000fe80000100a00 */
[----:B------:R0:W-:Y:S04]  /*c72a0*/  STL.64 [R1+0x2298], R6 ;  /* 0x0022980601007387 */ /* 0x0001e80000100a00 */
[----:B0-----:R-:W2:Y:S04]  /*c72b0*/  LDL.LU.64 R6, [R1+0x10d70] ;  /* 0x010d700001067983 */ /* 0x001ea80000300a00 */
[----:B------:R-:W3:Y:S04]  /*c72c0*/  LDL.LU.64 R4, [R1+0x10d68] ;  /* 0x010d680001047983 */ /* 0x000ee80000300a00 */
[----:B------:R-:W4:Y:S04]  /*c72d0*/  LDL.LU.64 R10, [R1+0x10d60] ;  /* 0x010d6000010a7983 */ /* 0x000f280000300a00 */
[----:B------:R-:W2:Y:S04]  /*c72e0*/  LDL.LU.64 R8, [R1+0x10d58] ;  /* 0x010d580001087983 */ /* 0x000ea80000300a00 */
[----:B------:R-:W-:Y:S04]  /*c72f0*/  STL.64 [R1+0x2280], R16 ;  /* 0x0022801001007387 */ /* 0x000fe80000100a00 */
[----:B------:R4:W-:Y:S02]  /*c7300*/  STL.64 [R1+0x2288], R18 ;  /* 0x0022881201007387 */ /* 0x0009e40000100a00 */
[C---:B----4-:R-:W-:Y:S08]  /*c7310*/  HMMA.16816.F32 R16, R12.reuse, R10, R20 ;  /* 0x0000000a0c10723c */ /* 0x050ff00000001814 */
[C---:B--2---:R-:W-:Y:S01]  /*c7320*/  HMMA.16816.F32 R8, R12.reuse, R8, R24 ;  /* 0x000000080c08723c */ /* 0x044fe20000001818 */
[----:B------:R-:W2:Y:S10]  /*c7330*/  LDL.LU R20, [R1+0xf0] ;  /* 0x0000f00001147983 */ /* 0x000eb40000300800 */
[----:B------:R-:W-:Y:S04]  /*c7340*/  STL.64 [R1+0x2270], R16 ;  /* 0x0022701001007387 */ /* 0x000fe80000100a00 */
[----:B------:R-:W-:Y:S04]  /*c7350*/  STL.64 [R1+0x2278], R18 ;  /* 0x0022781201007387 */ /* 0x000fe80000100a00 */
[----:B------:R0:W-:Y:S04]  /*c7360*/  STL.64 [R1+0x2260], R8 ;  /* 0x0022600801007387 */ /* 0x0001e80000100a00 */
[----:B------:R1:W-:Y:S04]  /*c7370*/  STL.64 [R1+0x2268], R10 ;  /* 0x0022680a01007387 */ /* 0x0003e80000100a00 */
[----:B------:R-:W2:Y:S04]  /*c7380*/  LDL.LU R21, [R1+0xf4] ;  /* 0x0000f40001157983 */ /* 0x000ea80000300800 */
[----:B------:R-:W4:Y:S04]  /*c7390*/  LDL.LU R22, [R1+0xf8] ;  /* 0x0000f80001167983 */ /* 0x000f280000300800 */
[----:B------:R-:W4:Y:S04]  /*c73a0*/  LDL.LU R23, [R1+0xfc] ;  /* 0x0000fc0001177983 */ /* 0x000f280000300800 */
[----:B----4-:R-:W-:Y:S04]  /*c73b0*/  STL.64 [R1+0x10ce0], R22 ;  /* 0x010ce01601007387 */ /* 0x010fe80000100a00 */
[----:B--2---:R-:W-:Y:S04]  /*c73c0*/  STL.64 [R1+0x10cd8], R20 ;  /* 0x010cd81401007387 */ /* 0x004fe80000100a00 */
[----:B0-----:R-:W2:Y:S04]  /*c73d0*/  LDL.LU R8, [R1+0xe0] ;  /* 0x0000e00001087983 */ /* 0x001ea80000300800 */
[----:B------:R-:W2:Y:S04]  /*c73e0*/  LDL.LU R9, [R1+0xe4] ;  /* 0x0000e40001097983 */ /* 0x000ea80000300800 */
[----:B-1----:R-:W4:Y:S04]  /*c73f0*/  LDL.LU R10, [R1+0xe8] ;  /* 0x0000e800010a7983 */ /* 0x002f280000300800 */
[----:B------:R-:W4:Y:S04]  /*c7400*/  LDL.LU R11, [R1+0xec] ;  /* 0x0000ec00010b7983 */ /* 0x000f280000300800 */
[----:B----4-:R-:W-:Y:S04]  /*c7410*/  STL.64 [R1+0x10cf0], R10 ;  /* 0x010cf00a01007387 */ /* 0x010fe80000100a00 */
[----:B--2---:R0:W-:Y:S04]  /*c7420*/  STL.64 [R1+0x10ce8], R8 ;  /* 0x010ce80801007387 */ /* 0x0041e80000100a00 */
[----:B0-----:R-:W2:Y:S04]  /*c7430*/  LDL.LU R8, [R1+0xc0] ;  /* 0x0000c00001087983 */ /* 0x001ea80000300800 */
[----:B------:R-:W2:Y:S04]  /*c7440*/  LDL.LU R9, [R1+0xc4] ;  /* 0x0000c40001097983 */ /* 0x000ea80000300800 */
[----:B------:R-:W4:Y:S04]  /*c7450*/  LDL.LU R10, [R1+0xc8] ;  /* 0x0000c800010a7983 */ /* 0x000f280000300800 */
[----:B------:R-:W4:Y:S04]  /*c7460*/  LDL.LU R11, [R1+0xcc] ;  /* 0x0000cc00010b7983 */ /* 0x000f280000300800 */
[----:B------:R-:W2:Y:S04]  /*c7470*/  LDL.LU R2, [R1+0x33a4] ;  /* 0x0033a40001027983 */ /* 0x000ea80000300800 */
[----:B--2---:R0:W-:Y:S04]  /*c7480*/  STL [R1+0x10d30], R2 ;  /* 0x010d300201007387 */ /* 0x0041e80000100800 */
[----:B0-----:R-:W2:Y:S04]  /*c7490*/  LDL.LU R2, [R1+0x339c] ;  /* 0x00339c0001027983 */ /* 0x001ea80000300800 */
[----:B--2---:R0:W-:Y:S04]  /*c74a0*/  STL [R1+0x10d34], R2 ;  /* 0x010d340201007387 */ /* 0x0041e80000100800 */
[----:B0-----:R-:W2:Y:S04]  /*c74b0*/  LDL.LU R2, [R1+0x3394] ;  /* 0x0033940001027983 */ /* 0x001ea80000300800 */
[----:B------:R-:W2:Y:S04]  /*c74c0*/  LDL.LU R3, [R1+0x33ac] ;  /* 0x0033ac0001037983 */ /* 0x000ea80000300800 */
[----:B----4-:R-:W-:Y:S04]  /*c74d0*/  STL.64 [R1+0x10d00], R10 ;  /* 0x010d000a01007387 */ /* 0x010fe80000100a00 */
[----:B------:R0:W-:Y:S04]  /*c74e0*/  STL.64 [R1+0x10cf8], R8 ;  /* 0x010cf80801007387 */ /* 0x0001e80000100a00 */
[----:B------:R-:W4:Y:S04]  /*c74f0*/  LDL.LU R16, [R1+0x2830] ;  /* 0x0028300001107983 */ /* 0x000f280000300800 */
[----:B------:R-:W2:Y:S04]  /*c7500*/  LDL.LU R20, [R1+0xd0] ;  /* 0x0000d00001147983 */ /* 0x000ea80000300800 */
[----:B------:R-:W2:Y:S04]  /*c7510*/  LDL.LU R21, [R1+0xd4] ;  /* 0x0000d40001157983 */ /* 0x000ea80000300800 */
[----:B------:R-:W2:Y:S04]  /*c7520*/  LDL.LU R22, [R1+0xd8] ;  /* 0x0000d80001167983 */ /* 0x000ea80000300800 */
[----:B------:R-:W2:Y:S04]  /*c7530*/  LDL.LU R23, [R1+0xdc] ;  /* 0x0000dc0001177983 */ /* 0x000ea80000300800 */
[----:B0-----:R-:W2:Y:S04]  /*c7540*/  LDL.LU R9, [R1+0x2800] ;  /* 0x0028000001097983 */ /* 0x001ea80000300800 */
[----:B------:R-:W2:Y:S04]  /*c7550*/  LDL.LU R10, [R1+0x2804] ;  /* 0x00280400010a7983 */ /* 0x000ea80000300800 */
[----:B------:R-:W2:Y:S04]  /*c7560*/  LDL.LU R11, [R1+0x2810] ;  /* 0x00281000010b7983 */ /* 0x000ea80000300800 */
[----:B--2---:R-:W-:Y:S04]  /*c7570*/  STL.64 [R1+0x10d20], R10 ;  /* 0x010d200a01007387 */ /* 0x004fe80000100a00 */
[----:B------:R-:W-:Y:S04]  /*c7580*/  STL [R1+0x10d18], R9 ;  /* 0x010d180901007387 */ /* 0x000fe80000100800 */
[----:B------:R-:W-:Y:S04]  /*c7590*/  STL.64 [R1+0x10d10], R22 ;  /* 0x010d101601007387 */ /* 0x000fe80000100a00 */
[----:B------:R0:W-:Y:S04]  /*c75a0*/  STL.64 [R1+0x10d08], R20 ;  /* 0x010d081401007387 */ /* 0x0001e80000100a00 */
[----:B0-----:R-:W2:Y:S04]  /*c75b0*/  LDL.LU R20, [R1+0xb0] ;  /* 0x0000b00001147983 */ /* 0x001ea80000300800 */
[----:B------:R-:W2:Y:S04]  /*c75c0*/  LDL.LU R21, [R1+0xb4] ;  /* 0x0000b40001157983 */ /* 0x000ea80000300800 */
[----:B------:R-:W2:Y:S04]  /*c75d0*/  LDL.LU R22, [R1+0xb8] ;  /* 0x0000b80001167983 */ /* 0x000ea80000300800 */
[----:B------:R-:W2:Y:S04]  /*c75e0*/  LDL.LU R23, [R1+0xbc] ;  /* 0x0000bc0001177983 */ /* 0x000ea80000300800 */
        /* <DEDUP_REMOVED lines=8> */
[----:B------:R-:W3:Y:S04]  /*c7670*/  LDL.LU.64 R8, [R1+0x7d0] ;  /* 0x0007d00001087983 */ /* 0x000ee80000300a00 */
[----:B------:R-:W3:Y:S04]  /*c7680*/  LDL.LU.64 R10, [R1+0x7d8] ;  /* 0x0007d800010a7983 */ /* 0x000ee80000300a00 */
        /* <DEDUP_REMOVED lines=10> */
[----:B--2---:R-:W-:-:S15]  /*c7730*/  HMMA.16816.F32 R20, R12, R6, R20 ;  /* 0x000000060c14723c */ /* 0x004fde0000001814 */
[----:B------:R-:W-:-:S04]  /*c7740*/  NOP ;  /* 0x0000000000007918 */ /* 0x000fc80000000000 */
[----:B------:R-:W-:Y:S04]  /*c7750*/  STL.64 [R1+0x2250], R20 ;  /* 0x0022501401007387 */ /* 0x000fe80000100a00 */
[----:B------:R0:W-:Y:S04]  /*c7760*/  STL.64 [R1+0x2258], R22 ;  /* 0x0022581601007387 */ /* 0x0001e80000100a00 */
[----:B0-----:R-:W3:Y:S04]  /*c7770*/  LDL.LU.64 R22, [R1+0x10d50] ;  /* 0x010d500001167983 */ /* 0x001ee80000300a00 */
[----:B------:R-:W3:Y:S04]  /*c7780*/  LDL.LU.64 R20, [R1+0x10d48] ;  /* 0x010d480001147983 */ /* 0x000ee80000300a00 */
[----:B------:R-:W2:Y:S04]  /*c7790*/  LDL.LU R6, [R1+0x33a0] ;  /* 0x0033a00001067983 */ /* 0x000ea80000300800 */
[----:B------:R-:W2:Y:S01]  /*c77a0*/  LDL.LU R7, [R1+0x33a8] ;  /* 0x0033a80001077983 */ /* 0x000ea20000300800 */
[----:B---3--:R-:W-:-:S15]  /*c77b0*/  HMMA.16816.F32 R20, R12, R4, R20 ;  /* 0x000000040c14723c */ /* 0x008fde0000001814 */
[----:B------:R-:W-:-:S04]  /*c77c0*/  NOP ;  /* 0x0000000000007918 */ /* 0x000fc80000000000 */
[----:B------:R-:W-:Y:S04]  /*c77d0*/  STL.64 [R1+0x2240], R20 ;  /* 0x0022401401007387 */ /* 0x000fe80000100a00 */
[----:B------:R0:W-:Y:S04]  /*c77e0*/  STL.64 [R1+0x2248], R22 ;  /* 0x0022481601007387 */ /* 0x0001e80000100a00 */
[----:B0-----:R-:W3:Y:S04]  /*c77f0*/  LDL.LU.64 R22, [R1+0x10d40] ;  /* 0x010d400001167983 */ /* 0x001ee80000300a00 */
[----:B------:R-:W3:Y:S04]  /*c7800*/  LDL.LU.64 R20, [R1+0x10d38] ;  /* 0x010d380001147983 */ /* 0x000ee80000300a00 */
[----:B------:R-:W2:Y:S04]  /*c7810*/  LDL.LU R4, [R1+0x3390] ;  /* 0x0033900001047983 */ /* 0x000ea80000300800 */
[----:B------:R-:W3:Y:S01]  /*c7820*/  LDL.LU R5, [R1+0x3398] ;  /* 0x0033980001057983 */ /* 0x000ee20000300800 */
[----:B--2---:R-:W-:-:S03]  /*c7830*/  IMAD R4, R4, 0x100, R2 ;  /* 0x0000010004047824 */ /* 0x004fc600078e0202 */
[----:B------:R-:W3:Y:S02]  /*c7840*/  LDL.LU R2, [R1+0x10d34] ;  /* 0x010d340001027983 */ /* 0x000ee40000300800 */
[----:B---3--:R-:W-:Y:S02]  /*c7850*/  IMAD R5, R5, 0x100, R2 ;  /* 0x0000010005057824 */ /* 0x008fe400078e0202 */
[----:B------:R-:W2:Y:S01]  /*c7860*/  LDL.LU R2, [R1+0x10d30] ;  /* 0x010d300001027983 */ /* 0x000ea20000300800 */
[----:B------:R-:W-:Y:S02]  /*c7870*/  IMAD R7, R7, 0x100, R3 ;  /* 0x0000010007077824 */ /* 0x000fe400078e0203 */
[----:B--2---:R-:W-:Y:S02]  /*c7880*/  IMAD R6, R6, 0x100, R2 ;  /* 0x0000010006067824 */ /* 0x004fe400078e0202 */
[----:B------:R-:W2:Y:S04]  /*c7890*/  LDL.LU R2, [R1+0x10d2c] ;  /* 0x010d2c0001027983 */ /* 0x000ea80000300800 */
[----:B------:R-:W2:Y:S02]  /*c78a0*/  LDL.LU R3, [R1+0x10d28] ;  /* 0x010d280001037983 */ /* 0x000ea40000300800 */
[----:B--2---:R-:W-:Y:S02]  /*c78b0*/  HMMA.16816.F32 R12, R12, R2, R8 ;  /* 0x000000020c0c723c */ /* 0x004fe40000001808 */
[----:B------:R-:W2:Y:S04]  /*c78c0*/  LDL.LU.64 R10, [R1+0x10d20] ;  /* 0x010d2000010a7983 */ /* 0x000ea80000300a00 */
[----:B------:R-:W3:Y:S04]  /*c78d0*/  LDL.LU R9, [R1+0x10d18] ;  /* 0x010d180001097983 */ /* 0x000ee80000300800 */
[----:B------:R-:W4:Y:S04]  /*c78e0*/  LDL.LU R2, [R1+0x2820] ;  /* 0x0028200001027983 */ /* 0x000f280000300800 */
[----:B------:R-:W4:Y:S05]  /*c78f0*/  LDL.LU R3, [R1+0x2824] ;  /* 0x0028240001037983 */ /* 0x000f2a0000300800 */
[----:B------:R0:W-:Y:S04]  /*c7900*/  STL.64 [R1+0x2210], R12 ;  /* 0x0022100c01007387 */ /* 0x0001e80000100a00 */
[----:B------:R1:W-:Y:S01]  /*c7910*/  STL.64 [R1+0x2218], R14 ;  /* 0x0022180e01007387 */ /* 0x0003e20000100a00 */
[----:B0-----:R-:W-:-:S02]  /*c7920*/  F2FP.F16.E4M3.UNPACK_B R12, R4 ;  /* 0x00000004ff0c723e */ /* 0x001fc400020006ff */
[----:B------:R-:W-:Y:S02]  /*c7930*/  F2FP.F16.E4M3.UNPACK_B R13, R5 ;  /* 0x00000005ff0d723e */ /* 0x000fe400020006ff */
[----:B-1----:R-:W-:Y:S02]  /*c7940*/  F2FP.F16.E4M3.UNPACK_B R14, R6 ;  /* 0x00000006ff0e723e */ /* 0x002fe400020006ff */
[----:B------:R-:W-:Y:S01]  /*c7950*/  F2FP.F16.E4M3.UNPACK_B R15, R7 ;  /* 0x00000007ff0f723e */ /* 0x000fe200020006ff */
[----:B------:R-:W4:Y:S01]  /*c7960*/  LDL.LU R4, [R1+0x2814] ;  /* 0x0028140001047983 */ /* 0x000f220000300800 */
[----:B---3--:R-:W-:Y:S02]  /*c7970*/  F2FP.F16.E4M3.UNPACK_B R8, R9.H1 ;  /* 0x00000009ff08723e */ /* 0x008fe400030006ff */
[----:B--2---:R-:W-:Y:S02]  /*c7980*/  F2FP.F16.E4M3.UNPACK_B R9, R10.H1 ;  /* 0x0000000aff09723e */ /* 0x004fe400030006ff */
[----:B------:R-:W-:-:S03]  /*c7990*/  F2FP.F16.E4M3.UNPACK_B R6, R11.H1 ;  /* 0x0000000bff06723e */ /* 0x000fc600030006ff */
[----:B------:R0:W-:Y:S02]  /*c79a0*/  STL.64 [R1+0x98], R8 ;  /* 0x0000980801007387 */ /* 0x0001e40000100a00 */
[----:B0-----:R-:W-:Y:S02]  /*c79b0*/  HMMA.16816.F32 R8, R12, R8, R20 ;  /* 0x000000080c08723c */ /* 0x001fe40000001814 */
[----:B------:R-:W2:Y:S04]  /*c79c0*/  LDL.LU.64 R22, [R1+0x10d10] ;  /* 0x010d100001167983 */ /* 0x000ea80000300a00 */
[----:B------:R-:W2:-:S13]  /*c79d0*/  LDL.LU.64 R20, [R1+0x10d08] ;  /* 0x010d080001147983 */ /* 0x000e9a0000300a00 */
[----:B------:R-:W-:Y:S04]  /*c79e0*/  STL.64 [R1+0x2440], R8 ;  /* 0x0024400801007387 */ /* 0x000fe80000100a00 */
[----:B------:R0:W-:Y:S04]  /*c79f0*/  STL.64 [R1+0x2448], R10 ;  /* 0x0024480a01007387 */ /* 0x0001e80000100a00 */
[----:B0-----:R-:W3:Y:S04]  /*c7a00*/  LDL.LU.64 R10, [R1+0x10d00] ;  /* 0x010d0000010a7983 */ /* 0x001ee80000300a00 */
[----:B------:R-:W3:Y:S01]  /*c7a10*/  LDL.LU.64 R8, [R1+0x10cf8] ;  /* 0x010cf80001087983 */ /* 0x000ee20000300a00 */
[----:B----4-:R-:W-:-:S05]  /*c7a20*/  F2FP.F16.E4M3.UNPACK_B R7, R4.H1 ;  /* 0x00000004ff07723e */ /* 0x010fca00030006ff */
[----:B------:R-:W-:Y:S01]  /*c7a30*/  STL.64 [R1+0x90], R6 ;  /* 0x0000900601007387 */ /* 0x000fe20000100a00 */
[----:B------:R-:W-:Y:S02]  /*c7a40*/  F2FP.F16.E4M3.UNPACK_B R4, R2.H1 ;  /* 0x00000002ff04723e */ /* 0x000fe400030006ff */
[----:B------:R-:W-:Y:S01]  /*c7a50*/  F2FP.F16.E4M3.UNPACK_B R5, R3.H1 ;  /* 0x00000003ff05723e */ /* 0x000fe200030006ff */
[----:B---3--:R-:W-:-:S15]  /*c7a60*/  HMMA.16816.F32 R8, R12, R6, R8 ;  /* 0x000000060c08723c */ /* 0x008fde0000001808 */
[----:B------:R-:W-:-:S04]  /*c7a70*/  NOP ;  /* 0x0000000000007918 */ /* 0x000fc80000000000 */
[----:B------:R-:W-:Y:S04]  /*c7a80*/  STL.64 [R1+0x2470], R8 ;  /* 0x0024700801007387 */ /* 0x000fe80000100a00 */
[----:B------:R0:W-:Y:S04]  /*c7a90*/  STL.64 [R1+0x2478], R10 ;  /* 0x0024780a01007387 */ /* 0x0001e80000100a00 */
[----:B0-----:R-:W3:Y:S04]  /*c7aa0*/  LDL.LU.64 R10, [R1+0x10cf0] ;  /* 0x010cf000010a7983 */ /* 0x001ee80000300a00 */
[----:B------:R-:W3:Y:S04]  /*c7ab0*/  LDL.LU.64 R8, [R1+0x10ce8] ;  /* 0x010ce80001087983 */ /* 0x000ee80000300a00 */
[----:B------:R2:W-:Y:S02]  /*c7ac0*/  STL.64 [R1+0x88], R4 ;  /* 0x0000880401007387 */ /* 0x0005e40000100a00 */
[----:B--2---:R-:W-:Y:S02]  /*c7ad0*/  HMMA.16816.F32 R4, R12, R4, R20 ;  /* 0x000000040c04723c */ /* 0x004fe40000001814 */
[----:B------:R-:W2:Y:S04]  /*c7ae0*/  LDL.LU.64 R22, [R1+0x10ce0] ;  /* 0x010ce00001167983 */ /* 0x000ea80000300a00 */
[----:B------:R-:W2:Y:S01]  /*c7af0*/  LDL.LU.64 R20, [R1+0x10cd8] ;  /* 0x010cd80001147983 */ /* 0x000ea20000300a00 */
[----:B------:R-:W-:-:S02]  /*c7b00*/  F2FP.F16.E4M3.UNPACK_B R2, R16.H1 ;  /* 0x00000010ff02723e */ /* 0x000fc400030006ff */
[----:B------:R-:W-:-:S10]  /*c7b10*/  F2FP.F16.E4M3.UNPACK_B R3, R17.H1 ;  /* 0x00000011ff03723e */ /* 0x000fd400030006ff */
[----:B------:R0:W-:Y:S04]  /*c7b20*/  STL.64 [R1+0x2480], R4 ;  /* 0x0024800401007387 */ /* 0x0001e80000100a00 */
[----:B------:R-:W-:Y:S04]  /*c7b30*/  STL.64 [R1+0x2488], R6 ;  /* 0x0024880601007387 */ /* 0x000fe80000100a00 */
[----:B------:R1:W-:Y:S01]  /*c7b40*/  STL.64 [R1+0x80], R2 ;  /* 0x0000800201007387 */ /* 0x0003e20000100a00 */
[----:B0-----:R-:W-:Y:S02]  /*c7b50*/  F2FP.F16.E4M3.UNPACK_B R4, R18.H1 ;  /* 0x00000012ff04723e */ /* 0x001fe400030006ff */
[----:B------:R-:W-:-:S02]  /*c7b60*/  F2FP.F16.E4M3.UNPACK_B R5, R19.H1 ;  /* 0x00000013ff05723e */ /* 0x000fc400030006ff */
[----:B------:R-:W-:Y:S01]  /*c7b70*/  F2FP.F16.E4M3.UNPACK_B R0, R0.H1 ;  /* 0x00000000ff00723e */ /* 0x000fe200030006ff */
[----:B---3--:R-:W-:Y:S01]  /*c7b80*/  HMMA.16816.F32 R8, R12, R2, R8 ;  /* 0x000000020c08723c */ /* 0x008fe20000001808 */
[----:B-1----:R-:W-:Y:S02]  /*c7b90*/  F2FP.F16.E4M3.UNPACK_B R2, R28.H1 ;  /* 0x0000001cff02723e */ /* 0x002fe400030006ff */
[----:B------:R-:W-:-:S15]  /*c7ba0*/  F2FP.F16.E4M3.UNPACK_B R3, R29.H1 ;  /* 0x0000001dff03723e */ /* 0x000fde00030006ff */
[----:B------:R-:W-:Y:S01]  /*c7bb0*/  NOP ;  /* 0x0000000000007918 */ /* 0x000fe20000000000 */
[----:B------:R-:W-:Y:S04]  /*c7bc0*/  STL.64 [R1+0x24a0], R8 ;  /* 0x0024a00801007387 */ /* 0x000fe80000100a00 */
[----:B------:R-:W-:Y:S04]  /*c7bd0*/  STL.64 [R1+0x24a8], R10 ;  /* 0x0024a80a01007387 */ /* 0x000fe80000100a00 */
[----:B------:R2:W-:Y:S02]  /*c7be0*/  STL.64 [R1+0x78], R4 ;  /* 0x0000780401007387 */ /* 0x0005e40000100a00 */
[----:B--2---:R-:W-:-:S15]  /*c7bf0*/  HMMA.16816.F32 R4, R12, R4, R20 ;  /* 0x000000040c04723c */ /* 0x004fde0000001814 */
[----:B------:R-:W-:-:S04]  /*c7c00*/  NOP ;  /* 0x0000000000007918 */ /* 0x000fc80000000000 */
[----:B------:R-:W-:Y:S04]  /*c7c10*/  STL.64 [R1+0x24b0], R4 ;  /* 0x0024b00401007387 */ /* 0x000fe80000100a00 */
[----:B------:R0:W-:Y:S02]  /*c7c20*/  STL.64 [R1+0x24b8], R6 ;  /* 0x0024b80601007387 */ /* 0x0001e40000100a00 */
[----:B0-----:R-:W-:Y:S02]  /*c7c30*/  HMMA.16816.F32 R4, R12, R2, R24 ;  /* 0x000000020c04723c */ /* 0x001fe40000001818 */
[----:B------:R-:W-:Y:S04]  /*c7c40*/  STL.64 [R1+0x70], R2 ;  /* 0x0000700201007387 */ /* 0x000fe80000100a00 */
[----:B------:R-:W2:-:S13]  /*c7c50*/  LDL.LU R20, [R1+0x190] ;  /* 0x0001900001147983 */ /* 0x000e9a0000300800 */
[----:B------:R-:W-:Y:S04]  /*c7c60*/  STL.64 [R1+0x24d0], R4 ;  /* 0x0024d00401007387 */ /* 0x000fe80000100a00 */
[----:B------:R-:W-:Y:S04]  /*c7c70*/  STL.64 [R1+0x24d8], R6 ;  /* 0x0024d80601007387 */ /* 0x000fe80000100a00 */
[----:B------:R-:W2:Y:S04]  /*c7c80*/  LDL.LU R21, [R1+0x194] ;  /* 0x0001940001157983 */ /* 0x000ea80000300800 */
[----:B------:R-:W-:Y:S04]  /*c7c90*/  STL [R1+0x68], R0 ;  /* 0x0000680001007387 */ /* 0x000fe80000100800 */
[----:B------:R-:W3:Y:S04]  /*c7ca0*/  LDL.LU R22, [R1+0x198] ;  /* 0x0001980001167983 */ /* 0x000ee80000300800 */
[----:B------:R-:W3:Y:S04]  /*c7cb0*/  LDL.LU R23, [R1+0x19c] ;  /* 0x00019c0001177983 */ /* 0x000ee80000300800 */
[----:B---3--:R-:W-:Y:S04]  /*c7cc0*/  STL.64 [R1+0x10c30], R22 ;  /* 0x010c301601007387 */ /* 0x008fe80000100a00 */
[----:B--2---:R-:W-:Y:S04]  /*c7cd0*/  STL.64 [R1+0x10c28], R20 ;  /* 0x010c281401007387 */ /* 0x004fe80000100a00 */
[----:B------:R-:W2:Y:S04]  /*c7ce0*/  LDL.LU R8, [R1+0x180] ;  /* 0x0001800001087983 */ /* 0x000ea80000300800 */
[----:B------:R-:W2:Y:S04]  /*c7cf0*/  LDL.LU R9, [R1+0x184] ;  /* 0x0001840001097983 */ /* 0x000ea80000300800 */
[----:B------:R-:W3:Y:S04]  /*c7d00*/  LDL.LU R10, [R1+0x188] ;  /* 0x00018800010a7983 */ /* 0x000ee80000300800 */
[----:B------:R-:W3:Y:S04]  /*c7d10*/  LDL.LU R11, [R1+0x18c] ;  /* 0x00018c00010b7983 */ /* 0x000ee80000300800 */
[----:B---3--:R-:W-:Y:S04]  /*c7d20*/  STL.64 [R1+0x10c40], R10 ;  /* 0x010c400a01007387 */ /* 0x008fe80000100a00 */
[----:B--2---:R0:W-:Y:S04]  /*c7d30*/  STL.64 [R1+0x10c38], R8 ;  /* 0x010c380801007387 */ /* 0x0041e80000100a00 */
[----:B0-----:R-:W2:Y:S04]  /*c7d40*/  LDL.LU R8, [R1+0x160] ;  /* 0x0001600001087983 */ /* 0x001ea80000300800 */
[----:B------:R-:W2:Y:S04]  /*c7d50*/  LDL.LU R9, [R1+0x164] ;  /* 0x0001640001097983 */ /* 0x000ea80000300800 */
[----:B------:R-:W3:Y:S04]  /*c7d60*/  LDL.LU R10, [R1+0x168] ;  /* 0x00016800010a7983 */ /* 0x000ee80000300800 */
[----:B------:R-:W3:Y:S04]  /*c7d70*/  LDL.LU R11, [R1+0x16c] ;  /* 0x00016c00010b7983 */ /* 0x000ee80000300800 */
[----:B------:R-:W4:Y:S04]  /*c7d80*/  LDL.LU R6, [R1+0x28a4] ;  /* 0x0028a40001067983 */ /* 0x000f280000300800 */
[----:B------:R-:W4:Y:S04]  /*c7d90*/  LDL.LU R5, [R1+0x28b0] ;  /* 0x0028b00001057983 */ /* 0x000f280000300800 */
[----:B---3--:R-:W-:Y:S04]  /*c7da0*/  STL.64 [R1+0x10c50], R10 ;  /* 0x010c500a01007387 */ /* 0x008fe80000100a00 */
[----:B--2---:R0:W-:Y:S04]  /*c7db0*/  STL.64 [R1+0x10c48], R8 ;  /* 0x010c480801007387 */ /* 0x0041e80000100a00 */
[----:B------:R-:W2:Y:S04]  /*c7dc0*/  LDL.LU R4, [R1+0x28b4] ;  /* 0x0028b40001047983 */ /* 0x000ea80000300800 */
[----:B----4-:R-:W-:Y:S04]  /*c7dd0*/  STL [R1+0x10c70], R6 ;  /* 0x010c700601007387 */ /* 0x010fe80000100800 */
[----:B--2---:R-:W-:Y:S04]  /*c7de0*/  STL.64 [R1+0x10c68], R4 ;  /* 0x010c680401007387 */ /* 0x004fe80000100a00 */
[----:B------:R-:W2:Y:S04]  /*c7df0*/  LDL.LU R2, [R1+0x28c0] ;  /* 0x0028c00001027983 */ /* 0x000ea80000300800 */
[----:B------:R-:W3:Y:S04]  /*c7e00*/  LDL.LU R3, [R1+0x28c4] ;  /* 0x0028c40001037983 */ /* 0x000ee80000300800 */
        /* <DEDUP_REMOVED lines=8> */
[----:B--2---:R-:W-:Y:S04]  /*c7e90*/  STL [R1+0x10c88], R11 ;  /* 0x010c880b01007387 */ /* 0x004fe80000100800 */
[----:B------:R-:W2:Y:S04]  /*c7ea0*/  LDL.LU R7, [R1+0x28a0] ;  /* 0x0028a00001077983 */ /* 0x000ea80000300800 */
[----:B--2---:R-:W-:Y:S04]  /*c7eb0*/  STL [R1+0x10ca0], R7 ;  /* 0x010ca00701007387 */ /* 0x004fe80000100800 */
[----:B------:R-:W-:Y:S04]  /*c7ec0*/  STL.64 [R1+0x10c60], R22 ;  /* 0x010c601601007387 */ /* 0x000fe80000100a00 */
[----:B------:R0:W-:Y:S04]  /*c7ed0*/  STL.64 [R1+0x10c58], R20 ;  /* 0x010c581401007387 */ /* 0x0001e80000100a00 */
[----:B0-----:R-:W2:Y:S04]  /*c7ee0*/  LDL.LU R20, [R1+0x150] ;  /* 0x0001500001147983 */ /* 0x001ea80000300800 */
[----:B------:R-:W2:Y:S04]  /*c7ef0*/  LDL.LU R21, [R1+0x154] ;  /* 0x0001540001157983 */ /* 0x000ea80000300800 */
[----:B------:R-:W2:Y:S04]  /*c7f00*/  LDL.LU R22, [R1+0x158] ;  /* 0x0001580001167983 */ /* 0x000ea80000300800 */
[----:B------:R-:W2:Y:S04]  /*c7f10*/  LDL.LU R23, [R1+0x15c] ;  /* 0x00015c0001177983 */ /* 0x000ea80000300800 */
[----:B------:R-:W2:Y:S04]  /*c7f20*/  LDL.LU R6, [R1+0x2874] ;  /* 0x0028740001067983 */ /* 0x000ea80000300800 */
[----:B------:R-:W2:Y:S04]  /*c7f30*/  LDL.LU R8, [R1+0x2880] ;  /* 0x0028800001087983 */ /* 0x000ea80000300800 */
[----:B------:R-:W-:Y:S04]  /*c7f40*/  STL [R1+0x10cc0], R10 ;  /* 0x010cc00a01007387 */ /* 0x000fe80000100800 */
[----:B------:R-:W3:Y:S04]  /*c7f50*/  LDL.LU R4, [R1+0x2864] ;  /* 0x0028640001047983 */ /* 0x000ee80000300800 */
[----:B------:R-:W3:Y:S04]  /*c7f60*/  LDL.LU R5, [R1+0x2870] ;  /* 0x0028700001057983 */ /* 0x000ee80000300800 */
[----:B--2---:R-:W-:Y:S04]  /*c7f70*/  STL.64 [R1+0x10cb8], R8 ;  /* 0x010cb80801007387 */ /* 0x004fe80000100a00 */
        /* <DEDUP_REMOVED lines=17> */
[----:B------:R-:W2:Y:S01]  /*c8090*/  LDL.LU R23, [R1+0x12c] ;  /* 0x00012c0001177983 */ /* 0x000ea20000300800 */
[----:B------:R-:W-:Y:S01]  /*c80a0*/  IMAD.MOV.U32 R10, RZ, RZ, R0 ;  /* 0x000000ffff0a7224 */ /* 0x000fe200078e0000 */
[----:B---3--:R-:W-:-:S02]  /*c80b0*/  F2FP.F16.E4M3.UNPACK_B R11, R4.H1 ;  /* 0x00000004ff0b723e */ /* 0x008fc400030006ff */
[----:B--2---:R-:W-:Y:S04]  /*c80c0*/  STL.64 [R1+0x10cd0], R22 ;  /* 0x010cd01601007387 */ /* 0x004fe80000100a00 */
[----:B------:R0:W-:Y:S04]  /*c80d0*/  STL.64 [R1+0x10cc8], R20 ;  /* 0x010cc81401007387 */ /* 0x0001e80000100a00 */
[----:B0-----:R-:W2:Y:S04]  /*c80e0*/  LDL.LU R20, [R1+0x110] ;  /* 0x0001100001147983 */ /* 0x001ea80000300800 */
[----:B------:R-:W2:Y:S04]  /*c80f0*/  LDL.LU R21, [R1+0x114] ;  /* 0x0001140001157983 */ /* 0x000ea80000300800 */
[----:B------:R-:W2:Y:S04]  /*c8100*/  LDL.LU R22, [R1+0x118] ;  /* 0x0001180001167983 */ /* 0x000ea80000300800 */
[----:B------:R-:W2:Y:S04]  /*c8110*/  LDL.LU R23, [R1+0x11c] ;  /* 0x00011c0001177983 */ /* 0x000ea80000300800 */
        /* <DEDUP_REMOVED lines=10> */
[----:B------:R2:W-:Y:S02]  /*c81c0*/  STL [R1+0x6c], R11 ;  /* 0x00006c0b01007387 */ /* 0x0005e40000100800 */
[----:B--2---:R-:W-:Y:S02]  /*c81d0*/  HMMA.16816.F32 R8, R12, R10, R20 ;  /* 0x0000000a0c08723c */ /* 0x004fe40000001814 */
[----:B------:R-:W2:Y:S04]  /*c81e0*/  LDL.LU.64 R22, [R1+0x10cd0] ;  /* 0x010cd00001167983 */ /* 0x000ea80000300a00 */
[----:B------:R-:W2:Y:S01]  /*c81f0*/  LDL.LU.64 R20, [R1+0x10cc8] ;  /* 0x010cc80001147983 */ /* 0x000ea20000300a00 */
[----:B------:R-:W-:-:S02]  /*c8200*/  F2FP.F16.E4M3.UNPACK_B R4, R5.H1 ;  /* 0x00000005ff04723e */ /* 0x000fc400030006ff */
[----:B------:R-:W-:-:S10]  /*c8210*/  F2FP.F16.E4M3.UNPACK_B R5, R6.H1 ;  /* 0x00000006ff05723e */ /* 0x000fd400030006ff */
[----:B------:R-:W-:Y:S04]  /*c8220*/  STL.64 [R1+0x24f0], R8 ;  /* 0x0024f00801007387 */ /* 0x000fe80000100a00 */
[----:B------:R0:W-:Y:S04]  /*c8230*/  STL.64 [R1+0x24f8], R10 ;  /* 0x0024f80a01007387 */ /* 0x0001e80000100a00 */
[----:B0-----:R-:W3:Y:S04]  /*c8240*/  LDL.LU R10, [R1+0x10cc0] ;  /* 0x010cc000010a7983 */ /* 0x001ee80000300800 */
[----:B------:R-:W3:Y:S04]  /*c8250*/  LDL.LU.64 R8, [R1+0x10cb8] ;  /* 0x010cb80001087983 */ /* 0x000ee80000300a00 */
[----:B------:R2:W-:Y:S02]  /*c8260*/  STL.64 [R1+0x60], R4 ;  /* 0x0000600401007387 */ /* 0x0005e40000100a00 */
[----:B--2---:R-:W-:Y:S02]  /*c8270*/  HMMA.16816.F32 R4, R12, R4, R20 ;  /* 0x000000040c04723c */ /* 0x004fe40000001814 */
[----:B------:R-:W2:Y:S04]  /*c8280*/  LDL.LU.64 R22, [R1+0x10cb0] ;  /* 0x010cb00001167983 */ /* 0x000ea80000300a00 */
[----:B------:R-:W2:-:S13]  /*c8290*/  LDL.LU.64 R20, [R1+0x10ca8] ;  /* 0x010ca80001147983 */ /* 0x000e9a0000300a00 */
[----:B------:R-:W-:Y:S04]  /*c82a0*/  STL.64 [R1+0x2500], R4 ;  /* 0x0025000401007387 */ /* 0x000fe80000100a00 */
[----:B------:R0:W-:Y:S01]  /*c82b0*/  STL.64 [R1+0x2508], R6 ;  /* 0x0025080601007387 */ /* 0x0001e20000100a00 */
[----:B---3--:R-:W-:Y:S02]  /*c82c0*/  F2FP.F16.E4M3.UNPACK_B R8, R8.H1 ;  /* 0x00000008ff08723e */ /* 0x008fe400030006ff */
[----:B------:R-:W-:Y:S01]  /*c82d0*/  F2FP.F16.E4M3.UNPACK_B R9, R9.H1 ;  /* 0x00000009ff09723e */ /* 0x000fe200030006ff */
[----:B0-----:R-:W3:Y:S01]  /*c82e0*/  LDL.LU R7, [R1+0x10ca0] ;  /* 0x010ca00001077983 */ /* 0x001ee20000300800 */
[----:B------:R-:W-:-:S03]  /*c82f0*/  F2FP.F16.E4M3.UNPACK_B R4, R10.H1 ;  /* 0x0000000aff04723e */ /* 0x000fc600030006ff */
[----:B------:R2:W-:Y:S02]  /*c8300*/  STL.64 [R1+0x58], R8 ;  /* 0x0000580801007387 */ /* 0x0005e40000100a00 */
[----:B--2---:R-:W-:Y:S02]  /*c8310*/  HMMA.16816.F32 R8, R12, R8, R20 ;  /* 0x000000080c08723c */ /* 0x004fe40000001814 */
[----:B------:R-:W2:Y:S04]  /*c8320*/  LDL.LU.64 R22, [R1+0x10c98] ;  /* 0x010c980001167983 */ /* 0x000ea80000300a00 */
[----:B------:R-:W2:-:S13]  /*c8330*/  LDL.LU.64 R20, [R1+0x10c90] ;  /* 0x010c900001147983 */ /* 0x000e9a0000300a00 */
[----:B------:R-:W-:Y:S04]  /*c8340*/  STL.64 [R1+0x2520], R8 ;  /* 0x0025200801007387 */ /* 0x000fe80000100a00 */
[----:B------:R0:W-:Y:S04]  /*c8350*/  STL.64 [R1+0x2528], R10 ;  /* 0x0025280a01007387 */ /* 0x0001e80000100a00 */
[----:B0-----:R-:W2:Y:S01]  /*c8360*/  LDL.LU R11, [R1+0x10c88] ;  /* 0x010c8800010b7983 */ /* 0x001ea20000300800 */
[----:B---3--:R-:W-:Y:S02]  /*c8370*/  F2FP.F16.E4M3.UNPACK_B R8, R7.H1 ;  /* 0x00000007ff08723e */ /* 0x008fe400030006ff */
[----:B--2---:R-:W-:-:S05]  /*c8380*/  F2FP.F16.E4M3.UNPACK_B R5, R11.H1 ;  /* 0x0000000bff05723e */ /* 0x004fca00030006ff */
[----:B------:R0:W-:Y:S02]  /*c8390*/  STL.64 [R1+0x50], R4 ;  /* 0x0000500401007387 */ /* 0x0001e40000100a00 */
[----:B0-----:R-:W-:Y:S02]  /*c83a0*/  HMMA.16816.F32 R4, R12, R4, R20 ;  /* 0x000000040c04723c */ /* 0x001fe40000001814 */
[----:B------:R-:W2:Y:S04]  /*c83b0*/  LDL.LU.64 R22, [R1+0x10c80] ;  /* 0x010c800001167983 */ /* 0x000ea80000300a00 */
[----:B------:R-:W2:-:S13]  /*c83c0*/  LDL.LU.64 R20, [R1+0x10c78] ;  /* 0x010c780001147983 */ /* 0x000e9a0000300a00 */
[----:B------:R-:W-:Y:S04]  /*c83d0*/  STL.64 [R1+0x2540], R4 ;  /* 0x0025400401007387 */ /* 0x000fe80000100a00 */
[----:B------:R0:W-:Y:S04]  /*c83e0*/  STL.64 [R1+0x2548], R6 ;  /* 0x0025480601007387 */ /* 0x0001e80000100a00 */
[----:B0-----:R-:W3:Y:S04]  /*c83f0*/  LDL.LU R6, [R1+0x10c70] ;  /* 0x010c700001067983 */ /* 0x001ee80000300800 */
[----:B------:R-:W2:Y:S01]  /*c8400*/  LDL.LU.64 R4, [R1+0x10c68] ;  /* 0x010c680001047983 */ /* 0x000ea20000300a00 */
[----:B---3--:R-:W-:-:S05]  /*c8410*/  F2FP.F16.E4M3.UNPACK_B R9, R6.H1 ;  /* 0x00000006ff09723e */ /* 0x008fca00030006ff */
[----:B------:R2:W-:Y:S02]  /*c8420*/  STL.64 [R1+0x48], R8 ;  /* 0x0000480801007387 */ /* 0x0005e40000100a00 */
[----:B--2---:R-:W-:Y:S02]  /*c8430*/  HMMA.16816.F32 R8, R12, R8, R20 ;  /* 0x000000080c08723c */ /* 0x004fe40000001814 */
[----:B------:R-:W2:Y:S04]  /*c8440*/  LDL.LU.64 R22, [R1+0x10c60] ;  /* 0x010c600001167983 */ /* 0x000ea80000300a00 */
[----:B------:R-:W2:-:S13]  /*c8450*/  LDL.LU.64 R20, [R1+0x10c58] ;  /* 0x010c580001147983 */ /* 0x000e9a0000300a00 */
[----:B------:R-:W-:Y:S04]  /*c8460*/  STL.64 [R1+0x2560], R8 ;  /* 0x0025600801007387 */ /* 0x000fe80000100a00 */
[----:B------:R0:W-:Y:S04]  /*c8470*/  STL.64 [R1+0x2568], R10 ;  /* 0x0025680a01007387 */ /* 0x0001e80000100a00 */
[----:B0-----:R-:W3:Y:S04]  /*c8480*/  LDL.LU.64 R10, [R1+0x10c50] ;  /* 0x010c5000010a7983 */ /* 0x001ee80000300a00 */
[----:B------:R-:W3:Y:S01]  /*c8490*/  LDL.LU.64 R8, [R1+0x10c48] ;  /* 0x010c480001087983 */ /* 0x000ee20000300a00 */
[----:B------:R-:W-:-:S02]  /*c84a0*/  F2FP.F16.E4M3.UNPACK_B R6, R5.H1 ;  /* 0x00000005ff06723e */ /* 0x000fc400030006ff */
[----:B------:R-:W-:-:S05]  /*c84b0*/  F2FP.F16.E4M3.UNPACK_B R7, R4.H1 ;  /* 0x00000004ff07723e */ /* 0x000fca00030006ff */
        /* <DEDUP_REMOVED lines=13> */
[----:B----4-:R-:W-:-:S02]  /*c8590*/  F2FP.F16.E4M3.UNPACK_B R2, R16.H1 ;  /* 0x00000010ff02723e */ /* 0x010fc400030006ff */
        /* <DEDUP_REMOVED lines=37> */
[----:B0-----:R-:W2:Y:S04]  /*c87f0*/  LDL.LU R16, [R1+0x1f0] ;  /* 0x0001f00001107983 */ /* 0x001ea80000300800 */
[----:B------:R-:W2:Y:S04]  /*c8800*/  LDL.LU R17, [R1+0x1f4] ;  /* 0x0001f40001117983 */ /* 0x000ea80000300800 */
[----:B------:R-:W3:Y:S04]  /*c8810*/  LDL.LU R18, [R1+0x1f8] ;  /* 0x0001f80001127983 */ /* 0x000ee80000300800 */
[----:B------:R-:W3:Y:S04]  /*c8820*/  LDL.LU R19, [R1+0x1fc] ;  /* 0x0001fc0001137983 */ /* 0x000ee80000300800 */
[----:B------:R-:W2:Y:S04]  /*c8830*/  LDL.LU R3, [R1+0x2934] ;  /* 0x0029340001037983 */ /* 0x000ea80000300800 */
        /* <DEDUP_REMOVED lines=8> */
[----:B---3--:R0:W-:Y:S04]  /*c88c0*/  STL.64 [R1+0x10bd0], R18 ;  /* 0x010bd01201007387 */ /* 0x0081e80000100a00 */
[----:B0-----:R-:W3:Y:S04]  /*c88d0*/  LDL.LU R18, [R1+0x2920] ;  /* 0x0029200001127983 */ /* 0x001ee80000300800 */
[----:B------:R-:W3:Y:S04]  /*c88e0*/  LDL.LU R19, [R1+0x2924] ;  /* 0x0029240001137983 */ /* 0x000ee80000300800 */
[----:B--2---:R0:W-:Y:S04]  /*c88f0*/  STL.64 [R1+0x10bc8], R16 ;  /* 0x010bc81001007387 */ /* 0x0041e80000100a00 */
[----:B0-----:R-:W2:Y:S04]  /*c8900*/  LDL.LU R17, [R1+0x2914] ;  /* 0x0029140001117983 */ /* 0x001ea80000300800 */
[----:B---3--:R0:W-:Y:S04]  /*c8910*/  STL.64 [R1+0x10c10], R18 ;  /* 0x010c101201007387 */ /* 0x0081e80000100a00 */
[----:B0-----:R-:W3:Y:S04]  /*c8920*/  LDL.LU R19, [R1+0x2904] ;  /* 0x0029040001137983 */ /* 0x001ee80000300800 */
[----:B------:R-:W3:Y:S04]  /*c8930*/  LDL.LU R16, [R1+0x2910] ;  /* 0x0029100001107983 */ /* 0x000ee80000300800 */
[----:B--2---:R-:W-:Y:S04]  /*c8940*/  STL [R1+0x10c08], R17 ;  /* 0x010c081101007387 */ /* 0x004fe80000100800 */
[----:B------:R-:W4:Y:S04]  /*c8950*/  LDL.LU R27, [R1+0x2954] ;  /* 0x00295400011b7983 */ /* 0x000f280000300800 */
[----:B------:R-:W2:Y:S04]  /*c8960*/  LDL.LU R24, [R1+0x2960] ;  /* 0x0029600001187983 */ /* 0x000ea80000300800 */
[----:B------:R-:W2:Y:S04]  /*c8970*/  LDL.LU R25, [R1+0x2964] ;  /* 0x0029640001197983 */ /* 0x000ea80000300800 */
[----:B----4-:R-:W-:Y:S04]  /*c8980*/  STL.64 [R1+0x10be0], R26 ;  /* 0x010be01a01007387 */ /* 0x010fe80000100a00 */
[----:B--2---:R0:W-:Y:S04]  /*c8990*/  STL.64 [R1+0x10bd8], R24 ;  /* 0x010bd81801007387 */ /* 0x0041e80000100a00 */
[----:B0-----:R-:W2:Y:S04]  /*c89a0*/  LDL.LU R24, [R1+0x1d0] ;  /* 0x0001d00001187983 */ /* 0x001ea80000300800 */
[----:B------:R-:W2:Y:S04]  /*c89b0*/  LDL.LU R25, [R1+0x1d4] ;  /* 0x0001d40001197983 */ /* 0x000ea80000300800 */
[----:B------:R-:W4:Y:S04]  /*c89c0*/  LDL.LU R26, [R1+0x1d8] ;  /* 0x0001d800011a7983 */ /* 0x000f280000300800 */
[----:B------:R-:W4:Y:S04]  /*c89d0*/  LDL.LU R27, [R1+0x1dc] ;  /* 0x0001dc00011b7983 */ /* 0x000f280000300800 */
[----:B----4-:R-:W-:Y:S04]  /*c89e0*/  STL.64 [R1+0x10bf0], R26 ;  /* 0x010bf01a01007387 */ /* 0x010fe80000100a00 */
[----:B--2---:R-:W-:Y:S04]  /*c89f0*/  STL.64 [R1+0x10be8], R24 ;  /* 0x010be81801007387 */ /* 0x004fe80000100a00 */
[----:B------:R-:W2:Y:S04]  /*c8a00*/  LDL.LU R22, [R1+0x2970] ;  /* 0x0029700001167983 */ /* 0x000ea80000300800 */
[----:B------:R-:W4:Y:S04]  /*c8a10*/  LDL.LU R4, [R1+0x210] ;  /* 0x0002100001047983 */ /* 0x000f280000300800 */
[----:B------:R-:W4:Y:S04]  /*c8a20*/  LDL.LU R5, [R1+0x214] ;  /* 0x0002140001057983 */ /* 0x000f280000300800 */
[----:B------:R-:W2:Y:S04]  /*c8a30*/  LDL.LU R6, [R1+0x218] ;  /* 0x0002180001067983 */ /* 0x000ea80000300800 */
[----:B------:R-:W2:Y:S04]  /*c8a40*/  LDL.LU R7, [R1+0x21c] ;  /* 0x00021c0001077983 */ /* 0x000ea80000300800 */
[----:B--2---:R-:W-:Y:S04]  /*c8a50*/  STL.64 [R1+0x10c00], R6 ;  /* 0x010c000601007387 */ /* 0x004fe80000100a00 */
[----:B----4-:R0:W-:Y:S04]  /*c8a60*/  STL.64 [R1+0x10bf8], R4 ;  /* 0x010bf80401007387 */ /* 0x0101e80000100a00 */
[----:B0-----:R-:W2:Y:S04]  /*c8a70*/  LDL.LU R4, [R1+0x1c0] ;  /* 0x0001c00001047983 */ /* 0x001ea80000300800 */
[----:B------:R-:W2:Y:S04]  /*c8a80*/  LDL.LU R5, [R1+0x1c4] ;  /* 0x0001c40001057983 */ /* 0x000ea80000300800 */
[----:B------:R-:W4:Y:S04]  /*c8a90*/  LDL.LU R6, [R1+0x1c8] ;  /* 0x0001c80001067983 */ /* 0x000f280000300800 */
[----:B------:R-:W4:Y:S01]  /*c8aa0*/  LDL.LU R7, [R1+0x1cc] ;  /* 0x0001cc0001077983 */ /* 0x000f220000300800 */
[----:B------:R-:W-:Y:S01]  /*c8ab0*/  IMAD.MOV.U32 R18, RZ, RZ, R0 ;  /* 0x000000ffff127224 */ /* 0x000fe200078e0000 */
[----:B---3--:R-:W-:-:S02]  /*c8ac0*/  F2FP.F16.E4M3.UNPACK_B R19, R19.H1 ;  /* 0x00000013ff13723e */ /* 0x008fc400030006ff */
[----:B----4-:R-:W-:Y:S04]  /*c8ad0*/  STL.64 [R1+0x10c20], R6 ;  /* 0x010c200601007387 */ /* 0x010fe80000100a00 */
[----:B--2---:R0:W-:Y:S04]  /*c8ae0*/  STL.64 [R1+0x10c18], R4 ;  /* 0x010c180401007387 */ /* 0x0041e80000100a00 */
[----:B0-----:R-:W2:Y:S04]  /*c8af0*/  LDL.LU R4, [R1+0x1b0] ;  /* 0x0001b00001047983 */ /* 0x001ea80000300800 */
[----:B------:R-:W2:Y:S04]  /*c8b00*/  LDL.LU R5, [R1+0x1b4] ;  /* 0x0001b40001057983 */ /* 0x000ea80000300800 */
[----:B------:R-:W2:Y:S04]  /*c8b10*/  LDL.LU R6, [R1+0x1b8] ;  /* 0x0001b80001067983 */ /* 0x000ea80000300800 */
[----:B------:R-:W2:Y:S04]  /*c8b20*/  LDL.LU R7, [R1+0x1bc] ;  /* 0x0001bc0001077983 */ /* 0x000ea80000300800 */
[----:B------:R-:W3:Y:S04]  /*c8b30*/  LDL.LU R23, [R1+0x2974] ;  /* 0x0029740001177983 */ /* 0x000ee80000300800 */
[----:B------:R-:W4:Y:S04]  /*c8b40*/  LDL.LU R20, [R1+0x2980] ;  /* 0x0029800001147983 */ /* 0x000f280000300800 */
[----:B------:R-:W3:Y:S04]  /*c8b50*/  LDL.LU R21, [R1+0x2984] ;  /* 0x0029840001157983 */ /* 0x000ee80000300800 */
[----:B------:R-:W3:Y:S04]  /*c8b60*/  LDL.LU R0, [R1+0x2990] ;  /* 0x0029900001007983 */ /* 0x000ee80000300800 */
[----:B------:R-:W3:Y:S04]  /*c8b70*/  LDL.LU R8, [R1+0x230] ;  /* 0x0002300001087983 */ /* 0x000ee80000300800 */
[----:B------:R-:W3:Y:S04]  /*c8b80*/  LDL.LU R9, [R1+0x234] ;  /* 0x0002340001097983 */ /* 0x000ee80000300800 */
[----:B------:R-:W3:Y:S04]  /*c8b90*/  LDL.LU R10, [R1+0x238] ;  /* 0x00023800010a7983 */ /* 0x000ee80000300800 */
[----:B------:R-:W3:Y:S01]  /*c8ba0*/  LDL.LU R11, [R1+0x23c] ;  /* 0x00023c00010b7983 */ /* 0x000ee20000300800 */
[----:B------:R-:W-:-:S03]  /*c8bb0*/  F2FP.F16.E4M3.UNPACK_B R24, R16.H1 ;  /* 0x00000010ff18723e */ /* 0x000fc600030006ff */
[----:B------:R2:W-:Y:S02]  /*c8bc0*/  STL [R1+0x1c], R19 ;  /* 0x00001c1301007387 */ /* 0x0005e40000100800 */
[----:B--2---:R-:W-:Y:S02]  /*c8bd0*/  HMMA.16816.F32 R16, R12, R18, R4 ;  /* 0x000000120c10723c */ /* 0x004fe40000001804 */
[----:B------:R-:W2:Y:S04]  /*c8be0*/  LDL.LU.64 R6, [R1+0x10c20] ;  /* 0x010c200001067983 */ /* 0x000ea80000300a00 */
[----:B------:R-:W2:-:S13]  /*c8bf0*/  LDL.LU.64 R4, [R1+0x10c18] ;  /* 0x010c180001047983 */ /* 0x000e9a0000300a00 */
[----:B------:R-:W-:Y:S04]  /*c8c00*/  STL.64 [R1+0x25f0], R16 ;  /* 0x0025f01001007387 */ /* 0x000fe80000100a00 */
[----:B------:R0:W-:Y:S04]  /*c8c10*/  STL.64 [R1+0x25f8], R18 ;  /* 0x0025f81201007387 */ /* 0x0001e80000100a00 */
[----:B0-----:R-:W2:Y:S04]  /*c8c20*/  LDL.LU.64 R18, [R1+0x10c10] ;  /* 0x010c100001127983 */ /* 0x001ea80000300a00 */
[----:B------:R-:W2:Y:S02]  /*c8c30*/  LDL.LU R17, [R1+0x10c08] ;  /* 0x010c080001117983 */ /* 0x000ea40000300800 */
[----:B--2---:R-:W-:-:S05]  /*c8c40*/  F2FP.F16.E4M3.UNPACK_B R25, R17.H1 ;  /* 0x00000011ff19723e */ /* 0x004fca00030006ff */
[----:B------:R0:W-:Y:S02]  /*c8c50*/  STL.64 [R1+0x10], R24 ;  /* 0x0000101801007387 */ /* 0x0001e40000100a00 */
[----:B0-----:R-:W-:Y:S02]  /*c8c60*/  HMMA.16816.F32 R24, R12, R24, R4 ;  /* 0x000000180c18723c */ /* 0x001fe40000001804 */
[----:B------:R-:W2:Y:S04]  /*c8c70*/  LDL.LU.64 R6, [R1+0x10c00] ;  /* 0x010c000001067983 */ /* 0x000ea80000300a00 */
[----:B------:R-:W2:-:S13]  /*c8c80*/  LDL.LU.64 R4, [R1+0x10bf8] ;  /* 0x010bf80001047983 */ /* 0x000e9a0000300a00 */
[----:B------:R-:W-:Y:S04]  /*c8c90*/  STL.64 [R1+0x2620], R24 ;  /* 0x0026201801007387 */ /* 0x000fe80000100a00 */
[----:B------:R0:W-:Y:S04]  /*c8ca0*/  STL.64 [R1+0x2628], R26 ;  /* 0x0026281a01007387 */ /* 0x0001e80000100a00 */
[----:B0-----:R-:W2:Y:S04]  /*c8cb0*/  LDL.LU.64 R26, [R1+0x10bf0] ;  /* 0x010bf000011a7983 */ /* 0x001ea80000300a00 */
[----:B------:R-:W2:Y:S01]  /*c8cc0*/  LDL.LU.64 R24, [R1+0x10be8] ;  /* 0x010be80001187983 */ /* 0x000ea20000300a00 */
[----:B------:R-:W-:-:S02]  /*c8cd0*/  F2FP.F16.E4M3.UNPACK_B R16, R18.H1 ;  /* 0x00000012ff10723e */ /* 0x000fc400030006ff */
[----:B------:R-:W-:-:S05]  /*c8ce0*/  F2FP.F16.E4M3.UNPACK_B R17, R19.H1 ;  /* 0x00000013ff11723e */ /* 0x000fca00030006ff */
[----:B------:R2:W-:Y:S02]  /*c8cf0*/  STL.64 [R1+0x8], R16 ;  /* 0x0000081001007387 */ /* 0x0005e40000100a00 */
[----:B--2---:R-:W-:Y:S02]  /*c8d00*/  HMMA.16816.F32 R16, R12, R16, R24 ;  /* 0x000000100c10723c */ /* 0x004fe40000001818 */
        /* <DEDUP_REMOVED lines=8> */
[----:B------:R-:W-:Y:S02]  /*c8d90*/  STL.64 [R1], R2 ;  /* 0x0000000201007387 */ /* 0x000fe40000100a00 */
[----:B--2---:R-:W-:-:S15]  /*c8da0*/  HMMA.16816.F32 R16, R12, R2, R16 ;  /* 0x000000020c10723c */ /* 0x004fde0000001810 */
[----:B------:R-:W-:-:S04]  /*c8db0*/  NOP ;  /* 0x0000000000007918 */ /* 0x000fc80000000000 */
[----:B------:R-:W-:Y:S04]  /*c8dc0*/  STL.64 [R1+0x2650], R16 ;  /* 0x0026501001007387 */ /* 0x000fe80000100a00 */
[----:B------:R0:W-:Y:S04]  /*c8dd0*/  STL.64 [R1+0x2658], R18 ;  /* 0x0026581201007387 */ /* 0x0001e80000100a00 */
[----:B0-----:R-:W2:Y:S04]  /*c8de0*/  LDL.LU.64 R18, [R1+0x10bc0] ;  /* 0x010bc00001127983 */ /* 0x001ea80000300a00 */
[----:B------:R-:W2:Y:S01]  /*c8df0*/  LDL.LU.64 R16, [R1+0x10bb8] ;  /* 0x010bb80001107983 */ /* 0x000ea20000300a00 */
[----:B------:R-:W-:-:S02]  /*c8e00*/  F2FP.F16.E4M3.UNPACK_B R28, R28.H1 ;  /* 0x0000001cff1c723e */ /* 0x000fc400030006ff */
[----:B------:R-:W-:-:S07]  /*c8e10*/  F2FP.F16.E4M3.UNPACK_B R29, R29.H1 ;  /* 0x0000001dff1d723e */ /* 0x000fce00030006ff */
[----:B--2---:R-:W-:-:S15]  /*c8e20*/  HMMA.16816.F32 R16, R12, R28, R16 ;  /* 0x0000001c0c10723c */ /* 0x004fde0000001810 */
[----:B------:R-:W-:-:S04]  /*c8e30*/  NOP ;  /* 0x0000000000007918 */ /* 0x000fc80000000000 */
[----:B------:R-:W-:Y:S04]  /*c8e40*/  STL.64 [R1+0x2670], R16 ;  /* 0x0026701001007387 */ /* 0x000fe80000100a00 */
[----:B------:R0:W-:Y:S04]  /*c8e50*/  STL.64 [R1+0x2678], R18 ;  /* 0x0026781201007387 */ /* 0x0001e80000100a00 */
[----:B0-----:R-:W2:Y:S04]  /*c8e60*/  LDL.LU.64 R18, [R1+0x10bb0] ;  /* 0x010bb00001127983 */ /* 0x001ea80000300a00 */
[----:B------:R-:W2:Y:S01]  /*c8e70*/  LDL.LU.64 R16, [R1+0x10ba8] ;  /* 0x010ba80001107983 */ /* 0x000ea20000300a00 */
[----:B------:R-:W-:-:S02]  /*c8e80*/  F2FP.F16.E4M3.UNPACK_B R26, R26.H1 ;  /* 0x0000001aff1a723e */ /* 0x000fc400030006ff */
[----:B------:R-:W-:Y:S01]  /*c8e90*/  F2FP.F16.E4M3.UNPACK_B R27, R27.H1 ;  /* 0x0000001bff1b723e */ /* 0x000fe200030006ff */
[----:B------:R-:W-:Y:S04]  /*c8ea0*/  STL [R1+0x10b44], R28 ;  /* 0x010b441c01007387 */ /* 0x000fe80000100800 */
[----:B------:R-:W-:Y:S01]  /*c8eb0*/  STL [R1+0x10b40], R29 ;  /* 0x010b401d01007387 */ /* 0x000fe20000100800 */
[----:B------:R-:W-:Y:S02]  /*c8ec0*/  F2FP.F16.E4M3.UNPACK_B R24, R24.H1 ;  /* 0x00000018ff18723e */ /* 0x000fe400030006ff */
[----:B------:R-:W-:Y:S01]  /*c8ed0*/  F2FP.F16.E4M3.UNPACK_B R25, R25.H1 ;  /* 0x00000019ff19723e */ /* 0x000fe200030006ff */
[----:B--2---:R-:W-:-:S15]  /*c8ee0*/  HMMA.16816.F32 R16, R12, R26, R16 ;  /* 0x0000001a0c10723c */ /* 0x004fde0000001810 */
[----:B------:R-:W-:-:S04]  /*c8ef0*/  NOP ;  /* 0x0000000000007918 */ /* 0x000fc80000000000 */
[----:B------:R-:W-:Y:S04]  /*c8f00*/  STL.64 [R1+0x2690], R16 ;  /* 0x0026901001007387 */ /* 0x000fe80000100a00 */
[----:B------:R0:W-:Y:S04]  /*c8f10*/  STL.64 [R1+0x2698], R18 ;  /* 0x0026981201007387 */ /* 0x0001e80000100a00 */
[----:B0-----:R-:W2:Y:S04]  /*c8f20*/  LDL.LU.64 R18, [R1+0x10ba0] ;  /* 0x010ba00001127983 */ /* 0x001ea80000300a00 */
[----:B------:R-:W2:Y:S01]  /*c8f30*/  LDL.LU.64 R16, [R1+0x10b98] ;  /* 0x010b980001107983 */ /* 0x000ea20000300a00 */
[----:B------:R-:W-:Y:S01]  /*c8f40*/  HMMA.16816.F32 R4, R12, R24, R4 ;  /* 0x000000180c04723c */ /* 0x000fe20000001804 */
[----:B------:R-:W-:-:S02]  /*c8f50*/  F2FP.F16.E4M3.UNPACK_B R22, R22.H1 ;  /* 0x00000016ff16723e */ /* 0x000fc400030006ff */
[----:B---3--:R-:W-:Y:S01]  /*c8f60*/  F2FP.F16.E4M3.UNPACK_B R23, R23.H1 ;  /* 0x00000017ff17723e */ /* 0x008fe200030006ff */
[----:B------:R-:W-:Y:S04]  /*c8f70*/  STL.64 [R1+0x10950], R26 ;  /* 0x0109501a01007387 */ /* 0x000fe80000100a00 */
[----:B------:R-:W-:Y:S11]  /*c8f80*/  STL.64 [R1+0x10948], R24 ;  /* 0x0109481801007387 */ /* 0x000ff60000100a00 */
[----:B------:R-:W-:Y:S04]  /*c8f90*/  STL.64 [R1+0x26a0], R4 ;  /* 0x0026a00401007387 */ /* 0x000fe80000100a00 */
[----:B------:R2:W-:Y:S01]  /*c8fa0*/  STL.64 [R1+0x26a8], R6 ;  /* 0x0026a80601007387 */ /* 0x0005e20000100a00 */
[----:B----4-:R-:W-:-:S02]  /*c8fb0*/  F2FP.F16.E4M3.UNPACK_B R20, R20.H1 ;  /* 0x00000014ff14723e */ /* 0x010fc400030006ff */
[----:B------:R-:W-:Y:S01]  /*c8fc0*/  F2FP.F16.E4M3.UNPACK_B R21, R21.H1 ;  /* 0x00000015ff15723e */ /* 0x000fe200030006ff */
[----:B--2---:R-:W-:-:S15]  /*c8fd0*/  HMMA.16816.F32 R4, R12, R22, R16 ;  /* 0x000000160c04723c */ /* 0x004fde0000001810 */
[----:B------:R-:W-:-:S04]  /*c8fe0*/  NOP ;  /* 0x0000000000007918 */ /* 0x000fc80000000000 */
[----:B------:R-:W-:Y:S04]  /*c8ff0*/  STL.64 [R1+0x26c0], R4 ;  /* 0x0026c00401007387 */ /* 0x000fe80000100a00 */
[----:B------:R0:W-:Y:S04]  /*c9000*/  STL.64 [R1+0x26c8], R6 ;  /* 0x0026c80601007387 */ /* 0x0001e80000100a00 */
[----:B------:R-:W2:Y:S01]  /*c9010*/  LDL.LU R24, [R1+0x2a0] ;  /* 0x0002a00001187983 */ /* 0x000ea20000300800 */
[----:B0-----:R-:W-:-:S15]  /*c9020*/  HMMA.16816.F32 R4, R12, R20, R8 ;  /* 0x000000140c04723c */ /* 0x001fde0000001808 */
[----:B------:R-:W-:-:S04]  /*c9030*/  NOP ;  /* 0x0000000000007918 */ /* 0x000fc80000000000 */
[----:B------:R-:W-:Y:S04]  /*c9040*/  STL.64 [R1+0x26e0], R4 ;  /* 0x0026e00401007387 */ /* 0x000fe80000100a00 */
[----:B------:R-:W-:Y:S04]  /*c9050*/  STL.64 [R1+0x26e8], R6 ;  /* 0x0026e80601007387 */ /* 0x000fe80000100a00 */
        /* <DEDUP_REMOVED lines=18> */
[----:B------:R-:W2:Y:S04]  /*c9180*/  LDL.LU R16, [R1+0x29a0] ;  /* 0x0029a00001107983 */ /* 0x000ea80000300800 */
[----:B------:R-:W2:Y:S04]  /*c9190*/  LDL.LU R17, [R1+0x29a4] ;  /* 0x0029a40001117983 */ /* 0x000ea80000300800 */
[----:B------:R-:W2:Y:S04]  /*c91a0*/  LDL.LU R10, [R1+0x29b0] ;  /* 0x0029b000010a7983 */ /* 0x000ea80000300800 */
[----:B------:R-:W2:Y:S04]  /*c91b0*/  LDL.LU R11, [R1+0x29b4] ;  /* 0x0029b400010b7983 */ /* 0x000ea80000300800 */
[----:B------:R-:W4:Y:S04]  /*c91c0*/  LDL.LU R8, [R1+0x29c0] ;  /* 0x0029c00001087983 */ /* 0x000f280000300800 */
[----:B--2---:R-:W-:Y:S04]  /*c91d0*/  STL.64 [R1+0x10b90], R10 ;  /* 0x010b900a01007387 */ /* 0x004fe80000100a00 */
[----:B----4-:R0:W-:Y:S04]  /*c91e0*/  STL.64 [R1+0x10b88], R8 ;  /* 0x010b880801007387 */ /* 0x0101e80000100a00 */
[----:B0-----:R-:W2:Y:S04]  /*c91f0*/  LDL.LU R8, [R1+0x240] ;  /* 0x0002400001087983 */ /* 0x001ea80000300800 */
[----:B------:R-:W2:Y:S04]  /*c9200*/  LDL.LU R9, [R1+0x244] ;  /* 0x0002440001097983 */ /* 0x000ea80000300800 */
[----:B------:R-:W2:Y:S04]  /*c9210*/  LDL.LU R10, [R1+0x248] ;  /* 0x00024800010a7983 */ /* 0x000ea80000300800 */
[----:B------:R-:W2:Y:S04]  /*c9220*/  LDL.LU R11, [R1+0x24c] ;  /* 0x00024c00010b7983 */ /* 0x000ea80000300800 */
[----:B---3--:R-:W-:Y:S04]  /*c9230*/  STL.64 [R1+0x10b70], R26 ;  /* 0x010b701a01007387 */ /* 0x008fe80000100a00 */
[----:B------:R0:W-:Y:S04]  /*c9240*/  STL.64 [R1+0x10b68], R24 ;  /* 0x010b681801007387 */ /* 0x0001e80000100a00 */
[----:B0-----:R-:W3:Y:S04]  /*c9250*/  LDL.LU R24, [R1+0x260] ;  /* 0x0002600001187983 */ /* 0x001ee80000300800 */
[----:B------:R-:W3:Y:S04]  /*c9260*/  LDL.LU R25, [R1+0x264] ;  /* 0x0002640001197983 */ /* 0x000ee80000300800 */
[----:B------:R-:W4:Y:S04]  /*c9270*/  LDL.LU R26, [R1+0x268] ;  /* 0x00026800011a7983 */ /* 0x000f280000300800 */
[----:B------:R-:W4:Y:S01]  /*c9280*/  LDL.LU R27, [R1+0x26c] ;  /* 0x00026c00011b7983 */ /* 0x000f220000300800 */
[----:B------:R-:W-:-:S02]  /*c9290*/  F2FP.F16.E4M3.UNPACK_B R18, R0.H1 ;  /* 0x00000000ff12723e */ /* 0x000fc400030006ff */
[----:B------:R-:W-:Y:S01]  /*c92a0*/  F2FP.F16.E4M3.UNPACK_B R19, R19.H1 ;  /* 0x00000013ff13723e */ /* 0x000fe200030006ff */
[----:B----4-:R-:W-:Y:S04]  /*c92b0*/  STL.64 [R1+0x10b80], R26 ;  /* 0x010b801a01007387 */ /* 0x010fe80000100a00 */
[----:B---3--:R0:W-:Y:S04]  /*c92c0*/  STL.64 [R1+0x10b78], R24 ;  /* 0x010b781801007387 */ /* 0x0081e80000100a00 */
[----:B0-----:R-:W3:Y:S04]  /*c92d0*/  LDL.LU R24, [R1+0x250] ;  /* 0x0002500001187983 */ /* 0x001ee80000300800 */
[----:B------:R-:W3:Y:S04]  /*c92e0*/  LDL.LU R25, [R1+0x254] ;  /* 0x0002540001197983 */ /* 0x000ee80000300800 */
[----:B------:R-:W3:Y:S04]  /*c92f0*/  LDL.LU R26, [R1+0x258] ;  /* 0x00025800011a7983 */ /* 0x000ee80000300800 */
[----:B------:R-:W3:Y:S01]  /*c9300*/  LDL.LU R27, [R1+0x25c] ;  /* 0x00025c00011b7983 */ /* 0x000ee20000300800 */
[----:B------:R-:W-:-:S02]  /*c9310*/  F2FP.F16.E4M3.UNPACK_B R16, R16.H1 ;  /* 0x00000010ff10723e */ /* 0x000fc400030006ff */
[----:B------:R-:W-:Y:S01]  /*c9320*/  F2FP.F16.E4M3.UNPACK_B R17, R17.H1 ;  /* 0x00000011ff11723e */ /* 0x000fe200030006ff */
[C---:B--2---:R-:W-:Y:S01]  /*c9330*/  HMMA.16816.F32 R8, R12.reuse, R18, R8 ;  /* 0x000000120c08723c */ /* 0x044fe20000001808 */
        /* <DEDUP_REMOVED lines=8> */
[----:B------:R0:W-:Y:S04]  /*c93c0*/  STL.64 [R1+0x10930], R22 ;  /* 0x0109301601007387 */ /* 0x0001e80000100a00 */
[----:B0-----:R-:W2:Y:S04]  /*c93d0*/  LDL.LU R22, [R1+0x33c4] ;  /* 0x0033c40001167983 */ /* 0x001ea80000300800 */
[----:B------:R-:W2:Y:S04]  /*c93e0*/  LDL.LU R23, [R1+0x33cc] ;  /* 0x0033cc0001177983 */ /* 0x000ea80000300800 */
[----:B------:R0:W-:Y:S04]  /*c93f0*/  STL.64 [R1+0x10928], R20 ;  /* 0x0109281401007387 */ /* 0x0001e80000100a00 */
[----:B0-----:R-:W2:Y:S04]  /*c9400*/  LDL.LU R20, [R1+0x33b0] ;  /* 0x0033b00001147983 */ /* 0x001ea80000300800 */
[----:B------:R-:W2:Y:S04]  /*c9410*/  LDL.LU R21, [R1+0x33bc] ;  /* 0x0033bc0001157983 */ /* 0x000ea80000300800 */
[----:B------:R-:W-:Y:S04]  /*c9420*/  STL.64 [R1+0x26f0], R8 ;  /* 0x0026f00801007387 */ /* 0x000fe80000100a00 */
[----:B------:R0:W-:Y:S04]  /*c9430*/  STL.64 [R1+0x26f8], R10 ;  /* 0x0026f80a01007387 */ /* 0x0001e80000100a00 */
[----:B0-----:R-:W2:Y:S04]  /*c9440*/  LDL.LU.64 R10, [R1+0x10b90] ;  /* 0x010b9000010a7983 */ /* 0x001ea80000300a00 */
[----:B------:R-:W4:Y:S01]  /*c9450*/  LDL.LU.64 R8, [R1+0x10b88] ;  /* 0x010b880001087983 */ /* 0x000f220000300a00 */
[----:B---3--:R-:W-:-:S15]  /*c9460*/  HMMA.16816.F32 R24, R12, R16, R24 ;  /* 0x000000100c18723c */ /* 0x008fde0000001818 */
[----:B------:R-:W-:-:S04]  /*c9470*/  NOP ;  /* 0x0000000000007918 */ /* 0x000fc80000000000 */
[----:B------:R-:W-:Y:S04]  /*c9480*/  STL.64 [R1+0x2710], R24 ;  /* 0x0027101801007387 */ /* 0x000fe80000100a00 */
[----:B------:R0:W-:Y:S04]  /*c9490*/  STL.64 [R1+0x2718], R26 ;  /* 0x0027181a01007387 */ /* 0x0001e80000100a00 */
[----:B0-----:R-:W3:Y:S04]  /*c94a0*/  LDL.LU.64 R26, [R1+0x10b80] ;  /* 0x010b8000011a7983 */ /* 0x001ee80000300a00 */
[----:B------:R-:W3:Y:S01]  /*c94b0*/  LDL.LU.64 R24, [R1+0x10b78] ;  /* 0x010b780001187983 */ /* 0x000ee20000300a00 */
[----:B--2---:R-:W-:-:S02]  /*c94c0*/  F2FP.F16.E4M3.UNPACK_B R10, R10.H1 ;  /* 0x0000000aff0a723e */ /* 0x004fc400030006ff */
[----:B------:R-:W-:Y:S01]  /*c94d0*/  F2FP.F16.E4M3.UNPACK_B R11, R11.H1 ;  /* 0x0000000bff0b723e */ /* 0x000fe200030006ff */
[----:B------:R0:W-:Y:S04]  /*c94e0*/  STL.64 [R1+0x10940], R18 ;  /* 0x0109401201007387 */ /* 0x0001e80000100a00 */
[----:B0-----:R-:W2:Y:S04]  /*c94f0*/  LDL.LU R19, [R1+0x33b4] ;  /* 0x0033b40001137983 */ /* 0x001ea80000300800 */
[----:B------:R-:W-:Y:S01]  /*c9500*/  STL.64 [R1+0x10938], R16 ;  /* 0x0109381001007387 */ /* 0x000fe20000100a00 */
[----:B---3--:R-:W-:-:S15]  /*c9510*/  HMMA.16816.F32 R24, R12, R10, R24 ;  /* 0x0000000a0c18723c */ /* 0x008fde0000001818 */
[----:B------:R-:W-:-:S04]  /*c9520*/  NOP ;  /* 0x0000000000007918 */ /* 0x000fc80000000000 */
[----:B------:R-:W-:Y:S04]  /*c9530*/  STL.64 [R1+0x2730], R24 ;  /* 0x0027301801007387 */ /* 0x000fe80000100a00 */
[----:B------:R0:W-:Y:S04]  /*c9540*/  STL.64 [R1+0x2738], R26 ;  /* 0x0027381a01007387 */ /* 0x0001e80000100a00 */
[----:B0-----:R-:W3:Y:S04]  /*c9550*/  LDL.LU.64 R26, [R1+0x10b70] ;  /* 0x010b7000011a7983 */ /* 0x001ee80000300a00 */
[----:B------:R-:W3:Y:S01]  /*c9560*/  LDL.LU.64 R24, [R1+0x10b68] ;  /* 0x010b680001187983 */ /* 0x000ee20000300a00 */
[----:B----4-:R-:W-:-:S02]  /*c9570*/  F2FP.F16.E4M3.UNPACK_B R8, R8.H1 ;  /* 0x00000008ff08723e */ /* 0x010fc400030006ff */
[----:B------:R-:W-:-:S07]  /*c9580*/  F2FP.F16.E4M3.UNPACK_B R9, R9.H1 ;  /* 0x00000009ff09723e */ /* 0x000fce00030006ff */
[----:B---3--:R-:W-:-:S15]  /*c9590*/  HMMA.16816.F32 R24, R12, R8, R24 ;  /* 0x000000080c18723c */ /* 0x008fde0000001818 */
[----:B------:R-:W-:-:S04]  /*c95a0*/  NOP ;  /* 0x0000000000007918 */ /* 0x000fc80000000000 */
[----:B------:R-:W-:Y:S04]  /*c95b0*/  STL.64 [R1+0x2740], R24 ;  /* 0x0027401801007387 */ /* 0x000fe80000100a00 */
[----:B------:R0:W-:Y:S04]  /*c95c0*/  STL.64 [R1+0x2748], R26 ;  /* 0x0027481a01007387 */ /* 0x0001e80000100a00 */
[----:B0-----:R-:W3:Y:S04]  /*c95d0*/  LDL.LU.64 R26, [R1+0x10b60] ;  /* 0x010b6000011a7983 */ /* 0x001ee80000300a00 */
[----:B------:R-:W3:Y:S01]  /*c95e0*/  LDL.LU.64 R24, [R1+0x10b58] ;  /* 0x010b580001187983 */ /* 0x000ee20000300a00 */
[----:B------:R-:W-:-:S02]  /*c95f0*/  F2FP.F16.E4M3.UNPACK_B R6, R6.H1 ;  /* 0x00000006ff06723e */ /* 0x000fc400030006ff */
[----:B------:R-:W-:Y:S01]  /*c9600*/  F2FP.F16.E4M3.UNPACK_B R7, R7.H1 ;  /* 0x00000007ff07723e */ /* 0x000fe200030006ff */
[----:B------:R-:W-:Y:S04]  /*c9610*/  STL.64 [R1+0x10910], R10 ;  /* 0x0109100a01007387 */ /* 0x000fe80000100a00 */
[----:B------:R0:W-:Y:S04]  /*c9620*/  STL.64 [R1+0x10908], R8 ;  /* 0x0109080801007387 */ /* 0x0001e80000100a00 */
[----:B0-----:R-:W4:Y:S04]  /*c9630*/  LDL.LU R8, [R1+0x790] ;  /* 0x0007900001087983 */ /* 0x001f280000300800 */
[----:B------:R-:W4:Y:S04]  /*c9640*/  LDL.LU R9, [R1+0x794] ;  /* 0x0007940001097983 */ /* 0x000f280000300800 */
[----:B------:R-:W4:Y:S04]  /*c9650*/  LDL.LU R10, [R1+0x798] ;  /* 0x00079800010a7983 */ /* 0x000f280000300800 */
[----:B------:R-:W4:Y:S01]  /*c9660*/  LDL.LU R11, [R1+0x79c] ;  /* 0x00079c00010b7983 */ /* 0x000f220000300800 */
[----:B---3--:R-:W-:-:S15]  /*c9670*/  HMMA.16816.F32 R24, R12, R6, R24 ;  /* 0x000000060c18723c */ /* 0x008fde0000001818 */
[----:B------:R-:W-:-:S04]  /*c9680*/  NOP ;  /* 0x0000000000007918 */ /* 0x000fc80000000000 */
[----:B------:R-:W-:Y:S04]  /*c9690*/  STL.64 [R1+0x2770], R24 ;  /* 0x0027701801007387 */ /* 0x000fe80000100a00 */
[----:B------:R0:W-:Y:S04]  /*c96a0*/  STL.64 [R1+0x2778], R26 ;  /* 0x0027781a01007387 */ /* 0x0001e80000100a00 */
[----:B0-----:R-:W3:Y:S04]  /*c96b0*/  LDL.LU.64 R26, [R1+0x10b50] ;  /* 0x010b5000011a7983 */ /* 0x001ee80000300a00 */
[----:B------:R-:W3:Y:S01]  /*c96c0*/  LDL.LU.64 R24, [R1+0x10b48] ;  /* 0x010b480001187983 */ /* 0x000ee20000300a00 */
[----:B------:R-:W-:-:S02]  /*c96d0*/  F2FP.F16.E4M3.UNPACK_B R4, R4.H1 ;  /* 0x00000004ff04723e */ /* 0x000fc400030006ff */
[----:B------:R-:W-:-:S07]  /*c96e0*/  F2FP.F16.E4M3.UNPACK_B R5, R5.H1 ;  /* 0x00000005ff05723e */ /* 0x000fce00030006ff */
[C---:B----4-:R-:W-:Y:S01]  /*c96f0*/  HMMA.16816.F32 R8, R12.reuse, R4, R8 ;  /* 0x000000040c08723c */ /* 0x050fe20000001808 */
[----:B------:R-:W-:Y:S02]  /*c9700*/  F2FP.F16.E4M3.UNPACK_B R2, R2.H1 ;  /* 0x00000002ff02723e */ /* 0x000fe400030006ff */
[----:B------:R-:W-:Y:S01]  /*c9710*/  F2FP.F16.E4M3.UNPACK_B R3, R3.H1 ;  /* 0x00000003ff03723e */ /* 0x000fe200030006ff */
[----:B------:R-:W-:Y:S04]  /*c9720*/  STL.64 [R1+0x108f0], R6 ;  /* 0x0108f00601007387 */ /* 0x000fe80000100a00 */
[----:B------:R2:W-:Y:S11]  /*c9730*/  STL.64 [R1+0x108e8], R4 ;  /* 0x0108e80401007387 */ /* 0x0005f60000100a00 */
[----:B------:R-:W-:Y:S04]  /*c9740*/  STL.64 [R1+0x2780], R8 ;  /* 0x0027800801007387 */ /* 0x000fe80000100a00 */
[----:B------:R3:W-:Y:S01]  /*c9750*/  STL.64 [R1+0x2788], R10 ;  /* 0x0027880a01007387 */ /* 0x0007e20000100a00 */
[----:B--2---:R-:W-:Y:S01]  /*c9760*/  IMAD R4, R20, 0x100, R19 ;  /* 0x0000010014047824 */ /* 0x004fe200078e0213 */
[----:B---3--:R-:W-:Y:S04]  /*c9770*/  HMMA.16816.F32 R8, R12, R2, R24 ;  /* 0x000000020c08723c */ /* 0x008fe80000001818 */
[----:B------:R-:W-:-:S02]  /*c9780*/  F2FP.F16.E4M3.UNPACK_B R12, R4 ;  /* 0x00000004ff0c723e */ /* 0x000fc400020006ff */
[----:B------:R-:W2:-:S13]  /*c9790*/  LDL.LU R4, [R1+0x610] ;  /* 0x0006100001047983 */ /* 0x000e9a0000300800 */
[----:B------:R-:W-:Y:S04]  /*c97a0*/  STL.64 [R1+0x2750], R8 ;  /* 0x0027500801007387 */ /* 0x000fe80000100a00 */
[----:B------:R-:W-:Y:S04]  /*c97b0*/  STL.64 [R1+0x2758], R10 ;  /* 0x0027580a01007387 */ /* 0x000fe80000100a00 */
[----:B------:R-:W2:Y:S04]  /*c97c0*/  LDL.LU R5, [R1+0x614] ;  /* 0x0006140001057983 */ /* 0x000ea80000300800 */
[----:B------:R-:W3:Y:S04]  /*c97d0*/  LDL.LU R6, [R1+0x618] ;  /* 0x0006180001067983 */ /* 0x000ee80000300800 */
[----:B------:R-:W3:Y:S04]  /*c97e0*/  LDL.LU R7, [R1+0x61c] ;  /* 0x00061c0001077983 */ /* 0x000ee80000300800 */
[----:B---3--:R0:W-:Y:S04]  /*c97f0*/  STL.64 [R1+0x10960], R6 ;  /* 0x0109600601007387 */ /* 0x0081e80000100a00 */
[----:B--2---:R1:W-:Y:S04]  /*c9800*/  STL.64 [R1+0x10958], R4 ;  /* 0x0109580401007387 */ /* 0x0043e80000100a00 */
[----:B------:R-:W2:Y:S04]  /*c9810*/  LDL.LU R16, [R1+0x630] ;  /* 0x0006300001107983 */ /* 0x000ea80000300800 */
[----:B------:R-:W2:Y:S04]  /*c9820*/  LDL.LU R17, [R1+0x634] ;  /* 0x0006340001117983 */ /* 0x000ea80000300800 */
        /* <DEDUP_REMOVED lines=10> */
[----:B0-----:R-:W3:Y:S04]  /*c98d0*/  LDL R6, [R1] ;  /* 0x0000000001067983 */ /* 0x001ee80000100800 */
[----:B------:R-:W3:Y:S04]  /*c98e0*/  LDL R7, [R1+0x4] ;  /* 0x0000040001077983 */ /* 0x000ee80000100800 */
[----:B-1----:R-:W4:Y:S04]  /*c98f0*/  LDL R4, [R1+0x8] ;  /* 0x0000080001047983 */ /* 0x002f280000100800 */
[----:B------:R-:W4:Y:S04]  /*c9900*/  LDL R5, [R1+0xc] ;  /* 0x00000c0001057983 */ /* 0x000f280000100800 */
[----:B---3--:R0:W-:Y:S04]  /*c9910*/  STL.64 [R1+0x10990], R6 ;  /* 0x0109900601007387 */ /* 0x0081e80000100a00 */
[----:B----4-:R-:W-:Y:S04]  /*c9920*/  STL.64 [R1+0x10988], R4 ;  /* 0x0109880401007387 */ /* 0x010fe80000100a00 */
[----:B--2---:R-:W2:Y:S04]  /*c9930*/  LDL.LU R24, [R1+0x660] ;  /* 0x0006600001187983 */ /* 0x004ea80000300800 */
[----:B------:R-:W2:Y:S04]  /*c9940*/  LDL.LU R25, [R1+0x664] ;  /* 0x0006640001197983 */ /* 0x000ea80000300800 */
[----:B------:R-:W3:Y:S04]  /*c9950*/  LDL.LU R26, [R1+0x668] ;  /* 0x00066800011a7983 */ /* 0x000ee80000300800 */
[----:B------:R-:W3:Y:S04]  /*c9960*/  LDL.LU R27, [R1+0x66c] ;  /* 0x00066c00011b7983 */ /* 0x000ee80000300800 */
[----:B---3--:R-:W-:Y:S04]  /*c9970*/  STL.64 [R1+0x109a0], R26 ;  /* 0x0109a01a01007387 */ /* 0x008fe80000100a00 */
[----:B--2---:R1:W-:Y:S04]  /*c9980*/  STL.64 [R1+0x10998], R24 ;  /* 0x0109981801007387 */ /* 0x0043e80000100a00 */
[----:B0-----:R-:W2:Y:S04]  /*c9990*/  LDL R6, [R1+0x10] ;  /* 0x0000100001067983 */ /* 0x001ea80000100800 */
[----:B------:R-:W2:Y:S04]  /*c99a0*/  LDL R7, [R1+0x14] ;  /* 0x0000140001077983 */ /* 0x000ea80000100800 */
[----:B--2---:R-:W-:Y:S04]  /*c99b0*/  STL.64 [R1+0x109a8], R6 ;  /* 0x0109a80601007387 */ /* 0x004fe80000100a00 */
[----:B-1----:R-:W2:Y:S04]  /*c99c0*/  LDL.LU R24, [R1+0x670] ;  /* 0x0006700001187983 */ /* 0x002ea80000300800 */
[----:B------:R-:W2:Y:S04]  /*c99d0*/  LDL.LU R25, [R1+0x674] ;  /* 0x0006740001197983 */ /* 0x000ea80000300800 */
[----:B------:R-:W3:Y:S04]  /*c99e0*/  LDL.LU R26, [R1+0x678] ;  /* 0x00067800011a7983 */ /* 0x000ee80000300800 */
[----:B------:R-:W3:Y:S04]  /*c99f0*/  LDL.LU R27, [R1+0x67c] ;  /* 0x00067c00011b7983 */ /* 0x000ee80000300800 */
[----:B---3--:R-:W-:Y:S04]  /*c9a00*/  STL.64 [R1+0x109b8], R26 ;  /* 0x0109b81a01007387 */ /* 0x008fe80000100a00 */
[----:B--2---:R0:W-:Y:S04]  /*c9a10*/  STL.64 [R1+0x109b0], R24 ;  /* 0x0109b01801007387 */ /* 0x0041e80000100a00 */
[----:B------:R-:W2:Y:S04]  /*c9a20*/  LDL R4, [R1+0x18] ;  /* 0x0000180001047983 */ /* 0x000ea80000100800 */
[----:B------:R-:W2:Y:S04]  /*c9a30*/  LDL R5, [R1+0x1c] ;  /* 0x00001c0001057983 */ /* 0x000ea80000100800 */
[----:B--2---:R1:W-:Y:S04]  /*c9a40*/  STL.64 [R1+0x109c0], R4 ;  /* 0x0109c00401007387 */ /* 0x0043e80000100a00 */
[----:B0-----:R-:W2:Y:S04]  /*c9a50*/  LDL.LU R24, [R1+0x680] ;  /* 0x0006800001187983 */ /* 0x001ea80000300800 */
[----:B------:R-:W2:Y:S04]  /*c9a60*/  LDL.LU R25, [R1+0x684] ;  /* 0x0006840001197983 */ /* 0x000ea80000300800 */
[----:B------:R-:W3:Y:S04]  /*c9a70*/  LDL.LU R26, [R1+0x688] ;  /* 0x00068800011a7983 */ /* 0x000ee80000300800 */
[----:B------:R-:W3:Y:S04]  /*c9a80*/  LDL.LU R27, [R1+0x68c] ;  /* 0x00068c00011b7983 */ /* 0x000ee80000300800 */
[----:B---3--:R-:W-:Y:S04]  /*c9a90*/  STL.64 [R1+0x109d0], R26 ;  /* 0x0109d01a01007387 */ /* 0x008fe80000100a00 */
[----:B--2---:R0:W-:Y:S04]  /*c9aa0*/  STL.64 [R1+0x109c8], R24 ;  /* 0x0109c81801007387 */ /* 0x0041e80000100a00 */
[----:B------:R-:W2:Y:S04]  /*c9ab0*/  LDL R6, [R1+0x20] ;  /* 0x0000200001067983 */ /* 0x000ea80000100800 */
[----:B------:R-:W2:Y:S04]  /*c9ac0*/  LDL R7, [R1+0x24] ;  /* 0x0000240001077983 */ /* 0x000ea80000100800 */
[----:B-1----:R-:W3:Y:S04]  /*c9ad0*/  LDL R4, [R1+0x28] ;  /* 0x0000280001047983 */ /* 0x002ee80000100800 */
[----:B------:R-:W3:Y:S04]  /*c9ae0*/  LDL R5, [R1+0x2c] ;  /* 0x00002c0001057983 */ /* 0x000ee80000100800 */
[----:B--2---:R1:W-:Y:S04]  /*c9af0*/  STL.64 [R1+0x109d8], R6 ;  /* 0x0109d80601007387 */ /* 0x0043e80000100a00 */
[----:B---3--:R-:W-:Y:S04]  /*c9b00*/  STL.64 [R1+0x109f0], R4 ;  /* 0x0109f00401007387 */ /* 0x008fe80000100a00 */
[----:B0-----:R-:W2:Y:S04]  /*c9b10*/  LDL.LU R24, [R1+0x690] ;  /* 0x0006900001187983 */ /* 0x001ea80000300800 */
[----:B------:R-:W2:Y:S04]  /*c9b20*/  LDL.LU R25, [R1+0x694] ;  /* 0x0006940001197983 */ /* 0x000ea80000300800 */
[----:B------:R-:W3:Y:S04]  /*c9b30*/  LDL.LU R26, [R1+0x698] ;  /* 0x00069800011a7983 */ /* 0x000ee80000300800 */
[----:B------:R-:W3:Y:S04]  /*c9b40*/  LDL.LU R27, [R1+0x69c] ;  /* 0x00069c00011b7983 */ /* 0x000ee80000300800 */
[----:B-1----:R-:W4:Y:S04]  /*c9b50*/  LDL R6, [R1+0x30] ;  /* 0x0000300001067983 */ /* 0x002f280000100800 */
[----:B------:R-:W4:Y:S04]  /*c9b60*/  LDL R7, [R1+0x34] ;  /* 0x0000340001077983 */ /* 0x000f280000100800 */
[----:B----4-:R-:W-:Y:S04]  /*c9b70*/  STL.64 [R1+0x10a08], R6 ;  /* 0x010a080601007387 */ /* 0x010fe80000100a00 */
[----:B---3--:R-:W-:Y:S04]  /*c9b80*/  STL.64 [R1+0x109e8], R26 ;  /* 0x0109e81a01007387 */ /* 0x008fe80000100a00 */
[----:B--2---:R0:W-:Y:S04]  /*c9b90*/  STL.64 [R1+0x109e0], R24 ;  /* 0x0109e01801007387 */ /* 0x0041e80000100a00 */
[----:B0-----:R-:W2:Y:S04]  /*c9ba0*/  LDL.LU R24, [R1+0x6a0] ;  /* 0x0006a00001187983 */ /* 0x001ea80000300800 */
[----:B------:R-:W2:Y:S04]  /*c9bb0*/  LDL.LU R25, [R1+0x6a4] ;  /* 0x0006a40001197983 */ /* 0x000ea80000300800 */
[----:B------:R-:W3:Y:S04]  /*c9bc0*/  LDL.LU R26, [R1+0x6a8] ;  /* 0x0006a800011a7983 */ /* 0x000ee80000300800 */
[----:B------:R-:W3:Y:S04]  /*c9bd0*/  LDL.LU R27, [R1+0x6ac] ;  /* 0x0006ac00011b7983 */ /* 0x000ee80000300800 */
[----:B------:R-:W4:Y:S04]  /*c9be0*/  LDL R4, [R1+0x38] ;  /* 0x0000380001047983 */ /* 0x000f280000100800 */
        /* <DEDUP_REMOVED lines=28> */
[----:B------:R-:W2:Y:S04]  /*c9db0*/  LDL R4, [R1+0x58] ;  /* 0x0000580001047983 */ /* 0x000ea80000100800 */
[----:B------:R-:W2:Y:S04]  /*c9dc0*/  LDL R5, [R1+0x5c] ;  /* 0x00005c0001057983 */ /* 0x000ea80000100800 */
[----:B----4-:R-:W-:Y:S04]  /*c9dd0*/  STL.64 [R1+0x10a68], R6 ;  /* 0x010a680601007387 */ /* 0x010fe80000100a00 */
[----:B--2---:R-:W-:Y:S04]  /*c9de0*/  STL.64 [R1+0x10a80], R4 ;  /* 0x010a800401007387 */ /* 0x004fe80000100a00 */
[----:B---3--:R-:W-:Y:S04]  /*c9df0*/  STL.64 [R1+0x10a48], R26 ;  /* 0x010a481a01007387 */ /* 0x008fe80000100a00 */
[----:B------:R0:W-:Y:S04]  /*c9e00*/  STL.64 [R1+0x10a40], R24 ;  /* 0x010a401801007387 */ /* 0x0001e80000100a00 */
        /* <DEDUP_REMOVED lines=63> */
[----:B---3--:R-:W-:Y:S04]  /*ca200*/  STL.64 [R1+0x10af0], R26 ;  /* 0x010af01a01007387 */ /* 0x008fe80000100a00 */
[----:B--2---:R0:W-:Y:S04]  /*ca210*/  STL.64 [R1+0x10ae8], R24 ;  /* 0x010ae81801007387 */ /* 0x0041e80000100a00 */
[----:B0-----:R-:W2:Y:S04]  /*ca220*/  LDL.LU R24, [R1+0x750] ;  /* 0x0007500001187983 */ /* 0x001ea80000300800 */
        /* <DEDUP_REMOVED lines=14> */
[----:B------:R-:W3:Y:S01]  /*ca310*/  LDL.LU R27, [R1+0x77c] ;  /* 0x00077c00011b7983 */ /* 0x000ee20000300800 */
[----:B------:R-:W-:-:S02]  /*ca320*/  IMAD R28, R28, 0x100, R21 ;  /* 0x000001001c1c7824 */ /* 0x000fc400078e0215 */
[----:B------:R-:W-:Y:S02]  /*ca330*/  IMAD R29, R29, 0x100, R22 ;  /* 0x000001001d1d7824 */ /* 0x000fe400078e0216 */
[----:B------:R-:W-:Y:S01]  /*ca340*/  IMAD R0, R0, 0x100, R23 ;  /* 0x0000010000007824 */ /* 0x000fe200078e0217 */
[----:B---3--:R-:W-:Y:S04]  /*ca350*/  STL.64 [R1+0x10b38], R26 ;  /* 0x010b381a01007387 */ /* 0x008fe80000100a00 */
[----:B--2---:R0:W-:Y:S04]  /*ca360*/  STL.64 [R1+0x10b30], R24 ;  /* 0x010b301801007387 */ /* 0x0041e80000100a00 */
[----:B0-----:R-:W4:Y:S04]  /*ca370*/  LDL.LU R24, [R1+0x780] ;  /* 0x0007800001187983 */ /* 0x001f280000300800 */
[----:B------:R-:W4:Y:S04]  /*ca380*/  LDL.LU R25, [R1+0x784] ;  /* 0x0007840001197983 */ /* 0x000f280000300800 */
[----:B------:R-:W4:Y:S04]  /*ca390*/  LDL.LU R26, [R1+0x788] ;  /* 0x00078800011a7983 */ /* 0x000f280000300800 */
[----:B------:R-:W4:Y:S01]  /*ca3a0*/  LDL.LU R27, [R1+0x78c] ;  /* 0x00078c00011b7983 */ /* 0x000f220000300800 */
[----:B------:R-:W-:-:S02]  /*ca3b0*/  F2FP.F16.E4M3.UNPACK_B R13, R28 ;  /* 0x0000001cff0d723e */ /* 0x000fc400020006ff */
[----:B------:R-:W-:Y:S02]  /*ca3c0*/  F2FP.F16.E4M3.UNPACK_B R14, R29 ;  /* 0x0000001dff0e723e */ /* 0x000fe400020006ff */
[----:B------:R-:W-:Y:S01]  /*ca3d0*/  F2FP.F16.E4M3.UNPACK_B R15, R0 ;  /* 0x00000000ff0f723e */ /* 0x000fe200020006ff */
[----:B------:R-:W2:Y:S04]  /*ca3e0*/  LDL.LU R16, [R1+0x650] ;  /* 0x0006500001107983 */ /* 0x000ea80000300800 */
[----:B------:R-:W2:Y:S04]  /*ca3f0*/  LDL.LU R17, [R1+0x654] ;  /* 0x0006540001117983 */ /* 0x000ea80000300800 */
[----:B------:R-:W2:Y:S04]  /*ca400*/  LDL.LU R18, [R1+0x658] ;  /* 0x0006580001127983 */ /* 0x000ea80000300800 */
[----:B------:R-:W2:Y:S04]  /*ca410*/  LDL.LU R19, [R1+0x65c] ;  /* 0x00065c0001137983 */ /* 0x000ea80000300800 */
[----:B------:R-:W3:Y:S04]  /*ca420*/  LDL.LU R20, [R1+0x620] ;  /* 0x0006200001147983 */ /* 0x000ee80000300800 */
[----:B------:R-:W3:Y:S04]  /*ca430*/  LDL.LU R21, [R1+0x624] ;  /* 0x0006240001157983 */ /* 0x000ee80000300800 */
[----:B------:R-:W3:Y:S04]  /*ca440*/  LDL.LU R22, [R1+0x628] ;  /* 0x0006280001167983 */ /* 0x000ee80000300800 */
[----:B------:R-:W3:Y:S04]  /*ca450*/  LDL.LU R23, [R1+0x62c] ;  /* 0x00062c0001177983 */ /* 0x000ee80000300800 */
[----:B------:R-:W2:Y:S04]  /*ca460*/  LDL.LU R8, [R1+0x600] ;  /* 0x0006000001087983 */ /* 0x000ea80000300800 */
[----:B------:R-:W2:Y:S04]  /*ca470*/  LDL.LU R9, [R1+0x604] ;  /* 0x0006040001097983 */ /* 0x000ea80000300800 */
[----:B------:R-:W2:Y:S04]  /*ca480*/  LDL.LU R10, [R1+0x608] ;  /* 0x00060800010a7983 */ /* 0x000ea80000300800 */
[----:B------:R-:W2:Y:S04]  /*ca490*/  LDL.LU R11, [R1+0x60c] ;  /* 0x00060c00010b7983 */ /* 0x000ea80000300800 */
[----:B------:R-:W2:Y:S04]  /*ca4a0*/  LDL.LU R28, [R1+0x10b44] ;  /* 0x010b4400011c7983 */ /* 0x000ea80000300800 */
[----:B------:R-:W2:Y:S01]  /*ca4b0*/  LDL.LU R29, [R1+0x10b40] ;  /* 0x010b4000011d7983 */ /* 0x000ea20000300800 */
        /* <DEDUP_REMOVED lines=108> */
[----:B------:R-:W4:Y:S02]  /*cab80*/  LDL.LU.64 R4, [R1+0x10988] ;  /* 0x0109880001047983 */ /* 0x000f240000300a00 */
[----:B----4-:R-:W-:-:S15]  /*cab90*/  HMMA.16816.F32 R24, R12, R4, R24 ;  /* 0x000000040c18723c */ /* 0x010fde0000001818 */
[----:B------:R-:W-:-:S04]  /*caba0*/  NOP ;  /* 0x0000000000007918 */ /* 0x000fc80000000000 */
[----:B------:R-:W-:Y:S04]  /*cabb0*/  STL.64 [R1+0x2490], R24 ;  /* 0x0024901801007387 */ /* 0x000fe80000100a00 */
[----:B------:R0:W-:Y:S04]  /*cabc0*/  STL.64 [R1+0x2498], R26 ;  /* 0x0024981a01007387 */ /* 0x0001e80000100a00 */
[----:B0-----:R-:W4:Y:S04]  /*cabd0*/  LDL.LU.64 R26, [R1+0x10980] ;  /* 0x01098000011a7983 */ /* 0x001f280000300a00 */
[----:B------:R-:W4:Y:S01]  /*cabe0*/  LDL.LU.64 R24, [R1+0x10978] ;  /* 0x0109780001187983 */ /* 0x000f220000300a00 */
[----:B--2---:R-:W-:Y:S03]  /*cabf0*/  HMMA.16816.F32 R4, R12, R6, R16 ;  /* 0x000000060c04723c */ /* 0x004fe60000001810 */
[----:B------:R-:W2:Y:S04]  /*cac00*/  LDL.LU.64 R18, [R1+0x10970] ;  /* 0x0109700001127983 */ /* 0x000ea80000300a00 */
[----:B------:R-:W2:-:S12]  /*cac10*/  LDL.LU.64 R16, [R1+0x10968] ;  /* 0x0109680001107983 */ /* 0x000e980000300a00 */
[----:B------:R-:W-:Y:S04]  /*cac20*/  STL.64 [R1+0x2460], R4 ;  /* 0x0024600401007387 */ /* 0x000fe80000100a00 */
[----:B------:R0:W-:Y:S04]  /*cac30*/  STL.64 [R1+0x2468], R6 ;  /* 0x0024680601007387 */ /* 0x0001e80000100a00 */
[----:B0-----:R-:W2:Y:S04]  /*cac40*/  LDL.LU.64 R6, [R1+0x10960] ;  /* 0x0109600001067983 */ /* 0x001ea80000300a00 */
[----:B------:R-:W2:Y:S01]  /*cac50*/  LDL.LU.64 R4, [R1+0x10958] ;  /* 0x0109580001047983 */ /* 0x000ea20000300a00 */
[----:B----4-:R-:W-:-:S15]  /*cac60*/  HMMA.16816.F32 R24, R12, R28, R24 ;  /* 0x0000001c0c18723c */ /* 0x010fde0000001818 */
[----:B------:R-:W-:-:S04]  /*cac70*/  NOP ;  /* 0x0000000000007918 */ /* 0x000fc80000000000 */
[----:B------:R-:W-:Y:S04]  /*cac80*/  STL.64 [R1+0x2450], R24 ;  /* 0x0024501801007387 */ /* 0x000fe80000100a00 */
[----:B------:R0:W-:Y:S04]  /*cac90*/  STL.64 [R1+0x2458], R26 ;  /* 0x0024581a01007387 */ /* 0x0001e80000100a00 */
[----:B0-----:R-:W2:Y:S04]  /*caca0*/  LDL.LU.64 R26, [R1+0x10950] ;  /* 0x01095000011a7983 */ /* 0x001ea80000300a00 */
[----:B------:R-:W3:Y:S04]  /*cacb0*/  LDL.LU.64 R24, [R1+0x10948] ;  /* 0x0109480001187983 */ /* 0x000ee80000300a00 */
[----:B------:R-:W-:Y:S01]  /*cacc0*/  STL.64 [R1+0x107e0], R28 ;  /* 0x0107e01c01007387 */ /* 0x000fe20000100a00 */
        /* <DEDUP_REMOVED lines=12> */
[----:B------:R-:W3:Y:S01]  /*cad90*/  LDL.LU R0, [R1+0x33e8] ;  /* 0x0033e80001007983 */ /* 0x000ee20000300800 */
[C---:B----4-:R-:W-:Y:S08]  /*cada0*/  HMMA.16816.F32 R24, R12.reuse, R22, R4 ;  /* 0x000000160c18723c */ /* 0x050ff00000001804 */
[C---:B--2---:R-:W-:Y:S11]  /*cadb0*/  HMMA.16816.F32 R4, R12.reuse, R20, R8 ;  /* 0x000000140c04723c */ /* 0x044ff60000001808 */
[----:B------:R0:W-:Y:S04]  /*cadc0*/  STL.64 [R1+0x2150], R24 ;  /* 0x0021501801007387 */ /* 0x0001e80000100a00 */
[----:B------:R1:W-:Y:S04]  /*cadd0*/  STL.64 [R1+0x2158], R26 ;  /* 0x0021581a01007387 */ /* 0x0003e80000100a00 */
[----:B0-----:R-:W2:Y:S04]  /*cade0*/  LDL.LU R24, [R1+0x580] ;  /* 0x0005800001187983 */ /* 0x001ea80000300800 */
[----:B------:R0:W-:Y:S04]  /*cadf0*/  STL.64 [R1+0x2140], R4 ;  /* 0x0021400401007387 */ /* 0x0001e80000100a00 */
[----:B------:R4:W-:Y:S04]  /*cae00*/  STL.64 [R1+0x2148], R6 ;  /* 0x0021480601007387 */ /* 0x0009e80000100a00 */
[----:B------:R-:W2:Y:S04]  /*cae10*/  LDL.LU R25, [R1+0x584] ;  /* 0x0005840001197983 */ /* 0x000ea80000300800 */
[----:B-1----:R-:W2:Y:S04]  /*cae20*/  LDL.LU R26, [R1+0x588] ;  /* 0x00058800011a7983 */ /* 0x002ea80000300800 */
[----:B------:R-:W2:Y:S04]  /*cae30*/  LDL.LU R27, [R1+0x58c] ;  /* 0x00058c00011b7983 */ /* 0x000ea80000300800 */
[----:B0-----:R-:W2:Y:S04]  /*cae40*/  LDL.LU R4, [R1+0x5c0] ;  /* 0x0005c00001047983 */ /* 0x001ea80000300800 */
[----:B------:R-:W2:Y:S04]  /*cae50*/  LDL.LU R5, [R1+0x5c4] ;  /* 0x0005c40001057983 */ /* 0x000ea80000300800 */
[----:B----4-:R-:W4:Y:S04]  /*cae60*/  LDL.LU R6, [R1+0x5c8] ;  /* 0x0005c80001067983 */ /* 0x010f280000300800 */
[----:B------:R-:W4:Y:S04]  /*cae70*/  LDL.LU R7, [R1+0x5cc] ;  /* 0x0005cc0001077983 */ /* 0x000f280000300800 */
[----:B------:R-:W2:Y:S04]  /*cae80*/  LDL.LU R8, [R1+0x5e0] ;  /* 0x0005e00001087983 */ /* 0x000ea80000300800 */
        /* <DEDUP_REMOVED lines=9> */
[----:B----4-:R-:W-:Y:S04]  /*caf20*/  STL.64 [R1+0x10900], R6 ;  /* 0x0109000601007387 */ /* 0x010fe80000100a00 */
[----:B------:R0:W-:Y:S04]  /*caf30*/  STL.64 [R1+0x108f8], R4 ;  /* 0x0108f80401007387 */ /* 0x0001e80000100a00 */
[----:B0-----:R-:W4:Y:S04]  /*caf40*/  LDL.LU R4, [R1+0x5d0] ;  /* 0x0005d00001047983 */ /* 0x001f280000300800 */
[----:B------:R-:W4:Y:S04]  /*caf50*/  LDL.LU R5, [R1+0x5d4] ;  /* 0x0005d40001057983 */ /* 0x000f280000300800 */
[----:B------:R-:W4:Y:S04]  /*caf60*/  LDL.LU R6, [R1+0x5d8] ;  /* 0x0005d80001067983 */ /* 0x000f280000300800 */
[----:B------:R-:W4:Y:S04]  /*caf70*/  LDL.LU R7, [R1+0x5dc] ;  /* 0x0005dc0001077983 */ /* 0x000f280000300800 */
        /* <DEDUP_REMOVED lines=12> */
[C---:B------:R-:W-:Y:S03]  /*cb040*/  HMMA.16816.F32 R8, R12.reuse, R18, R8 ;  /* 0x000000120c08723c */ /* 0x040fe60000001808 */
[----:B--2---:R-:W-:Y:S04]  /*cb050*/  STL.64 [R1+0x108e0], R26 ;  /* 0x0108e01a01007387 */ /* 0x004fe80000100a00 */
[----:B------:R0:W-:Y:S04]  /*cb060*/  STL.64 [R1+0x108d8], R24 ;  /* 0x0108d81801007387 */ /* 0x0001e80000100a00 */
[----:B0-----:R-:W2:Y:S04]  /*cb070*/  LDL.LU R24, [R1+0x5b0] ;  /* 0x0005b00001187983 */ /* 0x001ea80000300800 */
[----:B------:R-:W2:Y:S04]  /*cb080*/  LDL.LU R25, [R1+0x5b4] ;  /* 0x0005b40001197983 */ /* 0x000ea80000300800 */
[----:B------:R-:W2:Y:S04]  /*cb090*/  LDL.LU R26, [R1+0x5b8] ;  /* 0x0005b800011a7983 */ /* 0x000ea80000300800 */
[----:B------:R-:W2:Y:S04]  /*cb0a0*/  LDL.LU R27, [R1+0x5bc] ;  /* 0x0005bc00011b7983 */ /* 0x000ea80000300800 */
[----:B------:R-:W2:Y:S04]  /*cb0b0*/  LDL.64 R28, [R1+0x90] ;  /* 0x00009000011c7983 */ /* 0x000ea80000100a00 */
[----:B------:R0:W-:Y:S04]  /*cb0c0*/  STL.64 [R1+0x107b8], R22 ;  /* 0x0107b81601007387 */ /* 0x0001e80000100a00 */
[----:B0-----:R-:W2:Y:S04]  /*cb0d0*/  LDL.64 R22, [R1+0x98] ;  /* 0x0000980001167983 */ /* 0x001ea80000100a00 */
[----:B------:R0:W-:Y:S04]  /*cb0e0*/  STL.64 [R1+0x107b0], R20 ;  /* 0x0107b01401007387 */ /* 0x0001e80000100a00 */
[----:B0-----:R-:W2:Y:S04]  /*cb0f0*/  LDL.LU R20, [R1+0x33e0] ;  /* 0x0033e00001147983 */ /* 0x001ea80000300800 */
[----:B------:R-:W2:Y:S04]  /*cb100*/  LDL.LU R21, [R1+0x33ec] ;  /* 0x0033ec0001157983 */ /* 0x000ea80000300800 */
        /* <DEDUP_REMOVED lines=9> */
[----:B------:R-:W3:Y:S04]  /*cb1a0*/  LDL.LU.64 R8, [R1+0x10908] ;  /* 0x0109080001087983 */ /* 0x000ee80000300a00 */
[----:B------:R-:W-:Y:S04]  /*cb1b0*/  STL.64 [R1+0x10798], R18 ;  /* 0x0107981201007387 */ /* 0x000fe80000100a00 */
[----:B------:R0:W-:Y:S04]  /*cb1c0*/  STL.64 [R1+0x10790], R16 ;  /* 0x0107901001007387 */ /* 0x0001e80000100a00 */
[----:B0-----:R-:W2:Y:S04]  /*cb1d0*/  LDL.LU R16, [R1+0x590] ;  /* 0x0005900001107983 */ /* 0x001ea80000300800 */
[----:B------:R-:W2:Y:S04]  /*cb1e0*/  LDL.LU R17, [R1+0x594] ;  /* 0x0005940001117983 */ /* 0x000ea80000300800 */
[----:B------:R-:W2:Y:S04]  /*cb1f0*/  LDL.LU R18, [R1+0x598] ;  /* 0x0005980001127983 */ /* 0x000ea80000300800 */
[----:B------:R-:W2:Y:S01]  /*cb200*/  LDL.LU R19, [R1+0x59c] ;  /* 0x00059c0001137983 */ /* 0x000ea20000300800 */
[----:B----4-:R-:W-:-:S15]  /*cb210*/  HMMA.16816.F32 R4, R12, R10, R4 ;  /* 0x0000000a0c04723c */ /* 0x010fde0000001804 */
        /* <DEDUP_REMOVED lines=12> */
[----:B0-----:R-:W4:Y:S04]  /*cb2e0*/  LDL.LU R10, [R1+0x33d8] ;  /* 0x0033d800010a7983 */ /* 0x001f280000300800 */
[----:B------:R-:W3:Y:S04]  /*cb2f0*/  LDL.LU R11, [R1+0x33e4] ;  /* 0x0033e400010b7983 */ /* 0x000ee80000300800 */
[----:B------:R0:W-:Y:S04]  /*cb300*/  STL.64 [R1+0x10770], R8 ;  /* 0x0107700801007387 */ /* 0x0001e80000100a00 */
[----:B0-----:R-:W3:Y:S04]  /*cb310*/  LDL.LU R8, [R1+0x33d0] ;  /* 0x0033d00001087983 */ /* 0x001ee80000300800 */
[----:B------:R-:W4:Y:S01]  /*cb320*/  LDL.LU R9, [R1+0x33dc] ;  /* 0x0033dc0001097983 */ /* 0x000f220000300800 */
        /* <DEDUP_REMOVED lines=11> */
[----:B------:R-:W2:Y:S04]  /*cb3e0*/  LDL.LU.64 R24, [R1+0x108c8] ;  /* 0x0108c80001187983 */ /* 0x000ea80000300a00 */
[----:B------:R0:W-:Y:S04]  /*cb3f0*/  STL.64 [R1+0x10768], R6 ;  /* 0x0107680601007387 */ /* 0x0001e80000100a00 */
[----:B0-----:R-:W3:Y:S04]  /*cb400*/  LDL.LU R7, [R1+0x33d4] ;  /* 0x0033d40001077983 */ /* 0x001ee80000300800 */
[----:B------:R4:W-:Y:S01]  /*cb410*/  STL.64 [R1+0x10760], R4 ;  /* 0x0107600401007387 */ /* 0x0009e20000100a00 */
[----:B------:R-:W-:-:S02]  /*cb420*/  IMAD R0, R0, 0x100, R21 ;  /* 0x0000010000007824 */ /* 0x000fc400078e0215 */
[----:B----4-:R-:W-:Y:S02]  /*cb430*/  IMAD R5, R10, 0x100, R9 ;  /* 0x000001000a057824 */ /* 0x010fe400078e0209 */
[----:B------:R-:W-:Y:S01]  /*cb440*/  IMAD R4, R20, 0x100, R11 ;  /* 0x0000010014047824 */ /* 0x000fe200078e020b */
[----:B--2---:R-:W-:Y:S01]  /*cb450*/  HMMA.16816.F32 R12, R12, R2, R24 ;  /* 0x000000020c0c723c */ /* 0x004fe20000001818 */
[----:B------:R-:W2:Y:S04]  /*cb460*/  LDL.LU.64 R26, [R1+0x108c0] ;  /* 0x0108c000011a7983 */ /* 0x000ea80000300a00 */
[----:B------:R-:W2:Y:S04]  /*cb470*/  LDL.LU.64 R24, [R1+0x108b8] ;  /* 0x0108b80001187983 */ /* 0x000ea80000300a00 */
[----:B------:R-:W-:Y:S04]  /*cb480*/  STL [R1+0x106e4], R2 ;  /* 0x0106e40201007387 */ /* 0x000fe80000100800 */
[----:B------:R-:W-:Y:S01]  /*cb490*/  STL [R1+0x106e0], R3 ;  /* 0x0106e00301007387 */ /* 0x000fe20000100800 */
[----:B---3--:R-:W-:-:S05]  /*cb4a0*/  IMAD R8, R8, 0x100, R7 ;  /* 0x0000010008087824 */ /* 0x008fca00078e0207 */
[----:B------:R0:W-:Y:S04]  /*cb4b0*/  STL.64 [R1+0x20b0], R12 ;  /* 0x0020b00c01007387 */ /* 0x0001e80000100a00 */
[----:B------:R1:W-:Y:S01]  /*cb4c0*/  STL.64 [R1+0x20b8], R14 ;  /* 0x0020b80e01007387 */ /* 0x0003e20000100a00 */
[----:B0-----:R-:W-:Y:S02]  /*cb4d0*/  F2FP.F16.E4M3.UNPACK_B R12, R8 ;  /* 0x00000008ff0c723e */ /* 0x001fe400020006ff */
[----:B------:R-:W-:Y:S02]  /*cb4e0*/  F2FP.F16.E4M3.UNPACK_B R13, R5 ;  /* 0x00000005ff0d723e */ /* 0x000fe400020006ff */
[----:B-1----:R-:W-:Y:S02]  /*cb4f0*/  F2FP.F16.E4M3.UNPACK_B R14, R4 ;  /* 0x00000004ff0e723e */ /* 0x002fe400020006ff */
[----:B------:R-:W-:-:S07]  /*cb500*/  F2FP.F16.E4M3.UNPACK_B R15, R0 ;  /* 0x00000000ff0f723e */ /* 0x000fce00020006ff */
[----:B------:R-:W-:Y:S01]  /*cb510*/  HMMA.16816.F32 R4, R12, R22, R16 ;  /* 0x000000160c04723c */ /* 0x000fe20000001810 */
[----:B------:R-:W-:Y:S02]  /*cb520*/  IMAD.MOV.U32 R0, RZ, RZ, R23 ;  /* 0x000000ffff007224 */ /* 0x000fe400078e0017 */
[----:B------:R-:W-:-:S15]  /*cb530*/  IMAD.MOV.U32 R2, RZ, RZ, R22 ;  /* 0x000000ffff027224 */ /* 0x000fde00078e0016 */
[----:B------:R-:W-:Y:S01]  /*cb540*/  NOP ;  /* 0x0000000000007918 */ /* 0x000fe20000000000 */
[----:B------:R-:W-:Y:S04]  /*cb550*/  STL.64 [R1+0x20a0], R4 ;  /* 0x0020a00401007387 */ /* 0x000fe80000100a00 */
[----:B------:R0:W-:Y:S04]  /*cb560*/  STL.64 [R1+0x20a8], R6 ;  /* 0x0020a80601007387 */ /* 0x0001e80000100a00 */
[----:B------:R-:W-:Y:S04]  /*cb570*/  STL [R1+0x106f4], R0 ;  /* 0x0106f40001007387 */ /* 0x000fe80000100800 */
[----:B------:R-:W-:Y:S04]  /*cb580*/  STL [R1+0x106f0], R2 ;  /* 0x0106f00201007387 */ /* 0x000fe80000100800 */
[----:B0-----:R-:W3:Y:S01]  /*cb590*/  LDL.64 R6, [R1+0x68] ;  /* 0x0000680001067983 */ /* 0x001ee20000100a00 */
[----:B--2---:R-:W-:-:S15]  /*cb5a0*/  HMMA.16816.F32 R8, R12, R28, R24 ;  /* 0x0000001c0c08723c */ /* 0x004fde0000001818 */
[----:B------:R-:W-:-:S04]  /*cb5b0*/  NOP ;  /* 0x0000000000007918 */ /* 0x000fc80000000000 */
[----:B------:R0:W-:Y:S04]  /*cb5c0*/  STL.64 [R1+0x2090], R8 ;  /* 0x0020900801007387 */ /* 0x0001e80000100a00 */
[----:B------:R1:W-:Y:S04]  /*cb5d0*/  STL.64 [R1+0x2098], R10 ;  /* 0x0020980a01007387 */ /* 0x0003e80000100a00 */
[----:B---3--:R2:W-:Y:S04]  /*cb5e0*/  STL.64 [R1+0x10880], R6 ;  /* 0x0108800601007387 */ /* 0x0085e80000100a00 */
[----:B0-----:R-:W3:Y:S04]  /*cb5f0*/  LDL.LU R8, [R1+0x520] ;  /* 0x0005200001087983 */ /* 0x001ee80000300800 */
[----:B------:R-:W3:Y:S04]  /*cb600*/  LDL.LU R9, [R1+0x524] ;  /* 0x0005240001097983 */ /* 0x000ee80000300800 */
[----:B-1----:R-:W4:Y:S04]  /*cb610*/  LDL.LU R10, [R1+0x528] ;  /* 0x00052800010a7983 */ /* 0x002f280000300800 */
[----:B------:R-:W4:Y:S04]  /*cb620*/  LDL.LU R11, [R1+0x52c] ;  /* 0x00052c00010b7983 */ /* 0x000f280000300800 */
[----:B------:R-:W3:Y:S04]  /*cb630*/  LDL.64 R4, [R1+0x70] ;  /* 0x0000700001047983 */ /* 0x000ee80000100a00 */
[----:B--2---:R-:W2:Y:S04]  /*cb640*/  LDL.64 R6, [R1+0x78] ;  /* 0x0000780001067983 */ /* 0x004ea80000100a00 */
[----:B--2---:R-:W-:Y:S04]  /*cb650*/  STL.64 [R1+0x108a0], R6 ;  /* 0x0108a00601007387 */ /* 0x004fe80000100a00 */
[----:B---3--:R-:W-:Y:S04]  /*cb660*/  STL.64 [R1+0x10898], R4 ;  /* 0x0108980401007387 */ /* 0x008fe80000100a00 */
[----:B----4-:R-:W-:Y:S04]  /*cb670*/  STL.64 [R1+0x10868], R10 ;  /* 0x0108680a01007387 */ /* 0x010fe80000100a00 */
[----:B------:R0:W-:Y:S04]  /*cb680*/  STL.64 [R1+0x10860], R8 ;  /* 0x0108600801007387 */ /* 0x0001e80000100a00 */
[----:B0-----:R-:W2:Y:S04]  /*cb690*/  LDL.LU R8, [R1+0x530] ;  /* 0x0005300001087983 */ /* 0x001ea80000300800 */
[----:B------:R-:W2:Y:S04]  /*cb6a0*/  LDL.LU R9, [R1+0x534] ;  /* 0x0005340001097983 */ /* 0x000ea80000300800 */
[----:B------:R-:W3:Y:S04]  /*cb6b0*/  LDL.LU R10, [R1+0x538] ;  /* 0x00053800010a7983 */ /* 0x000ee80000300800 */
[----:B------:R-:W3:Y:S04]  /*cb6c0*/  LDL.LU R11, [R1+0x53c] ;  /* 0x00053c00010b7983 */ /* 0x000ee80000300800 */
        /* <DEDUP_REMOVED lines=16> */
[----:B------:R-:W-:-:S03]  /*cb7d0*/  IMAD.MOV.U32 R3, RZ, RZ, R29 ;  /* 0x000000ffff037224 */ /* 0x000fc600078e001d */
[----:B----4-:R-:W-:Y:S04]  /*cb7e0*/  STL.64 [R1+0x10890], R10 ;  /* 0x0108900a01007387 */ /* 0x010fe80000100a00 */
[----:B---3--:R0:W-:Y:S04]  /*cb7f0*/  STL.64 [R1+0x10888], R8 ;  /* 0x0108880801007387 */ /* 0x0081e80000100a00 */
[----:B0-----:R-:W3:Y:S04]  /*cb800*/  LDL.LU R8, [R1+0x550] ;  /* 0x0005500001087983 */ /* 0x001ee80000300800 */
[----:B------:R-:W3:Y:S04]  /*cb810*/  LDL.LU R9, [R1+0x554] ;  /* 0x0005540001097983 */ /* 0x000ee80000300800 */
[----:B------:R-:W3:Y:S04]  /*cb820*/  LDL.LU R10, [R1+0x558] ;  /* 0x00055800010a7983 */ /* 0x000ee80000300800 */
[----:B------:R-:W3:Y:S04]  /*cb830*/  LDL.LU R11, [R1+0x55c] ;  /* 0x00055c00010b7983 */ /* 0x000ee80000300800 */
[----:B------:R-:W4:Y:S04]  /*cb840*/  LDL.64 R20, [R1+0x60] ;  /* 0x0000600001147983 */ /* 0x000f280000100a00 */
[----:B------:R-:W2:Y:S04]  /*cb850*/  LDL.LU R16, [R1+0x510] ;  /* 0x0005100001107983 */ /* 0x000ea80000300800 */
[----:B------:R-:W2:Y:S04]  /*cb860*/  LDL.LU R17, [R1+0x514] ;  /* 0x0005140001117983 */ /* 0x000ea80000300800 */
[----:B------:R-:W2:Y:S04]  /*cb870*/  LDL.LU R18, [R1+0x518] ;  /* 0x0005180001127983 */ /* 0x000ea80000300800 */
[----:B------:R-:W2:Y:S04]  /*cb880*/  LDL.LU R19, [R1+0x51c] ;  /* 0x00051c0001137983 */ /* 0x000ea80000300800 */
[----:B------:R-:W2:Y:S04]  /*cb890*/  LDL.64 R22, [R1+0x58] ;  /* 0x0000580001167983 */ /* 0x000ea80000100a00 */
[----:B------:R-:W2:Y:S04]  /*cb8a0*/  LDL.LU R24, [R1+0x500] ;  /* 0x0005000001187983 */ /* 0x000ea80000300800 */
[----:B------:R-:W2:Y:S04]  /*cb8b0*/  LDL.LU R25, [R1+0x504] ;  /* 0x0005040001197983 */ /* 0x000ea80000300800 */
[----:B------:R-:W2:Y:S04]  /*cb8c0*/  LDL.LU R26, [R1+0x508] ;  /* 0x00050800011a7983 */ /* 0x000ea80000300800 */
[----:B------:R-:W2:Y:S04]  /*cb8d0*/  LDL.LU R27, [R1+0x50c] ;  /* 0x00050c00011b7983 */ /* 0x000ea80000300800 */
[----:B------:R-:W2:Y:S04]  /*cb8e0*/  LDL.64 R28, [R1+0x50] ;  /* 0x00005000011c7983 */ /* 0x000ea80000100a00 */
[----:B------:R0:W-:Y:S04]  /*cb8f0*/  STL [R1+0x106f8], R3 ;  /* 0x0106f80301007387 */ /* 0x0001e80000100800 */
[----:B0-----:R-:W2:Y:S02]  /*cb900*/  LDL.64 R2, [R1+0x88] ;  /* 0x0000880001027983 */ /* 0x001ea40000100a00 */
[----:B--2---:R-:W-:Y:S01]  /*cb910*/  HMMA.16816.F32 R4, R12, R2, R4 ;  /* 0x000000020c04723c */ /* 0x004fe20000001804 */
[----:B------:R-:W-:-:S02]  /*cb920*/  IMAD.MOV.U32 R0, RZ, RZ, R2 ;  /* 0x000000ffff007224 */ /* 0x000fc400078e0002 */
[----:B------:R-:W-:-:S15]  /*cb930*/  IMAD.MOV.U32 R2, RZ, RZ, R3 ;  /* 0x000000ffff027224 */ /* 0x000fde00078e0003 */
[----:B------:R-:W-:Y:S01]  /*cb940*/  NOP ;  /* 0x0000000000007918 */ /* 0x000fe20000000000 */
[----:B------:R-:W-:Y:S04]  /*cb950*/  STL.64 [R1+0x2080], R4 ;  /* 0x0020800401007387 */ /* 0x000fe80000100a00 */
[----:B------:R0:W-:Y:S04]  /*cb960*/  STL.64 [R1+0x2088], R6 ;  /* 0x0020880601007387 */ /* 0x0001e80000100a00 */
[----:B0-----:R-:W2:Y:S04]  /*cb970*/  LDL.LU.64 R6, [R1+0x108b0] ;  /* 0x0108b00001067983 */ /* 0x001ea80000300a00 */
[----:B------:R-:W2:Y:S04]  /*cb980*/  LDL.LU.64 R4, [R1+0x108a8] ;  /* 0x0108a80001047983 */ /* 0x000ea80000300a00 */
[----:B------:R0:W-:Y:S04]  /*cb990*/  STL [R1+0x10700], R2 ;  /* 0x0107000201007387 */ /* 0x0001e80000100800 */
[----:B0-----:R-:W2:Y:S04]  /*cb9a0*/  LDL.64 R2, [R1+0x80] ;  /* 0x0000800001027983 */ /* 0x001ea80000100a00 */
[----:B------:R-:W-:Y:S01]  /*cb9b0*/  STL [R1+0x106fc], R0 ;  /* 0x0106fc0001007387 */ /* 0x000fe20000100800 */
[----:B--2---:R-:W-:-:S15]  /*cb9c0*/  HMMA.16816.F32 R4, R12, R2, R4 ;  /* 0x000000020c04723c */ /* 0x004fde0000001804 */
[----:B------:R-:W-:-:S04]  /*cb9d0*/  NOP ;  /* 0x0000000000007918 */ /* 0x000fc80000000000 */
[----:B------:R-:W-:Y:S04]  /*cb9e0*/  STL.64 [R1+0x2070], R4 ;  /* 0x0020700401007387 */ /* 0x000fe80000100a00 */
[----:B------:R0:W-:Y:S04]  /*cb9f0*/  STL.64 [R1+0x2078], R6 ;  /* 0x0020780601007387 */ /* 0x0001e80000100a00 */
[----:B0-----:R-:W3:Y:S04]  /*cba00*/  LDL.LU.64 R6, [R1+0x108a0] ;  /* 0x0108a00001067983 */ /* 0x001ee80000300a00 */
[----:B------:R-:W2:Y:S04]  /*cba10*/  LDL.LU.64 R4, [R1+0x10898] ;  /* 0x0108980001047983 */ /* 0x000ea80000300a00 */
[----:B------:R-:W-:Y:S01]  /*cba20*/  STL [R1+0x10704], R3 ;  /* 0x0107040301007387 */ /* 0x000fe20000100800 */
[----:B---3--:R-:W-:-:S15]  /*cba30*/  HMMA.16816.F32 R8, R12, R6, R8 ;  /* 0x000000060c08723c */ /* 0x008fde0000001808 */
[----:B------:R-:W-:-:S04]  /*cba40*/  NOP ;  /* 0x0000000000007918 */ /* 0x000fc80000000000 */
[----:B------:R-:W-:Y:S04]  /*cba50*/  STL.64 [R1+0x2060], R8 ;  /* 0x0020600801007387 */ /* 0x000fe80000100a00 */
[----:B------:R0:W-:Y:S04]  /*cba60*/  STL.64 [R1+0x2068], R10 ;  /* 0x0020680a01007387 */ /* 0x0001e80000100a00 */
[----:B0-----:R-:W2:Y:S04]  /*cba70*/  LDL.LU.64 R10, [R1+0x10890] ;  /* 0x01089000010a7983 */ /* 0x001ea80000300a00 */
[----:B------:R-:W2:Y:S01]  /*cba80*/  LDL.LU.64 R8, [R1+0x10888] ;  /* 0x0108880001087983 */ /* 0x000ea20000300a00 */
[----:B------:R-:W-:-:S02]  /*cba90*/  IMAD.MOV.U32 R0, RZ, RZ, R7 ;  /* 0x000000ffff007224 */ /* 0x000fc400078e0007 */
[----:B------:R-:W-:Y:S02]  /*cbaa0*/  IMAD.MOV.U32 R2, RZ, RZ, R6 ;  /* 0x000000ffff027224 */ /* 0x000fe400078e0006 */
[----:B------:R-:W3:Y:S04]  /*cbab0*/  LDL.LU.64 R6, [R1+0x10880] ;  /* 0x0108800001067983 */ /* 0x000ee80000300a00 */
[----:B------:R-:W-:Y:S04]  /*cbac0*/  STL [R1+0x1070c], R0 ;  /* 0x01070c0001007387 */ /* 0x000fe80000100800 */
[----:B------:R-:W-:Y:S01]  /*cbad0*/  STL [R1+0x10708], R2 ;  /* 0x0107080201007387 */ /* 0x000fe20000100800 */
        /* <DEDUP_REMOVED lines=16> */
[----:B----4-:R-:W-:-:S03]  /*cbbe0*/  IMAD.MOV.U32 R3, RZ, RZ, R21 ;  /* 0x000000ffff037224 */ /* 0x010fc600078e0015 */
[----:B------:R0:W-:Y:S04]  /*cbbf0*/  STL [R1+0x10718], R2 ;  /* 0x0107180201007387 */ /* 0x0001e80000100800 */
[----:B------:R1:W-:Y:S04]  /*cbc00*/  STL [R1+0x10714], R0 ;  /* 0x0107140001007387 */ /* 0x0003e80000100800 */
[----:B------:R-:W-:Y:S01]  /*cbc10*/  STL [R1+0x1071c], R3 ;  /* 0x01071c0301007387 */ /* 0x000fe20000100800 */
[----:B0-----:R-:W-:Y:S02]  /*cbc20*/  IMAD.MOV.U32 R2, RZ, RZ, R22 ;  /* 0x000000ffff027224 */ /* 0x001fe400078e0016 */
[----:B-1----:R-:W-:Y:S01]  /*cbc30*/  IMAD.MOV.U32 R0, RZ, RZ, R23 ;  /* 0x000000ffff007224 */ /* 0x002fe200078e0017 */
[----:B--2---:R-:W-:-:S15]  /*cbc40*/  HMMA.16816.F32 R4, R12, R20, R8 ;  /* 0x000000140c04723c */ /* 0x004fde0000001808 */
[----:B------:R-:W-:-:S04]  /*cbc50*/  NOP ;  /* 0x0000000000007918 */ /* 0x000fc80000000000 */
[----:B------:R-:W-:Y:S04]  /*cbc60*/  STL.64 [R1+0x2020], R4 ;  /* 0x0020200401007387 */ /* 0x000fe80000100a00 */
[----:B------:R0:W-:Y:S02]  /*cbc70*/  STL.64 [R1+0x2028], R6 ;  /* 0x0020280601007387 */ /* 0x0001e40000100a00 */
[----:B0-----:R-:W-:-:S15]  /*cbc80*/  HMMA.16816.F32 R4, R12, R22, R16 ;  /* 0x000000160c04723c */ /* 0x001fde0000001810 */
[----:B------:R-:W-:-:S04]  /*cbc90*/  NOP ;  /* 0x0000000000007918 */ /* 0x000fc80000000000 */
[----:B------:R-:W-:Y:S04]  /*cbca0*/  STL.64 [R1+0x2010], R4 ;  /* 0x0020100401007387 */ /* 0x000fe80000100a00 */
[----:B------:R0:W-:Y:S04]  /*cbcb0*/  STL.64 [R1+0x2018], R6 ;  /* 0x0020180601007387 */ /* 0x0001e80000100a00 */
[----:B------:R-:W-:Y:S04]  /*cbcc0*/  STL [R1+0x10724], R0 ;  /* 0x0107240001007387 */ /* 0x000fe80000100800 */
[----:B------:R-:W-:Y:S04]  /*cbcd0*/  STL [R1+0x10720], R2 ;  /* 0x0107200201007387 */ /* 0x000fe80000100800 */
[----:B0-----:R-:W2:Y:S01]  /*cbce0*/  LDL.64 R6, [R1+0x28] ;  /* 0x0000280001067983 */ /* 0x001ea20000100a00 */
[----:B------:R-:W-:-:S15]  /*cbcf0*/  HMMA.16816.F32 R8, R12, R28, R24 ;  /* 0x0000001c0c08723c */ /* 0x000fde0000001818 */
[----:B------:R-:W-:-:S04]  /*cbd00*/  NOP ;  /* 0x0000000000007918 */ /* 0x000fc80000000000 */
[----:B------:R0:W-:Y:S04]  /*cbd10*/  STL.64 [R1+0x2000], R8 ;  /* 0x0020000801007387 */ /* 0x0001e80000100a00 */
[----:B------:R1:W-:Y:S04]  /*cbd20*/  STL.64 [R1+0x2008], R10 ;  /* 0x0020080a01007387 */ /* 0x0003e80000100a00 */
[----:B--2---:R2:W-:Y:S04]  /*cbd30*/  STL.64 [R1+0x10828], R6 ;  /* 0x0108280601007387 */ /* 0x0045e80000100a00 */
        /* <DEDUP_REMOVED lines=108> */
[----:B------:R0:W-:Y:S02]  /*cc400*/  STL.64 [R1+0x1f68], R6 ;  /* 0x001f680601007387 */ /* 0x0001e40000100a00 */
[----:B0-----:R-:W-:Y:S02]  /*cc410*/  HMMA.16816.F32 R4, R12, R28, R24 ;  /* 0x0000001c0c04723c */ /* 0x001fe40000001818 */
[----:B------:R-:W-:Y:S04]  /*cc420*/  STL [R1+0x10754], R0 ;  /* 0x0107540001007387 */ /* 0x000fe80000100800 */
[----:B------:R-:W-:Y:S04]  /*cc430*/  STL [R1+0x10750], R2 ;  /* 0x0107500201007387 */ /* 0x000fe80000100800 */
[----:B------:R-:W2:Y:S09]  /*cc440*/  LDL.LU R16, [R1+0x410] ;  /* 0x0004100001107983 */ /* 0x000eb20000300800 */
[----:B------:R-:W-:Y:S04]  /*cc450*/  STL.64 [R1+0x1f50], R4 ;  /* 0x001f500401007387 */ /* 0x000fe80000100a00 */
[----:B------:R-:W-:Y:S04]  /*cc460*/  STL.64 [R1+0x1f58], R6 ;  /* 0x001f580601007387 */ /* 0x000fe80000100a00 */
[----:B------:R-:W2:Y:S04]  /*cc470*/  LDL.LU R17, [R1+0x414] ;  /* 0x0004140001117983 */ /* 0x000ea80000300800 */
[----:B------:R-:W3:Y:S04]  /*cc480*/  LDL.LU R18, [R1+0x418] ;  /* 0x0004180001127983 */ /* 0x000ee80000300800 */
[----:B------:R-:W3:Y:S04]  /*cc490*/  LDL.LU R19, [R1+0x41c] ;  /* 0x00041c0001137983 */ /* 0x000ee80000300800 */
[----:B------:R-:W4:Y:S04]  /*cc4a0*/  LDL.LU R20, [R1+0x430] ;  /* 0x0004300001147983 */ /* 0x000f280000300800 */
[----:B------:R-:W4:Y:S04]  /*cc4b0*/  LDL.LU R21, [R1+0x434] ;  /* 0x0004340001157983 */ /* 0x000f280000300800 */
[----:B------:R-:W2:Y:S04]  /*cc4c0*/  LDL.LU R22, [R1+0x438] ;  /* 0x0004380001167983 */ /* 0x000ea80000300800 */
[----:B------:R-:W2:Y:S04]  /*cc4d0*/  LDL.LU R23, [R1+0x43c] ;  /* 0x00043c0001177983 */ /* 0x000ea80000300800 */
        /* <DEDUP_REMOVED lines=10> */
[----:B------:R-:W-:-:S03]  /*cc580*/  IMAD.MOV.U32 R3, RZ, RZ, R29 ;  /* 0x000000ffff037224 */ /* 0x000fc600078e001d */
[----:B--2---:R-:W-:Y:S04]  /*cc590*/  STL.64 [R1+0x10800], R26 ;  /* 0x0108001a01007387 */ /* 0x004fe80000100a00 */
[----:B------:R0:W-:Y:S04]  /*cc5a0*/  STL.64 [R1+0x107f8], R24 ;  /* 0x0107f81801007387 */ /* 0x0001e80000100a00 */
[----:B0-----:R-:W2:Y:S04]  /*cc5b0*/  LDL.LU R24, [R1+0x470] ;  /* 0x0004700001187983 */ /* 0x001ea80000300800 */
[----:B------:R-:W2:Y:S04]  /*cc5c0*/  LDL.LU R25, [R1+0x474] ;  /* 0x0004740001197983 */ /* 0x000ea80000300800 */
[----:B------:R-:W2:Y:S04]  /*cc5d0*/  LDL.LU R26, [R1+0x478] ;  /* 0x00047800011a7983 */ /* 0x000ea80000300800 */
[----:B------:R-:W2:Y:S04]  /*cc5e0*/  LDL.LU R27, [R1+0x47c] ;  /* 0x00047c00011b7983 */ /* 0x000ea80000300800 */
[----:B------:R-:W2:Y:S04]  /*cc5f0*/  LDL.64 R28, [R1] ;  /* 0x00000000011c7983 */ /* 0x000ea80000100a00 */
[----:B------:R-:W-:Y:S04]  /*cc600*/  STL.64 [R1+0x107c8], R22 ;  /* 0x0107c81601007387 */ /* 0x000fe80000100a00 */
[----:B----4-:R0:W-:Y:S04]  /*cc610*/  STL.64 [R1+0x107c0], R20 ;  /* 0x0107c01401007387 */ /* 0x0101e80000100a00 */
[----:B0-----:R-:W4:Y:S04]  /*cc620*/  LDL.LU R20, [R1+0x440] ;  /* 0x0004400001147983 */ /* 0x001f280000300800 */
[----:B------:R-:W4:Y:S04]  /*cc630*/  LDL.LU R21, [R1+0x444] ;  /* 0x0004440001157983 */ /* 0x000f280000300800 */
[----:B------:R-:W4:Y:S04]  /*cc640*/  LDL.LU R22, [R1+0x448] ;  /* 0x0004480001167983 */ /* 0x000f280000300800 */
[----:B------:R-:W4:Y:S04]  /*cc650*/  LDL.LU R23, [R1+0x44c] ;  /* 0x00044c0001177983 */ /* 0x000f280000300800 */
[----:B---3--:R-:W-:Y:S04]  /*cc660*/  STL.64 [R1+0x107a8], R18 ;  /* 0x0107a81201007387 */ /* 0x008fe80000100a00 */
[----:B------:R0:W-:Y:S04]  /*cc670*/  STL.64 [R1+0x107a0], R16 ;  /* 0x0107a01001007387 */ /* 0x0001e80000100a00 */
[----:B0-----:R-:W3:Y:S04]  /*cc680*/  LDL.LU R16, [R1+0x420] ;  /* 0x0004200001107983 */ /* 0x001ee80000300800 */
[----:B------:R-:W3:Y:S04]  /*cc690*/  LDL.LU R17, [R1+0x424] ;  /* 0x0004240001117983 */ /* 0x000ee80000300800 */
[----:B------:R-:W3:Y:S04]  /*cc6a0*/  LDL.LU R18, [R1+0x428] ;  /* 0x0004280001127983 */ /* 0x000ee80000300800 */
[----:B------:R-:W3:Y:S04]  /*cc6b0*/  LDL.LU R19, [R1+0x42c] ;  /* 0x00042c0001137983 */ /* 0x000ee80000300800 */
        /* <DEDUP_REMOVED lines=15> */
[----:B0-----:R-:W2:Y:S02]  /*cc7b0*/  LDL.64 R2, [R1+0x8] ;  /* 0x0000080001027983 */ /* 0x001ea40000100a00 */
        /* <DEDUP_REMOVED lines=20> */
[----:B0-----:R-:W4:Y:S04]  /*cc900*/  LDL.LU.64 R26, [R1+0x107d8] ;  /* 0x0107d800011a7983 */ /* 0x001f280000300a00 */
[----:B------:R-:W2:Y:S04]  /*cc910*/  LDL.LU.64 R24, [R1+0x107d0] ;  /* 0x0107d00001187983 */ /* 0x000ea80000300a00 */
[----:B------:R-:W-:Y:S04]  /*cc920*/  STL [R1+0x106e8], R28 ;  /* 0x0106e81c01007387 */ /* 0x000fe80000100800 */
[----:B------:R-:W-:Y:S01]  /*cc930*/  STL [R1+0x106cc], R29 ;  /* 0x0106cc1d01007387 */ /* 0x000fe20000100800 */
[----:B----4-:R-:W-:-:S15]  /*cc940*/  HMMA.16816.F32 R20, R12, R26, R20 ;  /* 0x0000001a0c14723c */ /* 0x010fde0000001814 */
[----:B------:R-:W-:-:S04]  /*cc950*/  NOP ;  /* 0x0000000000007918 */ /* 0x000fc80000000000 */
        /* <DEDUP_REMOVED lines=56> */
[----:B0-----:R-:W2:Y:S04]  /*ccce0*/  LDL.LU.64 R6, [R1+0x10768] ;  /* 0x0107680001067983 */ /* 0x001ea80000300a00 */
[----:B------:R-:W4:Y:S01]  /*cccf0*/  LDL.LU.64 R4, [R1+0x10760] ;  /* 0x0107600001047983 */ /* 0x000f220000300a00 */
[----:B---3--:R-:W-:Y:S03]  /*ccd00*/  HMMA.16816.F32 R16, R12, R8, R16 ;  /* 0x000000080c10723c */ /* 0x008fe60000001810 */
[----:B------:R-:W-:Y:S04]  /*ccd10*/  STL.64 [R1+0x104b0], R10 ;  /* 0x0104b00a01007387 */ /* 0x000fe80000100a00 */
[----:B------:R-:W-:-:S12]  /*ccd20*/  STL.64 [R1+0x104a8], R8 ;  /* 0x0104a80801007387 */ /* 0x000fd80000100a00 */
[----:B------:R-:W-:Y:S04]  /*ccd30*/  STL.64 [R1+0x1090], R16 ;  /* 0x0010901001007387 */ /* 0x000fe80000100a00 */
[----:B------:R2:W-:Y:S04]  /*ccd40*/  STL.64 [R1+0x1098], R18 ;  /* 0x0010981201007387 */ /* 0x0005e80000100a00 */
[----:B------:R-:W-:Y:S01]  /*ccd50*/  STL [R1+0x106ec], R15 ;  /* 0x0106ec0f01007387 */ /* 0x000fe20000100800 */
[C---:B--2---:R-:W-:Y:S08]  /*ccd60*/  HMMA.16816.F32 R16, R12.reuse, R6, R20 ;  /* 0x000000060c10723c */ /* 0x044ff00000001814 */
[----:B----4-:R-:W-:Y:S11]  /*ccd70*/  HMMA.16816.F32 R8, R12, R4, R24 ;  /* 0x000000040c08723c */ /* 0x010ff60000001818 */
[----:B------:R-:W-:Y:S04]  /*ccd80*/  STL.64 [R1+0x1040], R16 ;  /* 0x0010401001007387 */ /* 0x000fe80000100a00 */
[----:B------:R0:W-:Y:S04]  /*ccd90*/  STL.64 [R1+0x1048], R18 ;  /* 0x0010481201007387 */ /* 0x0001e80000100a00 */
[----:B------:R-:W2:Y:S04]  /*ccda0*/  LDL.LU R20, [R1+0x820] ;  /* 0x0008200001147983 */ /* 0x000ea80000300800 */
[----:B------:R1:W-:Y:S04]  /*ccdb0*/  STL.64 [R1+0x1000], R8 ;  /* 0x0010000801007387 */ /* 0x0003e80000100a00 */
[----:B------:R3:W-:Y:S04]  /*ccdc0*/  STL.64 [R1+0x1008], R10 ;  /* 0x0010080a01007387 */ /* 0x0007e80000100a00 */
[----:B------:R-:W2:Y:S04]  /*ccdd0*/  LDL.LU R21, [R1+0x824] ;  /* 0x0008240001157983 */ /* 0x000ea80000300800 */
[----:B------:R-:W4:Y:S04]  /*ccde0*/  LDL.LU R22, [R1+0x828] ;  /* 0x0008280001167983 */ /* 0x000f280000300800 */
[----:B------:R-:W4:Y:S04]  /*ccdf0*/  LDL.LU R23, [R1+0x82c] ;  /* 0x00082c0001177983 */ /* 0x000f280000300800 */
[----:B----4-:R-:W-:Y:S04]  /*cce00*/  STL.64 [R1+0x10528], R22 ;  /* 0x0105281601007387 */ /* 0x010fe80000100a00 */
[----:B--2---:R2:W-:Y:S04]  /*cce10*/  STL.64 [R1+0x10520], R20 ;  /* 0x0105201401007387 */ /* 0x0045e80000100a00 */
[----:B0-----:R-:W4:Y:S01]  /*cce20*/  LDL R18, [R1] ;  /* 0x0000000001127983 */ /* 0x001f220000100800 */
[----:B------:R-:W-:-:S02]  /*cce30*/  IMAD.MOV.U32 R19, RZ, RZ, R3 ;  /* 0x000000ffff137224 */ /* 0x000fc400078e0003 */
[----:B------:R-:W-:Y:S02]  /*cce40*/  IMAD.MOV.U32 R16, RZ, RZ, R0 ;  /* 0x000000ffff107224 */ /* 0x000fe400078e0000 */
[----:B------:R-:W-:Y:S01]  /*cce50*/  IMAD.MOV.U32 R17, RZ, RZ, R2 ;  /* 0x000000ffff117224 */ /* 0x000fe200078e0002 */
[----:B------:R-:W2:Y:S04]  /*cce60*/  LDL.LU R3, [R1+0x10758] ;  /* 0x0107580001037983 */ /* 0x000ea80000300800 */
[----:B------:R-:W2:Y:S04]  /*cce70*/  LDL.LU R0, [R1+0x10754] ;  /* 0x0107540001007983 */ /* 0x000ea80000300800 */
[----:B------:R-:W2:Y:S04]  /*cce80*/  LDL.LU R2, [R1+0x10750] ;  /* 0x0107500001027983 */ /* 0x000ea80000300800 */
[----:B----4-:R-:W-:Y:S04]  /*cce90*/  STL.64 [R1+0x10538], R18 ;  /* 0x0105381201007387 */ /* 0x010fe80000100a00 */
[----:B------:R0:W-:Y:S04]  /*ccea0*/  STL.64 [R1+0x10530], R16 ;  /* 0x0105301001007387 */ /* 0x0001e80000100a00 */
[----:B-1----:R-:W4:Y:S04]  /*cceb0*/  LDL.LU R8, [R1+0x800] ;  /* 0x0008000001087983 */ /* 0x002f280000300800 */
[----:B------:R-:W4:Y:S04]  /*ccec0*/  LDL.LU R9, [R1+0x804] ;  /* 0x0008040001097983 */ /* 0x000f280000300800 */
[----:B---3--:R-:W3:Y:S04]  /*cced0*/  LDL.LU R10, [R1+0x808] ;  /* 0x00080800010a7983 */ /* 0x008ee80000300800 */
[----:B------:R-:W3:Y:S01]  /*ccee0*/  LDL.LU R11, [R1+0x80c] ;  /* 0x00080c00010b7983 */ /* 0x000ee20000300800 */
[----:B--2---:R-:W-:-:S03]  /*ccef0*/  IMAD.MOV.U32 R27, RZ, RZ, R3 ;  /* 0x000000ffff1b7224 */ /* 0x004fc600078e0003 */
[----:B---3--:R1:W-:Y:S04]  /*ccf00*/  STL.64 [R1+0x10548], R10 ;  /* 0x0105480a01007387 */ /* 0x0083e80000100a00 */
[----:B----4-:R2:W-:Y:S04]  /*ccf10*/  STL.64 [R1+0x10540], R8 ;  /* 0x0105400801007387 */ /* 0x0105e80000100a00 */
[----:B------:R-:W3:Y:S04]  /*ccf20*/  LDL R26, [R1+0x10] ;  /* 0x00001000011a7983 */ /* 0x000ee80000100800 */
[----:B------:R-:W1:Y:S04]  /*ccf30*/  LDL.LU R3, [R1+0x1074c] ;  /* 0x01074c0001037983 */ /* 0x000e680000300800 */
[----:B------:R-:W4:Y:S04]  /*ccf40*/  LDL.LU R20, [R1+0x7c0] ;  /* 0x0007c00001147983 */ /* 0x000f280000300800 */
[----:B------:R-:W4:Y:S04]  /*ccf50*/  LDL.LU R21, [R1+0x7c4] ;  /* 0x0007c40001157983 */ /* 0x000f280000300800 */
[----:B------:R-:W2:Y:S04]  /*ccf60*/  LDL.LU R22, [R1+0x7c8] ;  /* 0x0007c80001167983 */ /* 0x000ea80000300800 */
[----:B------:R-:W2:Y:S01]  /*ccf70*/  LDL.LU R23, [R1+0x7cc] ;  /* 0x0007cc0001177983 */ /* 0x000ea20000300800 */
[----:B------:R-:W-:-:S02]  /*ccf80*/  IMAD.MOV.U32 R24, RZ, RZ, R2 ;  /* 0x000000ffff187224 */ /* 0x000fc400078e0002 */
[----:B------:R-:W-:Y:S01]  /*ccf90*/  IMAD.MOV.U32 R25, RZ, RZ, R0 ;  /* 0x000000ffff197224 */ /* 0x000fe200078e0000 */
[----:B--2---:R-:W-:Y:S04]  /*ccfa0*/  STL.64 [R1+0x10558], R22 ;  /* 0x0105581601007387 */ /* 0x004fe80000100a00 */
[----:B----4-:R-:W-:Y:S04]  /*ccfb0*/  STL.64 [R1+0x10550], R20 ;  /* 0x0105501401007387 */ /* 0x010fe80000100a00 */
[----:B------:R-:W2:Y:S04]  /*ccfc0*/  LDL.LU R2, [R1+0x10748] ;  /* 0x0107480001027983 */ /* 0x000ea80000300800 */
[----:B------:R-:W4:Y:S04]  /*ccfd0*/  LDL.LU R0, [R1+0x10744] ;  /* 0x0107440001007983 */ /* 0x000f280000300800 */
[----:B---3--:R-:W-:Y:S04]  /*ccfe0*/  STL.64 [R1+0x10568], R26 ;  /* 0x0105681a01007387 */ /* 0x008fe80000100a00 */
[----:B------:R3:W-:Y:S04]  /*ccff0*/  STL.64 [R1+0x10560], R24 ;  /* 0x0105601801007387 */ /* 0x0007e80000100a00 */
[----:B0-----:R-:W2:Y:S04]  /*cd000*/  LDL.LU R16, [R1+0x7b0] ;  /* 0x0007b00001107983 */ /* 0x001ea80000300800 */
[----:B------:R-:W2:Y:S04]  /*cd010*/  LDL.LU R17, [R1+0x7b4] ;  /* 0x0007b40001117983 */ /* 0x000ea80000300800 */
[----:B------:R-:W2:Y:S04]  /*cd020*/  LDL.LU R18, [R1+0x7b8] ;  /* 0x0007b80001127983 */ /* 0x000ea80000300800 */
[----:B------:R-:W2:Y:S01]  /*cd030*/  LDL.LU R19, [R1+0x7bc] ;  /* 0x0007bc0001137983 */ /* 0x000ea20000300800 */
[----:B-1----:R-:W-:-:S03]  /*cd040*/  IMAD.MOV.U32 R11, RZ, RZ, R3 ;  /* 0x000000ffff0b7224 */ /* 0x002fc600078e0003 */
[----:B--2---:R0:W-:Y:S04]  /*cd050*/  STL.64 [R1+0x10578], R18 ;  /* 0x0105781201007387 */ /* 0x0041e80000100a00 */
[----:B------:R-:W-:Y:S04]  /*cd060*/  STL.64 [R1+0x10570], R16 ;  /* 0x0105701001007387 */ /* 0x000fe80000100a00 */
[----:B------:R-:W2:Y:S01]  /*cd070*/  LDL R10, [R1+0x20] ;  /* 0x00002000010a7983 */ /* 0x000ea20000100800 */
[----:B----4-:R-:W-:Y:S02]  /*cd080*/  IMAD.MOV.U32 R8, RZ, RZ, R0 ;  /* 0x000000ffff087224 */ /* 0x010fe400078e0000 */
[----:B------:R-:W-:Y:S01]  /*cd090*/  IMAD.MOV.U32 R9, RZ, RZ, R2 ;  /* 0x000000ffff097224 */ /* 0x000fe200078e0002 */
[----:B------:R-:W0:Y:S04]  /*cd0a0*/  LDL.LU R3, [R1+0x10740] ;  /* 0x0107400001037983 */ /* 0x000e280000300800 */
[----:B------:R-:W4:Y:S04]  /*cd0b0*/  LDL.LU R0, [R1+0x1073c] ;  /* 0x01073c0001007983 */ /* 0x000f280000300800 */
[----:B------:R-:W4:Y:S04]  /*cd0c0*/  LDL.LU R2, [R1+0x10738] ;  /* 0x0107380001027983 */ /* 0x000f280000300800 */
[----:B--2---:R-:W-:Y:S04]  /*cd0d0*/  STL.64 [R1+0x10588], R10 ;  /* 0x0105880a01007387 */ /* 0x004fe80000100a00 */
[----:B------:R1:W-:Y:S04]  /*cd0e0*/  STL.64 [R1+0x10580], R8 ;  /* 0x0105800801007387 */ /* 0x0003e80000100a00 */
[----:B---3--:R-:W2:Y:S04]  /*cd0f0*/  LDL.LU R24, [R1+0x2c0] ;  /* 0x0002c00001187983 */ /* 0x008ea80000300800 */
[----:B------:R-:W2:Y:S04]  /*cd100*/  LDL.LU R25, [R1+0x2c4] ;  /* 0x0002c40001197983 */ /* 0x000ea80000300800 */
[----:B------:R-:W3:Y:S04]  /*cd110*/  LDL.LU R26, [R1+0x2c8] ;  /* 0x0002c800011a7983 */ /* 0x000ee80000300800 */
[----:B------:R-:W3:Y:S01]  /*cd120*/  LDL.LU R27, [R1+0x2cc] ;  /* 0x0002cc00011b7983 */ /* 0x000ee20000300800 */
[----:B0-----:R-:W-:-:S03]  /*cd130*/  IMAD.MOV.U32 R19, RZ, RZ, R3 ;  /* 0x000000ffff137224 */ /* 0x001fc600078e0003 */
[----:B---3--:R-:W-:Y:S04]  /*cd140*/  STL.64 [R1+0x10598], R26 ;  /* 0x0105981a01007387 */ /* 0x008fe80000100a00 */
[----:B--2---:R0:W-:Y:S04]  /*cd150*/  STL.64 [R1+0x10590], R24 ;  /* 0x0105901801007387 */ /* 0x0041e80000100a00 */
[----:B------:R-:W2:Y:S04]  /*cd160*/  LDL R18, [R1+0x30] ;  /* 0x0000300001127983 */ /* 0x000ea80000100800 */
[----:B------:R-:W3:Y:S04]  /*cd170*/  LDL.LU R3, [R1+0x10734] ;  /* 0x0107340001037983 */ /* 0x000ee80000300800 */
[----:B-1----:R-:W2:Y:S04]  /*cd180*/  LDL.LU R8, [R1+0x2d0] ;  /* 0x0002d00001087983 */ /* 0x002ea80000300800 */
[----:B------:R-:W2:Y:S04]  /*cd190*/  LDL.LU R9, [R1+0x2d4] ;  /* 0x0002d40001097983 */ /* 0x000ea80000300800 */
[----:B------:R-:W2:Y:S04]  /*cd1a0*/  LDL.LU R10, [R1+0x2d8] ;  /* 0x0002d800010a7983 */ /* 0x000ea80000300800 */
[----:B------:R-:W2:Y:S01]  /*cd1b0*/  LDL.LU R11, [R1+0x2dc] ;  /* 0x0002dc00010b7983 */ /* 0x000ea20000300800 */
[----:B----4-:R-:W-:-:S02]  /*cd1c0*/  IMAD.MOV.U32 R16, RZ, RZ, R2 ;  /* 0x000000ffff107224 */ /* 0x010fc400078e0002 */
[----:B------:R-:W-:Y:S01]  /*cd1d0*/  IMAD.MOV.U32 R17, RZ, RZ, R0 ;  /* 0x000000ffff117224 */ /* 0x000fe200078e0000 */
[----:B--2---:R3:W-:Y:S04]  /*cd1e0*/  STL.64 [R1+0x105a8], R10 ;  /* 0x0105a80a01007387 */ /* 0x0047e80000100a00 */
[----:B------:R1:W-:Y:S04]  /*cd1f0*/  STL.64 [R1+0x105a0], R8 ;  /* 0x0105a00801007387 */ /* 0x0003e80000100a00 */
[----:B------:R-:W2:Y:S04]  /*cd200*/  LDL.LU R2, [R1+0x10730] ;  /* 0x0107300001027983 */ /* 0x000ea80000300800 */
[----:B------:R-:W1:Y:S04]  /*cd210*/  LDL.LU R0, [R1+0x1072c] ;  /* 0x01072c0001007983 */ /* 0x000e680000300800 */
[----:B------:R-:W-:Y:S04]  /*cd220*/  STL.64 [R1+0x105b8], R18 ;  /* 0x0105b81201007387 */ /* 0x000fe80000100a00 */
[----:B------:R-:W-:Y:S04]  /*cd230*/  STL.64 [R1+0x105b0], R16 ;  /* 0x0105b01001007387 */ /* 0x000fe80000100a00 */
[----:B0-----:R-:W4:Y:S04]  /*cd240*/  LDL.LU R24, [R1+0x2e0] ;  /* 0x0002e00001187983 */ /* 0x001f280000300800 */
[----:B------:R-:W4:Y:S04]  /*cd250*/  LDL.LU R25, [R1+0x2e4] ;  /* 0x0002e40001197983 */ /* 0x000f280000300800 */
[----:B------:R-:W2:Y:S04]  /*cd260*/  LDL.LU R26, [R1+0x2e8] ;  /* 0x0002e800011a7983 */ /* 0x000ea80000300800 */
[----:B------:R-:W2:Y:S01]  /*cd270*/  LDL.LU R27, [R1+0x2ec] ;  /* 0x0002ec00011b7983 */ /* 0x000ea20000300800 */
[----:B---3--:R-:W-:-:S03]  /*cd280*/  IMAD.MOV.U32 R11, RZ, RZ, R3 ;  /* 0x000000ffff0b7224 */ /* 0x008fc600078e0003 */
[----:B--2---:R-:W-:Y:S04]  /*cd290*/  STL.64 [R1+0x105c8], R26 ;  /* 0x0105c81a01007387 */ /* 0x004fe80000100a00 */
[----:B----4-:R0:W-:Y:S04]  /*cd2a0*/  STL.64 [R1+0x105c0], R24 ;  /* 0x0105c01801007387 */ /* 0x0101e80000100a00 */
[----:B------:R-:W2:Y:S01]  /*cd2b0*/  LDL R10, [R1+0x40] ;  /* 0x00004000010a7983 */ /* 0x000ea20000100800 */
[----:B-1----:R-:W-:Y:S02]  /*cd2c0*/  IMAD.MOV.U32 R8, RZ, RZ, R0 ;  /* 0x000000ffff087224 */ /* 0x002fe400078e0000 */
[----:B------:R-:W-:Y:S01]  /*cd2d0*/  IMAD.MOV.U32 R9, RZ, RZ, R2 ;  /* 0x000000ffff097224 */ /* 0x000fe200078e0002 */
[----:B------:R-:W3:Y:S04]  /*cd2e0*/  LDL.LU R3, [R1+0x10728] ;  /* 0x0107280001037983 */ /* 0x000ee80000300800 */
[----:B------:R-:W4:Y:S04]  /*cd2f0*/  LDL.LU R0, [R1+0x10724] ;  /* 0x0107240001007983 */ /* 0x000f280000300800 */
[----:B------:R-:W3:Y:S04]  /*cd300*/  LDL.LU R2, [R1+0x10720] ;  /* 0x0107200001027983 */ /* 0x000ee80000300800 */
[----:B--2---:R1:W-:Y:S04]  /*cd310*/  STL.64 [R1+0x105d8], R10 ;  /* 0x0105d80a01007387 */ /* 0x0043e80000100a00 */
[----:B------:R-:W-:Y:S04]  /*cd320*/  STL.64 [R1+0x105d0], R8 ;  /* 0x0105d00801007387 */ /* 0x000fe80000100a00 */
[----:B0-----:R-:W2:Y:S04]  /*cd330*/  LDL.LU R24, [R1+0x300] ;  /* 0x0003000001187983 */ /* 0x001ea80000300800 */
[----:B------:R-:W2:Y:S04]  /*cd340*/  LDL.LU R25, [R1+0x304] ;  /* 0x0003040001197983 */ /* 0x000ea80000300800 */
[----:B------:R-:W2:Y:S04]  /*cd350*/  LDL.LU R26, [R1+0x308] ;  /* 0x00030800011a7983 */ /* 0x000ea80000300800 */
[----:B------:R-:W2:Y:S04]  /*cd360*/  LDL.LU R27, [R1+0x30c] ;  /* 0x00030c00011b7983 */ /* 0x000ea80000300800 */
[----:B--2---:R-:W-:Y:S04]  /*cd370*/  STL.64 [R1+0x105e8], R26 ;  /* 0x0105e81a01007387 */ /* 0x004fe80000100a00 */
[----:B------:R0:W-:Y:S04]  /*cd380*/  STL.64 [R1+0x105e0], R24 ;  /* 0x0105e01801007387 */ /* 0x0001e80000100a00 */
[----:B-1----:R-:W2:Y:S01]  /*cd390*/  LDL R10, [R1+0x50] ;  /* 0x00005000010a7983 */ /* 0x002ea20000100800 */
[----:B---3--:R-:W-:-:S03]  /*cd3a0*/  IMAD.MOV.U32 R11, RZ, RZ, R3 ;  /* 0x000000ffff0b7224 */ /* 0x008fc600078e0003 */
[----:B------:R-:W3:Y:S04]  /*cd3b0*/  LDL.LU R3, [R1+0x1071c] ;  /* 0x01071c0001037983 */ /* 0x000ee80000300800 */
[----:B--2---:R-:W-:Y:S04]  /*cd3c0*/  STL.64 [R1+0x105f0], R10 ;  /* 0x0105f00a01007387 */ /* 0x004fe80000100a00 */
[----:B0-----:R-:W2:Y:S04]  /*cd3d0*/  LDL.LU R24, [R1+0x310] ;  /* 0x0003100001187983 */ /* 0x001ea80000300800 */
[----:B------:R-:W2:Y:S04]  /*cd3e0*/  LDL.LU R25, [R1+0x314] ;  /* 0x0003140001197983 */ /* 0x000ea80000300800 */
[----:B------:R-:W2:Y:S04]  /*cd3f0*/  LDL.LU R26, [R1+0x318] ;  /* 0x00031800011a7983 */ /* 0x000ea80000300800 */
[----:B------:R-:W2:Y:S01]  /*cd400*/  LDL.LU R27, [R1+0x31c] ;  /* 0x00031c00011b7983 */ /* 0x000ea20000300800 */
[----:B------:R-:W-:-:S02]  /*cd410*/  IMAD.MOV.U32 R8, RZ, RZ, R2 ;  /* 0x000000ffff087224 */ /* 0x000fc400078e0002 */
[----:B----4-:R-:W-:Y:S01]  /*cd420*/  IMAD.MOV.U32 R9, RZ, RZ, R0 ;  /* 0x000000ffff097224 */ /* 0x010fe200078e0000 */
[----:B--2---:R-:W-:Y:S04]  /*cd430*/  STL.64 [R1+0x10600], R26 ;  /* 0x0106001a01007387 */ /* 0x004fe80000100a00 */
[----:B------:R0:W-:Y:S04]  /*cd440*/  STL.64 [R1+0x105f8], R24 ;  /* 0x0105f81801007387 */ /* 0x0001e80000100a00 */
[----:B------:R-:W2:Y:S04]  /*cd450*/  LDL.LU R2, [R1+0x10718] ;  /* 0x0107180001027983 */ /* 0x000ea80000300800 */
[----:B------:R-:W4:Y:S04]  /*cd460*/  LDL.LU R0, [R1+0x10714] ;  /* 0x0107140001007983 */ /* 0x000f280000300800 */
[----:B------:R4:W-:Y:S04]  /*cd470*/  STL.64 [R1+0x10608], R8 ;  /* 0x0106080801007387 */ /* 0x0009e80000100a00 */
[----:B0-----:R-:W2:Y:S04]  /*cd480*/  LDL.LU R24, [R1+0x320] ;  /* 0x0003200001187983 */ /* 0x001ea80000300800 */
[----:B------:R-:W2:Y:S04]  /*cd490*/  LDL.LU R25, [R1+0x324] ;  /* 0x0003240001197983 */ /* 0x000ea80000300800 */
[----:B------:R-:W2:Y:S04]  /*cd4a0*/  LDL.LU R26, [R1+0x328] ;  /* 0x00032800011a7983 */ /* 0x000ea80000300800 */
[----:B------:R-:W2:Y:S01]  /*cd4b0*/  LDL.LU R27, [R1+0x32c] ;  /* 0x00032c00011b7983 */ /* 0x000ea20000300800 */
[----:B---3--:R-:W-:-:S03]  /*cd4c0*/  IMAD.MOV.U32 R11, RZ, RZ, R3 ;  /* 0x000000ffff0b7224 */ /* 0x008fc600078e0003 */
[----:B--2---:R-:W-:Y:S04]  /*cd4d0*/  STL.64 [R1+0x10618], R26 ;  /* 0x0106181a01007387 */ /* 0x004fe80000100a00 */
[----:B------:R0:W-:Y:S04]  /*cd4e0*/  STL.64 [R1+0x10610], R24 ;  /* 0x0106101801007387 */ /* 0x0001e80000100a00 */
[----:B------:R-:W2:Y:S01]  /*cd4f0*/  LDL R10, [R1+0x60] ;  /* 0x00006000010a7983 */ /* 0x000ea20000100800 */
[----:B----4-:R-:W-:Y:S02]  /*cd500*/  IMAD.MOV.U32 R8, RZ, RZ, R0 ;  /* 0x000000ffff087224 */ /* 0x010fe400078e0000 */
        /* <DEDUP_REMOVED lines=10> */
[----:B-1----:R-:W2:Y:S01]  /*cd5b0*/  LDL R10, [R1+0x70] ;  /* 0x00007000010a7983 */ /* 0x002ea20000100800 */
[----:B---3--:R-:W-:-:S03]  /*cd5c0*/  IMAD.MOV.U32 R11, RZ, RZ, R3 ;  /* 0x000000ffff0b7224 */ /* 0x008fc600078e0003 */
[----:B------:R-:W3:Y:S04]  /*cd5d0*/  LDL.LU R3, [R1+0x10704] ;  /* 0x0107040001037983 */ /* 0x000ee80000300800 */
[----:B--2---:R-:W-:Y:S04]  /*cd5e0*/  STL.64 [R1+0x10650], R10 ;  /* 0x0106500a01007387 */ /* 0x004fe80000100a00 */
[----:B------:R-:W-:Y:S04]  /*cd5f0*/  STL.64 [R1+0x10630], R26 ;  /* 0x0106301a01007387 */ /* 0x000fe80000100a00 */
[----:B------:R0:W-:Y:S04]  /*cd600*/  STL.64 [R1+0x10628], R24 ;  /* 0x0106281801007387 */ /* 0x0001e80000100a00 */
[----:B0-----:R-:W2:Y:S04]  /*cd610*/  LDL.LU R24, [R1+0x340] ;  /* 0x0003400001187983 */ /* 0x001ea80000300800 */
[----:B------:R-:W2:Y:S04]  /*cd620*/  LDL.LU R25, [R1+0x344] ;  /* 0x0003440001197983 */ /* 0x000ea80000300800 */
[----:B------:R-:W2:Y:S04]  /*cd630*/  LDL.LU R26, [R1+0x348] ;  /* 0x00034800011a7983 */ /* 0x000ea80000300800 */
[----:B------:R-:W2:Y:S01]  /*cd640*/  LDL.LU R27, [R1+0x34c] ;  /* 0x00034c00011b7983 */ /* 0x000ea20000300800 */
[----:B------:R-:W-:-:S02]  /*cd650*/  IMAD.MOV.U32 R8, RZ, RZ, R2 ;  /* 0x000000ffff087224 */ /* 0x000fc400078e0002 */
[----:B----4-:R-:W-:Y:S01]  /*cd660*/  IMAD.MOV.U32 R9, RZ, RZ, R0 ;  /* 0x000000ffff097224 */ /* 0x010fe200078e0000 */
[----:B------:R-:W4:Y:S04]  /*cd670*/  LDL.LU R2, [R1+0x10700] ;  /* 0x0107000001027983 */ /* 0x000f280000300800 */
[----:B------:R-:W3:Y:S04]  /*cd680*/  LDL.LU R0, [R1+0x106fc] ;  /* 0x0106fc0001007983 */ /* 0x000ee80000300800 */
[----:B------:R-:W-:Y:S04]  /*cd690*/  STL.64 [R1+0x10668], R8 ;  /* 0x0106680801007387 */ /* 0x000fe80000100a00 */
[----:B--2---:R-:W-:Y:S04]  /*cd6a0*/  STL.64 [R1+0x10648], R26 ;  /* 0x0106481a01007387 */ /* 0x004fe80000100a00 */
[----:B------:R0:W-:Y:S04]  /*cd6b0*/  STL.64 [R1+0x10640], R24 ;  /* 0x0106401801007387 */ /* 0x0001e80000100a00 */
[----:B0-----:R-:W2:Y:S04]  /*cd6c0*/  LDL.LU R24, [R1+0x350] ;  /* 0x0003500001187983 */ /* 0x001ea80000300800 */
[----:B------:R-:W2:Y:S04]  /*cd6d0*/  LDL.LU R25, [R1+0x354] ;  /* 0x0003540001197983 */ /* 0x000ea80000300800 */
[----:B------:R-:W2:Y:S04]  /*cd6e0*/  LDL.LU R26, [R1+0x358] ;  /* 0x00035800011a7983 */ /* 0x000ea80000300800 */
[----:B------:R-:W2:Y:S04]  /*cd6f0*/  LDL.LU R27, [R1+0x35c] ;  /* 0x00035c00011b7983 */ /* 0x000ea80000300800 */
[----:B------:R-:W2:Y:S01]  /*cd700*/  LDL R10, [R1+0x80] ;  /* 0x00008000010a7983 */ /* 0x000ea20000100800 */
        /* <DEDUP_REMOVED lines=21> */
[----:B---3--:R-:W-:-:S05]  /*cd860*/  IMAD.MOV.U32 R11, RZ, RZ, R3 ;  /* 0x000000ffff0b7224 */ /* 0x008fca00078e0003 */
[----:B--2---:R-:W-:Y:S04]  /*cd870*/  STL.64 [R1+0x106b0], R10 ;  /* 0x0106b00a01007387 */ /* 0x004fe80000100a00 */
[----:B------:R-:W-:Y:S04]  /*cd880*/  STL.64 [R1+0x10690], R26 ;  /* 0x0106901a01007387 */ /* 0x000fe80000100a00 */
[----:B------:R0:W-:Y:S04]  /*cd890*/  STL.64 [R1+0x10688], R24 ;  /* 0x0106881801007387 */ /* 0x0001e80000100a00 */
[----:B0-----:R-:W2:Y:S04]  /*cd8a0*/  LDL.LU R24, [R1+0x380] ;  /* 0x0003800001187983 */ /* 0x001ea80000300800 */
[----:B------:R-:W2:Y:S04]  /*cd8b0*/  LDL.LU R25, [R1+0x384] ;  /* 0x0003840001197983 */ /* 0x000ea80000300800 */
[----:B------:R-:W3:Y:S04]  /*cd8c0*/  LDL.LU R26, [R1+0x388] ;  /* 0x00038800011a7983 */ /* 0x000ee80000300800 */
[----:B------:R-:W3:Y:S04]  /*cd8d0*/  LDL.LU R27, [R1+0x38c] ;  /* 0x00038c00011b7983 */ /* 0x000ee80000300800 */
[----:B------:R-:W2:Y:S04]  /*cd8e0*/  LDL.LU R15, [R1+0x33f4] ;  /* 0x0033f400010f7983 */ /* 0x000ea80000300800 */
[----:B------:R-:W2:Y:S01]  /*cd8f0*/  LDL.LU R29, [R1+0x33f0] ;  /* 0x0033f000011d7983 */ /* 0x000ea20000300800 */
[----:B----4-:R-:W-:-:S03]  /*cd900*/  IMAD.MOV.U32 R9, RZ, RZ, R0 ;  /* 0x000000ffff097224 */ /* 0x010fc600078e0000 */
[----:B------:R-:W4:Y:S01]  /*cd910*/  LDL.LU R28, [R1+0x33fc] ;  /* 0x0033fc00011c7983 */ /* 0x000f220000300800 */
[----:B------:R-:W-:-:S03]  /*cd920*/  IMAD.MOV.U32 R8, RZ, RZ, R2 ;  /* 0x000000ffff087224 */ /* 0x000fc600078e0002 */
[----:B------:R-:W4:Y:S04]  /*cd930*/  LDL.LU R0, [R1+0x33f8] ;  /* 0x0033f80001007983 */ /* 0x000f280000300800 */
[----:B------:R-:W4:Y:S04]  /*cd940*/  LDL.LU R2, [R1+0x3404] ;  /* 0x0034040001027983 */ /* 0x000f280000300800 */
[----:B------:R-:W4:Y:S04]  /*cd950*/  LDL.LU R11, [R1+0x3400] ;  /* 0x00340000010b7983 */ /* 0x000f280000300800 */
        /* <DEDUP_REMOVED lines=15> */
[----:B----4-:R-:W-:Y:S02]  /*cda50*/  IMAD R0, R0, 0x100, R28 ;  /* 0x0000010000007824 */ /* 0x010fe400078e021c */
[----:B------:R-:W-:Y:S02]  /*cda60*/  IMAD R11, R11, 0x100, R2 ;  /* 0x000001000b0b7824 */ /* 0x000fe400078e0202 */
[----:B------:R-:W-:Y:S01]  /*cda70*/  IMAD R10, R10, 0x100, R3 ;  /* 0x000001000a0a7824 */ /* 0x000fe200078e0203 */
[----:B---3--:R-:W-:Y:S04]  /*cda80*/  STL.64 [R1+0x106d8], R26 ;  /* 0x0106d81a01007387 */ /* 0x008fe80000100a00 */
[----:B--2---:R0:W-:Y:S04]  /*cda90*/  STL.64 [R1+0x106d0], R24 ;  /* 0x0106d01801007387 */ /* 0x0041e80000100a00 */
        /* <DEDUP_REMOVED lines=8> */
[----:B------:R-:W4:Y:S04]  /*cdb20*/  LDL.LU R20, [R1+0x7a0] ;  /* 0x0007a00001147983 */ /* 0x000f280000300800 */
        /* <DEDUP_REMOVED lines=12> */
[----:B------:R-:W2:Y:S02]  /*cdbf0*/  LDL.LU R3, [R1+0x106e0] ;  /* 0x0106e00001037983 */ /* 0x000ea40000300800 */
[----:B--2---:R-:W-:Y:S02]  /*cdc00*/  HMMA.16816.F32 R12, R12, R2, R24 ;  /* 0x000000020c0c723c */ /* 0x004fe40000001818 */
[----:B------:R-:W2:Y:S04]  /*cdc10*/  LDL.LU.64 R26, [R1+0x106d8] ;  /* 0x0106d800011a7983 */ /* 0x000ea80000300a00 */
[----:B------:R-:W2:-:S13]  /*cdc20*/  LDL.LU.64 R24, [R1+0x106d0] ;  /* 0x0106d00001187983 */ /* 0x000e9a0000300a00 */
[----:B------:R0:W-:Y:S04]  /*cdc30*/  STL.64 [R1+0xf90], R12 ;  /* 0x000f900c01007387 */ /* 0x0001e80000100a00 */
[----:B------:R1:W-:Y:S01]  /*cdc40*/  STL.64 [R1+0xf98], R14 ;  /* 0x000f980e01007387 */ /* 0x0003e20000100a00 */
[----:B0-----:R-:W-:Y:S02]  /*cdc50*/  F2FP.F16.E4M3.UNPACK_B R12, R29 ;  /* 0x0000001dff0c723e */ /* 0x001fe400020006ff */
[----:B------:R-:W-:Y:S02]  /*cdc60*/  F2FP.F16.E4M3.UNPACK_B R13, R0 ;  /* 0x00000000ff0d723e */ /* 0x000fe400020006ff */
[----:B-1----:R-:W-:Y:S02]  /*cdc70*/  F2FP.F16.E4M3.UNPACK_B R14, R11 ;  /* 0x0000000bff0e723e */ /* 0x002fe400020006ff */
[----:B------:R-:W-:Y:S01]  /*cdc80*/  F2FP.F16.E4M3.UNPACK_B R15, R10 ;  /* 0x0000000aff0f723e */ /* 0x000fe200020006ff */
[----:B------:R-:W3:Y:S04]  /*cdc90*/  LDL.LU R29, [R1+0x106cc] ;  /* 0x0106cc00011d7983 */ /* 0x000ee80000300800 */
[----:B------:R-:W3:Y:S02]  /*cdca0*/  LDL.LU R0, [R1+0x106c8] ;  /* 0x0106c80001007983 */ /* 0x000ee40000300800 */
        /* <DEDUP_REMOVED lines=61> */
[C---:B--2---:R-:W-:Y:S08]  /*ce080*/  HMMA.16816.F32 R24, R12.reuse, R8, R24 ;  /* 0x000000080c18723c */ /* 0x044ff00000001818 */
[C---:B---3--:R-:W-:Y:S11]  /*ce090*/  HMMA.16816.F32 R8, R12.reuse, R10, R16 ;  /* 0x0000000a0c08723c */ /* 0x048ff60000001810 */
[----:B------:R-:W-:Y:S04]  /*ce0a0*/  STL.64 [R1+0x880], R24 ;  /* 0x0008801801007387 */ /* 0x000fe80000100a00 */
[----:B------:R0:W-:Y:S04]  /*ce0b0*/  STL.64 [R1+0x888], R26 ;  /* 0x0008881a01007387 */ /* 0x0001e80000100a00 */
[----:B0-----:R-:W2:Y:S04]  /*ce0c0*/  LDL.LU.64 R26, [R1+0x105c8] ;  /* 0x0105c800011a7983 */ /* 0x001ea80000300a00 */
[----:B------:R-:W2:Y:S04]  /*ce0d0*/  LDL.LU.64 R24, [R1+0x105c0] ;  /* 0x0105c00001187983 */ /* 0x000ea80000300a00 */
[----:B------:R-:W3:Y:S04]  /*ce0e0*/  LDL.LU.64 R18, [R1+0x105b8] ;  /* 0x0105b80001127983 */ /* 0x000ee80000300a00 */
[----:B------:R-:W2:Y:S04]  /*ce0f0*/  LDL.LU.64 R16, [R1+0x105b0] ;  /* 0x0105b00001107983 */ /* 0x000ea80000300a00 */
[----:B------:R-:W-:Y:S04]  /*ce100*/  STL.64 [R1+0x810], R8 ;  /* 0x0008100801007387 */ /* 0x000fe80000100a00 */
[----:B------:R0:W-:Y:S04]  /*ce110*/  STL.64 [R1+0x818], R10 ;  /* 0x0008180a01007387 */ /* 0x0001e80000100a00 */
[----:B0-----:R-:W3:Y:S04]  /*ce120*/  LDL.LU.64 R10, [R1+0x105a8] ;  /* 0x0105a800010a7983 */ /* 0x001ee80000300a00 */
[----:B------:R-:W3:Y:S01]  /*ce130*/  LDL.LU.64 R8, [R1+0x105a0] ;  /* 0x0105a00001087983 */ /* 0x000ee20000300a00 */
[C---:B--2---:R-:W-:Y:S08]  /*ce140*/  HMMA.16816.F32 R24, R12.reuse, R16, R24 ;  /* 0x000000100c18723c */ /* 0x044ff00000001818 */
[C---:B---3--:R-:W-:Y:S11]  /*ce150*/  HMMA.16816.F32 R16, R12.reuse, R18, R8 ;  /* 0x000000120c10723c */ /* 0x048ff60000001808 */
[----:B------:R-:W-:Y:S04]  /*ce160*/  STL.64 [R1+0x7f0], R24 ;  /* 0x0007f01801007387 */ /* 0x000fe80000100a00 */
[----:B------:R0:W-:Y:S04]  /*ce170*/  STL.64 [R1+0x7f8], R26 ;  /* 0x0007f81a01007387 */ /* 0x0001e80000100a00 */
[----:B0-----:R-:W2:Y:S04]  /*ce180*/  LDL.LU.64 R26, [R1+0x10598] ;  /* 0x01059800011a7983 */ /* 0x001ea80000300a00 */
[----:B------:R-:W2:Y:S04]  /*ce190*/  LDL.LU.64 R24, [R1+0x10590] ;  /* 0x0105900001187983 */ /* 0x000ea80000300a00 */
[----:B------:R-:W4:Y:S04]  /*ce1a0*/  LDL.LU.64 R10, [R1+0x10588] ;  /* 0x01058800010a7983 */ /* 0x000f280000300a00 */
[----:B------:R-:W2:Y:S04]  /*ce1b0*/  LDL.LU.64 R8, [R1+0x10580] ;  /* 0x0105800001087983 */ /* 0x000ea80000300a00 */
        /* <DEDUP_REMOVED lines=9> */
[----:B------:R-:W3:Y:S01]  /*ce250*/  LDL.LU.64 R24, [R1+0x10560] ;  /* 0x0105600001187983 */ /* 0x000ee20000300a00 */
[----:B----4-:R-:W-:Y:S03]  /*ce260*/  HMMA.16816.F32 R8, R12, R10, R20 ;  /* 0x0000000a0c08723c */ /* 0x010fe60000001814 */
[----:B------:R-:W2:Y:S04]  /*ce270*/  LDL.LU.64 R22, [R1+0x10558] ;  /* 0x0105580001167983 */ /* 0x000ea80000300a00 */
[----:B------:R-:W2:-:S12]  /*ce280*/  LDL.LU.64 R20, [R1+0x10550] ;  /* 0x0105500001147983 */ /* 0x000e980000300a00 */
[----:B------:R-:W-:Y:S04]  /*ce290*/  STL.64 [R1+0x770], R8 ;  /* 0x0007700801007387 */ /* 0x000fe80000100a00 */
[----:B------:R0:W-:Y:S04]  /*ce2a0*/  STL.64 [R1+0x778], R10 ;  /* 0x0007780a01007387 */ /* 0x0001e80000100a00 */
[----:B0-----:R-:W4:Y:S04]  /*ce2b0*/  LDL.LU.64 R10, [R1+0x10548] ;  /* 0x01054800010a7983 */ /* 0x001f280000300a00 */
[----:B------:R-:W4:Y:S01]  /*ce2c0*/  LDL.LU.64 R8, [R1+0x10540] ;  /* 0x0105400001087983 */ /* 0x000f220000300a00 */
[C---:B---3--:R-:W-:Y:S08]  /*ce2d0*/  HMMA.16816.F32 R16, R12.reuse, R24, R16 ;  /* 0x000000180c10723c */ /* 0x048ff00000001810 */
[C---:B--2---:R-:W-:Y:S11]  /*ce2e0*/  HMMA.16816.F32 R24, R12.reuse, R26, R20 ;  /* 0x0000001a0c18723c */ /* 0x044ff60000001814 */
[----:B------:R-:W-:Y:S04]  /*ce2f0*/  STL.64 [R1+0x760], R16 ;  /* 0x0007601001007387 */ /* 0x000fe80000100a00 */
[----:B------:R0:W-:Y:S04]  /*ce300*/  STL.64 [R1+0x768], R18 ;  /* 0x0007681201007387 */ /* 0x0001e80000100a00 */
[----:B0-----:R-:W4:Y:S04]  /*ce310*/  LDL.LU.64 R18, [R1+0x10538] ;  /* 0x0105380001127983 */ /* 0x001f280000300a00 */
[----:B------:R-:W2:Y:S04]  /*ce320*/  LDL.LU.64 R16, [R1+0x10530] ;  /* 0x0105300001107983 */ /* 0x000ea80000300a00 */
[----:B------:R-:W3:Y:S04]  /*ce330*/  LDL.LU.64 R22, [R1+0x10528] ;  /* 0x0105280001167983 */ /* 0x000ee80000300a00 */
[----:B------:R-:W3:Y:S04]  /*ce340*/  LDL.LU.64 R20, [R1+0x10520] ;  /* 0x0105200001147983 */ /* 0x000ee80000300a00 */
[----:B------:R-:W-:Y:S04]  /*ce350*/  STL.64 [R1+0x750], R24 ;  /* 0x0007501801007387 */ /* 0x000fe80000100a00 */
[----:B------:R0:W-:Y:S04]  /*ce360*/  STL.64 [R1+0x758], R26 ;  /* 0x0007581a01007387 */ /* 0x0001e80000100a00 */
[----:B0-----:R-:W3:Y:S04]  /*ce370*/  LDL.LU.64 R26, [R1+0x10518] ;  /* 0x01051800011a7983 */ /* 0x001ee80000300a00 */
[----:B------:R-:W3:Y:S01]  /*ce380*/  LDL.LU.64 R24, [R1+0x10510] ;  /* 0x0105100001187983 */ /* 0x000ee20000300a00 */
[C---:B--2---:R-:W-:Y:S08]  /*ce390*/  HMMA.16816.F32 R4, R12.reuse, R16, R4 ;  /* 0x000000100c04723c */ /* 0x044ff00000001804 */
[C---:B----4-:R-:W-:Y:S08]  /*ce3a0*/  HMMA.16816.F32 R16, R12.reuse, R18, R8 ;  /* 0x000000120c10723c */ /* 0x050ff00000001808 */
[C---:B---3--:R-:W-:Y:S03]  /*ce3b0*/  HMMA.16816.F32 R8, R12.reuse, R28, R20 ;  /* 0x0000001c0c08723c */ /* 0x048fe60000001814 */
[----:B------:R0:W-:Y:S04]  /*ce3c0*/  STL.64 [R1+0x740], R4 ;  /* 0x0007400401007387 */ /* 0x0001e80000100a00 */
[----:B------:R1:W-:Y:S04]  /*ce3d0*/  STL.64 [R1+0x748], R6 ;  /* 0x0007480601007387 */ /* 0x0003e80000100a00 */
[----:B0-----:R-:W2:Y:S04]  /*ce3e0*/  LDL.LU R4, [R1+0x8b0] ;  /* 0x0008b00001047983 */ /* 0x001ea80000300800 */
[----:B------:R-:W-:Y:S04]  /*ce3f0*/  STL.64 [R1+0x730], R16 ;  /* 0x0007301001007387 */ /* 0x000fe80000100a00 */
[----:B------:R-:W-:Y:S04]  /*ce400*/  STL.64 [R1+0x738], R18 ;  /* 0x0007381201007387 */ /* 0x000fe80000100a00 */
[----:B------:R-:W-:Y:S04]  /*ce410*/  STL.64 [R1+0x720], R8 ;  /* 0x0007200801007387 */ /* 0x000fe80000100a00 */
[----:B------:R-:W-:Y:S04]  /*ce420*/  STL.64 [R1+0x728], R10 ;  /* 0x0007280a01007387 */ /* 0x000fe80000100a00 */
[----:B------:R-:W2:Y:S04]  /*ce430*/  LDL.LU R5, [R1+0x8b4] ;  /* 0x0008b40001057983 */ /* 0x000ea80000300800 */
[----:B-1----:R-:W3:Y:S04]  /*ce440*/  LDL.LU R6, [R1+0x8b8] ;  /* 0x0008b80001067983 */ /* 0x002ee80000300800 */
        /* <DEDUP_REMOVED lines=11> */
[----:B------:R-:W4:Y:S04]  /*ce500*/  LDL.LU R8, [R1+0x890] ;  /* 0x0008900001087983 */ /* 0x000f280000300800 */
[----:B------:R-:W4:Y:S04]  /*ce510*/  LDL.LU R9, [R1+0x894] ;  /* 0x0008940001097983 */ /* 0x000f280000300800 */
[----:B------:R-:W3:Y:S04]  /*ce520*/  LDL.LU R10, [R1+0x898] ;  /* 0x00089800010a7983 */ /* 0x000ee80000300800 */
[----:B------:R-:W3:Y:S04]  /*ce530*/  LDL.LU R11, [R1+0x89c] ;  /* 0x00089c00010b7983 */ /* 0x000ee80000300800 */
[----:B------:R-:W3:Y:S04]  /*ce540*/  LDL.LU R16, [R1+0x860] ;  /* 0x0008600001107983 */ /* 0x000ee80000300800 */
[----:B------:R-:W3:Y:S04]  /*ce550*/  LDL.LU R17, [R1+0x864] ;  /* 0x0008640001117983 */ /* 0x000ee80000300800 */
[----:B------:R-:W3:Y:S04]  /*ce560*/  LDL.LU R18, [R1+0x868] ;  /* 0x0008680001127983 */ /* 0x000ee80000300800 */
[----:B------:R-:W3:Y:S01]  /*ce570*/  LDL.LU R19, [R1+0x86c] ;  /* 0x00086c0001137983 */ /* 0x000ee20000300800 */
[C---:B--2---:R-:W-:Y:S03]  /*ce580*/  HMMA.16816.F32 R20, R12.reuse, R26, R20 ;  /* 0x0000001a0c14723c */ /* 0x044fe60000001814 */
[----:B---3--:R-:W-:Y:S04]  /*ce590*/  STL.64 [R1+0x104e0], R18 ;  /* 0x0104e01201007387 */ /* 0x008fe80000100a00 */
[----:B------:R0:W-:Y:S04]  /*ce5a0*/  STL.64 [R1+0x104d8], R16 ;  /* 0x0104d81001007387 */ /* 0x0001e80000100a00 */
[----:B0-----:R-:W2:Y:S04]  /*ce5b0*/  LDL.LU R16, [R1+0x850] ;  /* 0x0008500001107983 */ /* 0x001ea80000300800 */
[----:B------:R-:W2:Y:S04]  /*ce5c0*/  LDL.LU R17, [R1+0x854] ;  /* 0x0008540001117983 */ /* 0x000ea80000300800 */
[----:B------:R-:W2:Y:S04]  /*ce5d0*/  LDL.LU R18, [R1+0x858] ;  /* 0x0008580001127983 */ /* 0x000ea80000300800 */
[----:B------:R-:W2:Y:S04]  /*ce5e0*/  LDL.LU R19, [R1+0x85c] ;  /* 0x00085c0001137983 */ /* 0x000ea80000300800 */
[----:B------:R-:W-:Y:S04]  /*ce5f0*/  STL.64 [R1+0x104c0], R10 ;  /* 0x0104c00a01007387 */ /* 0x000fe80000100a00 */
[----:B----4-:R0:W-:Y:S04]  /*ce600*/  STL.64 [R1+0x104b8], R8 ;  /* 0x0104b80801007387 */ /* 0x0101e80000100a00 */
[----:B0-----:R-:W3:Y:S04]  /*ce610*/  LDL.LU R8, [R1+0x870] ;  /* 0x0008700001087983 */ /* 0x001ee80000300800 */
[----:B------:R-:W3:Y:S04]  /*ce620*/  LDL.LU R9, [R1+0x874] ;  /* 0x0008740001097983 */ /* 0x000ee80000300800 */
[----:B------:R-:W3:Y:S04]  /*ce630*/  LDL.LU R10, [R1+0x878] ;  /* 0x00087800010a7983 */ /* 0x000ee80000300800 */
[----:B------:R-:W3:Y:S04]  /*ce640*/  LDL.LU R11, [R1+0x87c] ;  /* 0x00087c00010b7983 */ /* 0x000ee80000300800 */
[----:B------:R-:W-:Y:S04]  /*ce650*/  STL.64 [R1+0x104a0], R6 ;  /* 0x0104a00601007387 */ /* 0x000fe80000100a00 */
[----:B------:R0:W-:Y:S04]  /*ce660*/  STL.64 [R1+0x10498], R4 ;  /* 0x0104980401007387 */ /* 0x0001e80000100a00 */
[----:B0-----:R-:W4:Y:S04]  /*ce670*/  LDL.LU R4, [R1+0x8a0] ;  /* 0x0008a00001047983 */ /* 0x001f280000300800 */
[----:B------:R-:W4:Y:S04]  /*ce680*/  LDL.LU R5, [R1+0x8a4] ;  /* 0x0008a40001057983 */ /* 0x000f280000300800 */
[----:B------:R-:W4:Y:S04]  /*ce690*/  LDL.LU R6, [R1+0x8a8] ;  /* 0x0008a80001067983 */ /* 0x000f280000300800 */
[----:B------:R-:W4:Y:S04]  /*ce6a0*/  LDL.LU R7, [R1+0x8ac] ;  /* 0x0008ac0001077983 */ /* 0x000f280000300800 */
[----:B------:R0:W-:Y:S04]  /*ce6b0*/  STL [R1+0x10474], R28 ;  /* 0x0104741c01007387 */ /* 0x0001e80000100800 */
[----:B0-----:R-:W2:Y:S04]  /*ce6c0*/  LDL.LU R28, [R1+0x3418] ;  /* 0x00341800011c7983 */ /* 0x001ea80000300800 */
[----:B------:R0:W-:Y:S04]  /*ce6d0*/  STL [R1+0x10470], R29 ;  /* 0x0104701d01007387 */ /* 0x0001e80000100800 */
[----:B0-----:R-:W2:Y:S04]  /*ce6e0*/  LDL.LU R29, [R1+0x3420] ;  /* 0x00342000011d7983 */ /* 0x001ea80000300800 */
        /* <DEDUP_REMOVED lines=14> */
[----:B------:R-:W3:Y:S01]  /*ce7d0*/  LDL.LU R26, [R1+0x8d8] ;  /* 0x0008d800011a7983 */ /* 0x000ee20000300800 */
[----:B------:R-:W-:-:S03]  /*ce7e0*/  IMAD.MOV.U32 R27, RZ, RZ, R0 ;  /* 0x000000ffff1b7224 */ /* 0x000fc600078e0000 */
[----:B------:R-:W4:Y:S01]  /*ce7f0*/  LDL.LU R0, [R1+0x104e8] ;  /* 0x0104e80001007983 */ /* 0x000f220000300800 */
        /* <DEDUP_REMOVED lines=17> */
[----:B------:R0:W-:Y:S04]  /*ce910*/  STL.64 [R1+0x10260], R22 ;  /* 0x0102601601007387 */ /* 0x0001e80000100a00 */
[----:B0-----:R-:W2:Y:S04]  /*ce920*/  LDL.LU R22, [R1+0x342c] ;  /* 0x00342c0001167983 */ /* 0x001ea80000300800 */
[----:B------:R-:W2:Y:S04]  /*ce930*/  LDL.LU R23, [R1+0x3428] ;  /* 0x0034280001177983 */ /* 0x000ea80000300800 */
[----:B------:R0:W-:Y:S04]  /*ce940*/  STL.64 [R1+0x10258], R20 ;  /* 0x0102581401007387 */ /* 0x0001e80000100a00 */
[----:B0-----:R-:W2:Y:S04]  /*ce950*/  LDL.LU R20, [R1+0x341c] ;  /* 0x00341c0001147983 */ /* 0x001ea80000300800 */
[----:B------:R-:W2:Y:S01]  /*ce960*/  LDL.LU R21, [R1+0x3424] ;  /* 0x0034240001157983 */ /* 0x000ea20000300800 */
        /* <DEDUP_REMOVED lines=11> */
[----:B------:R-:W2:Y:S04]  /*cea20*/  LDL.LU.64 R8, [R1+0x104a8] ;  /* 0x0104a80001087983 */ /* 0x000ea80000300a00 */
[----:B------:R0:W-:Y:S04]  /*cea30*/  STL.64 [R1+0x10270], R18 ;  /* 0x0102701201007387 */ /* 0x0001e80000100a00 */
[----:B0-----:R-:W3:Y:S04]  /*cea40*/  LDL.LU R18, [R1+0x3414] ;  /* 0x0034140001127983 */ /* 0x001ee80000300800 */
[----:B------:R-:W3:Y:S04]  /*cea50*/  LDL.LU R19, [R1+0x3410] ;  /* 0x0034100001137983 */ /* 0x000ee80000300800 */
[----:B------:R-:W-:Y:S01]  /*cea60*/  STL.64 [R1+0x10268], R16 ;  /* 0x0102681001007387 */ /* 0x000fe20000100a00 */
        /* <DEDUP_REMOVED lines=11> */
[----:B------:R-:W4:Y:S04]  /*ceb20*/  LDL.LU.64 R4, [R1+0x10488] ;  /* 0x0104880001047983 */ /* 0x000f280000300a00 */
[----:B------:R-:W-:Y:S04]  /*ceb30*/  STL.64 [R1+0x10240], R10 ;  /* 0x0102400a01007387 */ /* 0x000fe80000100a00 */
[----:B------:R0:W-:Y:S04]  /*ceb40*/  STL.64 [R1+0x10238], R8 ;  /* 0x0102380801007387 */ /* 0x0001e80000100a00 */
[----:B0-----:R-:W4:Y:S04]  /*ceb50*/  LDL.LU R8, [R1+0x8e0] ;  /* 0x0008e00001087983 */ /* 0x001f280000300800 */
[----:B------:R-:W4:Y:S04]  /*ceb60*/  LDL.LU R9, [R1+0x8e4] ;  /* 0x0008e40001097983 */ /* 0x000f280000300800 */
[----:B------:R-:W4:Y:S01]  /*ceb70*/  LDL.LU R10, [R1+0x8e8] ;  /* 0x0008e800010a7983 */ /* 0x000f220000300800 */
[----:B------:R-:W-:Y:S01]  /*ceb80*/  IMAD.MOV.U32 R11, RZ, RZ, R0 ;  /* 0x000000ffff0b7224 */ /* 0x000fe200078e0000 */
[----:B--2---:R-:W-:-:S15]  /*ceb90*/  HMMA.16816.F32 R24, R12, R6, R24 ;  /* 0x000000060c18723c */ /* 0x004fde0000001818 */
[----:B------:R-:W-:-:S04]  /*ceba0*/  NOP ;  /* 0x0000000000007918 */ /* 0x000fc80000000000 */
[----:B------:R-:W-:Y:S04]  /*cebb0*/  STL.64 [R1+0x690], R24 ;  /* 0x0006901801007387 */ /* 0x000fe80000100a00 */
[----:B------:R0:W-:Y:S01]  /*cebc0*/  STL [R1+0x698], R26 ;  /* 0x0006981a01007387 */ /* 0x0001e20000100800 */
[----:B------:R-:W-:-:S03]  /*cebd0*/  IMAD.MOV.U32 R0, RZ, RZ, R27 ;  /* 0x000000ffff007224 */ /* 0x000fc600078e001b */
[----:B0-----:R-:W2:Y:S04]  /*cebe0*/  LDL.LU.64 R26, [R1+0x10480] ;  /* 0x01048000011a7983 */ /* 0x001ea80000300a00 */
[----:B------:R-:W2:Y:S01]  /*cebf0*/  LDL.LU.64 R24, [R1+0x10478] ;  /* 0x0104780001187983 */ /* 0x000ea20000300a00 */
[----:B----4-:R-:W-:Y:S03]  /*cec00*/  HMMA.16816.F32 R8, R12, R4, R8 ;  /* 0x000000040c08723c */ /* 0x010fe60000001808 */
[----:B------:R-:W-:Y:S04]  /*cec10*/  STL [R1+0xe1d8], R0 ;  /* 0x00e1d80001007387 */ /* 0x000fe80000100800 */
[----:B------:R-:W-:Y:S04]  /*cec20*/  STL.64 [R1+0x10220], R6 ;  /* 0x0102200601007387 */ /* 0x000fe80000100a00 */
[----:B------:R-:W-:Y:S08]  /*cec30*/  STL.64 [R1+0x10218], R4 ;  /* 0x0102180401007387 */ /* 0x000ff00000100a00 */
[----:B------:R3:W-:Y:S02]  /*cec40*/  STL.64 [R1+0x680], R8 ;  /* 0x0006800801007387 */ /* 0x0007e40000100a00 */
[----:B---3--:R-:W-:-:S02]  /*cec50*/  IMAD R8, R19, 0x100, R18 ;  /* 0x0000010013087824 */ /* 0x008fc400078e0212 */
[----:B------:R-:W-:Y:S04]  /*cec60*/  STL.64 [R1+0x688], R10 ;  /* 0x0006880a01007387 */ /* 0x000fe80000100a00 */
[----:B------:R-:W3:Y:S01]  /*cec70*/  LDL.LU R4, [R1+0xaa0] ;  /* 0x000aa00001047983 */ /* 0x000ee20000300800 */
[----:B--2---:R-:W-:-:S15]  /*cec80*/  HMMA.16816.F32 R16, R12, R2, R24 ;  /* 0x000000020c10723c */ /* 0x004fde0000001818 */
[----:B------:R-:W-:-:S04]  /*cec90*/  NOP ;  /* 0x0000000000007918 */ /* 0x000fc80000000000 */
[----:B------:R0:W-:Y:S04]  /*ceca0*/  STL.64 [R1+0xd0], R16 ;  /* 0x0000d01001007387 */ /* 0x0001e80000100a00 */
[----:B------:R1:W-:Y:S04]  /*cecb0*/  STL.64 [R1+0xd8], R18 ;  /* 0x0000d81201007387 */ /* 0x0003e80000100a00 */
[----:B------:R-:W3:Y:S04]  /*cecc0*/  LDL.LU R5, [R1+0xaa4] ;  /* 0x000aa40001057983 */ /* 0x000ee80000300800 */
[----:B------:R-:W2:Y:S04]  /*cecd0*/  LDL.LU R6, [R1+0xaa8] ;  /* 0x000aa80001067983 */ /* 0x000ea80000300800 */
[----:B------:R-:W2:Y:S04]  /*cece0*/  LDL.LU R7, [R1+0xaac] ;  /* 0x000aac0001077983 */ /* 0x000ea80000300800 */
[----:B--2---:R2:W-:Y:S04]  /*cecf0*/  STL.64 [R1+0x10290], R6 ;  /* 0x0102900601007387 */ /* 0x0045e80000100a00 */
[----:B---3--:R3:W-:Y:S04]  /*ced00*/  STL.64 [R1+0x10288], R4 ;  /* 0x0102880401007387 */ /* 0x0087e80000100a00 */
[----:B0-----:R-:W4:Y:S04]  /*ced10*/  LDL.LU R16, [R1+0xa80] ;  /* 0x000a800001107983 */ /* 0x001f280000300800 */
[----:B------:R-:W4:Y:S04]  /*ced20*/  LDL.LU R17, [R1+0xa84] ;  /* 0x000a840001117983 */ /* 0x000f280000300800 */
[----:B-1----:R-:W2:Y:S04]  /*ced30*/  LDL.LU R18, [R1+0xa88] ;  /* 0x000a880001127983 */ /* 0x002ea80000300800 */
[----:B------:R-:W2:Y:S04]  /*ced40*/  LDL.LU R19, [R1+0xa8c] ;  /* 0x000a8c0001137983 */ /* 0x000ea80000300800 */
[----:B--2---:R-:W-:Y:S04]  /*ced50*/  STL.64 [R1+0x102a0], R18 ;  /* 0x0102a01201007387 */ /* 0x004fe80000100a00 */
[----:B----4-:R-:W-:Y:S04]  /*ced60*/  STL.64 [R1+0x10298], R16 ;  /* 0x0102981001007387 */ /* 0x010fe80000100a00 */
[----:B------:R-:W2:Y:S04]  /*ced70*/  LDL.LU R24, [R1+0xa70] ;  /* 0x000a700001187983 */ /* 0x000ea80000300800 */
[----:B------:R-:W2:Y:S04]  /*ced80*/  LDL.LU R25, [R1+0xa74] ;  /* 0x000a740001197983 */ /* 0x000ea80000300800 */
[----:B------:R-:W4:Y:S04]  /*ced90*/  LDL.LU R26, [R1+0xa78] ;  /* 0x000a7800011a7983 */ /* 0x000f280000300800 */
[----:B------:R-:W4:Y:S04]  /*ceda0*/  LDL.LU R27, [R1+0xa7c] ;  /* 0x000a7c00011b7983 */ /* 0x000f280000300800 */
[----:B----4-:R-:W-:Y:S04]  /*cedb0*/  STL.64 [R1+0x102b0], R26 ;  /* 0x0102b01a01007387 */ /* 0x010fe80000100a00 */
[----:B--2---:R0:W-:Y:S04]  /*cedc0*/  STL.64 [R1+0x102a8], R24 ;  /* 0x0102a81801007387 */ /* 0x0041e80000100a00 */
[----:B------:R-:W2:Y:S04]  /*cedd0*/  LDL R6, [R1] ;  /* 0x0000000001067983 */ /* 0x000ea80000100800 */
[----:B------:R-:W2:Y:S04]  /*cede0*/  LDL R7, [R1+0x4] ;  /* 0x0000040001077983 */ /* 0x000ea80000100800 */
[----:B---3--:R-:W3:Y:S04]  /*cedf0*/  LDL R4, [R1+0x8] ;  /* 0x0000080001047983 */ /* 0x008ee80000100800 */
[----:B------:R-:W3:Y:S04]  /*cee00*/  LDL R5, [R1+0xc] ;  /* 0x00000c0001057983 */ /* 0x000ee80000100800 */
[----:B--2---:R1:W-:Y:S04]  /*cee10*/  STL.64 [R1+0x102c0], R6 ;  /* 0x0102c00601007387 */ /* 0x0043e80000100a00 */
[----:B---3--:R-:W-:Y:S04]  /*cee20*/  STL.64 [R1+0x102b8], R4 ;  /* 0x0102b80401007387 */ /* 0x008fe80000100a00 */
[----:B0-----:R-:W2:Y:S04]  /*cee30*/  LDL.LU R24, [R1+0xa50] ;  /* 0x000a500001187983 */ /* 0x001ea80000300800 */
[----:B------:R-:W2:Y:S04]  /*cee40*/  LDL.LU R25, [R1+0xa54] ;  /* 0x000a540001197983 */ /* 0x000ea80000300800 */
[----:B------:R-:W3:Y:S04]  /*cee50*/  LDL.LU R26, [R1+0xa58] ;  /* 0x000a5800011a7983 */ /* 0x000ee80000300800 */
[----:B------:R-:W3:Y:S04]  /*cee60*/  LDL.LU R27, [R1+0xa5c] ;  /* 0x000a5c00011b7983 */ /* 0x000ee80000300800 */
[----:B---3--:R-:W-:Y:S04]  /*cee70*/  STL.64 [R1+0x102d0], R26 ;  /* 0x0102d01a01007387 */ /* 0x008fe80000100a00 */
[----:B--2---:R0:W-:Y:S04]  /*cee80*/  STL.64 [R1+0x102c8], R24 ;  /* 0x0102c81801007387 */ /* 0x0041e80000100a00 */
[----:B-1----:R-:W2:Y:S04]  /*cee90*/  LDL R6, [R1+0x10] ;  /* 0x0000100001067983 */ /* 0x002ea80000100800 */
[----:B------:R-:W2:Y:S04]  /*ceea0*/  LDL R7, [R1+0x14] ;  /* 0x0000140001077983 */ /* 0x000ea80000100800 */
[----:B--2---:R-:W-:Y:S04]  /*ceeb0*/  STL.64 [R1+0x102d8], R6 ;  /* 0x0102d80601007387 */ /* 0x004fe80000100a00 */
        /* <DEDUP_REMOVED lines=1012> */
[----:B------:R-:W2:Y:S04]  /*d2e00*/  LDL.LU R29, [R1+0x3450] ;  /* 0x00345000011d7983 */ /* 0x000ea80000300800 */
[----:B------:R-:W2:Y:S01]  /*d2e10*/  LDL.LU R28, [R1+0x345c] ;  /* 0x00345c00011c7983 */ /* 0x000ea20000300800 */
[----:B------:R-:W-:-:S03]  /*d2e20*/  IMAD.MOV.U32 R8, RZ, RZ, R2 ;  /* 0x000000ffff087224 */ /* 0x000fc600078e0002 */
[----:B------:R-:W2:Y:S04]  /*d2e30*/  LDL.LU R11, [R1+0x3458] ;  /* 0x00345800010b7983 */ /* 0x000ea80000300800 */
[----:B------:R-:W2:Y:S04]  /*d2e40*/  LDL.LU R2, [R1+0x3464] ;  /* 0x0034640001027983 */ /* 0x000ea80000300800 */
[----:B------:R-:W2:Y:S01]  /*d2e50*/  LDL.LU R10, [R1+0x3460] ;  /* 0x00346000010a7983 */ /* 0x000ea20000300800 */
[----:B----4-:R-:W-:-:S03]  /*d2e60*/  IMAD.MOV.U32 R9, RZ, RZ, R0 ;  /* 0x000000ffff097224 */ /* 0x010fc600078e0000 */
        /* <DEDUP_REMOVED lines=16> */
[----:B------:R-:W-:Y:S02]  /*d2f70*/  IMAD R10, R10, 0x100, R2 ;  /* 0x000001000a0a7824 */ /* 0x000fe400078e0202 */
[----:B----4-:R-:W-:Y:S01]  /*d2f80*/  IMAD R0, R0, 0x100, R3 ;  /* 0x0000010000007824 */ /* 0x010fe200078e0203 */
        /* <DEDUP_REMOVED lines=33> */
[----:B------:R-:W3:Y:S06]  /*d31a0*/  LDL.LU R29, [R1+0xfff8] ;  /* 0x00fff800011d7983 */ /* 0x000eec0000300800 */
        /* <DEDUP_REMOVED lines=98> */
[----:B---3--:R-:W-:-:S15]  /*d37d0*/  HMMA.16816.F32 R16, R12, R24, R16 ;  /* 0x000000180c10723c */ /* 0x008fde0000001810 */
[----:B------:R-:W-:-:S04]  /*d37e0*/  NOP ;  /* 0x0000000000007918 */ /* 0x000fc80000000000 */
[----:B------:R-:W-:Y:S04]  /*d37f0*/  STL.64 [R1+0x190], R16 ;  /* 0x0001901001007387 */ /* 0x000fe80000100a00 */
[----:B------:R0:W-:Y:S04]  /*d3800*/  STL.64 [R1+0x198], R18 ;  /* 0x0001981201007387 */ /* 0x0001e80000100a00 */
[----:B0-----:R-:W4:Y:S04]  /*d3810*/  LDL.LU.64 R18, [R1+0xfe68] ;  /* 0x00fe680001127983 */ /* 0x001f280000300a00 */
[----:B------:R-:W3:Y:S01]  /*d3820*/  LDL.LU.64 R16, [R1+0xfe60] ;  /* 0x00fe600001107983 */ /* 0x000ee20000300a00 */
[----:B--2---:R-:W-:Y:S03]  /*d3830*/  HMMA.16816.F32 R24, R12, R26, R20 ;  /* 0x0000001a0c18723c */ /* 0x004fe60000001814 */
[----:B------:R-:W2:Y:S04]  /*d3840*/  LDL.LU.64 R22, [R1+0xfe58] ;  /* 0x00fe580001167983 */ /* 0x000ea80000300a00 */
[----:B------:R-:W2:-:S12]  /*d3850*/  LDL.LU.64 R20, [R1+0xfe50] ;  /* 0x00fe500001147983 */ /* 0x000e980000300a00 */
        /* <DEDUP_REMOVED lines=14> */
[----:B------:R-:W-:Y:S04]  /*d3940*/  STL.64 [R1+0x150], R8 ;  /* 0x0001500801007387 */ /* 0x000fe80000100a00 */
[----:B------:R-:W-:Y:S04]  /*d3950*/  STL.64 [R1+0x158], R10 ;  /* 0x0001580a01007387 */ /* 0x000fe80000100a00 */
[----:B------:R-:W2:Y:S04]  /*d3960*/  LDL.LU R5, [R1+0xf34] ;  /* 0x000f340001057983 */ /* 0x000ea80000300800 */
[----:B-1----:R-:W4:Y:S04]  /*d3970*/  LDL.LU R6, [R1+0xf38] ;  /* 0x000f380001067983 */ /* 0x002f280000300800 */
        /* <DEDUP_REMOVED lines=28> */
[----:B0-----:R-:W3:Y:S04]  /*d3b40*/  LDL.LU R8, [R1+0xf00] ;  /* 0x000f000001087983 */ /* 0x001ee80000300800 */
[----:B------:R-:W3:Y:S04]  /*d3b50*/  LDL.LU R9, [R1+0xf04] ;  /* 0x000f040001097983 */ /* 0x000ee80000300800 */
[----:B------:R-:W3:Y:S04]  /*d3b60*/  LDL.LU R10, [R1+0xf08] ;  /* 0x000f0800010a7983 */ /* 0x000ee80000300800 */
[----:B------:R-:W3:Y:S04]  /*d3b70*/  LDL.LU R11, [R1+0xf0c] ;  /* 0x000f0c00010b7983 */ /* 0x000ee80000300800 */
[----:B----4-:R-:W-:Y:S04]  /*d3b80*/  STL.64 [R1+0xfdd8], R6 ;  /* 0x00fdd80601007387 */ /* 0x010fe80000100a00 */
        /* <DEDUP_REMOVED lines=79> */
[----:B------:R-:W4:Y:S04]  /*d4080*/  LDL.LU R10, [R1+0xf78] ;  /* 0x000f7800010a7983 */ /* 0x000f280000300800 */
[----:B------:R-:W4:Y:S01]  /*d4090*/  LDL.LU R11, [R1+0xf7c] ;  /* 0x000f7c00010b7983 */ /* 0x000f220000300800 */
[----:B--2---:R-:W-:-:S15]  /*d40a0*/  HMMA.16816.F32 R24, R12, R6, R24 ;  /* 0x000000060c18723c */ /* 0x004fde0000001818 */
[----:B------:R-:W-:-:S04]  /*d40b0*/  NOP ;  /* 0x0000000000007918 */ /* 0x000fc80000000000 */
[----:B------:R-:W-:Y:S04]  /*d40c0*/  STL.64 [R1+0x7a0], R24 ;  /* 0x0007a01801007387 */ /* 0x000fe80000100a00 */
[----:B------:R0:W-:Y:S04]  /*d40d0*/  STL.64 [R1+0x7a8], R26 ;  /* 0x0007a81a01007387 */ /* 0x0001e80000100a00 */
[----:B0-----:R-:W2:Y:S04]  /*d40e0*/  LDL.LU.64 R26, [R1+0xfdb8] ;  /* 0x00fdb800011a7983 */ /* 0x001ea80000300a00 */
[----:B------:R-:W2:Y:S01]  /*d40f0*/  LDL.LU.64 R24, [R1+0xfdb0] ;  /* 0x00fdb00001187983 */ /* 0x000ea20000300a00 */
[----:B----4-:R-:W-:Y:S03]  /*d4100*/  HMMA.16816.F32 R8, R12, R4, R8 ;  /* 0x000000040c08723c */ /* 0x010fe60000001808 */
[----:B------:R-:W-:Y:S04]  /*d4110*/  STL.64 [R1+0xfb58], R6 ;  /* 0x00fb580601007387 */ /* 0x000fe80000100a00 */
[----:B------:R-:W-:-:S12]  /*d4120*/  STL.64 [R1+0xfb50], R4 ;  /* 0x00fb500401007387 */ /* 0x000fd80000100a00 */
[----:B------:R3:W-:Y:S02]  /*d4130*/  STL.64 [R1+0x7c0], R8 ;  /* 0x0007c00801007387 */ /* 0x0007e40000100a00 */
[----:B---3--:R-:W-:Y:S02]  /*d4140*/  IMAD R8, R20, 0x100, R19 ;  /* 0x0000010014087824 */ /* 0x008fe400078e0213 */
        /* <DEDUP_REMOVED lines=2578> */
[----:B------:R-:W2:Y:S04]  /*de270*/  LDL.LU.64 R24, [R1+0xf0b0] ;  /* 0x00f0b00001187983 */ /* 0x000ea80000300a00 */
[----:B------:R-:W2:Y:S01]  /*de280*/  LDL.LU R0, [R1+0x3548] ;  /* 0x0035480001007983 */ /* 0x000ea20000300800 */
[C---:B---3--:R-:W-:Y:S08]  /*de290*/  HMMA.16816.F32 R4, R12.reuse, R16, R4 ;  /* 0x000000100c04723c */ /* 0x048ff00000001804 */
[C---:B----4-:R-:W-:Y:S11]  /*de2a0*/  HMMA.16816.F32 R8, R12.reuse, R18, R8 ;  /* 0x000000120c08723c */ /* 0x050ff60000001808 */
[----:B------:R-:W-:Y:S04]  /*de2b0*/  STL.64 [R1+0x15d0], R4 ;  /* 0x0015d00401007387 */ /* 0x000fe80000100a00 */
[----:B------:R2:W-:Y:S02]  /*de2c0*/  STL.64 [R1+0x15d8], R6 ;  /* 0x0015d80601007387 */ /* 0x0005e40000100a00 */
[C---:B--2---:R-:W-:Y:S02]  /*de2d0*/  HMMA.16816.F32 R4, R12.reuse, R28, R20 ;  /* 0x0000001c0c04723c */ /* 0x044fe40000001814 */
[----:B------:R-:W2:Y:S04]  /*de2e0*/  LDL.LU R20, [R1+0x1b90] ;  /* 0x001b900001147983 */ /* 0x000ea80000300800 */
[----:B------:R-:W-:Y:S04]  /*de2f0*/  STL.64 [R1+0x15e0], R8 ;  /* 0x0015e00801007387 */ /* 0x000fe80000100a00 */
[----:B------:R-:W-:Y:S09]  /*de300*/  STL.64 [R1+0x15e8], R10 ;  /* 0x0015e80a01007387 */ /* 0x000ff20000100a00 */
        /* <DEDUP_REMOVED lines=36> */
[----:B----4-:R-:W-:Y:S04]  /*de550*/  STL.64 [R1+0xf048], R6 ;  /* 0x00f0480601007387 */ /* 0x010fe80000100a00 */
[----:B---3--:R0:W-:Y:S04]  /*de560*/  STL.64 [R1+0xf040], R4 ;  /* 0x00f0400401007387 */ /* 0x0081e80000100a00 */
[----:B0-----:R-:W3:Y:S04]  /*de570*/  LDL.LU R4, [R1+0x1be0] ;  /* 0x001be00001047983 */ /* 0x001ee80000300800 */
[----:B------:R-:W3:Y:S04]  /*de580*/  LDL.LU R5, [R1+0x1be4] ;  /* 0x001be40001057983 */ /* 0x000ee80000300800 */
[----:B------:R-:W3:Y:S04]  /*de590*/  LDL.LU R6, [R1+0x1be8] ;  /* 0x001be80001067983 */ /* 0x000ee80000300800 */
[----:B------:R-:W3:Y:S04]  /*de5a0*/  LDL.LU R7, [R1+0x1bec] ;  /* 0x001bec0001077983 */ /* 0x000ee80000300800 */
[----:B------:R0:W-:Y:S04]  /*de5b0*/  STL [R1+0xf018], R29 ;  /* 0x00f0181d01007387 */ /* 0x0001e80000100800 */
[----:B0-----:R-:W4:Y:S04]  /*de5c0*/  LDL.LU R29, [R1+0x3540] ;  /* 0x00354000011d7983 */ /* 0x001f280000300800 */
        /* <DEDUP_REMOVED lines=34> */
[----:B0-----:R-:W4:Y:S04]  /*de7f0*/  LDL.LU R22, [R1+0x3544] ;  /* 0x0035440001167983 */ /* 0x001f280000300800 */
        /* <DEDUP_REMOVED lines=47> */
[----:B------:R0:W-:Y:S02]  /*deaf0*/  STL.64 [R1+0x16a0], R8 ;  /* 0x0016a00801007387 */ /* 0x0001e40000100a00 */
[----:B0-----:R-:W-:Y:S02]  /*deb00*/  IMAD R8, R19, 0x100, R18 ;  /* 0x0000010013087824 */ /* 0x001fe400078e0212 */
[----:B------:R-:W-:Y:S01]  /*deb10*/  IMAD R4, R21, 0x100, R20 ;  /* 0x0000010015047824 */ /* 0x000fe200078e0214 */
[----:B------:R-:W-:Y:S01]  /*deb20*/  STL.64 [R1+0x16a8], R10 ;  /* 0x0016a80a01007387 */ /* 0x000fe20000100a00 */
[----:B--2---:R-:W-:Y:S03]  /*deb30*/  HMMA.16816.F32 R16, R12, R2, R24 ;  /* 0x000000020c10723c */ /* 0x004fe60000001818 */
[----:B------:R-:W-:-:S15]  /*deb40*/  F2FP.F16.E4M3.UNPACK_B R13, R4 ;  /* 0x00000004ff0d723e */ /* 0x000fde00020006ff */
[----:B------:R-:W-:Y:S01]  /*deb50*/  NOP ;  /* 0x0000000000007918 */ /* 0x000fe20000000000 */
[----:B------:R0:W-:Y:S04]  /*deb60*/  STL.64 [R1+0x1690], R16 ;  /* 0x0016901001007387 */ /* 0x0001e80000100a00 */
[----:B------:R1:W-:Y:S04]  /*deb70*/  STL.64 [R1+0x1698], R18 ;  /* 0x0016981201007387 */ /* 0x0003e80000100a00 */
[----:B------:R-:W2:Y:S04]  /*deb80*/  LDL.LU R4, [R1+0x1da0] ;  /* 0x001da00001047983 */ /* 0x000ea80000300800 */
[----:B------:R-:W2:Y:S04]  /*deb90*/  LDL.LU R5, [R1+0x1da4] ;  /* 0x001da40001057983 */ /* 0x000ea80000300800 */
[----:B------:R-:W3:Y:S04]  /*deba0*/  LDL.LU R6, [R1+0x1da8] ;  /* 0x001da80001067983 */ /* 0x000ee80000300800 */
[----:B------:R-:W3:Y:S04]  /*debb0*/  LDL.LU R7, [R1+0x1dac] ;  /* 0x001dac0001077983 */ /* 0x000ee80000300800 */
[----:B---3--:R3:W-:Y:S04]  /*debc0*/  STL.64 [R1+0xee38], R6 ;  /* 0x00ee380601007387 */ /* 0x0087e80000100a00 */
[----:B--2---:R2:W-:Y:S04]  /*debd0*/  STL.64 [R1+0xee30], R4 ;  /* 0x00ee300401007387 */ /* 0x0045e80000100a00 */
[----:B0-----:R-:W2:Y:S04]  /*debe0*/  LDL.LU R16, [R1+0x1d80] ;  /* 0x001d800001107983 */ /* 0x001ea80000300800 */
[----:B------:R-:W2:Y:S04]  /*debf0*/  LDL.LU R17, [R1+0x1d84] ;  /* 0x001d840001117983 */ /* 0x000ea80000300800 */
[----:B-1----:R-:W2:Y:S04]  /*dec00*/  LDL.LU R18, [R1+0x1d88] ;  /* 0x001d880001127983 */ /* 0x002ea80000300800 */
[----:B------:R-:W2:Y:S04]  /*dec10*/  LDL.LU R19, [R1+0x1d8c] ;  /* 0x001d8c0001137983 */ /* 0x000ea80000300800 */
[----:B--2---:R-:W-:Y:S04]  /*dec20*/  STL.64 [R1+0xee48], R18 ;  /* 0x00ee481201007387 */ /* 0x004fe80000100a00 */
[----:B------:R-:W-:Y:S04]  /*dec30*/  STL.64 [R1+0xee40], R16 ;  /* 0x00ee401001007387 */ /* 0x000fe80000100a00 */
[----:B------:R-:W2:Y:S04]  /*dec40*/  LDL.LU R24, [R1+0x1d70] ;  /* 0x001d700001187983 */ /* 0x000ea80000300800 */
[----:B------:R-:W2:Y:S04]  /*dec50*/  LDL.LU R25, [R1+0x1d74] ;  /* 0x001d740001197983 */ /* 0x000ea80000300800 */
[----:B------:R-:W2:Y:S04]  /*dec60*/  LDL.LU R26, [R1+0x1d78] ;  /* 0x001d7800011a7983 */ /* 0x000ea80000300800 */
[----:B------:R-:W2:Y:S04]  /*dec70*/  LDL.LU R27, [R1+0x1d7c] ;  /* 0x001d7c00011b7983 */ /* 0x000ea80000300800 */
[----:B--2---:R-:W-:Y:S04]  /*dec80*/  STL.64 [R1+0xee58], R26 ;  /* 0x00ee581a01007387 */ /* 0x004fe80000100a00 */
[----:B------:R0:W-:Y:S04]  /*dec90*/  STL.64 [R1+0xee50], R24 ;  /* 0x00ee501801007387 */ /* 0x0001e80000100a00 */
[----:B---3--:R-:W2:Y:S04]  /*deca0*/  LDL R6, [R1] ;  /* 0x0000000001067983 */ /* 0x008ea80000100800 */
[----:B------:R-:W2:Y:S04]  /*decb0*/  LDL R7, [R1+0x4] ;  /* 0x0000040001077983 */ /* 0x000ea80000100800 */
[----:B------:R-:W3:Y:S04]  /*decc0*/  LDL R4, [R1+0x8] ;  /* 0x0000080001047983 */ /* 0x000ee80000100800 */
        /* <DEDUP_REMOVED lines=37> */
[----:B-1----:R-:W2:Y:S04]  /*def20*/  LDL R6, [R1+0x30] ;  /* 0x0000300001067983 */ /* 0x002ea80000100800 */
[----:B------:R-:W2:Y:S04]  /*def30*/  LDL R7, [R1+0x34] ;  /* 0x0000340001077983 */ /* 0x000ea80000100800 */
[----:B--2---:R-:W-:Y:S04]  /*def40*/  STL.64 [R1+0xeee0], R6 ;  /* 0x00eee00601007387 */ /* 0x004fe80000100a00 */
[----:B---3--:R-:W-:Y:S04]  /*def50*/  STL.64 [R1+0xeec0], R26 ;  /* 0x00eec01a01007387 */ /* 0x008fe80000100a00 */
[----:B------:R0:W-:Y:S04]  /*def60*/  STL.64 [R1+0xeeb8], R24 ;  /* 0x00eeb81801007387 */ /* 0x0001e80000100a00 */
[----:B0-----:R-:W2:Y:S04]  /*def70*/  LDL.LU R24, [R1+0x1d10] ;  /* 0x001d100001187983 */ /* 0x001ea80000300800 */
[----:B------:R-:W2:Y:S04]  /*def80*/  LDL.LU R25, [R1+0x1d14] ;  /* 0x001d140001197983 */ /* 0x000ea80000300800 */
[----:B------:R-:W3:Y:S04]  /*def90*/  LDL.LU R26, [R1+0x1d18] ;  /* 0x001d1800011a7983 */ /* 0x000ee80000300800 */
[----:B------:R-:W3:Y:S04]  /*defa0*/  LDL.LU R27, [R1+0x1d1c] ;  /* 0x001d1c00011b7983 */ /* 0x000ee80000300800 */
[----:B------:R-:W2:Y:S04]  /*defb0*/  LDL R4, [R1+0x38] ;  /* 0x0000380001047983 */ /* 0x000ea80000100800 */
        /* <DEDUP_REMOVED lines=17> */
[----:B------:R-:W2:Y:S04]  /*df0d0*/  LDL.64 R6, [R1+0x50] ;  /* 0x0000500001067983 */ /* 0x000ea80000100a00 */
[----:B------:R-:W3:Y:S04]  /*df0e0*/  LDL R4, [R1+0x48] ;  /* 0x0000480001047983 */ /* 0x000ee80000100800 */
[----:B------:R-:W3:Y:S04]  /*df0f0*/  LDL R5, [R1+0x4c] ;  /* 0x00004c0001057983 */ /* 0x000ee80000100800 */
[----:B--2---:R-:W-:Y:S04]  /*df100*/  STL.64 [R1+0xef40], R6 ;  /* 0x00ef400601007387 */ /* 0x004fe80000100a00 */
[----:B---3--:R-:W-:Y:S04]  /*df110*/  STL.64 [R1+0xef38], R4 ;  /* 0x00ef380401007387 */ /* 0x008fe80000100a00 */
[----:B------:R-:W-:Y:S04]  /*df120*/  STL.64 [R1+0xef08], R26 ;  /* 0x00ef081a01007387 */ /* 0x000fe80000100a00 */
        /* <DEDUP_REMOVED lines=91> */
[----:B----4-:R-:W-:-:S02]  /*df6e0*/  IMAD R29, R29, 0x100, R22 ;  /* 0x000001001d1d7824 */ /* 0x010fc400078e0216 */
[----:B------:R-:W-:Y:S01]  /*df6f0*/  IMAD R0, R0, 0x100, R23 ;  /* 0x0000010000007824 */ /* 0x000fe200078e0217 */
[----:B---3--:R-:W-:Y:S04]  /*df700*/  STL.64 [R1+0xf010], R26 ;  /* 0x00f0101a01007387 */ /* 0x008fe80000100a00 */
[----:B--2---:R0:W-:Y:S04]  /*df710*/  STL.64 [R1+0xf008], R24 ;  /* 0x00f0081801007387 */ /* 0x0041e80000100a00 */
[----:B0-----:R-:W2:Y:S04]  /*df720*/  LDL.LU R24, [R1+0x1c30] ;  /* 0x001c300001187983 */ /* 0x001ea80000300800 */
[----:B------:R-:W2:Y:S04]  /*df730*/  LDL.LU R25, [R1+0x1c34] ;  /* 0x001c340001197983 */ /* 0x000ea80000300800 */
[----:B------:R-:W2:Y:S04]  /*df740*/  LDL.LU R26, [R1+0x1c38] ;  /* 0x001c3800011a7983 */ /* 0x000ea80000300800 */
[----:B------:R-:W2:Y:S01]  /*df750*/  LDL.LU R27, [R1+0x1c3c] ;  /* 0x001c3c00011b7983 */ /* 0x000ea20000300800 */
[----:B------:R-:W-:-:S02]  /*df760*/  F2FP.F16.E4M3.UNPACK_B R12, R8 ;  /* 0x00000008ff0c723e */ /* 0x000fc400020006ff */
[----:B------:R-:W-:Y:S02]  /*df770*/  F2FP.F16.E4M3.UNPACK_B R14, R29 ;  /* 0x0000001dff0e723e */ /* 0x000fe400020006ff */
[----:B------:R-:W-:Y:S01]  /*df780*/  F2FP.F16.E4M3.UNPACK_B R15, R0 ;  /* 0x00000000ff0f723e */ /* 0x000fe200020006ff */
        /* <DEDUP_REMOVED lines=8> */
[----:B------:R-:W3:Y:S04]  /*df810*/  LDL.LU R8, [R1+0x1db0] ;  /* 0x001db00001087983 */ /* 0x000ee80000300800 */
[----:B------:R-:W3:Y:S04]  /*df820*/  LDL.LU R9, [R1+0x1db4] ;  /* 0x001db40001097983 */ /* 0x000ee80000300800 */
[----:B------:R-:W3:Y:S04]  /*df830*/  LDL.LU R10, [R1+0x1db8] ;  /* 0x001db800010a7983 */ /* 0x000ee80000300800 */
[----:B------:R-:W3:Y:S04]  /*df840*/  LDL.LU R11, [R1+0x1dbc] ;  /* 0x001dbc00010b7983 */ /* 0x000ee80000300800 */
        /* <DEDUP_REMOVED lines=116> */
[----:B0-----:R-:W2:Y:S04]  /*dff90*/  LDL.LU.64 R26, [R1+0xee58] ;  /* 0x00ee5800011a7983 */ /* 0x001ea80000300a00 */
[----:B------:R-:W2:Y:S01]  /*dffa0*/  LDL.LU.64 R24, [R1+0xee50] ;  /* 0x00ee500001187983 */ /* 0x000ea20000300a00 */
[----:B---3--:R-:W-:Y:S03]  /*dffb0*/  HMMA.16816.F32 R4, R12, R6, R16 ;  /* 0x000000060c04723c */ /* 0x008fe60000001810 */
        /* <DEDUP_REMOVED lines=11> */
[----:B------:R-:W4:Y:S04]  /*e0070*/  LDL.LU.64 R24, [R1+0xee20] ;  /* 0x00ee200001187983 */ /* 0x000f280000300a00 */
[----:B------:R-:W-:Y:S01]  /*e0080*/  STL.64 [R1+0xed58], R28 ;  /* 0x00ed581c01007387 */ /* 0x000fe20000100a00 */
        /* <DEDUP_REMOVED lines=55> */
[----:B------:R-:W3:Y:S04]  /*e0400*/  LDL.LU.64 R28, [R1+0x98] ;  /* 0x00009800011c7983 */ /* 0x000ee80000300a00 */
[----:B------:R-:W-:Y:S04]  /*e0410*/  STL.64 [R1+0xec30], R22 ;  /* 0x00ec301601007387 */ /* 0x000fe80000100a00 */
[----:B------:R0:W-:Y:S04]  /*e0420*/  STL.64 [R1+0xec28], R20 ;  /* 0x00ec281401007387 */ /* 0x0001e80000100a00 */
[----:B0-----:R-:W2:Y:S04]  /*e0430*/  LDL.LU R20, [R1+0x1e10] ;  /* 0x001e100001147983 */ /* 0x001ea80000300800 */
[----:B------:R-:W2:Y:S04]  /*e0440*/  LDL.LU R21, [R1+0x1e14] ;  /* 0x001e140001157983 */ /* 0x000ea80000300800 */
[----:B------:R-:W2:Y:S04]  /*e0450*/  LDL.LU R22, [R1+0x1e18] ;  /* 0x001e180001167983 */ /* 0x000ea80000300800 */
[----:B------:R-:W2:Y:S04]  /*e0460*/  LDL.LU R23, [R1+0x1e1c] ;  /* 0x001e1c0001177983 */ /* 0x000ea80000300800 */
[----:B------:R-:W-:Y:S04]  /*e0470*/  STL.64 [R1+0x1870], R8 ;  /* 0x0018700801007387 */ /* 0x000fe80000100a00 */
[----:B------:R0:W-:Y:S04]  /*e0480*/  STL.64 [R1+0x1878], R10 ;  /* 0x0018780a01007387 */ /* 0x0001e80000100a00 */
[----:B0-----:R-:W2:Y:S04]  /*e0490*/  LDL.LU.64 R10, [R1+0xedf8] ;  /* 0x00edf800010a7983 */ /* 0x001ea80000300a00 */
[----:B------:R-:W2:Y:S04]  /*e04a0*/  LDL.LU.64 R8, [R1+0xedf0] ;  /* 0x00edf00001087983 */ /* 0x000ea80000300a00 */
[----:B------:R0:W-:Y:S04]  /*e04b0*/  STL [R1+0xec0c], R18 ;  /* 0x00ec0c1201007387 */ /* 0x0001e80000100800 */
[----:B0-----:R-:W3:Y:S04]  /*e04c0*/  LDL.LU R18, [R1+0x3568] ;  /* 0x0035680001127983 */ /* 0x001ee80000300800 */
[----:B------:R0:W-:Y:S04]  /*e04d0*/  STL [R1+0xec08], R19 ;  /* 0x00ec081301007387 */ /* 0x0001e80000100800 */
[----:B0-----:R-:W3:Y:S01]  /*e04e0*/  LDL.LU R19, [R1+0x356c] ;  /* 0x00356c0001137983 */ /* 0x001ee20000300800 */
[----:B--2---:R-:W-:-:S15]  /*e04f0*/  HMMA.16816.F32 R8, R12, R16, R8 ;  /* 0x000000100c08723c */ /* 0x004fde0000001808 */
[----:B------:R-:W-:-:S04]  /*e0500*/  NOP ;  /* 0x0000000000007918 */ /* 0x000fc80000000000 */
[----:B------:R-:W-:Y:S04]  /*e0510*/  STL.64 [R1+0x1880], R8 ;  /* 0x0018800801007387 */ /* 0x000fe80000100a00 */
[----:B------:R0:W-:Y:S04]  /*e0520*/  STL.64 [R1+0x1888], R10 ;  /* 0x0018880a01007387 */ /* 0x0001e80000100a00 */
[----:B0-----:R-:W4:Y:S04]  /*e0530*/  LDL.LU.64 R10, [R1+0xede8] ;  /* 0x00ede800010a7983 */ /* 0x001f280000300a00 */
[----:B------:R-:W2:Y:S04]  /*e0540*/  LDL.LU.64 R8, [R1+0xede0] ;  /* 0x00ede00001087983 */ /* 0x000ea80000300a00 */
[----:B------:R0:W-:Y:S04]  /*e0550*/  STL [R1+0xec14], R16 ;  /* 0x00ec141001007387 */ /* 0x0001e80000100800 */
[----:B0-----:R-:W2:Y:S04]  /*e0560*/  LDL.LU R16, [R1+0x3560] ;  /* 0x0035600001107983 */ /* 0x001ea80000300800 */
[----:B------:R0:W-:Y:S04]  /*e0570*/  STL [R1+0xec10], R17 ;  /* 0x00ec101101007387 */ /* 0x0001e80000100800 */
[----:B0-----:R-:W2:Y:S01]  /*e0580*/  LDL.LU R17, [R1+0x3564] ;  /* 0x0035640001117983 */ /* 0x001ea20000300800 */
[----:B----4-:R-:W-:-:S15]  /*e0590*/  HMMA.16816.F32 R4, R12, R10, R4 ;  /* 0x0000000a0c04723c */ /* 0x010fde0000001804 */
[----:B------:R-:W-:-:S04]  /*e05a0*/  NOP ;  /* 0x0000000000007918 */ /* 0x000fc80000000000 */
[----:B------:R-:W-:Y:S04]  /*e05b0*/  STL.64 [R1+0x1890], R4 ;  /* 0x0018900401007387 */ /* 0x000fe80000100a00 */
[----:B------:R0:W-:Y:S04]  /*e05c0*/  STL.64 [R1+0x1898], R6 ;  /* 0x0018980601007387 */ /* 0x0001e80000100a00 */
[----:B0-----:R-:W2:Y:S04]  /*e05d0*/  LDL.LU.64 R6, [R1+0xedd8] ;  /* 0x00edd80001067983 */ /* 0x001ea80000300a00 */
[----:B------:R-:W2:Y:S04]  /*e05e0*/  LDL.LU.64 R4, [R1+0xedd0] ;  /* 0x00edd00001047983 */ /* 0x000ea80000300a00 */
[----:B------:R0:W-:Y:S04]  /*e05f0*/  STL [R1+0xebec], R10 ;  /* 0x00ebec0a01007387 */ /* 0x0001e80000100800 */
[----:B0-----:R-:W4:Y:S04]  /*e0600*/  LDL.LU R10, [R1+0x3558] ;  /* 0x00355800010a7983 */ /* 0x001f280000300800 */
[----:B------:R0:W-:Y:S04]  /*e0610*/  STL [R1+0xebe8], R11 ;  /* 0x00ebe80b01007387 */ /* 0x0001e80000100800 */
[----:B0-----:R-:W4:Y:S01]  /*e0620*/  LDL.LU R11, [R1+0x355c] ;  /* 0x00355c00010b7983 */ /* 0x001f220000300800 */
[----:B--2---:R-:W-:-:S15]  /*e0630*/  HMMA.16816.F32 R4, R12, R8, R4 ;  /* 0x000000080c04723c */ /* 0x004fde0000001804 */
[----:B------:R-:W-:-:S04]  /*e0640*/  NOP ;  /* 0x0000000000007918 */ /* 0x000fc80000000000 */
[----:B------:R-:W-:Y:S04]  /*e0650*/  STL.64 [R1+0x18a0], R4 ;  /* 0x0018a00401007387 */ /* 0x000fe80000100a00 */
[----:B------:R0:W-:Y:S04]  /*e0660*/  STL.64 [R1+0x18a8], R6 ;  /* 0x0018a80601007387 */ /* 0x0001e80000100a00 */
[----:B0-----:R-:W2:Y:S04]  /*e0670*/  LDL.LU.64 R6, [R1+0xedc8] ;  /* 0x00edc80001067983 */ /* 0x001ea80000300a00 */
[----:B------:R-:W3:Y:S04]  /*e0680*/  LDL.LU.64 R4, [R1+0xedc0] ;  /* 0x00edc00001047983 */ /* 0x000ee80000300a00 */
        /* <DEDUP_REMOVED lines=15> */
[----:B------:R-:W2:Y:S01]  /*e0780*/  LDL.LU.64 R24, [R1+0xeda0] ;  /* 0x00eda00001187983 */ /* 0x000ea20000300a00 */
[----:B------:R-:W-:Y:S03]  /*e0790*/  HMMA.16816.F32 R12, R12, R2, R20 ;  /* 0x000000020c0c723c */ /* 0x000fe60000001814 */
[----:B------:R0:W-:Y:S04]  /*e07a0*/  STL [R1+0xebc0], R5 ;  /* 0x00ebc00501007387 */ /* 0x0001e80000100800 */
[----:B------:R-:W-:Y:S04]  /*e07b0*/  STL.64 [R1+0xed50], R6 ;  /* 0x00ed500601007387 */ /* 0x000fe80000100a00 */
[----:B------:R1:W-:Y:S01]  /*e07c0*/  STL [R1+0xed48], R4 ;  /* 0x00ed480401007387 */ /* 0x0003e20000100800 */
[----:B------:R-:W-:-:S03]  /*e07d0*/  IMAD R8, R8, 0x100, R9 ;  /* 0x0000010008087824 */ /* 0x000fc600078e0209 */
[----:B------:R-:W-:Y:S04]  /*e07e0*/  STL [R1+0xeb94], R2 ;  /* 0x00eb940201007387 */ /* 0x000fe80000100800 */
[----:B------:R-:W-:Y:S01]  /*e07f0*/  STL [R1+0xeb90], R3 ;  /* 0x00eb900301007387 */ /* 0x000fe20000100800 */
[----:B0-----:R-:W-:Y:S02]  /*e0800*/  IMAD R5, R16, 0x100, R17 ;  /* 0x0000010010057824 */ /* 0x001fe400078e0211 */
[----:B-1----:R-:W-:Y:S02]  /*e0810*/  IMAD R4, R18, 0x100, R19 ;  /* 0x0000010012047824 */ /* 0x002fe400078e0213 */
[----:B----4-:R-:W-:Y:S01]  /*e0820*/  IMAD R6, R10, 0x100, R11 ;  /* 0x000001000a067824 */ /* 0x010fe200078e020b */
[----:B------:R0:W-:Y:S04]  /*e0830*/  STL.64 [R1+0x18c0], R12 ;  /* 0x0018c00c01007387 */ /* 0x0001e80000100a00 */
[----:B------:R1:W-:Y:S01]  /*e0840*/  STL.64 [R1+0x18c8], R14 ;  /* 0x0018c80e01007387 */ /* 0x0003e20000100a00 */
[----:B0-----:R-:W-:-:S02]  /*e0850*/  F2FP.F16.E4M3.UNPACK_B R12, R8 ;  /* 0x00000008ff0c723e */ /* 0x001fc400020006ff */
[----:B------:R-:W-:Y:S02]  /*e0860*/  F2FP.F16.E4M3.UNPACK_B R13, R6 ;  /* 0x00000006ff0d723e */ /* 0x000fe400020006ff */
[----:B-1----:R-:W-:Y:S02]  /*e0870*/  F2FP.F16.E4M3.UNPACK_B R14, R5 ;  /* 0x00000005ff0e723e */ /* 0x002fe400020006ff */
[----:B------:R-:W-:Y:S01]  /*e0880*/  F2FP.F16.E4M3.UNPACK_B R15, R4 ;  /* 0x00000004ff0f723e */ /* 0x000fe200020006ff */
[----:B------:R-:W-:Y:S02]  /*e0890*/  IMAD.MOV.U32 R3, RZ, RZ, R28 ;  /* 0x000000ffff037224 */ /* 0x000fe400078e001c */
[----:B------:R-:W-:-:S04]  /*e08a0*/  IMAD.MOV.U32 R2, RZ, RZ, R29 ;  /* 0x000000ffff027224 */ /* 0x000fc800078e001d */
[----:B--2---:R-:W-:-:S15]  /*e08b0*/  HMMA.16816.F32 R4, R12, R28, R24 ;  /* 0x0000001c0c04723c */ /* 0x004fde0000001818 */
[----:B------:R-:W-:-:S04]  /*e08c0*/  NOP ;  /* 0x0000000000007918 */ /* 0x000fc80000000000 */
[----:B------:R0:W-:Y:S04]  /*e08d0*/  STL.64 [R1+0x18e0], R4 ;  /* 0x0018e00401007387 */ /* 0x0001e80000100a00 */
[----:B------:R1:W-:Y:S04]  /*e08e0*/  STL.64 [R1+0x18e8], R6 ;  /* 0x0018e80601007387 */ /* 0x0003e80000100a00 */
[----:B------:R-:W2:Y:S04]  /*e08f0*/  LDL R26, [R1+0x50] ;  /* 0x00005000011a7983 */ /* 0x000ea80000100800 */
[----:B------:R-:W3:Y:S04]  /*e0900*/  LDL.LU R20, [R1+0x1ec0] ;  /* 0x001ec00001147983 */ /* 0x000ee80000300800 */
[----:B------:R-:W3:Y:S04]  /*e0910*/  LDL.LU R21, [R1+0x1ec4] ;  /* 0x001ec40001157983 */ /* 0x000ee80000300800 */
[----:B------:R-:W4:Y:S04]  /*e0920*/  LDL.LU R22, [R1+0x1ec8] ;  /* 0x001ec80001167983 */ /* 0x000f280000300800 */
[----:B------:R-:W4:Y:S04]  /*e0930*/  LDL.LU R23, [R1+0x1ecc] ;  /* 0x001ecc0001177983 */ /* 0x000f280000300800 */
[----:B------:R-:W2:Y:S04]  /*e0940*/  LDL.LU.64 R28, [R1+0x78] ;  /* 0x00007800011c7983 */ /* 0x000ea80000300a00 */
[----:B0-----:R-:W2:Y:S04]  /*e0950*/  LDL.LU R4, [R1+0x1e80] ;  /* 0x001e800001047983 */ /* 0x001ea80000300800 */
[----:B------:R-:W2:Y:S04]  /*e0960*/  LDL.LU R5, [R1+0x1e84] ;  /* 0x001e840001057983 */ /* 0x000ea80000300800 */
[----:B-1----:R-:W2:Y:S04]  /*e0970*/  LDL.LU R6, [R1+0x1e88] ;  /* 0x001e880001067983 */ /* 0x002ea80000300800 */
[----:B------:R-:W2:Y:S04]  /*e0980*/  LDL.LU R7, [R1+0x1e8c] ;  /* 0x001e8c0001077983 */ /* 0x000ea80000300800 */
[----:B--2---:R-:W-:Y:S04]  /*e0990*/  STL.64 [R1+0xed68], R6 ;  /* 0x00ed680601007387 */ /* 0x004fe80000100a00 */
[----:B------:R0:W-:Y:S04]  /*e09a0*/  STL.64 [R1+0xed60], R4 ;  /* 0x00ed600401007387 */ /* 0x0001e80000100a00 */
[----:B0-----:R-:W2:Y:S04]  /*e09b0*/  LDL.LU R4, [R1+0x1e70] ;  /* 0x001e700001047983 */ /* 0x001ea80000300800 */
[----:B------:R-:W2:Y:S04]  /*e09c0*/  LDL.LU R5, [R1+0x1e74] ;  /* 0x001e740001057983 */ /* 0x000ea80000300800 */
[----:B------:R-:W2:Y:S04]  /*e09d0*/  LDL.LU R6, [R1+0x1e78] ;  /* 0x001e780001067983 */ /* 0x000ea80000300800 */
[----:B------:R-:W2:Y:S04]  /*e09e0*/  LDL.LU R7, [R1+0x1e7c] ;  /* 0x001e7c0001077983 */ /* 0x000ea80000300800 */
[----:B------:R-:W3:Y:S04]  /*e09f0*/  LDL.LU.64 R8, [R1+0x90] ;  /* 0x0000900001087983 */ /* 0x000ee80000300a00 */
        /* <DEDUP_REMOVED lines=18> */
[----:B------:R-:W2:Y:S04]  /*e0b20*/  LDL.64 R18, [R1+0x70] ;  /* 0x0000700001127983 */ /* 0x000ea80000100a00 */
[----:B------:R-:W2:Y:S04]  /*e0b30*/  LDL.LU.64 R16, [R1+0x68] ;  /* 0x0000680001107983 */ /* 0x000ea80000300a00 */
[----:B----4-:R-:W-:Y:S04]  /*e0b40*/  STL.64 [R1+0xed30], R22 ;  /* 0x00ed301601007387 */ /* 0x010fe80000100a00 */
[----:B---3--:R0:W-:Y:S04]  /*e0b50*/  STL.64 [R1+0xed28], R20 ;  /* 0x00ed281401007387 */ /* 0x0081e80000100a00 */
[----:B0-----:R-:W3:Y:S04]  /*e0b60*/  LDL.LU R20, [R1+0x1ea0] ;  /* 0x001ea00001147983 */ /* 0x001ee80000300800 */
[----:B------:R-:W3:Y:S04]  /*e0b70*/  LDL.LU R21, [R1+0x1ea4] ;  /* 0x001ea40001157983 */ /* 0x000ee80000300800 */
[----:B------:R-:W4:Y:S04]  /*e0b80*/  LDL.LU R22, [R1+0x1ea8] ;  /* 0x001ea80001167983 */ /* 0x000f280000300800 */
[----:B------:R-:W4:Y:S01]  /*e0b90*/  LDL.LU R23, [R1+0x1eac] ;  /* 0x001eac0001177983 */ /* 0x000f220000300800 */
[----:B--2---:R-:W-:Y:S03]  /*e0ba0*/  HMMA.16816.F32 R4, R12, R8, R4 ;  /* 0x000000080c04723c */ /* 0x004fe60000001804 */
[----:B----4-:R-:W-:Y:S04]  /*e0bb0*/  STL.64 [R1+0xed40], R22 ;  /* 0x00ed401601007387 */ /* 0x010fe80000100a00 */
[----:B---3--:R0:W-:Y:S04]  /*e0bc0*/  STL.64 [R1+0xed38], R20 ;  /* 0x00ed381401007387 */ /* 0x0081e80000100a00 */
[----:B0-----:R-:W2:Y:S04]  /*e0bd0*/  LDL.LU R20, [R1+0x1e90] ;  /* 0x001e900001147983 */ /* 0x001ea80000300800 */
[----:B------:R-:W2:Y:S04]  /*e0be0*/  LDL.LU R21, [R1+0x1e94] ;  /* 0x001e940001157983 */ /* 0x000ea80000300800 */
[----:B------:R-:W2:Y:S04]  /*e0bf0*/  LDL.LU R22, [R1+0x1e98] ;  /* 0x001e980001167983 */ /* 0x000ea80000300800 */
[----:B------:R-:W2:Y:S04]  /*e0c00*/  LDL.LU R23, [R1+0x1e9c] ;  /* 0x001e9c0001177983 */ /* 0x000ea80000300800 */
[----:B------:R-:W3:Y:S04]  /*e0c10*/  LDL.64 R24, [R1+0x58] ;  /* 0x0000580001187983 */ /* 0x000ee80000100a00 */
[----:B------:R-:W-:Y:S04]  /*e0c20*/  STL [R1+0xebfc], R2 ;  /* 0x00ebfc0201007387 */ /* 0x000fe80000100800 */
[----:B------:R0:W-:Y:S04]  /*e0c30*/  STL [R1+0xebf8], R3 ;  /* 0x00ebf80301007387 */ /* 0x0001e80000100800 */
[----:B0-----:R-:W4:Y:S04]  /*e0c40*/  LDL.LU.64 R2, [R1+0x88] ;  /* 0x0000880001027983 */ /* 0x001f280000300a00 */
[----:B------:R-:W-:Y:S04]  /*e0c50*/  STL.64 [R1+0x18f0], R4 ;  /* 0x0018f00401007387 */ /* 0x000fe80000100a00 */
[----:B------:R0:W-:Y:S04]  /*e0c60*/  STL.64 [R1+0x18f8], R6 ;  /* 0x0018f80601007387 */ /* 0x0001e80000100a00 */
[----:B0-----:R-:W4:Y:S04]  /*e0c70*/  LDL.LU.64 R6, [R1+0xed98] ;  /* 0x00ed980001067983 */ /* 0x001f280000300a00 */
[----:B------:R-:W4:Y:S01]  /*e0c80*/  LDL.LU.64 R4, [R1+0xed90] ;  /* 0x00ed900001047983 */ /* 0x000f220000300a00 */
[----:B------:R-:W-:-:S02]  /*e0c90*/  IMAD.MOV.U32 R11, RZ, RZ, R9 ;  /* 0x000000ffff0b7224 */ /* 0x000fc400078e0009 */
[----:B------:R-:W-:-:S03]  /*e0ca0*/  IMAD.MOV.U32 R10, RZ, RZ, R8 ;  /* 0x000000ffff0a7224 */ /* 0x000fc600078e0008 */
[----:B------:R-:W-:Y:S04]  /*e0cb0*/  STL [R1+0xec04], R11 ;  /* 0x00ec040b01007387 */ /* 0x000fe80000100800 */
[----:B------:R0:W-:Y:S04]  /*e0cc0*/  STL [R1+0xec00], R10 ;  /* 0x00ec000a01007387 */ /* 0x0001e80000100800 */
[----:B0-----:R-:W2:Y:S01]  /*e0cd0*/  LDL.LU.64 R10, [R1+0x80] ;  /* 0x00008000010a7983 */ /* 0x001ea20000300a00 */
        /* <DEDUP_REMOVED lines=20> */
[----:B------:R-:W-:Y:S02]  /*e0e20*/  IMAD.MOV.U32 R2, RZ, RZ, R10 ;  /* 0x000000ffff027224 */ /* 0x000fe400078e000a */
[----:B------:R-:W-:Y:S02]  /*e0e30*/  IMAD.MOV.U32 R3, RZ, RZ, R11 ;  /* 0x000000ffff037224 */ /* 0x000fe400078e000b */
[----:B------:R-:W-:Y:S02]  /*e0e40*/  IMAD.MOV.U32 R11, RZ, RZ, R28 ;  /* 0x000000ffff0b7224 */ /* 0x000fe400078e001c */
[----:B------:R-:W-:Y:S02]  /*e0e50*/  IMAD.MOV.U32 R10, RZ, RZ, R29 ;  /* 0x000000ffff0a7224 */ /* 0x000fe400078e001d */
[----:B------:R-:W4:Y:S04]  /*e0e60*/  LDL.LU.64 R28, [R1+0xed58] ;  /* 0x00ed5800011c7983 */ /* 0x000f280000300a00 */
        /* <DEDUP_REMOVED lines=11> */
[----:B------:R-:W3:Y:S01]  /*e0f20*/  LDL.LU R4, [R1+0xed48] ;  /* 0x00ed480001047983 */ /* 0x000ee20000300800 */
[----:B------:R-:W-:Y:S01]  /*e0f30*/  HMMA.16816.F32 R20, R12, R16, R20 ;  /* 0x000000100c14723c */ /* 0x000fe20000001814 */
[----:B------:R-:W-:-:S02]  /*e0f40*/  IMAD.MOV.U32 R5, RZ, RZ, R18 ;  /* 0x000000ffff057224 */ /* 0x000fc400078e0012 */
[----:B--2---:R0:W-:Y:S04]  /*e0f50*/  STL.64 [R1+0xebd0], R6 ;  /* 0x00ebd00601007387 */ /* 0x0041e80000100a00 */
[----:B0-----:R-:W2:Y:S04]  /*e0f60*/  LDL.LU.64 R6, [R1+0x60] ;  /* 0x0000600001067983 */ /* 0x001ea80000300a00 */
[----:B---3--:R-:W-:Y:S08]  /*e0f70*/  STL.64 [R1+0xebc8], R4 ;  /* 0x00ebc80401007387 */ /* 0x008ff00000100a00 */
        /* <DEDUP_REMOVED lines=14> */
[C---:B------:R-:W-:Y:S01]  /*e1060*/  HMMA.16816.F32 R4, R12.reuse, R24, R8 ;  /* 0x000000180c04723c */ /* 0x040fe20000001808 */
[----:B------:R-:W-:Y:S02]  /*e1070*/  IMAD.MOV.U32 R27, RZ, RZ, R0 ;  /* 0x000000ffff1b7224 */ /* 0x000fe400078e0000 */
[----:B------:R-:W-:Y:S01]  /*e1080*/  IMAD.MOV.U32 R0, RZ, RZ, R25 ;  /* 0x000000ffff007224 */ /* 0x000fe200078e0019 */
[----:B------:R-:W-:Y:S04]  /*e1090*/  STL.64 [R1+0xec40], R18 ;  /* 0x00ec401201007387 */ /* 0x000fe80000100a00 */
[----:B------:R-:W-:Y:S04]  /*e10a0*/  STL.64 [R1+0xec38], R16 ;  /* 0x00ec381001007387 */ /* 0x000fe80000100a00 */
[----:B------:R-:W-:Y:S07]  /*e10b0*/  STL [R1+0xeae8], R0 ;  /* 0x00eae80001007387 */ /* 0x000fee0000100800 */
[----:B------:R-:W-:Y:S04]  /*e10c0*/  STL.64 [R1+0x1960], R4 ;  /* 0x0019600401007387 */ /* 0x000fe80000100a00 */
[----:B------:R2:W-:Y:S02]  /*e10d0*/  STL.64 [R1+0x1968], R6 ;  /* 0x0019680601007387 */ /* 0x0005e40000100a00 */
[----:B--2---:R-:W-:Y:S02]  /*e10e0*/  HMMA.16816.F32 R4, R12, R26, R20 ;  /* 0x0000001a0c04723c */ /* 0x004fe40000001814 */
[----:B------:R-:W2:-:S15]  /*e10f0*/  LDL.LU R20, [R1+0x2190] ;  /* 0x0021900001147983 */ /* 0x000e9e0000300800 */
[----:B------:R-:W-:Y:S02]  /*e1100*/  NOP ;  /* 0x0000000000007918 */ /* 0x000fe40000000000 */
        /* <DEDUP_REMOVED lines=15> */
[----:B-1----:R-:W2:Y:S04]  /*e1200*/  LDL.64 R20, [R1+0x8] ;  /* 0x0000080001147983 */ /* 0x002ea80000100a00 */
[----:B---3--:R0:W-:Y:S04]  /*e1210*/  STL.64 [R1+0xec90], R22 ;  /* 0x00ec901601007387 */ /* 0x0081e80000100a00 */
[----:B--2---:R-:W-:Y:S04]  /*e1220*/  STL.64 [R1+0xec88], R20 ;  /* 0x00ec881401007387 */ /* 0x004fe80000100a00 */
[----:B------:R-:W2:Y:S04]  /*e1230*/  LDL.LU R24, [R1+0x2130] ;  /* 0x0021300001187983 */ /* 0x000ea80000300800 */
[----:B------:R-:W2:Y:S04]  /*e1240*/  LDL.LU R25, [R1+0x2134] ;  /* 0x0021340001197983 */ /* 0x000ea80000300800 */
[----:B------:R-:W3:Y:S04]  /*e1250*/  LDL.LU R26, [R1+0x2138] ;  /* 0x00213800011a7983 */ /* 0x000ee80000300800 */
[----:B------:R-:W3:Y:S04]  /*e1260*/  LDL.LU R27, [R1+0x213c] ;  /* 0x00213c00011b7983 */ /* 0x000ee80000300800 */
[----:B0-----:R-:W2:Y:S04]  /*e1270*/  LDL R22, [R1+0x10] ;  /* 0x0000100001167983 */ /* 0x001ea80000100800 */
[----:B------:R-:W4:Y:S04]  /*e1280*/  LDL R23, [R1+0x14] ;  /* 0x0000140001177983 */ /* 0x000f280000100800 */
[----:B---3--:R-:W-:Y:S04]  /*e1290*/  STL.64 [R1+0xec80], R26 ;  /* 0x00ec801a01007387 */ /* 0x008fe80000100a00 */
[----:B--2---:R0:W-:Y:S04]  /*e12a0*/  STL.64 [R1+0xec78], R24 ;  /* 0x00ec781801007387 */ /* 0x0041e80000100a00 */
[----:B0-----:R-:W2:Y:S04]  /*e12b0*/  LDL.LU R24, [R1+0x2100] ;  /* 0x0021000001187983 */ /* 0x001ea80000300800 */
[----:B------:R-:W2:Y:S04]  /*e12c0*/  LDL.LU R25, [R1+0x2104] ;  /* 0x0021040001197983 */ /* 0x000ea80000300800 */
[----:B------:R-:W3:Y:S04]  /*e12d0*/  LDL.LU R26, [R1+0x2108] ;  /* 0x00210800011a7983 */ /* 0x000ee80000300800 */
[----:B------:R-:W3:Y:S04]  /*e12e0*/  LDL.LU R27, [R1+0x210c] ;  /* 0x00210c00011b7983 */ /* 0x000ee80000300800 */
[----:B------:R-:W2:Y:S04]  /*e12f0*/  LDL R6, [R1+0x20] ;  /* 0x0000200001067983 */ /* 0x000ea80000100800 */
[----:B------:R-:W2:Y:S04]  /*e1300*/  LDL R7, [R1+0x24] ;  /* 0x0000240001077983 */ /* 0x000ea80000100800 */
[----:B------:R-:W3:Y:S04]  /*e1310*/  LDL.64 R4, [R1+0x28] ;  /* 0x0000280001047983 */ /* 0x000ee80000100a00 */
[----:B--2---:R-:W-:Y:S04]  /*e1320*/  STL.64 [R1+0xece0], R6 ;  /* 0x00ece00601007387 */ /* 0x004fe80000100a00 */
[----:B---3--:R-:W-:Y:S04]  /*e1330*/  STL.64 [R1+0xecd8], R4 ;  /* 0x00ecd80401007387 */ /* 0x008fe80000100a00 */
[----:B------:R-:W2:Y:S04]  /*e1340*/  LDL.64 R20, [R1+0x18] ;  /* 0x0000180001147983 */ /* 0x000ea80000100a00 */
[----:B----4-:R-:W-:Y:S04]  /*e1350*/  STL.64 [R1+0xecc0], R22 ;  /* 0x00ecc01601007387 */ /* 0x010fe80000100a00 */
        /* <DEDUP_REMOVED lines=13> */
[----:B------:R-:W2:Y:S04]  /*e1430*/  LDL.64 R4, [R1+0x38] ;  /* 0x0000380001047983 */ /* 0x000ea80000100a00 */
[----:B------:R-:W3:Y:S04]  /*e1440*/  LDL R10, [R1+0x40] ;  /* 0x00004000010a7983 */ /* 0x000ee80000100800 */
[----:B------:R-:W3:Y:S04]  /*e1450*/  LDL R11, [R1+0x44] ;  /* 0x00004400010b7983 */ /* 0x000ee80000100800 */
[----:B------:R-:W3:Y:S04]  /*e1460*/  LDL.64 R8, [R1+0x48] ;  /* 0x0000480001087983 */ /* 0x000ee80000100a00 */
[----:B----4-:R-:W-:Y:S04]  /*e1470*/  STL.64 [R1+0xed10], R6 ;  /* 0x00ed100601007387 */ /* 0x010fe80000100a00 */
[----:B--2---:R0:W-:Y:S04]  /*e1480*/  STL.64 [R1+0xed08], R4 ;  /* 0x00ed080401007387 */ /* 0x0041e80000100a00 */
[----:B0-----:R-:W2:Y:S04]  /*e1490*/  LDL.LU R4, [R1+0x1ee0] ;  /* 0x001ee00001047983 */ /* 0x001ea80000300800 */
[----:B------:R-:W2:Y:S04]  /*e14a0*/  LDL.LU R5, [R1+0x1ee4] ;  /* 0x001ee40001057983 */ /* 0x000ea80000300800 */
[----:B------:R-:W4:Y:S04]  /*e14b0*/  LDL.LU R6, [R1+0x1ee8] ;  /* 0x001ee80001067983 */ /* 0x000f280000300800 */
[----:B------:R-:W4:Y:S04]  /*e14c0*/  LDL.LU R7, [R1+0x1eec] ;  /* 0x001eec0001077983 */ /* 0x000f280000300800 */
[----:B----4-:R-:W-:Y:S04]  /*e14d0*/  STL.64 [R1+0xed20], R6 ;  /* 0x00ed200601007387 */ /* 0x010fe80000100a00 */
[----:B--2---:R0:W-:Y:S04]  /*e14e0*/  STL.64 [R1+0xed18], R4 ;  /* 0x00ed180401007387 */ /* 0x0041e80000100a00 */
        /* <DEDUP_REMOVED lines=9> */
[----:B------:R-:W4:Y:S04]  /*e1580*/  LDL.LU R23, [R1+0x1f0c] ;  /* 0x001f0c0001177983 */ /* 0x000f280000300800 */
[----:B----4-:R-:W-:Y:S04]  /*e1590*/  STL.64 [R1+0xed00], R22 ;  /* 0x00ed001601007387 */ /* 0x010fe80000100a00 */
[----:B---3--:R0:W-:Y:S04]  /*e15a0*/  STL.64 [R1+0xecf8], R20 ;  /* 0x00ecf81401007387 */ /* 0x0081e80000100a00 */
        /* <DEDUP_REMOVED lines=8> */
[----:B------:R-:W3:Y:S04]  /*e1630*/  LDL.LU R26, [R1+0x2038] ;  /* 0x00203800011a7983 */ /* 0x000ee80000300800 */
[----:B------:R-:W3:Y:S01]  /*e1640*/  LDL.LU R27, [R1+0x203c] ;  /* 0x00203c00011b7983 */ /* 0x000ee20000300800 */
[----:B--2---:R-:W-:Y:S03]  /*e1650*/  HMMA.16816.F32 R4, R12, R8, R4 ;  /* 0x000000080c04723c */ /* 0x004fe60000001804 */
[----:B---3--:R-:W-:Y:S04]  /*e1660*/  STL.64 [R1+0xecb0], R26 ;  /* 0x00ecb01a01007387 */ /* 0x008fe80000100a00 */
[----:B----4-:R0:W-:Y:S04]  /*e1670*/  STL.64 [R1+0xeca8], R24 ;  /* 0x00eca81801007387 */ /* 0x0101e80000100a00 */
        /* <DEDUP_REMOVED lines=8> */
[----:B------:R-:W-:Y:S04]  /*e1700*/  STL.64 [R1+0x1980], R4 ;  /* 0x0019800401007387 */ /* 0x000fe80000100a00 */
[----:B------:R0:W-:Y:S04]  /*e1710*/  STL.64 [R1+0x1988], R6 ;  /* 0x0019880601007387 */ /* 0x0001e80000100a00 */
[----:B0-----:R-:W4:Y:S04]  /*e1720*/  LDL.LU.64 R6, [R1+0xed20] ;  /* 0x00ed200001067983 */ /* 0x001f280000300a00 */
[----:B------:R-:W4:Y:S01]  /*e1730*/  LDL.LU.64 R4, [R1+0xed18] ;  /* 0x00ed180001047983 */ /* 0x000f220000300a00 */
[----:B------:R-:W-:-:S05]  /*e1740*/  IMAD.MOV.U32 R0, RZ, RZ, R9 ;  /* 0x000000ffff007224 */ /* 0x000fca00078e0009 */
[----:B------:R-:W-:Y:S01]  /*e1750*/  STL [R1+0xeaec], R0 ;  /* 0x00eaec0001007387 */ /* 0x000fe20000100800 */
[----:B----4-:R-:W-:Y:S03]  /*e1760*/  HMMA.16816.F32 R8, R12, R10, R4 ;  /* 0x0000000a0c08723c */ /* 0x010fe60000001804 */
[----:B------:R-:W4:Y:S04]  /*e1770*/  LDL.LU.64 R6, [R1+0xed10] ;  /* 0x00ed100001067983 */ /* 0x000f280000300a00 */
[----:B------:R-:W2:-:S12]  /*e1780*/  LDL.LU.64 R4, [R1+0xed08] ;  /* 0x00ed080001047983 */ /* 0x000e980000300a00 */
[----:B------:R0:W-:Y:S04]  /*e1790*/  STL.64 [R1+0x1990], R8 ;  /* 0x0019900801007387 */ /* 0x0001e80000100a00 */
[----:B------:R1:W-:Y:S04]  /*e17a0*/  STL.64 [R1+0x1998], R10 ;  /* 0x0019980a01007387 */ /* 0x0003e80000100a00 */
[----:B0-----:R-:W3:Y:S04]  /*e17b0*/  LDL.LU R8, [R1+0x21a0] ;  /* 0x0021a00001087983 */ /* 0x001ee80000300800 */
[----:B------:R-:W3:Y:S04]  /*e17c0*/  LDL.LU R9, [R1+0x21a4] ;  /* 0x0021a40001097983 */ /* 0x000ee80000300800 */
[----:B-1----:R-:W3:Y:S04]  /*e17d0*/  LDL.LU R10, [R1+0x21a8] ;  /* 0x0021a800010a7983 */ /* 0x002ee80000300800 */
[----:B------:R-:W3:Y:S01]  /*e17e0*/  LDL.LU R11, [R1+0x21ac] ;  /* 0x0021ac00010b7983 */ /* 0x000ee20000300800 */
[----:B--2---:R-:W-:-:S15]  /*e17f0*/  HMMA.16816.F32 R20, R12, R4, R20 ;  /* 0x000000040c14723c */ /* 0x004fde0000001814 */
[----:B------:R-:W-:-:S04]  /*e1800*/  NOP ;  /* 0x0000000000007918 */ /* 0x000fc80000000000 */
[----:B------:R-:W-:Y:S04]  /*e1810*/  STL.64 [R1+0x19a0], R20 ;  /* 0x0019a01401007387 */ /* 0x000fe80000100a00 */
[----:B------:R0:W-:Y:S04]  /*e1820*/  STL.64 [R1+0x19a8], R22 ;  /* 0x0019a81601007387 */ /* 0x0001e80000100a00 */
[----:B0-----:R-:W4:Y:S04]  /*e1830*/  LDL.LU.64 R22, [R1+0xed00] ;  /* 0x00ed000001167983 */ /* 0x001f280000300a00 */
[----:B------:R-:W4:Y:S01]  /*e1840*/  LDL.LU.64 R20, [R1+0xecf8] ;  /* 0x00ecf80001147983 */ /* 0x000f220000300a00 */
[----:B------:R-:W-:-:S05]  /*e1850*/  IMAD.MOV.U32 R0, RZ, RZ, R5 ;  /* 0x000000ffff007224 */ /* 0x000fca00078e0005 */
[----:B------:R-:W-:Y:S01]  /*e1860*/  STL [R1+0xeaf0], R0 ;  /* 0x00eaf00001007387 */ /* 0x000fe20000100800 */
[----:B----4-:R-:W-:Y:S03]  /*e1870*/  HMMA.16816.F32 R4, R12, R6, R20 ;  /* 0x000000060c04723c */ /* 0x010fe60000001814 */
[----:B------:R-:W2:Y:S04]  /*e1880*/  LDL.LU.64 R22, [R1+0xecf0] ;  /* 0x00ecf00001167983 */ /* 0x000ea80000300a00 */
[----:B------:R-:W2:-:S12]  /*e1890*/  LDL.LU.64 R20, [R1+0xece8] ;  /* 0x00ece80001147983 */ /* 0x000e980000300a00 */
[----:B------:R-:W-:Y:S04]  /*e18a0*/  STL.64 [R1+0x19b0], R4 ;  /* 0x0019b00401007387 */ /* 0x000fe80000100a00 */
[----:B------:R0:W-:Y:S04]  /*e18b0*/  STL.64 [R1+0x19b8], R6 ;  /* 0x0019b80601007387 */ /* 0x0001e80000100a00 */
[----:B0-----:R-:W4:Y:S04]  /*e18c0*/  LDL.LU.64 R6, [R1+0xece0] ;  /* 0x00ece00001067983 */ /* 0x001f280000300a00 */
[----:B------:R-:W2:Y:S02]  /*e18d0*/  LDL.LU.64 R4, [R1+0xecd8] ;  /* 0x00ecd80001047983 */ /* 0x000ea40000300a00 */
        /* <DEDUP_REMOVED lines=10> */
[----:B------:R-:W4:-:S12]  /*e1980*/  LDL.LU.64 R20, [R1+0xecb8] ;  /* 0x00ecb80001147983 */ /* 0x000f180000300a00 */
[----:B------:R0:W-:Y:S04]  /*e1990*/  STL.64 [R1+0x19d0], R4 ;  /* 0x0019d00401007387 */ /* 0x0001e80000100a00 */
[----:B------:R1:W-:Y:S04]  /*e19a0*/  STL.64 [R1+0x19d8], R6 ;  /* 0x0019d80601007387 */ /* 0x0003e80000100a00 */
[----:B0-----:R-:W2:Y:S04]  /*e19b0*/  LDL.LU R4, [R1+0x21d0] ;  /* 0x0021d00001047983 */ /* 0x001ea80000300800 */
[----:B------:R-:W2:Y:S04]  /*e19c0*/  LDL.LU R5, [R1+0x21d4] ;  /* 0x0021d40001057983 */ /* 0x000ea80000300800 */
[----:B-1----:R-:W2:Y:S04]  /*e19d0*/  LDL.LU R6, [R1+0x21d8] ;  /* 0x0021d80001067983 */ /* 0x002ea80000300800 */
[----:B------:R-:W2:Y:S01]  /*e19e0*/  LDL.LU R7, [R1+0x21dc] ;  /* 0x0021dc0001077983 */ /* 0x000ea20000300800 */
[----:B----4-:R-:W-:-:S15]  /*e19f0*/  HMMA.16816.F32 R24, R12, R20, R24 ;  /* 0x000000140c18723c */ /* 0x010fde0000001818 */
        /* <DEDUP_REMOVED lines=28> */
[----:B------:R-:W4:Y:S01]  /*e1bc0*/  LDL.LU.64 R20, [R1+0xec58] ;  /* 0x00ec580001147983 */ /* 0x000f220000300a00 */
[----:B--2---:R-:W-:-:S15]  /*e1bd0*/  HMMA.16816.F32 R24, R12, R28, R24 ;  /* 0x0000001c0c18723c */ /* 0x004fde0000001818 */
[----:B------:R-:W-:-:S04]  /*e1be0*/  NOP ;  /* 0x0000000000007918 */ /* 0x000fc80000000000 */
[----:B------:R-:W-:Y:S04]  /*e1bf0*/  STL.64 [R1+0x1ab0], R24 ;  /* 0x001ab01801007387 */ /* 0x000fe80000100a00 */
[----:B------:R0:W-:Y:S04]  /*e1c00*/  STL.64 [R1+0x1ab8], R26 ;  /* 0x001ab81a01007387 */ /* 0x0001e80000100a00 */
[----:B0-----:R-:W3:Y:S04]  /*e1c10*/  LDL.LU.64 R26, [R1+0xec50] ;  /* 0x00ec5000011a7983 */ /* 0x001ee80000300a00 */
[----:B------:R-:W4:Y:S04]  /*e1c20*/  LDL.LU.64 R24, [R1+0xec48] ;  /* 0x00ec480001187983 */ /* 0x000f280000300a00 */
[----:B------:R-:W-:Y:S01]  /*e1c30*/  STL [R1+0xeb9c], R29 ;  /* 0x00eb9c1d01007387 */ /* 0x000fe20000100800 */
        /* <DEDUP_REMOVED lines=12> */
[----:B0-----:R-:W2:Y:S04]  /*e1d00*/  LDL.LU R24, [R1+0x21b0] ;  /* 0x0021b00001187983 */ /* 0x001ea80000300800 */
[----:B------:R-:W2:Y:S04]  /*e1d10*/  LDL.LU R25, [R1+0x21b4] ;  /* 0x0021b40001197983 */ /* 0x000ea80000300800 */
[----:B------:R-:W2:Y:S04]  /*e1d20*/  LDL.LU R26, [R1+0x21b8] ;  /* 0x0021b800011a7983 */ /* 0x000ea80000300800 */
[----:B------:R-:W2:Y:S01]  /*e1d30*/  LDL.LU R27, [R1+0x21bc] ;  /* 0x0021bc00011b7983 */ /* 0x000ea20000300800 */
[C---:B----4-:R-:W-:Y:S08]  /*e1d40*/  HMMA.16816.F32 R8, R12.reuse, R22, R8 ;  /* 0x000000160c08723c */ /* 0x050ff00000001808 */
[----:B--2---:R-:W-:Y:S11]  /*e1d50*/  HMMA.16816.F32 R24, R12, R20, R24 ;  /* 0x000000140c18723c */ /* 0x004ff60000001818 */
[----:B------:R-:W-:Y:S04]  /*e1d60*/  STL.64 [R1+0x1be0], R8 ;  /* 0x001be00801007387 */ /* 0x000fe80000100a00 */
[----:B------:R0:W-:Y:S04]  /*e1d70*/  STL.64 [R1+0x1be8], R10 ;  /* 0x001be80a01007387 */ /* 0x0001e80000100a00 */
[----:B0-----:R-:W2:Y:S04]  /*e1d80*/  LDL.LU.64 R10, [R1+0xec20] ;  /* 0x00ec2000010a7983 */ /* 0x001ea80000300a00 */
[----:B------:R-:W4:Y:S04]  /*e1d90*/  LDL.LU.64 R8, [R1+0xec18] ;  /* 0x00ec180001087983 */ /* 0x000f280000300a00 */
[----:B------:R0:W-:Y:S04]  /*e1da0*/  STL.64 [R1+0x1c20], R24 ;  /* 0x001c201801007387 */ /* 0x0001e80000100a00 */
[----:B------:R3:W-:Y:S01]  /*e1db0*/  STL.64 [R1+0x1c28], R26 ;  /* 0x001c281a01007387 */ /* 0x0007e20000100a00 */
[----:B0-----:R-:W-:-:S02]  /*e1dc0*/  IMAD.MOV.U32 R24, RZ, RZ, R18 ;  /* 0x000000ffff187224 */ /* 0x001fc400078e0012 */
[----:B---3--:R-:W-:Y:S02]  /*e1dd0*/  IMAD.MOV.U32 R26, RZ, RZ, R16 ;  /* 0x000000ffff1a7224 */ /* 0x008fe400078e0010 */
[----:B------:R-:W-:Y:S01]  /*e1de0*/  IMAD.MOV.U32 R27, RZ, RZ, R17 ;  /* 0x000000ffff1b7224 */ /* 0x000fe200078e0011 */
[----:B------:R-:W3:Y:S01]  /*e1df0*/  LDL.LU R16, [R1+0xec14] ;  /* 0x00ec140001107983 */ /* 0x000ee20000300800 */
[----:B------:R-:W-:-:S03]  /*e1e00*/  IMAD.MOV.U32 R25, RZ, RZ, R19 ;  /* 0x000000ffff197224 */ /* 0x000fc600078e0013 */
[----:B------:R-:W3:Y:S04]  /*e1e10*/  LDL.LU R17, [R1+0xec10] ;  /* 0x00ec100001117983 */ /* 0x000ee80000300800 */
[----:B------:R-:W2:Y:S04]  /*e1e20*/  LDL.LU R18, [R1+0xec0c] ;  /* 0x00ec0c0001127983 */ /* 0x000ea80000300800 */
[----:B------:R-:W2:Y:S04]  /*e1e30*/  LDL.LU R19, [R1+0xec08] ;  /* 0x00ec080001137983 */ /* 0x000ea80000300800 */
        /* <DEDUP_REMOVED lines=8> */
[----:B0-----:R-:W2:Y:S04]  /*e1ec0*/  LDL.LU R20, [R1+0x23b0] ;  /* 0x0023b00001147983 */ /* 0x001ea80000300800 */
[----:B------:R-:W2:Y:S04]  /*e1ed0*/  LDL.LU R21, [R1+0x23b4] ;  /* 0x0023b40001157983 */ /* 0x000ea80000300800 */
[----:B------:R-:W2:Y:S04]  /*e1ee0*/  LDL.LU R22, [R1+0x23b8] ;  /* 0x0023b80001167983 */ /* 0x000ea80000300800 */
[----:B------:R-:W2:Y:S01]  /*e1ef0*/  LDL.LU R23, [R1+0x23bc] ;  /* 0x0023bc0001177983 */ /* 0x000ea20000300800 */
[C---:B---3--:R-:W-:Y:S03]  /*e1f00*/  HMMA.16816.F32 R4, R12.reuse, R16, R4 ;  /* 0x000000100c04723c */ /* 0x048fe60000001804 */
[----:B--2---:R-:W-:Y:S04]  /*e1f10*/  STL.64 [R1+0xeb18], R22 ;  /* 0x00eb181601007387 */ /* 0x004fe80000100a00 */
[----:B------:R0:W-:Y:S02]  /*e1f20*/  STL.64 [R1+0xeb10], R20 ;  /* 0x00eb101401007387 */ /* 0x0001e40000100a00 */
[----:B0-----:R-:W-:Y:S01]  /*e1f30*/  HMMA.16816.F32 R20, R12, R18, R24 ;  /* 0x000000120c14723c */ /* 0x001fe20000001818 */
[----:B------:R-:W-:-:S02]  /*e1f40*/  IMAD.MOV.U32 R26, RZ, RZ, R11 ;  /* 0x000000ffff1a7224 */ /* 0x000fc400078e000b */
[----:B------:R-:W-:-:S15]  /*e1f50*/  IMAD.MOV.U32 R27, RZ, RZ, R10 ;  /* 0x000000ffff1b7224 */ /* 0x000fde00078e000a */
[----:B------:R-:W-:Y:S01]  /*e1f60*/  NOP ;  /* 0x0000000000007918 */ /* 0x000fe20000000000 */
[----:B------:R0:W-:Y:S04]  /*e1f70*/  STL.64 [R1+0x1c50], R20 ;  /* 0x001c501401007387 */ /* 0x0001e80000100a00 */
[----:B------:R1:W-:Y:S04]  /*e1f80*/  STL.64 [R1+0x1c58], R22 ;  /* 0x001c581601007387 */ /* 0x0003e80000100a00 */
[----:B------:R-:W2:Y:S04]  /*e1f90*/  LDL.LU R11, [R1+0xec04] ;  /* 0x00ec0400010b7983 */ /* 0x000ea80000300800 */
[----:B------:R-:W-:Y:S04]  /*e1fa0*/  STL.64 [R1+0x1cb0], R4 ;  /* 0x001cb00401007387 */ /* 0x000fe80000100a00 */
[----:B------:R-:W-:Y:S04]  /*e1fb0*/  STL.64 [R1+0x1cb8], R6 ;  /* 0x001cb80601007387 */ /* 0x000fe80000100a00 */
[----:B------:R-:W3:Y:S04]  /*e1fc0*/  LDL.LU R10, [R1+0xec00] ;  /* 0x00ec0000010a7983 */ /* 0x000ee80000300800 */
[----:B------:R-:W-:Y:S04]  /*e1fd0*/  STL.64 [R1+0xeb20], R26 ;  /* 0x00eb201a01007387 */ /* 0x000fe80000100a00 */
[----:B0-----:R-:W2:Y:S04]  /*e1fe0*/  LDL.LU R20, [R1+0x23e0] ;  /* 0x0023e00001147983 */ /* 0x001ea80000300800 */
[----:B------:R-:W2:Y:S04]  /*e1ff0*/  LDL.LU R21, [R1+0x23e4] ;  /* 0x0023e40001157983 */ /* 0x000ea80000300800 */
[----:B-1----:R-:W2:Y:S04]  /*e2000*/  LDL.LU R22, [R1+0x23e8] ;  /* 0x0023e80001167983 */ /* 0x002ea80000300800 */
[----:B------:R-:W2:Y:S01]  /*e2010*/  LDL.LU R23, [R1+0x23ec] ;  /* 0x0023ec0001177983 */ /* 0x000ea20000300800 */
[----:B------:R-:W-:-:S02]  /*e2020*/  IMAD.MOV.U32 R24, RZ, RZ, R2 ;  /* 0x000000ffff187224 */ /* 0x000fc400078e0002 */
[----:B------:R-:W-:Y:S01]  /*e2030*/  IMAD.MOV.U32 R25, RZ, RZ, R3 ;  /* 0x000000ffff197224 */ /* 0x000fe200078e0003 */
[----:B--2---:R-:W-:Y:S04]  /*e2040*/  STL.64 [R1+0xeb30], R22 ;  /* 0x00eb301601007387 */ /* 0x004fe80000100a00 */
[----:B------:R0:W-:Y:S04]  /*e2050*/  STL.64 [R1+0xeb28], R20 ;  /* 0x00eb281401007387 */ /* 0x0001e80000100a00 */
[----:B------:R-:W2:Y:S04]  /*e2060*/  LDL.LU R2, [R1+0xebfc] ;  /* 0x00ebfc0001027983 */ /* 0x000ea80000300800 */
[----:B------:R-:W2:Y:S04]  /*e2070*/  LDL.LU R3, [R1+0xebf8] ;  /* 0x00ebf80001037983 */ /* 0x000ea80000300800 */
[----:B------:R-:W-:Y:S04]  /*e2080*/  STL.64 [R1+0xeb38], R24 ;  /* 0x00eb381801007387 */ /* 0x000fe80000100a00 */
[----:B0-----:R-:W2:Y:S04]  /*e2090*/  LDL.LU R20, [R1+0x23f0] ;  /* 0x0023f00001147983 */ /* 0x001ea80000300800 */
[----:B------:R-:W2:Y:S04]  /*e20a0*/  LDL.LU R21, [R1+0x23f4] ;  /* 0x0023f40001157983 */ /* 0x000ea80000300800 */
[----:B------:R-:W2:Y:S04]  /*e20b0*/  LDL.LU R22, [R1+0x23f8] ;  /* 0x0023f80001167983 */ /* 0x000ea80000300800 */
[----:B------:R-:W2:Y:S01]  /*e20c0*/  LDL.LU R23, [R1+0x23fc] ;  /* 0x0023fc0001177983 */ /* 0x000ea20000300800 */
[----:B----4-:R-:W-:-:S02]  /*e20d0*/  IMAD.MOV.U32 R26, RZ, RZ, R8 ;  /* 0x000000ffff1a7224 */ /* 0x010fc400078e0008 */
[----:B------:R-:W-:Y:S01]  /*e20e0*/  IMAD.MOV.U32 R27, RZ, RZ, R9 ;  /* 0x000000ffff1b7224 */ /* 0x000fe200078e0009 */
[----:B--2---:R-:W-:Y:S04]  /*e20f0*/  STL.64 [R1+0xeb48], R22 ;  /* 0x00eb481601007387 */ /* 0x004fe80000100a00 */
[----:B------:R0:W-:Y:S04]  /*e2100*/  STL.64 [R1+0xeb40], R20 ;  /* 0x00eb401401007387 */ /* 0x0001e80000100a00 */
[----:B------:R-:W2:Y:S04]  /*e2110*/  LDL.LU R8, [R1+0xebf4] ;  /* 0x00ebf40001087983 */ /* 0x000ea80000300800 */
[----:B------:R-:W2:Y:S04]  /*e2120*/  LDL.LU R9, [R1+0xebf0] ;  /* 0x00ebf00001097983 */ /* 0x000ea80000300800 */
[----:B------:R-:W-:Y:S04]  /*e2130*/  STL.64 [R1+0xeb50], R26 ;  /* 0x00eb501a01007387 */ /* 0x000fe80000100a00 */
[----:B0-----:R-:W4:Y:S04]  /*e2140*/  LDL.LU R20, [R1+0x2400] ;  /* 0x0024000001147983 */ /* 0x001f280000300800 */
[----:B------:R-:W4:Y:S04]  /*e2150*/  LDL.LU R21, [R1+0x2404] ;  /* 0x0024040001157983 */ /* 0x000f280000300800 */
[----:B------:R-:W2:Y:S04]  /*e2160*/  LDL.LU R22, [R1+0x2408] ;  /* 0x0024080001167983 */ /* 0x000ea80000300800 */
[----:B------:R-:W2:Y:S01]  /*e2170*/  LDL.LU R23, [R1+0x240c] ;  /* 0x00240c0001177983 */ /* 0x000ea20000300800 */
[----:B---3--:R-:W-:-:S02]  /*e2180*/  IMAD.MOV.U32 R24, RZ, RZ, R10 ;  /* 0x000000ffff187224 */ /* 0x008fc400078e000a */
[----:B------:R-:W-:Y:S01]  /*e2190*/  IMAD.MOV.U32 R25, RZ, RZ, R11 ;  /* 0x000000ffff197224 */ /* 0x000fe200078e000b */
[----:B--2---:R-:W-:Y:S04]  /*e21a0*/  STL.64 [R1+0xeb60], R22 ;  /* 0x00eb601601007387 */ /* 0x004fe80000100a00 */
[----:B----4-:R0:W-:Y:S04]  /*e21b0*/  STL.64 [R1+0xeb58], R20 ;  /* 0x00eb581401007387 */ /* 0x0101e80000100a00 */
[----:B------:R-:W2:Y:S04]  /*e21c0*/  LDL.LU R10, [R1+0xebec] ;  /* 0x00ebec00010a7983 */ /* 0x000ea80000300800 */
[----:B------:R-:W2:Y:S04]  /*e21d0*/  LDL.LU R11, [R1+0xebe8] ;  /* 0x00ebe800010b7983 */ /* 0x000ea80000300800 */
[----:B------:R-:W-:Y:S04]  /*e21e0*/  STL.64 [R1+0xeb68], R24 ;  /* 0x00eb681801007387 */ /* 0x000fe80000100a00 */
        /* <DEDUP_REMOVED lines=24> */
[----:B------:R-:W-:-:S02]  /*e2370*/  IMAD.MOV.U32 R26, RZ, RZ, R3 ;  /* 0x000000ffff1a7224 */ /* 0x000fc400078e0003 */
[----:B------:R-:W-:-:S05]  /*e2380*/  IMAD.MOV.U32 R27, RZ, RZ, R2 ;  /* 0x000000ffff1b7224 */ /* 0x000fca00078e0002 */
[----:B------:R-:W-:Y:S04]  /*e2390*/  STL.64 [R1+0xeba8], R26 ;  /* 0x00eba81a01007387 */ /* 0x000fe80000100a00 */
[----:B--2---:R0:W-:Y:S04]  /*e23a0*/  STL.64 [R1+0xeba0], R24 ;  /* 0x00eba01801007387 */ /* 0x0041e80000100a00 */
        /* <DEDUP_REMOVED lines=35> */
[----:B------:R3:W-:Y:S01]  /*e25e0*/  STL.64 [R1+0xe970], R10 ;  /* 0x00e9700a01007387 */ /* 0x0007e20000100a00 */
[----:B--2---:R-:W-:Y:S01]  /*e25f0*/  HMMA.16816.F32 R24, R12, R6, R24 ;  /* 0x000000060c18723c */ /* 0x004fe20000001818 */
[----:B---3--:R-:W-:-:S02]  /*e2600*/  IMAD.MOV.U32 R10, RZ, RZ, R5 ;  /* 0x000000ffff0a7224 */ /* 0x008fc400078e0005 */
[----:B------:R-:W2:Y:S04]  /*e2610*/  LDL.LU R5, [R1+0xebc0] ;  /* 0x00ebc00001057983 */ /* 0x000ea80000300800 */
[----:B------:R-:W3:Y:S04]  /*e2620*/  LDL.LU R11, [R1+0x74] ;  /* 0x00007400010b7983 */ /* 0x000ee80000300800 */
        /* <DEDUP_REMOVED lines=12> */
[----:B------:R-:W2:Y:S04]  /*e26f0*/  LDL.LU.64 R24, [R1+0xeba0] ;  /* 0x00eba00001187983 */ /* 0x000ea80000300a00 */
[----:B------:R-:W-:Y:S04]  /*e2700*/  STL.64 [R1+0xe960], R6 ;  /* 0x00e9600601007387 */ /* 0x000fe80000100a00 */
[----:B------:R0:W-:Y:S01]  /*e2710*/  STL.64 [R1+0xe958], R4 ;  /* 0x00e9580401007387 */ /* 0x0001e20000100a00 */
[----:B------:R-:W-:-:S02]  /*e2720*/  IMAD R9, R9, 0x100, R2 ;  /* 0x0000010009097824 */ /* 0x000fc400078e0202 */
[----:B------:R-:W-:Y:S01]  /*e2730*/  IMAD R8, R8, 0x100, R3 ;  /* 0x0000010008087824 */ /* 0x000fe200078e0203 */
[----:B0-----:R-:W3:Y:S04]  /*e2740*/  LDL.LU R4, [R1+0x23d0] ;  /* 0x0023d00001047983 */ /* 0x001ee80000300800 */
[----:B------:R-:W3:Y:S04]  /*e2750*/  LDL.LU R5, [R1+0x23d4] ;  /* 0x0023d40001057983 */ /* 0x000ee80000300800 */
[----:B------:R-:W3:Y:S04]  /*e2760*/  LDL.LU R6, [R1+0x23d8] ;  /* 0x0023d80001067983 */ /* 0x000ee80000300800 */
[----:B------:R-:W3:Y:S01]  /*e2770*/  LDL.LU R7, [R1+0x23dc] ;  /* 0x0023dc0001077983 */ /* 0x000ee20000300800 */
[----:B--2---:R-:W-:-:S02]  /*e2780*/  IMAD R25, R25, 0x100, R29 ;  /* 0x0000010019197824 */ /* 0x004fc400078e021d */
[----:B------:R-:W-:Y:S01]  /*e2790*/  IMAD R24, R24, 0x100, R0 ;  /* 0x0000010018187824 */ /* 0x000fe200078e0200 */
[----:B------:R-:W2:Y:S04]  /*e27a0*/  LDL.LU R29, [R1+0xeb9c] ;  /* 0x00eb9c00011d7983 */ /* 0x000ea80000300800 */
[----:B------:R-:W2:Y:S04]  /*e27b0*/  LDL.LU R0, [R1+0xeb98] ;  /* 0x00eb980001007983 */ /* 0x000ea80000300800 */
[----:B------:R-:W2:Y:S04]  /*e27c0*/  LDL.LU R2, [R1+0xeb94] ;  /* 0x00eb940001027983 */ /* 0x000ea80000300800 */
[----:B------:R-:W2:Y:S02]  /*e27d0*/  LDL.LU R3, [R1+0xeb90] ;  /* 0x00eb900001037983 */ /* 0x000ea40000300800 */
[----:B--2---:R-:W-:Y:S02]  /*e27e0*/  HMMA.16816.F32 R12, R12, R2, R20 ;  /* 0x000000020c0c723c */ /* 0x004fe40000001814 */
[----:B------:R-:W2:Y:S04]  /*e27f0*/  LDL.LU.64 R22, [R1+0xeb88] ;  /* 0x00eb880001167983 */ /* 0x000ea80000300a00 */
[----:B------:R-:W2:Y:S04]  /*e2800*/  LDL.LU.64 R20, [R1+0xeb80] ;  /* 0x00eb800001147983 */ /* 0x000ea80000300a00 */
[----:B------:R-:W-:Y:S04]  /*e2810*/  STL [R1+0xe94c], R2 ;  /* 0x00e94c0201007387 */ /* 0x000fe80000100800 */
[----:B------:R-:W-:Y:S05]  /*e2820*/  STL [R1+0xe948], R3 ;  /* 0x00e9480301007387 */ /* 0x000fea0000100800 */
[----:B------:R0:W-:Y:S04]  /*e2830*/  STL.64 [R1+0x1cf0], R12 ;  /* 0x001cf00c01007387 */ /* 0x0001e80000100a00 */
[----:B------:R1:W-:Y:S01]  /*e2840*/  STL.64 [R1+0x1cf8], R14 ;  /* 0x001cf80e01007387 */ /* 0x0003e20000100a00 */
[----:B0-----:R-:W-:-:S02]  /*e2850*/  F2FP.F16.E4M3.UNPACK_B R12, R25 ;  /* 0x00000019ff0c723e */ /* 0x001fc400020006ff */
[----:B------:R-:W-:Y:S02]  /*e2860*/  F2FP.F16.E4M3.UNPACK_B R13, R24 ;  /* 0x00000018ff0d723e */ /* 0x000fe400020006ff */
[----:B-1----:R-:W-:Y:S02]  /*e2870*/  F2FP.F16.E4M3.UNPACK_B R14, R9 ;  /* 0x00000009ff0e723e */ /* 0x002fe400020006ff */
[----:B------:R-:W-:-:S07]  /*e2880*/  F2FP.F16.E4M3.UNPACK_B R15, R8 ;  /* 0x00000008ff0f723e */ /* 0x000fce00020006ff */
        /* <DEDUP_REMOVED lines=30> */
[----:B------:R-:W4:Y:S01]  /*e2a70*/  LDL.LU.64 R24, [R1+0xeb00] ;  /* 0x00eb000001187983 */ /* 0x000f220000300a00 */
[----:B---3--:R-:W-:-:S15]  /*e2a80*/  HMMA.16816.F32 R8, R12, R10, R4 ;  /* 0x0000000a0c08723c */ /* 0x008fde0000001804 */
[----:B------:R-:W-:-:S04]  /*e2a90*/  NOP ;  /* 0x0000000000007918 */ /* 0x000fc80000000000 */
[----:B------:R0:W-:Y:S04]  /*e2aa0*/  STL.64 [R1+0x1eb0], R8 ;  /* 0x001eb00801007387 */ /* 0x0001e80000100a00 */
[----:B------:R1:W-:Y:S04]  /*e2ab0*/  STL.64 [R1+0x1eb8], R10 ;  /* 0x001eb80a01007387 */ /* 0x0003e80000100a00 */
[----:B0-----:R-:W3:Y:S01]  /*e2ac0*/  LDL.LU R8, [R1+0x2280] ;  /* 0x0022800001087983 */ /* 0x001ee20000300800 */
[C---:B----4-:R-:W-:Y:S08]  /*e2ad0*/  HMMA.16816.F32 R16, R12.reuse, R24, R16 ;  /* 0x000000180c10723c */ /* 0x050ff00000001810 */
[----:B--2---:R-:W-:Y:S11]  /*e2ae0*/  HMMA.16816.F32 R4, R12, R26, R20 ;  /* 0x0000001a0c04723c */ /* 0x004ff60000001814 */
[----:B------:R0:W-:Y:S04]  /*e2af0*/  STL.64 [R1+0x1ea0], R16 ;  /* 0x001ea01001007387 */ /* 0x0001e80000100a00 */
[----:B------:R2:W-:Y:S04]  /*e2b00*/  STL.64 [R1+0x1ea8], R18 ;  /* 0x001ea81201007387 */ /* 0x0005e80000100a00 */
[----:B------:R-:W-:Y:S04]  /*e2b10*/  STL.64 [R1+0x1e90], R4 ;  /* 0x001e900401007387 */ /* 0x000fe80000100a00 */
[----:B------:R-:W-:Y:S04]  /*e2b20*/  STL.64 [R1+0x1e98], R6 ;  /* 0x001e980601007387 */ /* 0x000fe80000100a00 */
[----:B------:R-:W3:Y:S04]  /*e2b30*/  LDL.LU R9, [R1+0x2284] ;  /* 0x0022840001097983 */ /* 0x000ee80000300800 */
[----:B-1----:R-:W4:Y:S04]  /*e2b40*/  LDL.LU R10, [R1+0x2288] ;  /* 0x00228800010a7983 */ /* 0x002f280000300800 */
[----:B------:R-:W4:Y:S04]  /*e2b50*/  LDL.LU R11, [R1+0x228c] ;  /* 0x00228c00010b7983 */ /* 0x000f280000300800 */
[----:B0-----:R-:W3:Y:S04]  /*e2b60*/  LDL.LU R16, [R1+0x22a0] ;  /* 0x0022a00001107983 */ /* 0x001ee80000300800 */
[----:B------:R-:W3:Y:S04]  /*e2b70*/  LDL.LU R17, [R1+0x22a4] ;  /* 0x0022a40001117983 */ /* 0x000ee80000300800 */
[----:B--2---:R-:W2:Y:S04]  /*e2b80*/  LDL.LU R18, [R1+0x22a8] ;  /* 0x0022a80001127983 */ /* 0x004ea80000300800 */
        /* <DEDUP_REMOVED lines=9> */
[----:B------:R-:W3:Y:S04]  /*e2c20*/  LDL.LU R2, [R1] ;  /* 0x0000000001027983 */ /* 0x000ee80000300800 */
[----:B------:R-:W3:Y:S04]  /*e2c30*/  LDL.LU R3, [R1+0x4] ;  /* 0x0000040001037983 */ /* 0x000ee80000300800 */
[----:B--2---:R-:W-:Y:S04]  /*e2c40*/  STL.64 [R1+0xe9e0], R26 ;  /* 0x00e9e01a01007387 */ /* 0x004fe80000100a00 */
[----:B------:R0:W-:Y:S04]  /*e2c50*/  STL.64 [R1+0xe9d8], R24 ;  /* 0x00e9d81801007387 */ /* 0x0001e80000100a00 */
[----:B0-----:R-:W2:Y:S04]  /*e2c60*/  LDL.LU R24, [R1+0x22f0] ;  /* 0x0022f00001187983 */ /* 0x001ea80000300800 */
[----:B------:R-:W2:Y:S04]  /*e2c70*/  LDL.LU R25, [R1+0x22f4] ;  /* 0x0022f40001197983 */ /* 0x000ea80000300800 */
[----:B------:R-:W2:Y:S04]  /*e2c80*/  LDL.LU R26, [R1+0x22f8] ;  /* 0x0022f800011a7983 */ /* 0x000ea80000300800 */
[----:B------:R-:W2:Y:S04]  /*e2c90*/  LDL.LU R27, [R1+0x22fc] ;  /* 0x0022fc00011b7983 */ /* 0x000ea80000300800 */
[----:B--2---:R0:W-:Y:S04]  /*e2ca0*/  STL.64 [R1+0xe9f0], R26 ;  /* 0x00e9f01a01007387 */ /* 0x0041e80000100a00 */
[----:B0-----:R-:W2:Y:S01]  /*e2cb0*/  LDL.LU R26, [R1+0x8] ;  /* 0x00000800011a7983 */ /* 0x001ea20000300800 */
[----:B------:R-:W-:-:S03]  /*e2cc0*/  IMAD.MOV.U32 R27, RZ, RZ, R0 ;  /* 0x000000ffff1b7224 */ /* 0x000fc600078e0000 */
[----:B------:R-:W3:Y:S04]  /*e2cd0*/  LDL.LU R0, [R1+0xeaf8] ;  /* 0x00eaf80001007983 */ /* 0x000ee80000300800 */
[----:B------:R-:W-:Y:S04]  /*e2ce0*/  STL.64 [R1+0xe9e8], R24 ;  /* 0x00e9e81801007387 */ /* 0x000fe80000100a00 */
[----:B--2---:R-:W-:Y:S04]  /*e2cf0*/  STL.64 [R1+0xea08], R26 ;  /* 0x00ea081a01007387 */ /* 0x004fe80000100a00 */
[----:B------:R-:W-:Y:S04]  /*e2d00*/  STL.64 [R1+0xe9c0], R22 ;  /* 0x00e9c01601007387 */ /* 0x000fe80000100a00 */
[----:B------:R0:W-:Y:S04]  /*e2d10*/  STL.64 [R1+0xe9b8], R20 ;  /* 0x00e9b81401007387 */ /* 0x0001e80000100a00 */
[----:B0-----:R-:W2:Y:S04]  /*e2d20*/  LDL.LU R20, [R1+0x22d0] ;  /* 0x0022d00001147983 */ /* 0x001ea80000300800 */
[----:B------:R-:W2:Y:S04]  /*e2d30*/  LDL.LU R21, [R1+0x22d4] ;  /* 0x0022d40001157983 */ /* 0x000ea80000300800 */
[----:B------:R-:W2:Y:S04]  /*e2d40*/  LDL.LU R22, [R1+0x22d8] ;  /* 0x0022d80001167983 */ /* 0x000ea80000300800 */
[----:B------:R-:W2:Y:S04]  /*e2d50*/  LDL.LU R23, [R1+0x22dc] ;  /* 0x0022dc0001177983 */ /* 0x000ea80000300800 */
[----:B------:R-:W2:Y:S04]  /*e2d60*/  LDL.LU R24, [R1+0x10] ;  /* 0x0000100001187983 */ /* 0x000ea80000300800 */
[----:B------:R-:W2:Y:S01]  /*e2d70*/  LDL.LU R25, [R1+0x14] ;  /* 0x0000140001197983 */ /* 0x000ea20000300800 */
[----:B---3--:R-:W-:-:S03]  /*e2d80*/  IMAD.MOV.U32 R27, RZ, RZ, R0 ;  /* 0x000000ffff1b7224 */ /* 0x008fc600078e0000 */
        /* <DEDUP_REMOVED lines=8> */
[----:B------:R-:W3:Y:S04]  /*e2e10*/  LDL.LU R0, [R1+0xeaf4] ;  /* 0x00eaf40001007983 */ /* 0x000ee80000300800 */
[----:B------:R-:W3:Y:S04]  /*e2e20*/  LDL.LU R24, [R1+0x20] ;  /* 0x0000200001187983 */ /* 0x000ee80000300800 */
[----:B------:R-:W3:Y:S04]  /*e2e30*/  LDL.LU R25, [R1+0x24] ;  /* 0x0000240001197983 */ /* 0x000ee80000300800 */
        /* <DEDUP_REMOVED lines=8> */
[----:B------:R-:W2:Y:S01]  /*e2ec0*/  LDL.LU R26, [R1+0x28] ;  /* 0x00002800011a7983 */ /* 0x000ea20000300800 */
[----:B------:R-:W-:-:S03]  /*e2ed0*/  IMAD.MOV.U32 R27, RZ, RZ, R0 ;  /* 0x000000ffff1b7224 */ /* 0x000fc600078e0000 */
[----:B------:R-:W3:Y:S04]  /*e2ee0*/  LDL.LU R0, [R1+0xeaf0] ;  /* 0x00eaf00001007983 */ /* 0x000ee80000300800 */
[----:B--2---:R-:W-:Y:S04]  /*e2ef0*/  STL.64 [R1+0xea68], R26 ;  /* 0x00ea681a01007387 */ /* 0x004fe80000100a00 */
[----:B---3--:R-:W-:Y:S04]  /*e2f00*/  STL.64 [R1+0xea30], R22 ;  /* 0x00ea301601007387 */ /* 0x008fe80000100a00 */
[----:B------:R0:W-:Y:S04]  /*e2f10*/  STL.64 [R1+0xea28], R20 ;  /* 0x00ea281401007387 */ /* 0x0001e80000100a00 */
[----:B0-----:R-:W2:Y:S04]  /*e2f20*/  LDL.LU R20, [R1+0x2320] ;  /* 0x0023200001147983 */ /* 0x001ea80000300800 */
[----:B------:R-:W2:Y:S04]  /*e2f30*/  LDL.LU R21, [R1+0x2324] ;  /* 0x0023240001157983 */ /* 0x000ea80000300800 */
[----:B------:R-:W3:Y:S04]  /*e2f40*/  LDL.LU R22, [R1+0x2328] ;  /* 0x0023280001167983 */ /* 0x000ee80000300800 */
[----:B------:R-:W3:Y:S04]  /*e2f50*/  LDL.LU R23, [R1+0x232c] ;  /* 0x00232c0001177983 */ /* 0x000ee80000300800 */
[----:B------:R-:W2:Y:S04]  /*e2f60*/  LDL.LU R24, [R1+0x30] ;  /* 0x0000300001187983 */ /* 0x000ea80000300800 */
[----:B------:R-:W2:Y:S04]  /*e2f70*/  LDL.LU R25, [R1+0x34] ;  /* 0x0000340001197983 */ /* 0x000ea80000300800 */
[----:B--2---:R-:W-:Y:S04]  /*e2f80*/  STL.64 [R1+0xea80], R24 ;  /* 0x00ea801801007387 */ /* 0x004fe80000100a00 */
[----:B---3--:R-:W-:Y:S04]  /*e2f90*/  STL.64 [R1+0xea48], R22 ;  /* 0x00ea481601007387 */ /* 0x008fe80000100a00 */
        /* <DEDUP_REMOVED lines=16> */
[----:B------:R-:W2:Y:S01]  /*e30a0*/  LDL.LU R25, [R1+0x44] ;  /* 0x0000440001197983 */ /* 0x000ea20000300800 */
[----:B------:R-:W-:-:S03]  /*e30b0*/  IMAD.MOV.U32 R27, RZ, RZ, R0 ;  /* 0x000000ffff1b7224 */ /* 0x000fc600078e0000 */
        /* <DEDUP_REMOVED lines=19> */
[----:B------:R-:W2:Y:S04]  /*e31f0*/  LDL.LU R6, [R1+0x58] ;  /* 0x0000580001067983 */ /* 0x000ea80000300800 */
        /* <DEDUP_REMOVED lines=16> */
[----:B------:R-:W-:-:S07]  /*e3300*/  IMAD.MOV.U32 R7, RZ, RZ, R0 ;  /* 0x000000ffff077224 */ /* 0x000fce00078e0000 */
[C---:B----4-:R-:W-:Y:S01]  /*e3310*/  HMMA.16816.F32 R4, R12.reuse, R6, R24 ;  /* 0x000000060c04723c */ /* 0x050fe20000001818 */
[----:B---3--:R-:W-:Y:S04]  /*e3320*/  STL.64 [R1+0xead8], R22 ;  /* 0x00ead81601007387 */ /* 0x008fe80000100a00 */
[----:B--2---:R0:W-:Y:S04]  /*e3330*/  STL.64 [R1+0xead0], R20 ;  /* 0x00ead01401007387 */ /* 0x0041e80000100a00 */
        /* <DEDUP_REMOVED lines=16> */
[----:B------:R-:W2:Y:S04]  /*e3440*/  LDL.LU.64 R24, [R1+0xeae0] ;  /* 0x00eae00001187983 */ /* 0x000ea80000300a00 */
[----:B------:R0:W-:Y:S04]  /*e3450*/  STL.64 [R1+0x1e80], R4 ;  /* 0x001e800401007387 */ /* 0x0001e80000100a00 */
[----:B------:R1:W-:Y:S04]  /*e3460*/  STL.64 [R1+0x1e88], R6 ;  /* 0x001e880601007387 */ /* 0x0003e80000100a00 */
[----:B0-----:R-:W3:Y:S04]  /*e3470*/  LDL.LU R4, [R1+0x2270] ;  /* 0x0022700001047983 */ /* 0x001ee80000300800 */
[----:B------:R-:W3:Y:S04]  /*e3480*/  LDL.LU R5, [R1+0x2274] ;  /* 0x0022740001057983 */ /* 0x000ee80000300800 */
[----:B-1----:R-:W3:Y:S04]  /*e3490*/  LDL.LU R6, [R1+0x2278] ;  /* 0x0022780001067983 */ /* 0x002ee80000300800 */
[----:B------:R-:W3:Y:S01]  /*e34a0*/  LDL.LU R7, [R1+0x227c] ;  /* 0x00227c0001077983 */ /* 0x000ee20000300800 */
        /* <DEDUP_REMOVED lines=79> */
[----:B---3--:R-:W-:Y:S02]  /*e39a0*/  HMMA.16816.F32 R24, R12, R24, R20 ;  /* 0x000000180c18723c */ /* 0x008fe40000001814 */
[----:B------:R-:W2:Y:S04]  /*e39b0*/  LDL.LU.64 R22, [R1+0xe9b0] ;  /* 0x00e9b00001167983 */ /* 0x000ea80000300a00 */
[----:B------:R-:W3:-:S13]  /*e39c0*/  LDL.LU.64 R20, [R1+0xe9a8] ;  /* 0x00e9a80001147983 */ /* 0x000eda0000300a00 */
        /* <DEDUP_REMOVED lines=10> */
[----:B0-----:R-:W3:Y:S04]  /*e3a70*/  LDL.LU.64 R18, [R1+0xe9a0] ;  /* 0x00e9a00001127983 */ /* 0x001ee80000300a00 */
[----:B------:R-:W3:Y:S02]  /*e3a80*/  LDL.LU.64 R16, [R1+0xe998] ;  /* 0x00e9980001107983 */ /* 0x000ee40000300a00 */
[----:B---3--:R-:W-:Y:S02]  /*e3a90*/  HMMA.16816.F32 R20, R12, R20, R16 ;  /* 0x000000140c14723c */ /* 0x008fe40000001810 */
[----:B------:R-:W4:Y:S04]  /*e3aa0*/  LDL.LU.64 R18, [R1+0xe990] ;  /* 0x00e9900001127983 */ /* 0x000f280000300a00 */
[----:B------:R-:W2:-:S13]  /*e3ab0*/  LDL.LU.64 R16, [R1+0xe988] ;  /* 0x00e9880001107983 */ /* 0x000e9a0000300a00 */
[----:B------:R0:W-:Y:S04]  /*e3ac0*/  STL.64 [R1+0x1d80], R20 ;  /* 0x001d801401007387 */ /* 0x0001e80000100a00 */
[----:B------:R1:W-:Y:S04]  /*e3ad0*/  STL.64 [R1+0x1d88], R22 ;  /* 0x001d881601007387 */ /* 0x0003e80000100a00 */
[----:B0-----:R-:W3:Y:S04]  /*e3ae0*/  LDL.LU R20, [R1+0x2250] ;  /* 0x0022500001147983 */ /* 0x001ee80000300800 */
[----:B------:R-:W3:Y:S04]  /*e3af0*/  LDL.LU R21, [R1+0x2254] ;  /* 0x0022540001157983 */ /* 0x000ee80000300800 */
[----:B-1----:R-:W3:Y:S04]  /*e3b00*/  LDL.LU R22, [R1+0x2258] ;  /* 0x0022580001167983 */ /* 0x002ee80000300800 */
[----:B------:R-:W3:Y:S01]  /*e3b10*/  LDL.LU R23, [R1+0x225c] ;  /* 0x00225c0001177983 */ /* 0x000ee20000300800 */
[----:B----4-:R-:W-:-:S15]  /*e3b20*/  HMMA.16816.F32 R8, R12, R18, R8 ;  /* 0x000000120c08723c */ /* 0x010fde0000001808 */
[----:B------:R-:W-:-:S04]  /*e3b30*/  NOP ;  /* 0x0000000000007918 */ /* 0x000fc80000000000 */
[----:B------:R-:W-:Y:S04]  /*e3b40*/  STL.64 [R1+0x1d70], R8 ;  /* 0x001d700801007387 */ /* 0x000fe80000100a00 */
[----:B------:R0:W-:Y:S04]  /*e3b50*/  STL.64 [R1+0x1d78], R10 ;  /* 0x001d780a01007387 */ /* 0x0001e80000100a00 */
[----:B0-----:R-:W2:Y:S04]  /*e3b60*/  LDL.LU.64 R10, [R1+0xe980] ;  /* 0x00e98000010a7983 */ /* 0x001ea80000300a00 */
[----:B------:R-:W2:Y:S02]  /*e3b70*/  LDL.LU.64 R8, [R1+0xe978] ;  /* 0x00e9780001087983 */ /* 0x000ea40000300a00 */
[----:B--2---:R-:W-:Y:S02]  /*e3b80*/  HMMA.16816.F32 R16, R12, R16, R8 ;  /* 0x000000100c10723c */ /* 0x004fe40000001808 */
[----:B------:R-:W2:Y:S04]  /*e3b90*/  LDL.LU.64 R10, [R1+0xe970] ;  /* 0x00e97000010a7983 */ /* 0x000ea80000300a00 */
[----:B------:R-:W4:-:S13]  /*e3ba0*/  LDL.LU.64 R8, [R1+0xe968] ;  /* 0x00e9680001087983 */ /* 0x000f1a0000300a00 */
[----:B------:R0:W-:Y:S04]  /*e3bb0*/  STL.64 [R1+0x1d60], R16 ;  /* 0x001d601001007387 */ /* 0x0001e80000100a00 */
[----:B------:R1:W-:Y:S04]  /*e3bc0*/  STL.64 [R1+0x1d68], R18 ;  /* 0x001d681201007387 */ /* 0x0003e80000100a00 */
[----:B0-----:R-:W4:Y:S04]  /*e3bd0*/  LDL.LU R16, [R1+0x2260] ;  /* 0x0022600001107983 */ /* 0x001f280000300800 */
[----:B------:R-:W4:Y:S04]  /*e3be0*/  LDL.LU R17, [R1+0x2264] ;  /* 0x0022640001117983 */ /* 0x000f280000300800 */
[----:B-1----:R-:W4:Y:S04]  /*e3bf0*/  LDL.LU R18, [R1+0x2268] ;  /* 0x0022680001127983 */ /* 0x002f280000300800 */
[----:B------:R-:W4:Y:S01]  /*e3c00*/  LDL.LU R19, [R1+0x226c] ;  /* 0x00226c0001137983 */ /* 0x000f220000300800 */
[----:B--2---:R-:W-:-:S15]  /*e3c10*/  HMMA.16816.F32 R4, R12, R10, R4 ;  /* 0x0000000a0c04723c */ /* 0x004fde0000001804 */
[----:B------:R-:W-:-:S04]  /*e3c20*/  NOP ;  /* 0x0000000000007918 */ /* 0x000fc80000000000 */
[----:B------:R-:W-:Y:S04]  /*e3c30*/  STL.64 [R1+0x1d50], R4 ;  /* 0x001d500401007387 */ /* 0x000fe80000100a00 */
[----:B------:R0:W-:Y:S04]  /*e3c40*/  STL.64 [R1+0x1d58], R6 ;  /* 0x001d580601007387 */ /* 0x0001e80000100a00 */
[----:B0-----:R-:W3:Y:S04]  /*e3c50*/  LDL.LU.64 R6, [R1+0xe960] ;  /* 0x00e9600001067983 */ /* 0x001ee80000300a00 */
[----:B------:R-:W2:Y:S04]  /*e3c60*/  LDL.LU.64 R4, [R1+0xe958] ;  /* 0x00e9580001047983 */ /* 0x000ea80000300a00 */
[----:B------:R-:W2:Y:S01]  /*e3c70*/  LDL R0, [R1+0x285c] ;  /* 0x00285c0001007983 */ /* 0x000ea20000100800 */
[----:B----4-:R-:W-:-:S15]  /*e3c80*/  HMMA.16816.F32 R16, R12, R8, R16 ;  /* 0x000000080c10723c */ /* 0x010fde0000001810 */
[----:B------:R-:W-:-:S04]  /*e3c90*/  NOP ;  /* 0x0000000000007918 */ /* 0x000fc80000000000 */
[----:B------:R-:W-:Y:S04]  /*e3ca0*/  STL.64 [R1+0x1d40], R16 ;  /* 0x001d401001007387 */ /* 0x000fe80000100a00 */
[----:B------:R-:W-:Y:S01]  /*e3cb0*/  STL.64 [R1+0x1d48], R18 ;  /* 0x001d481201007387 */ /* 0x000fe20000100a00 */
[C---:B---3--:R-:W-:Y:S08]  /*e3cc0*/  HMMA.16816.F32 R8, R12.reuse, R6, R20 ;  /* 0x000000060c08723c */ /* 0x048ff00000001814 */
[----:B--2---:R-:W-:Y:S01]  /*e3cd0*/  HMMA.16816.F32 R4, R12, R4, R24 ;  /* 0x000000040c04723c */ /* 0x004fe20000001818 */
[----:B------:R-:W-:Y:S10]  /*e3ce0*/  STL [R1+0xe950], R0 ;  /* 0x00e9500001007387 */ /* 0x000ff40000100800 */
[----:B------:R0:W-:Y:S04]  /*e3cf0*/  STL.64 [R1+0x1d30], R8 ;  /* 0x001d300801007387 */ /* 0x0001e80000100a00 */
[----:B------:R1:W-:Y:S04]  /*e3d00*/  STL.64 [R1+0x1d38], R10 ;  /* 0x001d380a01007387 */ /* 0x0003e80000100a00 */
[----:B------:R-:W-:Y:S04]  /*e3d10*/  STL [R1+0xe954], R15 ;  /* 0x00e9540f01007387 */ /* 0x000fe80000100800 */
[----:B0-----:R-:W2:Y:S04]  /*e3d20*/  LDL.LU R8, [R1+0x2480] ;  /* 0x0024800001087983 */ /* 0x001ea80000300800 */
[----:B------:R-:W-:Y:S04]  /*e3d30*/  STL.64 [R1+0x1d20], R4 ;  /* 0x001d200401007387 */ /* 0x000fe80000100a00 */
[----:B------:R-:W-:Y:S04]  /*e3d40*/  STL.64 [R1+0x1d28], R6 ;  /* 0x001d280601007387 */ /* 0x000fe80000100a00 */
[----:B------:R-:W2:Y:S04]  /*e3d50*/  LDL.LU R9, [R1+0x2484] ;  /* 0x0024840001097983 */ /* 0x000ea80000300800 */
[----:B-1----:R-:W3:Y:S04]  /*e3d60*/  LDL.LU R10, [R1+0x2488] ;  /* 0x00248800010a7983 */ /* 0x002ee80000300800 */
        /* <DEDUP_REMOVED lines=12> */
[----:B------:R-:W4:Y:S04]  /*e3e30*/  LDL.LU R6, [R1+0x35a0] ;  /* 0x0035a00001067983 */ /* 0x000f280000300800 */
[----:B------:R-:W4:Y:S04]  /*e3e40*/  LDL.LU R3, [R1+0x35ac] ;  /* 0x0035ac0001037983 */ /* 0x000f280000300800 */
[----:B------:R-:W4:Y:S04]  /*e3e50*/  LDL.LU R7, [R1+0x35a8] ;  /* 0x0035a80001077983 */ /* 0x000f280000300800 */
[----:B---3--:R0:W-:Y:S04]  /*e3e60*/  STL.64 [R1+0xe920], R10 ;  /* 0x00e9200a01007387 */ /* 0x0081e80000100a00 */
[----:B0-----:R-:W3:Y:S04]  /*e3e70*/  LDL R10, [R1+0x280c] ;  /* 0x00280c00010a7983 */ /* 0x001ee80000100800 */
[----:B------:R-:W3:Y:S04]  /*e3e80*/  LDL R11, [R1+0x2818] ;  /* 0x00281800010b7983 */ /* 0x000ee80000100800 */
[----:B--2---:R0:W-:Y:S04]  /*e3e90*/  STL.64 [R1+0xe918], R8 ;  /* 0x00e9180801007387 */ /* 0x0041e80000100a00 */
[----:B0-----:R-:W2:Y:S04]  /*e3ea0*/  LDL R9, [R1+0x2808] ;  /* 0x0028080001097983 */ /* 0x001ea80000100800 */
[----:B---3--:R-:W-:Y:S04]  /*e3eb0*/  STL.64 [R1+0xe940], R10 ;  /* 0x00e9400a01007387 */ /* 0x008fe80000100a00 */
[----:B--2---:R0:W-:Y:S04]  /*e3ec0*/  STL [R1+0xe938], R9 ;  /* 0x00e9380901007387 */ /* 0x0041e80000100800 */
[----:B------:R-:W2:Y:S04]  /*e3ed0*/  LDL.LU R8, [R1+0x2210] ;  /* 0x0022100001087983 */ /* 0x000ea80000300800 */
[----:B0-----:R-:W2:Y:S04]  /*e3ee0*/  LDL.LU R9, [R1+0x2214] ;  /* 0x0022140001097983 */ /* 0x001ea80000300800 */
[----:B------:R-:W2:Y:S04]  /*e3ef0*/  LDL.LU R10, [R1+0x2218] ;  /* 0x00221800010a7983 */ /* 0x000ea80000300800 */
[----:B------:R-:W2:Y:S04]  /*e3f00*/  LDL.LU R11, [R1+0x221c] ;  /* 0x00221c00010b7983 */ /* 0x000ea80000300800 */
[----:B------:R-:W3:Y:S04]  /*e3f10*/  LDL R18, [R1+0x283c] ;  /* 0x00283c0001127983 */ /* 0x000ee80000100800 */
[----:B------:R-:W3:Y:S04]  /*e3f20*/  LDL R19, [R1+0x2848] ;  /* 0x0028480001137983 */ /* 0x000ee80000100800 */
[----:B------:R-:W2:Y:S04]  /*e3f30*/  LDL R16, [R1+0x282c] ;  /* 0x00282c0001107983 */ /* 0x000ea80000100800 */
[----:B------:R-:W2:Y:S01]  /*e3f40*/  LDL R17, [R1+0x2838] ;  /* 0x0028380001117983 */ /* 0x000ea20000100800 */
[----:B----4-:R-:W-:-:S02]  /*e3f50*/  IMAD R4, R4, 0x100, R15 ;  /* 0x0000010004047824 */ /* 0x010fc400078e020f */
[----:B------:R-:W-:Y:S02]  /*e3f60*/  IMAD R5, R5, 0x100, R0 ;  /* 0x0000010005057824 */ /* 0x000fe400078e0200 */
        /* <DEDUP_REMOVED lines=12> */
[----:B------:R-:W4:Y:S04]  /*e4030*/  LDL R28, [R1+0x284c] ;  /* 0x00284c00011c7983 */ /* 0x000f280000100800 */
[----:B------:R-:W2:Y:S04]  /*e4040*/  LDL R29, [R1+0x2858] ;  /* 0x00285800011d7983 */ /* 0x000ea80000100800 */
[----:B------:R-:W2:Y:S04]  /*e4050*/  LDL.LU R24, [R1+0x24b0] ;  /* 0x0024b00001187983 */ /* 0x000ea80000300800 */
        /* <DEDUP_REMOVED lines=9> */
[----:B------:R-:W2:Y:S04]  /*e40f0*/  LDL.LU R9, [R1+0xe938] ;  /* 0x00e9380001097983 */ /* 0x000ea80000300800 */
[----:B------:R-:W3:Y:S09]  /*e4100*/  LDL R3, [R1+0x281c] ;  /* 0x00281c0001037983 */ /* 0x000ef20000100800 */
[----:B------:R0:W-:Y:S04]  /*e4110*/  STL.64 [R1+0x1d10], R12 ;  /* 0x001d100c01007387 */ /* 0x0001e80000100a00 */
[----:B------:R1:W-:Y:S01]  /*e4120*/  STL.64 [R1+0x1d18], R14 ;  /* 0x001d180e01007387 */ /* 0x0003e20000100a00 */
[----:B0-----:R-:W-:-:S02]  /*e4130*/  F2FP.F16.E4M3.UNPACK_B R12, R4 ;  /* 0x00000004ff0c723e */ /* 0x001fc400020006ff */
[----:B------:R-:W-:Y:S02]  /*e4140*/  F2FP.F16.E4M3.UNPACK_B R13, R5 ;  /* 0x00000005ff0d723e */ /* 0x000fe400020006ff */
[----:B-1----:R-:W-:Y:S02]  /*e4150*/  F2FP.F16.E4M3.UNPACK_B R14, R6 ;  /* 0x00000006ff0e723e */ /* 0x002fe400020006ff */
[----:B------:R-:W-:Y:S01]  /*e4160*/  F2FP.F16.E4M3.UNPACK_B R15, R7 ;  /* 0x00000007ff0f723e */ /* 0x000fe200020006ff */
[----:B------:R-:W3:Y:S01]  /*e4170*/  LDL R4, [R1+0x2828] ;  /* 0x0028280001047983 */ /* 0x000ee20000100800 */
[----:B--2---:R-:W-:Y:S02]  /*e4180*/  F2FP.F16.E4M3.UNPACK_B R8, R9 ;  /* 0x00000009ff08723e */ /* 0x004fe400020006ff */
[----:B------:R-:W-:Y:S02]  /*e4190*/  F2FP.F16.E4M3.UNPACK_B R9, R10 ;  /* 0x0000000aff09723e */ /* 0x000fe400020006ff */
[----:B------:R-:W-:-:S03]  /*e41a0*/  F2FP.F16.E4M3.UNPACK_B R2, R11 ;  /* 0x0000000bff02723e */ /* 0x000fc600020006ff */
        /* <DEDUP_REMOVED lines=8> */
[----:B---3--:R-:W-:-:S05]  /*e4230*/  F2FP.F16.E4M3.UNPACK_B R3, R3 ;  /* 0x00000003ff03723e */ /* 0x008fca00020006ff */
[----:B------:R-:W-:Y:S02]  /*e4240*/  STL.64 [R1+0x90], R2 ;  /* 0x0000900201007387 */ /* 0x000fe40000100a00 */
[----:B--2---:R-:W-:-:S15]  /*e4250*/  HMMA.16816.F32 R8, R12, R2, R8 ;  /* 0x000000020c08723c */ /* 0x004fde0000001808 */
[----:B------:R-:W-:-:S04]  /*e4260*/  NOP ;  /* 0x0000000000007918 */ /* 0x000fc80000000000 */
[----:B------:R-:W-:Y:S04]  /*e4270*/  STL.64 [R1+0x1fb0], R8 ;  /* 0x001fb00801007387 */ /* 0x000fe80000100a00 */
[----:B------:R0:W-:Y:S04]  /*e4280*/  STL.64 [R1+0x1fb8], R10 ;  /* 0x001fb80a01007387 */ /* 0x0001e80000100a00 */
[----:B0-----:R-:W2:Y:S04]  /*e4290*/  LDL.LU.64 R10, [R1+0xe910] ;  /* 0x00e91000010a7983 */ /* 0x001ea80000300a00 */
[----:B------:R-:W2:Y:S01]  /*e42a0*/  LDL.LU.64 R8, [R1+0xe908] ;  /* 0x00e9080001087983 */ /* 0x000ea20000300a00 */
[----:B------:R-:W-:-:S02]  /*e42b0*/  F2FP.F16.E4M3.UNPACK_B R4, R4 ;  /* 0x00000004ff04723e */ /* 0x000fc400020006ff */
[----:B------:R-:W-:Y:S01]  /*e42c0*/  F2FP.F16.E4M3.UNPACK_B R5, R16 ;  /* 0x00000010ff05723e */ /* 0x000fe200020006ff */
[----:B------:R0:W-:Y:S01]  /*e42d0*/  STL [R1+0xe798], R3 ;  /* 0x00e7980301007387 */ /* 0x0001e20000100800 */
[----:B------:R-:W-:-:S03]  /*e42e0*/  F2FP.F16.E4M3.UNPACK_B R2, R17 ;  /* 0x00000011ff02723e */ /* 0x000fc600020006ff */
[----:B------:R1:W-:Y:S04]  /*e42f0*/  STL [R1+0x88], R4 ;  /* 0x0000880401007387 */ /* 0x0003e80000100800 */
[----:B------:R-:W-:Y:S01]  /*e4300*/  STL [R1+0x8c], R5 ;  /* 0x00008c0501007387 */ /* 0x000fe20000100800 */
[----:B0-----:R-:W-:Y:S02]  /*e4310*/  F2FP.F16.E4M3.UNPACK_B R3, R18 ;  /* 0x00000012ff03723e */ /* 0x001fe400020006ff */
[----:B------:R-:W-:Y:S01]  /*e4320*/  F2FP.F16.E4M3.UNPACK_B R0, R0 ;  /* 0x00000000ff00723e */ /* 0x000fe200020006ff */
[----:B--2---:R-:W-:Y:S01]  /*e4330*/  HMMA.16816.F32 R8, R12, R4, R8 ;  /* 0x000000040c08723c */ /* 0x004fe20000001808 */
[----:B-1----:R-:W-:-:S15]  /*e4340*/  F2FP.F16.E4M3.UNPACK_B R4, R19 ;  /* 0x00000013ff04723e */ /* 0x002fde00020006ff */
[----:B------:R-:W-:-:S03]  /*e4350*/  NOP ;  /* 0x0000000000007918 */ /* 0x000fc60000000000 */
[----:B------:R-:W-:Y:S04]  /*e4360*/  STL.64 [R1+0x1fe0], R8 ;  /* 0x001fe00801007387 */ /* 0x000fe80000100a00 */
[----:B------:R0:W-:Y:S02]  /*e4370*/  STL.64 [R1+0x1fe8], R10 ;  /* 0x001fe80a01007387 */ /* 0x0001e40000100a00 */
[----:B0-----:R-:W-:Y:S01]  /*e4380*/  HMMA.16816.F32 R8, R12, R2, R20 ;  /* 0x000000020c08723c */ /* 0x001fe20000001814 */
[----:B----4-:R-:W-:Y:S01]  /*e4390*/  F2FP.F16.E4M3.UNPACK_B R5, R28 ;  /* 0x0000001cff05723e */ /* 0x010fe200020006ff */
[----:B------:R-:W-:Y:S04]  /*e43a0*/  STL.64 [R1+0x80], R2 ;  /* 0x0000800201007387 */ /* 0x000fe80000100a00 */
[----:B------:R-:W-:-:S13]  /*e43b0*/  STL [R1+0xe79c], R3 ;  /* 0x00e79c0301007387 */ /* 0x000fda0000100800 */
[----:B------:R-:W-:Y:S04]  /*e43c0*/  STL.64 [R1+0x2030], R8 ;  /* 0x0020300801007387 */ /* 0x000fe80000100a00 */
[----:B------:R-:W-:Y:S04]  /*e43d0*/  STL.64 [R1+0x2038], R10 ;  /* 0x0020380a01007387 */ /* 0x000fe80000100a00 */
[----:B------:R-:W-:Y:S04]  /*e43e0*/  STL [R1+0x78], R4 ;  /* 0x0000780401007387 */ /* 0x000fe80000100800 */
[----:B------:R0:W-:Y:S02]  /*e43f0*/  STL [R1+0x7c], R5 ;  /* 0x00007c0501007387 */ /* 0x0001e40000100800 */
[----:B0-----:R-:W-:Y:S01]  /*e4400*/  HMMA.16816.F32 R4, R12, R4, R24 ;  /* 0x000000040c04723c */ /* 0x001fe20000001818 */
[----:B------:R-:W-:-:S05]  /*e4410*/  F2FP.F16.E4M3.UNPACK_B R2, R29 ;  /* 0x0000001dff02723e */ /* 0x000fca00020006ff */
[----:B------:R-:W-:Y:S04]  /*e4420*/  STL [R1+0x70], R2 ;  /* 0x0000700201007387 */ /* 0x000fe80000100800 */
[----:B------:R-:W2:Y:S09]  /*e4430*/  LDL.LU R20, [R1+0x2590] ;  /* 0x0025900001147983 */ /* 0x000eb20000300800 */
[----:B------:R-:W-:Y:S04]  /*e4440*/  STL.64 [R1+0x2100], R4 ;  /* 0x0021000401007387 */ /* 0x000fe80000100a00 */
[----:B------:R-:W-:Y:S04]  /*e4450*/  STL.64 [R1+0x2108], R6 ;  /* 0x0021080601007387 */ /* 0x000fe80000100a00 */
[----:B------:R-:W-:Y:S04]  /*e4460*/  STL [R1+0x74], R0 ;  /* 0x0000740001007387 */ /* 0x000fe80000100800 */
[----:B------:R-:W2:Y:S04]  /*e4470*/  LDL.LU R21, [R1+0x2594] ;  /* 0x0025940001157983 */ /* 0x000ea80000300800 */
[----:B------:R-:W3:Y:S04]  /*e4480*/  LDL.LU R22, [R1+0x2598] ;  /* 0x0025980001167983 */ /* 0x000ee80000300800 */
[----:B------:R-:W3:Y:S04]  /*e4490*/  LDL.LU R23, [R1+0x259c] ;  /* 0x00259c0001177983 */ /* 0x000ee80000300800 */
[----:B---3--:R-:W-:Y:S04]  /*e44a0*/  STL.64 [R1+0xe888], R22 ;  /* 0x00e8881601007387 */ /* 0x008fe80000100a00 */
[----:B--2---:R0:W-:Y:S04]  /*e44b0*/  STL.64 [R1+0xe880], R20 ;  /* 0x00e8801401007387 */ /* 0x0041e80000100a00 */
[----:B------:R-:W2:Y:S04]  /*e44c0*/  LDL.LU R8, [R1+0x2580] ;  /* 0x0025800001087983 */ /* 0x000ea80000300800 */
[----:B------:R-:W2:Y:S04]  /*e44d0*/  LDL.LU R9, [R1+0x2584] ;  /* 0x0025840001097983 */ /* 0x000ea80000300800 */
[----:B--2---:R-:W-:Y:S04]  /*e44e0*/  STL.64 [R1+0xe890], R8 ;  /* 0x00e8900801007387 */ /* 0x004fe80000100a00 */
[----:B------:R-:W2:Y:S04]  /*e44f0*/  LDL.LU R10, [R1+0x2588] ;  /* 0x00258800010a7983 */ /* 0x000ea80000300800 */
[----:B------:R-:W2:Y:S04]  /*e4500*/  LDL.LU R11, [R1+0x258c] ;  /* 0x00258c00010b7983 */ /* 0x000ea80000300800 */
[----:B0-----:R-:W3:Y:S04]  /*e4510*/  LDL.LU R20, [R1+0x2560] ;  /* 0x0025600001147983 */ /* 0x001ee80000300800 */
[----:B------:R-:W3:Y:S04]  /*e4520*/  LDL.LU R21, [R1+0x2564] ;  /* 0x0025640001157983 */ /* 0x000ee80000300800 */
[----:B------:R-:W4:Y:S04]  /*e4530*/  LDL.LU R22, [R1+0x2568] ;  /* 0x0025680001167983 */ /* 0x000f280000300800 */
[----:B------:R-:W4:Y:S04]  /*e4540*/  LDL.LU R23, [R1+0x256c] ;  /* 0x00256c0001177983 */ /* 0x000f280000300800 */
[----:B------:R-:W2:Y:S04]  /*e4550*/  LDL R6, [R1+0x289c] ;  /* 0x00289c0001067983 */ /* 0x000ea80000100800 */
[----:B------:R-:W2:Y:S04]  /*e4560*/  LDL R5, [R1+0x28a8] ;  /* 0x0028a80001057983 */ /* 0x000ea80000100800 */
[----:B----4-:R-:W-:Y:S04]  /*e4570*/  STL.64 [R1+0xe8a0], R22 ;  /* 0x00e8a01601007387 */ /* 0x010fe80000100a00 */
[----:B---3--:R0:W-:Y:S04]  /*e4580*/  STL.64 [R1+0xe898], R20 ;  /* 0x00e8981401007387 */ /* 0x0081e80000100a00 */
[----:B0-----:R-:W3:Y:S04]  /*e4590*/  LDL.LU R20, [R1+0x2540] ;  /* 0x0025400001147983 */ /* 0x001ee80000300800 */
[----:B------:R-:W3:Y:S04]  /*e45a0*/  LDL.LU R21, [R1+0x2544] ;  /* 0x0025440001157983 */ /* 0x000ee80000300800 */
[----:B------:R-:W4:Y:S04]  /*e45b0*/  LDL.LU R22, [R1+0x2548] ;  /* 0x0025480001167983 */ /* 0x000f280000300800 */
[----:B------:R-:W4:Y:S04]  /*e45c0*/  LDL.LU R23, [R1+0x254c] ;  /* 0x00254c0001177983 */ /* 0x000f280000300800 */
[----:B------:R-:W3:Y:S04]  /*e45d0*/  LDL R8, [R1+0x288c] ;  /* 0x00288c0001087983 */ /* 0x000ee80000100800 */
[----:B------:R-:W3:Y:S04]  /*e45e0*/  LDL R9, [R1+0x2898] ;  /* 0x0028980001097983 */ /* 0x000ee80000100800 */
[----:B------:R-:W4:Y:S04]  /*e45f0*/  LDL R0, [R1+0x2888] ;  /* 0x0028880001007983 */ /* 0x000f280000100800 */
[----:B--2---:R-:W-:Y:S04]  /*e4600*/  STL.64 [R1+0xe8d0], R10 ;  /* 0x00e8d00a01007387 */ /* 0x004fe80000100a00 */
[----:B---3--:R0:W-:Y:S04]  /*e4610*/  STL.64 [R1+0xe8c8], R8 ;  /* 0x00e8c80801007387 */ /* 0x0081e80000100a00 */
[----:B0-----:R-:W2:Y:S04]  /*e4620*/  LDL.LU R8, [R1+0x2500] ;  /* 0x0025000001087983 */ /* 0x001ea80000300800 */
[----:B------:R-:W2:Y:S04]  /*e4630*/  LDL.LU R9, [R1+0x2504] ;  /* 0x0025040001097983 */ /* 0x000ea80000300800 */
[----:B------:R-:W3:Y:S04]  /*e4640*/  LDL.LU R10, [R1+0x2508] ;  /* 0x00250800010a7983 */ /* 0x000ee80000300800 */
[----:B------:R-:W3:Y:S04]  /*e4650*/  LDL.LU R11, [R1+0x250c] ;  /* 0x00250c00010b7983 */ /* 0x000ee80000300800 */
[----:B------:R-:W2:Y:S04]  /*e4660*/  LDL R3, [R1+0x2868] ;  /* 0x0028680001037983 */ /* 0x000ea80000100800 */
[----:B---3--:R0:W-:Y:S04]  /*e4670*/  STL.64 [R1+0xe8e0], R10 ;  /* 0x00e8e00a01007387 */ /* 0x0081e80000100a00 */
[----:B0-----:R-:W3:Y:S04]  /*e4680*/  LDL R10, [R1+0x286c] ;  /* 0x00286c00010a7983 */ /* 0x001ee80000100800 */
[----:B------:R-:W3:Y:S04]  /*e4690*/  LDL R11, [R1+0x2878] ;  /* 0x00287800010b7983 */ /* 0x000ee80000100800 */
[----:B--2---:R-:W-:Y:S04]  /*e46a0*/  STL.64 [R1+0xe8d8], R8 ;  /* 0x00e8d80801007387 */ /* 0x004fe80000100a00 */
[----:B----4-:R0:W-:Y:S04]  /*e46b0*/  STL.64 [R1+0xe8b0], R22 ;  /* 0x00e8b01601007387 */ /* 0x0101e80000100a00 */
[----:B0-----:R-:W2:Y:S04]  /*e46c0*/  LDL R23, [R1+0x287c] ;  /* 0x00287c0001177983 */ /* 0x001ea80000100800 */
[----:B------:R0:W-:Y:S04]  /*e46d0*/  STL.64 [R1+0xe8a8], R20 ;  /* 0x00e8a81401007387 */ /* 0x0001e80000100a00 */
[----:B------:R-:W4:Y:S04]  /*e46e0*/  LDL R4, [R1+0x28ac] ;  /* 0x0028ac0001047983 */ /* 0x000f280000100800 */
[----:B0-----:R-:W2:Y:S04]  /*e46f0*/  LDL.64 R20, [R1+0x70] ;  /* 0x0000700001147983 */ /* 0x001ea80000100a00 */
[----:B------:R-:W-:Y:S04]  /*e4700*/  STL [R1+0xe8c0], R6 ;  /* 0x00e8c00601007387 */ /* 0x000fe80000100800 */
[----:B----4-:R0:W-:Y:S04]  /*e4710*/  STL.64 [R1+0xe8b8], R4 ;  /* 0x00e8b80401007387 */ /* 0x0101e80000100a00 */
[----:B0-----:R-:W4:Y:S04]  /*e4720*/  LDL.LU R4, [R1+0x2520] ;  /* 0x0025200001047983 */ /* 0x001f280000300800 */
        /* <DEDUP_REMOVED lines=15> */
[----:B------:R-:W4:Y:S04]  /*e4820*/  LDL R2, [R1+0x28b8] ;  /* 0x0028b80001027983 */ /* 0x000f280000100800 */
[----:B------:R-:W3:Y:S04]  /*e4830*/  LDL R16, [R1+0x28bc] ;  /* 0x0028bc0001107983 */ /* 0x000ee80000100800 */
[----:B------:R-:W3:Y:S04]  /*e4840*/  LDL R17, [R1+0x28c8] ;  /* 0x0028c80001117983 */ /* 0x000ee80000100800 */
[----:B------:R-:W3:Y:S04]  /*e4850*/  LDL R18, [R1+0x28cc] ;  /* 0x0028cc0001127983 */ /* 0x000ee80000100800 */
[----:B------:R-:W3:Y:S04]  /*e4860*/  LDL R19, [R1+0x28d8] ;  /* 0x0028d80001137983 */ /* 0x000ee80000100800 */
[----:B------:R-:W3:Y:S04]  /*e4870*/  LDL R28, [R1+0x28dc] ;  /* 0x0028dc00011c7983 */ /* 0x000ee80000100800 */
[----:B------:R-:W3:Y:S04]  /*e4880*/  LDL R29, [R1+0x28e8] ;  /* 0x0028e800011d7983 */ /* 0x000ee80000100800 */
[----:B------:R-:W3:Y:S04]  /*e4890*/  LDL.LU R24, [R1+0x25b0] ;  /* 0x0025b00001187983 */ /* 0x000ee80000300800 */
[----:B------:R-:W3:Y:S04]  /*e48a0*/  LDL.LU R25, [R1+0x25b4] ;  /* 0x0025b40001197983 */ /* 0x000ee80000300800 */
[----:B------:R-:W3:Y:S04]  /*e48b0*/  LDL.LU R26, [R1+0x25b8] ;  /* 0x0025b800011a7983 */ /* 0x000ee80000300800 */
[----:B------:R-:W4:Y:S01]  /*e48c0*/  LDL.LU R27, [R1+0x25bc] ;  /* 0x0025bc00011b7983 */ /* 0x000f220000300800 */
[----:B--2---:R-:W-:-:S15]  /*e48d0*/  HMMA.16816.F32 R4, R12, R20, R4 ;  /* 0x000000140c04723c */ /* 0x004fde0000001804 */
[----:B------:R-:W-:-:S04]  /*e48e0*/  NOP ;  /* 0x0000000000007918 */ /* 0x000fc80000000000 */
[----:B------:R-:W-:Y:S04]  /*e48f0*/  STL.64 [R1+0x2130], R4 ;  /* 0x0021300401007387 */ /* 0x000fe80000100a00 */
[----:B------:R0:W-:Y:S04]  /*e4900*/  STL.64 [R1+0x2138], R6 ;  /* 0x0021380601007387 */ /* 0x0001e80000100a00 */
[----:B0-----:R-:W2:Y:S04]  /*e4910*/  LDL.LU.64 R6, [R1+0xe900] ;  /* 0x00e9000001067983 */ /* 0x001ea80000300a00 */
[----:B------:R-:W2:Y:S01]  /*e4920*/  LDL.LU.64 R4, [R1+0xe8f8] ;  /* 0x00e8f80001047983 */ /* 0x000ea20000300a00 */
[----:B------:R-:W-:-:S02]  /*e4930*/  F2FP.F16.E4M3.UNPACK_B R8, R3 ;  /* 0x00000003ff08723e */ /* 0x000fc400020006ff */
[----:B---3--:R-:W-:Y:S02]  /*e4940*/  F2FP.F16.E4M3.UNPACK_B R9, R10 ;  /* 0x0000000aff09723e */ /* 0x008fe400020006ff */
[----:B------:R-:W-:Y:S01]  /*e4950*/  F2FP.F16.E4M3.UNPACK_B R22, R11 ;  /* 0x0000000bff16723e */ /* 0x000fe200020006ff */
[----:B------:R-:W-:Y:S04]  /*e4960*/  STL [R1+0x68], R8 ;  /* 0x0000680801007387 */ /* 0x000fe80000100800 */
[----:B------:R2:W-:Y:S02]  /*e4970*/  STL [R1+0x6c], R9 ;  /* 0x00006c0901007387 */ /* 0x0005e40000100800 */
[----:B--2---:R-:W-:Y:S02]  /*e4980*/  HMMA.16816.F32 R8, R12, R8, R4 ;  /* 0x000000080c08723c */ /* 0x004fe40000001804 */
[----:B------:R-:W2:Y:S04]  /*e4990*/  LDL.LU.64 R6, [R1+0xe8f0] ;  /* 0x00e8f00001067983 */ /* 0x000ea80000300a00 */
[----:B------:R-:W2:-:S13]  /*e49a0*/  LDL.LU.64 R4, [R1+0xe8e8] ;  /* 0x00e8e80001047983 */ /* 0x000e9a0000300a00 */
[----:B------:R-:W-:Y:S04]  /*e49b0*/  STL.64 [R1+0x21e0], R8 ;  /* 0x0021e00801007387 */ /* 0x000fe80000100a00 */
[----:B------:R0:W-:Y:S04]  /*e49c0*/  STL.64 [R1+0x21e8], R10 ;  /* 0x0021e80a01007387 */ /* 0x0001e80000100a00 */
[----:B0-----:R-:W3:Y:S04]  /*e49d0*/  LDL.LU.64 R10, [R1+0xe8e0] ;  /* 0x00e8e000010a7983 */ /* 0x001ee80000300a00 */
[----:B------:R-:W3:Y:S01]  /*e49e0*/  LDL.LU.64 R8, [R1+0xe8d8] ;  /* 0x00e8d80001087983 */ /* 0x000ee20000300a00 */
[----:B------:R-:W-:-:S05]  /*e49f0*/  F2FP.F16.E4M3.UNPACK_B R23, R23 ;  /* 0x00000017ff17723e */ /* 0x000fca00020006ff */
[----:B------:R-:W-:Y:S02]  /*e4a00*/  STL.64 [R1+0x60], R22 ;  /* 0x0000601601007387 */ /* 0x000fe40000100a00 */
[----:B---3--:R-:W-:-:S15]  /*e4a10*/  HMMA.16816.F32 R8, R12, R22, R8 ;  /* 0x000000160c08723c */ /* 0x008fde0000001808 */
[----:B------:R-:W-:-:S04]  /*e4a20*/  NOP ;  /* 0x0000000000007918 */ /* 0x000fc80000000000 */
[----:B------:R-:W-:Y:S04]  /*e4a30*/  STL.64 [R1+0x2220], R8 ;  /* 0x0022200801007387 */ /* 0x000fe80000100a00 */
[----:B------:R0:W-:Y:S04]  /*e4a40*/  STL.64 [R1+0x2228], R10 ;  /* 0x0022280a01007387 */ /* 0x0001e80000100a00 */
[----:B0-----:R-:W3:Y:S04]  /*e4a50*/  LDL.LU.64 R10, [R1+0xe8d0] ;  /* 0x00e8d000010a7983 */ /* 0x001ee80000300a00 */
[----:B------:R-:W2:Y:S01]  /*e4a60*/  LDL.LU.64 R8, [R1+0xe8c8] ;  /* 0x00e8c80001087983 */ /* 0x000ea20000300a00 */
[----:B------:R-:W-:Y:S01]  /*e4a70*/  F2FP.F16.E4M3.UNPACK_B R20, R0 ;  /* 0x00000000ff14723e */ /* 0x000fe200020006ff */
[----:B------:R-:W-:-:S02]  /*e4a80*/  IMAD.MOV.U32 R3, RZ, RZ, R21 ;  /* 0x000000ffff037224 */ /* 0x000fc400078e0015 */
[----:B------:R-:W-:-:S05]  /*e4a90*/  IMAD.MOV.U32 R0, RZ, RZ, R23 ;  /* 0x000000ffff007224 */ /* 0x000fca00078e0017 */
[----:B------:R-:W-:Y:S04]  /*e4aa0*/  STL [R1+0xe720], R0 ;  /* 0x00e7200001007387 */ /* 0x000fe80000100800 */
[----:B------:R-:W-:Y:S01]  /*e4ab0*/  STL [R1+0x58], R20 ;  /* 0x0000581401007387 */ /* 0x000fe20000100800 */
[----:B--2---:R-:W-:-:S05]  /*e4ac0*/  F2FP.F16.E4M3.UNPACK_B R21, R8 ;  /* 0x00000008ff15723e */ /* 0x004fca00020006ff */
[----:B------:R0:W-:Y:S02]  /*e4ad0*/  STL [R1+0x5c], R21 ;  /* 0x00005c1501007387 */ /* 0x0001e40000100800 */
[----:B0-----:R-:W-:Y:S02]  /*e4ae0*/  HMMA.16816.F32 R20, R12, R20, R4 ;  /* 0x000000140c14723c */ /* 0x001fe40000001804 */
[----:B------:R-:W2:Y:S04]  /*e4af0*/  LDL.LU R6, [R1+0xe8c0] ;  /* 0x00e8c00001067983 */ /* 0x000ea80000300800 */
[----:B------:R-:W3:-:S13]  /*e4b00*/  LDL.LU.64 R4, [R1+0xe8b8] ;  /* 0x00e8b80001047983 */ /* 0x000eda0000300a00 */
[----:B------:R-:W-:Y:S04]  /*e4b10*/  STL.64 [R1+0x2290], R20 ;  /* 0x0022901401007387 */ /* 0x000fe80000100a00 */
[----:B------:R0:W-:Y:S04]  /*e4b20*/  STL.64 [R1+0x2298], R22 ;  /* 0x0022981601007387 */ /* 0x0001e80000100a00 */
[----:B0-----:R-:W3:Y:S04]  /*e4b30*/  LDL.LU.64 R22, [R1+0xe8b0] ;  /* 0x00e8b00001167983 */ /* 0x001ee80000300a00 */
[----:B------:R-:W3:Y:S01]  /*e4b40*/  LDL.LU.64 R20, [R1+0xe8a8] ;  /* 0x00e8a80001147983 */ /* 0x000ee20000300a00 */
[----:B------:R-:W-:-:S02]  /*e4b50*/  F2FP.F16.E4M3.UNPACK_B R8, R9 ;  /* 0x00000009ff08723e */ /* 0x000fc400020006ff */
[----:B--2---:R-:W-:-:S05]  /*e4b60*/  F2FP.F16.E4M3.UNPACK_B R9, R6 ;  /* 0x00000006ff09723e */ /* 0x004fca00020006ff */
[----:B------:R-:W-:Y:S02]  /*e4b70*/  STL.64 [R1+0x50], R8 ;  /* 0x0000500801007387 */ /* 0x000fe40000100a00 */
[----:B---3--:R-:W-:-:S15]  /*e4b80*/  HMMA.16816.F32 R20, R12, R8, R20 ;  /* 0x000000080c14723c */ /* 0x008fde0000001814 */
[----:B------:R-:W-:-:S04]  /*e4b90*/  NOP ;  /* 0x0000000000007918 */ /* 0x000fc80000000000 */
[----:B------:R-:W-:Y:S04]  /*e4ba0*/  STL.64 [R1+0x22c0], R20 ;  /* 0x0022c01401007387 */ /* 0x000fe80000100a00 */
[----:B------:R0:W-:Y:S04]  /*e4bb0*/  STL.64 [R1+0x22c8], R22 ;  /* 0x0022c81601007387 */ /* 0x0001e80000100a00 */
[----:B0-----:R-:W2:Y:S04]  /*e4bc0*/  LDL.LU.64 R22, [R1+0xe8a0] ;  /* 0x00e8a00001167983 */ /* 0x001ea80000300a00 */
[----:B------:R-:W2:Y:S01]  /*e4bd0*/  LDL.LU.64 R20, [R1+0xe898] ;  /* 0x00e8980001147983 */ /* 0x000ea20000300a00 */
[----:B------:R-:W-:-:S02]  /*e4be0*/  F2FP.F16.E4M3.UNPACK_B R6, R5 ;  /* 0x00000005ff06723e */ /* 0x000fc400020006ff */
[----:B------:R-:W-:Y:S01]  /*e4bf0*/  F2FP.F16.E4M3.UNPACK_B R7, R4 ;  /* 0x00000004ff07723e */ /* 0x000fe200020006ff */
[----:B------:R-:W-:Y:S02]  /*e4c00*/  IMAD.MOV.U32 R0, RZ, RZ, R9 ;  /* 0x000000ffff007224 */ /* 0x000fe400078e0009 */
[----:B------:R-:W3:Y:S04]  /*e4c10*/  LDL.LU.64 R8, [R1+0xe890] ;  /* 0x00e8900001087983 */ /* 0x000ee80000300a00 */
[----:B------:R-:W-:Y:S04]  /*e4c20*/  STL [R1+0xe724], R0 ;  /* 0x00e7240001007387 */ /* 0x000fe80000100800 */
[----:B------:R-:W-:Y:S04]  /*e4c30*/  STL [R1+0x48], R6 ;  /* 0x0000480601007387 */ /* 0x000fe80000100800 */
[----:B------:R-:W-:Y:S01]  /*e4c40*/  STL [R1+0x4c], R7 ;  /* 0x00004c0701007387 */ /* 0x000fe20000100800 */
[----:B--2---:R-:W-:-:S15]  /*e4c50*/  HMMA.16816.F32 R20, R12, R6, R20 ;  /* 0x000000060c14723c */ /* 0x004fde0000001814 */
[----:B------:R-:W-:-:S04]  /*e4c60*/  NOP ;  /* 0x0000000000007918 */ /* 0x000fc80000000000 */
[----:B------:R-:W-:Y:S04]  /*e4c70*/  STL.64 [R1+0x2320], R20 ;  /* 0x0023201401007387 */ /* 0x000fe80000100a00 */
[----:B------:R0:W-:Y:S04]  /*e4c80*/  STL.64 [R1+0x2328], R22 ;  /* 0x0023281601007387 */ /* 0x0001e80000100a00 */
[----:B0-----:R-:W2:Y:S04]  /*e4c90*/  LDL.LU.64 R22, [R1+0xe888] ;  /* 0x00e8880001167983 */ /* 0x001ea80000300a00 */
[----:B------:R-:W2:Y:S01]  /*e4ca0*/  LDL.LU.64 R20, [R1+0xe880] ;  /* 0x00e8800001147983 */ /* 0x000ea20000300a00 */
[----:B----4-:R-:W-:-:S02]  /*e4cb0*/  F2FP.F16.E4M3.UNPACK_B R4, R2 ;  /* 0x00000002ff04723e */ /* 0x010fc400020006ff */
[----:B------:R-:W-:-:S07]  /*e4cc0*/  F2FP.F16.E4M3.UNPACK_B R5, R16 ;  /* 0x00000010ff05723e */ /* 0x000fce00020006ff */
[----:B---3--:R-:W-:Y:S01]  /*e4cd0*/  HMMA.16816.F32 R8, R12, R4, R8 ;  /* 0x000000040c08723c */ /* 0x008fe20000001808 */
[----:B------:R-:W-:Y:S02]  /*e4ce0*/  F2FP.F16.E4M3.UNPACK_B R6, R17 ;  /* 0x00000011ff06723e */ /* 0x000fe400020006ff */
[----:B------:R-:W-:Y:S01]  /*e4cf0*/  F2FP.F16.E4M3.UNPACK_B R7, R18 ;  /* 0x00000012ff07723e */ /* 0x000fe200020006ff */
[----:B------:R0:W-:Y:S02]  /*e4d00*/  STL.64 [R1+0x40], R4 ;  /* 0x0000400401007387 */ /* 0x0001e40000100a00 */
[----:B0-----:R-:W-:Y:S02]  /*e4d10*/  F2FP.F16.E4M3.UNPACK_B R4, R19 ;  /* 0x00000013ff04723e */ /* 0x001fe400020006ff */
[----:B------:R-:W-:-:S11]  /*e4d20*/  F2FP.F16.E4M3.UNPACK_B R5, R28 ;  /* 0x0000001cff05723e */ /* 0x000fd600020006ff */
[----:B------:R-:W-:Y:S04]  /*e4d30*/  STL.64 [R1+0x2340], R8 ;  /* 0x0023400801007387 */ /* 0x000fe80000100a00 */
[----:B------:R2:W-:Y:S04]  /*e4d40*/  STL.64 [R1+0x2348], R10 ;  /* 0x0023480a01007387 */ /* 0x0005e80000100a00 */
[----:B------:R-:W-:Y:S01]  /*e4d50*/  STL.64 [R1+0x38], R6 ;  /* 0x0000380601007387 */ /* 0x000fe20000100a00 */
[----:B------:R-:W-:Y:S01]  /*e4d60*/  F2FP.F16.E4M3.UNPACK_B R16, R29 ;  /* 0x0000001dff10723e */ /* 0x000fe200020006ff */
[C---:B--2---:R-:W-:Y:S08]  /*e4d70*/  HMMA.16816.F32 R8, R12.reuse, R6, R20 ;  /* 0x000000060c08723c */ /* 0x044ff00000001814 */
[----:B------:R-:W-:Y:S11]  /*e4d80*/  HMMA.16816.F32 R20, R12, R4, R24 ;  /* 0x000000040c14723c */ /* 0x000ff60000001818 */
[----:B------:R0:W-:Y:S04]  /*e4d90*/  STL.64 [R1+0x2370], R8 ;  /* 0x0023700801007387 */ /* 0x0001e80000100a00 */
[----:B------:R1:W-:Y:S04]  /*e4da0*/  STL.64 [R1+0x2378], R10 ;  /* 0x0023780a01007387 */ /* 0x0003e80000100a00 */
[----:B------:R2:W-:Y:S04]  /*e4db0*/  STL.64 [R1+0x30], R4 ;  /* 0x0000300401007387 */ /* 0x0005e80000100a00 */
[----:B0-----:R-:W3:Y:S04]  /*e4dc0*/  LDL.LU R8, [R1+0x2690] ;  /* 0x0026900001087983 */ /* 0x001ee80000300800 */
[----:B------:R-:W-:Y:S04]  /*e4dd0*/  STL.64 [R1+0x2390], R20 ;  /* 0x0023901401007387 */ /* 0x000fe80000100a00 */
[----:B------:R0:W-:Y:S04]  /*e4de0*/  STL.64 [R1+0x2398], R22 ;  /* 0x0023981601007387 */ /* 0x0001e80000100a00 */
[----:B------:R-:W-:Y:S04]  /*e4df0*/  STL [R1+0x28], R16 ;  /* 0x0000281001007387 */ /* 0x000fe80000100800 */
[----:B------:R-:W3:Y:S04]  /*e4e00*/  LDL.LU R9, [R1+0x2694] ;  /* 0x0026940001097983 */ /* 0x000ee80000300800 */
[----:B-1----:R-:W4:Y:S04]  /*e4e10*/  LDL.LU R10, [R1+0x2698] ;  /* 0x00269800010a7983 */ /* 0x002f280000300800 */
[----:B------:R-:W4:Y:S01]  /*e4e20*/  LDL.LU R11, [R1+0x269c] ;  /* 0x00269c00010b7983 */ /* 0x000f220000300800 */
[----:B------:R-:W-:-:S03]  /*e4e30*/  IMAD.MOV.U32 R0, RZ, RZ, R5 ;  /* 0x000000ffff007224 */ /* 0x000fc600078e0005 */
[----:B----4-:R-:W-:Y:S04]  /*e4e40*/  STL.64 [R1+0xe7f8], R10 ;  /* 0x00e7f80a01007387 */ /* 0x010fe80000100a00 */
[----:B---3--:R-:W-:Y:S04]  /*e4e50*/  STL.64 [R1+0xe7f0], R8 ;  /* 0x00e7f00801007387 */ /* 0x008fe80000100a00 */
[----:B--2---:R-:W2:Y:S04]  /*e4e60*/  LDL.LU R4, [R1+0x2670] ;  /* 0x0026700001047983 */ /* 0x004ea80000300800 */
[----:B------:R-:W2:Y:S04]  /*e4e70*/  LDL.LU R5, [R1+0x2674] ;  /* 0x0026740001057983 */ /* 0x000ea80000300800 */
[----:B------:R-:W3:Y:S04]  /*e4e80*/  LDL.LU R6, [R1+0x2678] ;  /* 0x0026780001067983 */ /* 0x000ee80000300800 */
[----:B------:R-:W3:Y:S04]  /*e4e90*/  LDL.LU R7, [R1+0x267c] ;  /* 0x00267c0001077983 */ /* 0x000ee80000300800 */
[----:B0-----:R-:W4:Y:S04]  /*e4ea0*/  LDL R22, [R1+0x293c] ;  /* 0x00293c0001167983 */ /* 0x001f280000100800 */
[----:B------:R-:W4:Y:S04]  /*e4eb0*/  LDL R28, [R1+0x2948] ;  /* 0x00294800011c7983 */ /* 0x000f280000100800 */
        /* <DEDUP_REMOVED lines=16> */
[----:B--2---:R0:W-:Y:S04]  /*e4fc0*/  STL.64 [R1+0xe848], R10 ;  /* 0x00e8480a01007387 */ /* 0x0041e80000100a00 */
[----:B0-----:R-:W2:Y:S04]  /*e4fd0*/  LDL R10, [R1+0x28fc] ;  /* 0x0028fc00010a7983 */ /* 0x001ea80000100800 */
[----:B------:R-:W2:Y:S04]  /*e4fe0*/  LDL R11, [R1+0x2908] ;  /* 0x00290800010b7983 */ /* 0x000ea80000100800 */
[----:B------:R-:W-:Y:S04]  /*e4ff0*/  STL.64 [R1+0xe840], R8 ;  /* 0x00e8400801007387 */ /* 0x000fe80000100a00 */
[----:B------:R-:W2:Y:S04]  /*e5000*/  LDL R2, [R1+0x2928] ;  /* 0x0029280001027983 */ /* 0x000ea80000100800 */
[----:B------:R-:W2:Y:S04]  /*e5010*/  LDL R20, [R1+0x292c] ;  /* 0x00292c0001147983 */ /* 0x000ea80000100800 */
[----:B------:R-:W2:Y:S04]  /*e5020*/  LDL R21, [R1+0x2938] ;  /* 0x0029380001157983 */ /* 0x000ea80000100800 */
[----:B---3--:R0:W-:Y:S04]  /*e5030*/  STL.64 [R1+0xe818], R6 ;  /* 0x00e8180601007387 */ /* 0x0081e80000100a00 */
[----:B0-----:R-:W3:Y:S04]  /*e5040*/  LDL R6, [R1+0x2918] ;  /* 0x0029180001067983 */ /* 0x001ee80000100800 */
[----:B------:R-:W3:Y:S04]  /*e5050*/  LDL R7, [R1+0x291c] ;  /* 0x00291c0001077983 */ /* 0x000ee80000100800 */
[----:B------:R0:W-:Y:S04]  /*e5060*/  STL.64 [R1+0xe810], R4 ;  /* 0x00e8100401007387 */ /* 0x0001e80000100a00 */
[----:B0-----:R-:W2:Y:S04]  /*e5070*/  LDL R5, [R1+0x290c] ;  /* 0x00290c0001057983 */ /* 0x001ea80000100800 */
[----:B---3--:R-:W-:Y:S04]  /*e5080*/  STL.64 [R1+0xe868], R6 ;  /* 0x00e8680601007387 */ /* 0x008fe80000100a00 */
[----:B------:R-:W3:Y:S04]  /*e5090*/  LDL R8, [R1+0x28ec] ;  /* 0x0028ec0001087983 */ /* 0x000ee80000100800 */
[----:B------:R-:W3:Y:S04]  /*e50a0*/  LDL R9, [R1+0x28f8] ;  /* 0x0028f80001097983 */ /* 0x000ee80000100800 */
[----:B--2---:R-:W-:Y:S04]  /*e50b0*/  STL [R1+0xe860], R5 ;  /* 0x00e8600501007387 */ /* 0x004fe80000100800 */
[----:B------:R-:W2:Y:S04]  /*e50c0*/  LDL R26, [R1+0x2958] ;  /* 0x00295800011a7983 */ /* 0x000ea80000100800 */
[----:B------:R-:W2:Y:S04]  /*e50d0*/  LDL R27, [R1+0x295c] ;  /* 0x00295c00011b7983 */ /* 0x000ea80000100800 */
        /* <DEDUP_REMOVED lines=15> */
[----:B------:R-:W-:Y:S01]  /*e51d0*/  IMAD.MOV.U32 R6, RZ, RZ, R16 ;  /* 0x000000ffff067224 */ /* 0x000fe200078e0010 */
[----:B------:R-:W-:-:S02]  /*e51e0*/  F2FP.F16.E4M3.UNPACK_B R7, R8 ;  /* 0x00000008ff07723e */ /* 0x000fc400020006ff */
[----:B---3--:R-:W-:Y:S04]  /*e51f0*/  STL.64 [R1+0xe878], R26 ;  /* 0x00e8781a01007387 */ /* 0x008fe80000100a00 */
[----:B--2---:R0:W-:Y:S04]  /*e5200*/  STL.64 [R1+0xe870], R24 ;  /* 0x00e8701801007387 */ /* 0x0041e80000100a00 */
[----:B0-----:R-:W2:Y:S04]  /*e5210*/  LDL.LU R24, [R1+0x25d0] ;  /* 0x0025d00001187983 */ /* 0x001ea80000300800 */
[----:B------:R-:W2:Y:S04]  /*e5220*/  LDL.LU R25, [R1+0x25d4] ;  /* 0x0025d40001197983 */ /* 0x000ea80000300800 */
[----:B------:R-:W2:Y:S04]  /*e5230*/  LDL.LU R26, [R1+0x25d8] ;  /* 0x0025d800011a7983 */ /* 0x000ea80000300800 */
[----:B------:R-:W2:Y:S04]  /*e5240*/  LDL.LU R27, [R1+0x25dc] ;  /* 0x0025dc00011b7983 */ /* 0x000ea80000300800 */
[----:B------:R-:W3:Y:S04]  /*e5250*/  LDL R23, [R1+0x2978] ;  /* 0x0029780001177983 */ /* 0x000ee80000100800 */
[----:B------:R-:W3:Y:S04]  /*e5260*/  LDL.LU R16, [R1+0x26a0] ;  /* 0x0026a00001107983 */ /* 0x000ee80000300800 */
[----:B------:R-:W3:Y:S04]  /*e5270*/  LDL.LU R17, [R1+0x26a4] ;  /* 0x0026a40001117983 */ /* 0x000ee80000300800 */
[----:B------:R-:W3:Y:S04]  /*e5280*/  LDL.LU R18, [R1+0x26a8] ;  /* 0x0026a80001127983 */ /* 0x000ee80000300800 */
[----:B------:R-:W3:Y:S04]  /*e5290*/  LDL.LU R19, [R1+0x26ac] ;  /* 0x0026ac0001137983 */ /* 0x000ee80000300800 */
[----:B------:R-:W-:Y:S04]  /*e52a0*/  STL [R1+0xe728], R0 ;  /* 0x00e7280001007387 */ /* 0x000fe80000100800 */
[----:B------:R2:W-:Y:S02]  /*e52b0*/  STL [R1+0x2c], R7 ;  /* 0x00002c0701007387 */ /* 0x0005e40000100800 */
[----:B--2---:R-:W-:Y:S02]  /*e52c0*/  HMMA.16816.F32 R4, R12, R6, R24 ;  /* 0x000000060c04723c */ /* 0x004fe40000001818 */
[----:B------:R-:W2:Y:S04]  /*e52d0*/  LDL.LU.64 R26, [R1+0xe878] ;  /* 0x00e87800011a7983 */ /* 0x000ea80000300a00 */
[----:B------:R-:W2:Y:S01]  /*e52e0*/  LDL.LU.64 R24, [R1+0xe870] ;  /* 0x00e8700001187983 */ /* 0x000ea20000300a00 */
[----:B------:R-:W-:-:S02]  /*e52f0*/  F2FP.F16.E4M3.UNPACK_B R8, R9 ;  /* 0x00000009ff08723e */ /* 0x000fc400020006ff */
[----:B------:R-:W-:-:S10]  /*e5300*/  F2FP.F16.E4M3.UNPACK_B R9, R10 ;  /* 0x0000000aff09723e */ /* 0x000fd400020006ff */
[----:B------:R-:W-:Y:S04]  /*e5310*/  STL.64 [R1+0x23d0], R4 ;  /* 0x0023d00401007387 */ /* 0x000fe80000100a00 */
[----:B------:R0:W-:Y:S04]  /*e5320*/  STL.64 [R1+0x23d8], R6 ;  /* 0x0023d80601007387 */ /* 0x0001e80000100a00 */
[----:B0-----:R-:W3:Y:S04]  /*e5330*/  LDL.LU.64 R6, [R1+0xe868] ;  /* 0x00e8680001067983 */ /* 0x001ee80000300a00 */
[----:B------:R-:W3:Y:S01]  /*e5340*/  LDL.LU R5, [R1+0xe860] ;  /* 0x00e8600001057983 */ /* 0x000ee20000300800 */
[----:B------:R-:W-:-:S03]  /*e5350*/  F2FP.F16.E4M3.UNPACK_B R4, R11 ;  /* 0x0000000bff04723e */ /* 0x000fc600020006ff */
        /* <DEDUP_REMOVED lines=18> */
[----:B------:R-:W-:Y:S01]  /*e5480*/  IMAD.MOV.U32 R0, RZ, RZ, R5 ;  /* 0x000000ffff007224 */ /* 0x000fe200078e0005 */
[----:B------:R-:W-:Y:S02]  /*e5490*/  F2FP.F16.E4M3.UNPACK_B R4, R2 ;  /* 0x00000002ff04723e */ /* 0x000fe400020006ff */
[----:B------:R-:W-:Y:S02]  /*e54a0*/  F2FP.F16.E4M3.UNPACK_B R5, R20 ;  /* 0x00000014ff05723e */ /* 0x000fe400020006ff */
[----:B------:R-:W-:Y:S04]  /*e54b0*/  STL [R1+0xe770], R0 ;  /* 0x00e7700001007387 */ /* 0x000fe80000100800 */
[----:B------:R-:W-:Y:S04]  /*e54c0*/  STL [R1+0x10], R6 ;  /* 0x0000100601007387 */ /* 0x000fe80000100800 */
[----:B------:R-:W-:Y:S01]  /*e54d0*/  STL [R1+0x14], R7 ;  /* 0x0000140701007387 */ /* 0x000fe20000100800 */
[----:B--2---:R-:W-:-:S15]  /*e54e0*/  HMMA.16816.F32 R8, R12, R6, R8 ;  /* 0x000000060c08723c */ /* 0x004fde0000001808 */
[----:B------:R-:W-:-:S04]  /*e54f0*/  NOP ;  /* 0x0000000000007918 */ /* 0x000fc80000000000 */
[----:B------:R-:W-:Y:S04]  /*e5500*/  STL.64 [R1+0x2440], R8 ;  /* 0x0024400801007387 */ /* 0x000fe80000100a00 */
[----:B------:R-:W-:Y:S04]  /*e5510*/  STL.64 [R1+0x2448], R10 ;  /* 0x0024480a01007387 */ /* 0x000fe80000100a00 */
[----:B------:R0:W-:Y:S02]  /*e5520*/  STL.64 [R1+0x8], R4 ;  /* 0x0000080401007387 */ /* 0x0001e40000100a00 */
[----:B0-----:R-:W-:Y:S02]  /*e5530*/  HMMA.16816.F32 R4, R12, R4, R24 ;  /* 0x000000040c04723c */ /* 0x001fe40000001818 */
[----:B------:R-:W2:Y:S04]  /*e5540*/  LDL.LU.64 R26, [R1+0xe828] ;  /* 0x00e82800011a7983 */ /* 0x000ea80000300a00 */
[----:B------:R-:W3:-:S13]  /*e5550*/  LDL.LU.64 R24, [R1+0xe820] ;  /* 0x00e8200001187983 */ /* 0x000eda0000300a00 */
[----:B------:R-:W-:Y:S04]  /*e5560*/  STL.64 [R1+0x2470], R4 ;  /* 0x0024700401007387 */ /* 0x000fe80000100a00 */
[----:B------:R0:W-:Y:S04]  /*e5570*/  STL.64 [R1+0x2478], R6 ;  /* 0x0024780601007387 */ /* 0x0001e80000100a00 */
[----:B0-----:R-:W2:Y:S04]  /*e5580*/  LDL.LU.64 R6, [R1+0xe818] ;  /* 0x00e8180001067983 */ /* 0x001ea80000300a00 */
[----:B------:R-:W2:Y:S01]  /*e5590*/  LDL.LU.64 R4, [R1+0xe810] ;  /* 0x00e8100001047983 */ /* 0x000ea20000300a00 */
[----:B------:R-:W-:-:S02]  /*e55a0*/  F2FP.F16.E4M3.UNPACK_B R8, R21 ;  /* 0x00000015ff08723e */ /* 0x000fc400020006ff */
[----:B----4-:R-:W-:-:S05]  /*e55b0*/  F2FP.F16.E4M3.UNPACK_B R9, R22 ;  /* 0x00000016ff09723e */ /* 0x010fca00020006ff */
[----:B------:R2:W-:Y:S02]  /*e55c0*/  STL.64 [R1], R8 ;  /* 0x0000000801007387 */ /* 0x0005e40000100a00 */
[----:B--2---:R-:W-:Y:S02]  /*e55d0*/  HMMA.16816.F32 R8, R12, R8, R4 ;  /* 0x000000080c08723c */ /* 0x004fe40000001804 */
[----:B------:R-:W2:Y:S04]  /*e55e0*/  LDL.LU.64 R6, [R1+0xe808] ;  /* 0x00e8080001067983 */ /* 0x000ea80000300a00 */
[----:B------:R-:W2:-:S13]  /*e55f0*/  LDL.LU.64 R4, [R1+0xe800] ;  /* 0x00e8000001047983 */ /* 0x000e9a0000300a00 */
[----:B------:R-:W-:Y:S04]  /*e5600*/  STL.64 [R1+0x24a0], R8 ;  /* 0x0024a00801007387 */ /* 0x000fe80000100a00 */
[----:B------:R0:W-:Y:S04]  /*e5610*/  STL.64 [R1+0x24a8], R10 ;  /* 0x0024a80a01007387 */ /* 0x0001e80000100a00 */
[----:B0-----:R-:W4:Y:S04]  /*e5620*/  LDL.LU.64 R10, [R1+0xe7f8] ;  /* 0x00e7f800010a7983 */ /* 0x001f280000300a00 */
[----:B------:R-:W4:Y:S01]  /*e5630*/  LDL.LU.64 R8, [R1+0xe7f0] ;  /* 0x00e7f00001087983 */ /* 0x000f220000300a00 */
[----:B------:R-:W-:-:S02]  /*e5640*/  F2FP.F16.E4M3.UNPACK_B R28, R28 ;  /* 0x0000001cff1c723e */ /* 0x000fc400020006ff */
[----:B------:R-:W-:Y:S02]  /*e5650*/  F2FP.F16.E4M3.UNPACK_B R29, R29 ;  /* 0x0000001dff1d723e */ /* 0x000fe400020006ff */
[----:B------:R-:W-:Y:S02]  /*e5660*/  F2FP.F16.E4M3.UNPACK_B R26, R26 ;  /* 0x0000001aff1a723e */ /* 0x000fe400020006ff */
[----:B------:R-:W-:Y:S02]  /*e5670*/  F2FP.F16.E4M3.UNPACK_B R27, R27 ;  /* 0x0000001bff1b723e */ /* 0x000fe400020006ff */
[----:B---3--:R-:W-:Y:S02]  /*e5680*/  F2FP.F16.E4M3.UNPACK_B R24, R24 ;  /* 0x00000018ff18723e */ /* 0x008fe400020006ff */
[----:B------:R-:W-:Y:S01]  /*e5690*/  F2FP.F16.E4M3.UNPACK_B R25, R25 ;  /* 0x00000019ff19723e */ /* 0x000fe200020006ff */
[----:B------:R-:W-:Y:S06]  /*e56a0*/  STL.64 [R1+0xe678], R28 ;  /* 0x00e6781c01007387 */ /* 0x000fec0000100a00 */
[C---:B------:R-:W-:Y:S08]  /*e56b0*/  HMMA.16816.F32 R16, R12.reuse, R24, R16 ;  /* 0x000000180c10723c */ /* 0x040ff00000001810 */
[----:B--2---:R-:W-:-:S15]  /*e56c0*/  HMMA.16816.F32 R4, R12, R28, R4 ;  /* 0x0000001c0c04723c */ /* 0x004fde0000001804 */
[----:B------:R-:W-:-:S04]  /*e56d0*/  NOP ;  /* 0x0000000000007918 */ /* 0x000fc80000000000 */
[----:B------:R-:W-:Y:S04]  /*e56e0*/  STL.64 [R1+0x24d0], R4 ;  /* 0x0024d00401007387 */ /* 0x000fe80000100a00 */
[----:B------:R4:W-:Y:S02]  /*e56f0*/  STL.64 [R1+0x24d8], R6 ;  /* 0x0024d80601007387 */ /* 0x0009e40000100a00 */
[----:B----4-:R-:W-:-:S15]  /*e5700*/  HMMA.16816.F32 R4, R12, R26, R8 ;  /* 0x0000001a0c04723c */ /* 0x010fde0000001808 */
[----:B------:R-:W-:-:S04]  /*e5710*/  NOP ;  /* 0x0000000000007918 */ /* 0x000fc80000000000 */
[----:B------:R-:W-:Y:S04]  /*e5720*/  STL.64 [R1+0x2500], R4 ;  /* 0x0025000401007387 */ /* 0x000fe80000100a00 */
[----:B------:R0:W-:Y:S04]  /*e5730*/  STL.64 [R1+0x2508], R6 ;  /* 0x0025080601007387 */ /* 0x0001e80000100a00 */
[----:B------:R-:W2:Y:S04]  /*e5740*/  LDL R9, [R1+0x29cc] ;  /* 0x0029cc0001097983 */ /* 0x000ea80000100800 */
[----:B0-----:R-:W3:Y:S04]  /*e5750*/  LDL R6, [R1+0x29d8] ;  /* 0x0029d80001067983 */ /* 0x001ee80000100800 */
[----:B------:R-:W-:Y:S04]  /*e5760*/  STL.64 [R1+0x2540], R16 ;  /* 0x0025401001007387 */ /* 0x000fe80000100a00 */
[----:B------:R-:W-:Y:S04]  /*e5770*/  STL.64 [R1+0x2548], R18 ;  /* 0x0025481201007387 */ /* 0x000fe80000100a00 */
[----:B------:R-:W3:Y:S04]  /*e5780*/  LDL R7, [R1+0x29dc] ;  /* 0x0029dc0001077983 */ /* 0x000ee80000100800 */
[----:B------:R-:W4:Y:S04]  /*e5790*/  LDL R4, [R1+0x29e8] ;  /* 0x0029e80001047983 */ /* 0x000f280000100800 */
[----:B------:R-:W4:Y:S04]  /*e57a0*/  LDL R5, [R1+0x29ec] ;  /* 0x0029ec0001057983 */ /* 0x000f280000100800 */
[----:B---3--:R-:W-:Y:S04]  /*e57b0*/  STL.64 [R1+0xe7a8], R6 ;  /* 0x00e7a80601007387 */ /* 0x008fe80000100a00 */
[----:B----4-:R0:W-:Y:S04]  /*e57c0*/  STL.64 [R1+0xe7a0], R4 ;  /* 0x00e7a00401007387 */ /* 0x0101e80000100a00 */
[----:B0-----:R-:W3:Y:S04]  /*e57d0*/  LDL.LU R4, [R1+0x2730] ;  /* 0x0027300001047983 */ /* 0x001ee80000300800 */
[----:B------:R-:W3:Y:S04]  /*e57e0*/  LDL.LU R5, [R1+0x2734] ;  /* 0x0027340001057983 */ /* 0x000ee80000300800 */
[----:B------:R-:W4:Y:S04]  /*e57f0*/  LDL.LU R6, [R1+0x2738] ;  /* 0x0027380001067983 */ /* 0x000f280000300800 */
[----:B------:R-:W4:Y:S04]  /*e5800*/  LDL.LU R7, [R1+0x273c] ;  /* 0x00273c0001077983 */ /* 0x000f280000300800 */
[----:B------:R-:W2:Y:S04]  /*e5810*/  LDL R18, [R1+0x2998] ;  /* 0x0029980001127983 */ /* 0x000ea80000100800 */
[----:B------:R-:W2:Y:S04]  /*e5820*/  LDL R19, [R1+0x299c] ;  /* 0x00299c0001137983 */ /* 0x000ea80000100800 */
[----:B------:R-:W3:Y:S04]  /*e5830*/  LDL R16, [R1+0x29a8] ;  /* 0x0029a80001107983 */ /* 0x000ee80000100800 */
[----:B------:R-:W3:Y:S01]  /*e5840*/  LDL R17, [R1+0x29ac] ;  /* 0x0029ac0001117983 */ /* 0x000ee20000100800 */
[----:B------:R-:W-:-:S03]  /*e5850*/  F2FP.F16.E4M3.UNPACK_B R22, R23 ;  /* 0x00000017ff16723e */ /* 0x000fc600020006ff */
[----:B------:R-:W4:Y:S04]  /*e5860*/  LDL R23, [R1+0x297c] ;  /* 0x00297c0001177983 */ /* 0x000f280000100800 */
[----:B------:R-:W4:Y:S04]  /*e5870*/  LDL R20, [R1+0x2988] ;  /* 0x0029880001147983 */ /* 0x000f280000100800 */
[----:B------:R-:W4:Y:S04]  /*e5880*/  LDL R21, [R1+0x298c] ;  /* 0x00298c0001157983 */ /* 0x000f280000100800 */
[----:B--2---:R-:W-:Y:S04]  /*e5890*/  STL.64 [R1+0xe7e8], R18 ;  /* 0x00e7e81201007387 */ /* 0x004fe80000100a00 */
[----:B---3--:R0:W-:Y:S04]  /*e58a0*/  STL.64 [R1+0xe7e0], R16 ;  /* 0x00e7e01001007387 */ /* 0x0081e80000100a00 */
[----:B0-----:R-:W2:Y:S04]  /*e58b0*/  LDL.LU R16, [R1+0x26c0] ;  /* 0x0026c00001107983 */ /* 0x001ea80000300800 */
[----:B------:R-:W2:Y:S04]  /*e58c0*/  LDL.LU R17, [R1+0x26c4] ;  /* 0x0026c40001117983 */ /* 0x000ea80000300800 */
[----:B------:R-:W2:Y:S04]  /*e58d0*/  LDL.LU R18, [R1+0x26c8] ;  /* 0x0026c80001127983 */ /* 0x000ea80000300800 */
[----:B------:R-:W2:Y:S04]  /*e58e0*/  LDL.LU R19, [R1+0x26cc] ;  /* 0x0026cc0001137983 */ /* 0x000ea80000300800 */
[----:B------:R-:W3:Y:S04]  /*e58f0*/  LDL R10, [R1+0x29b8] ;  /* 0x0029b800010a7983 */ /* 0x000ee80000100800 */
[----:B----4-:R-:W-:Y:S04]  /*e5900*/  STL.64 [R1+0xe7b8], R6 ;  /* 0x00e7b80601007387 */ /* 0x010fe80000100a00 */
[----:B------:R0:W-:Y:S04]  /*e5910*/  STL.64 [R1+0xe7b0], R4 ;  /* 0x00e7b00401007387 */ /* 0x0001e80000100a00 */
        /* <DEDUP_REMOVED lines=10> */
[----:B------:R-:W-:-:S02]  /*e59c0*/  F2FP.F16.E4M3.UNPACK_B R23, R23 ;  /* 0x00000017ff17723e */ /* 0x000fc400020006ff */
[----:B------:R-:W-:Y:S01]  /*e59d0*/  F2FP.F16.E4M3.UNPACK_B R20, R20 ;  /* 0x00000014ff14723e */ /* 0x000fe200020006ff */
[----:B----4-:R-:W-:Y:S04]  /*e59e0*/  STL.64 [R1+0xe7d8], R6 ;  /* 0x00e7d80601007387 */ /* 0x010fe80000100a00 */
[----:B--2---:R0:W-:Y:S04]  /*e59f0*/  STL.64 [R1+0xe7d0], R4 ;  /* 0x00e7d00401007387 */ /* 0x0041e80000100a00 */
[----:B0-----:R-:W2:Y:S04]  /*e5a00*/  LDL.LU R4, [R1+0x26e0] ;  /* 0x0026e00001047983 */ /* 0x001ea80000300800 */
[----:B------:R-:W2:Y:S04]  /*e5a10*/  LDL.LU R5, [R1+0x26e4] ;  /* 0x0026e40001057983 */ /* 0x000ea80000300800 */
[----:B------:R-:W2:Y:S04]  /*e5a20*/  LDL.LU R6, [R1+0x26e8] ;  /* 0x0026e80001067983 */ /* 0x000ea80000300800 */
[----:B------:R-:W2:Y:S01]  /*e5a30*/  LDL.LU R7, [R1+0x26ec] ;  /* 0x0026ec0001077983 */ /* 0x000ea20000300800 */
[----:B------:R-:W-:Y:S01]  /*e5a40*/  F2FP.F16.E4M3.UNPACK_B R21, R21 ;  /* 0x00000015ff15723e */ /* 0x000fe200020006ff */
[C---:B------:R-:W-:Y:S02]  /*e5a50*/  HMMA.16816.F32 R16, R12.reuse, R22, R16 ;  /* 0x000000160c10723c */ /* 0x040fe40000001810 */
[----:B------:R-:W4:Y:S04]  /*e5a60*/  LDL R11, [R1+0x29bc] ;  /* 0x0029bc00010b7983 */ /* 0x000f280000100800 */
[----:B------:R-:W3:Y:S04]  /*e5a70*/  LDL R8, [R1+0x29c8] ;  /* 0x0029c80001087983 */ /* 0x000ee80000100800 */
[----:B------:R-:W3:Y:S04]  /*e5a80*/  LDL R2, [R1+0x29f8] ;  /* 0x0029f80001027983 */ /* 0x000ee80000100800 */
        /* <DEDUP_REMOVED lines=9> */
[----:B------:R-:W4:Y:S01]  /*e5b20*/  LDL.LU.64 R16, [R1+0xe7e0] ;  /* 0x00e7e00001107983 */ /* 0x000f220000300a00 */
[----:B--2---:R-:W-:-:S15]  /*e5b30*/  HMMA.16816.F32 R4, R12, R20, R4 ;  /* 0x000000140c04723c */ /* 0x004fde0000001804 */
[----:B------:R-:W-:-:S04]  /*e5b40*/  NOP ;  /* 0x0000000000007918 */ /* 0x000fc80000000000 */
[----:B------:R-:W-:Y:S04]  /*e5b50*/  STL.64 [R1+0x25f0], R4 ;  /* 0x0025f00401007387 */ /* 0x000fe80000100a00 */
[----:B------:R0:W-:Y:S04]  /*e5b60*/  STL.64 [R1+0x25f8], R6 ;  /* 0x0025f80601007387 */ /* 0x0001e80000100a00 */
[----:B0-----:R-:W2:Y:S04]  /*e5b70*/  LDL.LU.64 R6, [R1+0xe7d8] ;  /* 0x00e7d80001067983 */ /* 0x001ea80000300a00 */
[----:B------:R-:W2:Y:S01]  /*e5b80*/  LDL.LU.64 R4, [R1+0xe7d0] ;  /* 0x00e7d00001047983 */ /* 0x000ea20000300a00 */
[----:B---3--:R-:W-:-:S02]  /*e5b90*/  F2FP.F16.E4M3.UNPACK_B R18, R18 ;  /* 0x00000012ff12723e */ /* 0x008fc400020006ff */
[----:B------:R-:W-:Y:S01]  /*e5ba0*/  F2FP.F16.E4M3.UNPACK_B R19, R19 ;  /* 0x00000013ff13723e */ /* 0x000fe200020006ff */
        /* <DEDUP_REMOVED lines=33> */
[----:B------:R-:W3:Y:S01]  /*e5dc0*/  LDL.LU.64 R4, [R1+0xe7a0] ;  /* 0x00e7a00001047983 */ /* 0x000ee20000300a00 */
[----:B------:R-:W-:-:S02]  /*e5dd0*/  F2FP.F16.E4M3.UNPACK_B R8, R8 ;  /* 0x00000008ff08723e */ /* 0x000fc400020006ff */
[----:B------:R-:W-:Y:S01]  /*e5de0*/  F2FP.F16.E4M3.UNPACK_B R9, R9 ;  /* 0x00000009ff09723e */ /* 0x000fe200020006ff */
[----:B------:R-:W-:Y:S04]  /*e5df0*/  STL.64 [R1+0xe5c0], R10 ;  /* 0x00e5c00a01007387 */ /* 0x000fe80000100a00 */
[----:B------:R3:W-:Y:S02]  /*e5e00*/  STL.64 [R1+0xe5b8], R8 ;  /* 0x00e5b80801007387 */ /* 0x0007e40000100a00 */
[----:B----4-:R-:W-:Y:S01]  /*e5e10*/  HMMA.16816.F32 R16, R12, R8, R16 ;  /* 0x000000080c10723c */ /* 0x010fe20000001810 */
[----:B------:R-:W-:-:S15]  /*e5e20*/  F2FP.F16.E4M3.UNPACK_B R2, R2 ;  /* 0x00000002ff02723e */ /* 0x000fde00020006ff */
[----:B------:R-:W-:-:S03]  /*e5e30*/  NOP ;  /* 0x0000000000007918 */ /* 0x000fc60000000000 */
[----:B------:R-:W-:Y:S04]  /*e5e40*/  STL.64 [R1+0x2730], R16 ;  /* 0x0027301001007387 */ /* 0x000fe80000100a00 */
[----:B------:R-:W-:Y:S01]  /*e5e50*/  STL.64 [R1+0x2738], R18 ;  /* 0x0027381201007387 */ /* 0x000fe20000100a00 */
[----:B--2---:R-:W-:Y:S02]  /*e5e60*/  F2FP.F16.E4M3.UNPACK_B R6, R6 ;  /* 0x00000006ff06723e */ /* 0x004fe400020006ff */
[----:B------:R-:W-:-:S07]  /*e5e70*/  F2FP.F16.E4M3.UNPACK_B R7, R7 ;  /* 0x00000007ff07723e */ /* 0x000fce00020006ff */
[----:B---3--:R-:W-:Y:S01]  /*e5e80*/  HMMA.16816.F32 R8, R12, R6, R20 ;  /* 0x000000060c08723c */ /* 0x008fe20000001814 */
[----:B------:R-:W-:Y:S02]  /*e5e90*/  F2FP.F16.E4M3.UNPACK_B R4, R4 ;  /* 0x00000004ff04723e */ /* 0x000fe400020006ff */
[----:B------:R-:W-:-:S15]  /*e5ea0*/  F2FP.F16.E4M3.UNPACK_B R5, R5 ;  /* 0x00000005ff05723e */ /* 0x000fde00020006ff */
[----:B------:R-:W-:Y:S01]  /*e5eb0*/  NOP ;  /* 0x0000000000007918 */ /* 0x000fe20000000000 */
[----:B------:R-:W-:Y:S04]  /*e5ec0*/  STL.64 [R1+0x2740], R8 ;  /* 0x0027400801007387 */ /* 0x000fe80000100a00 */
[----:B------:R0:W-:Y:S02]  /*e5ed0*/  STL.64 [R1+0x2748], R10 ;  /* 0x0027480a01007387 */ /* 0x0001e40000100a00 */
[----:B0-----:R-:W-:Y:S02]  /*e5ee0*/  HMMA.16816.F32 R8, R12, R4, R24 ;  /* 0x000000040c08723c */ /* 0x001fe40000001818 */
[----:B------:R-:W-:Y:S04]  /*e5ef0*/  STL [R1+0xe788], R2 ;  /* 0x00e7880201007387 */ /* 0x000fe80000100800 */
[----:B------:R-:W-:Y:S04]  /*e5f00*/  STL [R1+0xe794], R13 ;  /* 0x00e7940d01007387 */ /* 0x000fe80000100800 */
[----:B------:R-:W-:Y:S09]  /*e5f10*/  STL [R1+0xe790], R14 ;  /* 0x00e7900e01007387 */ /* 0x000ff20000100800 */
[----:B------:R-:W-:Y:S04]  /*e5f20*/  STL.64 [R1+0x27e0], R8 ;  /* 0x0027e00801007387 */ /* 0x000fe80000100a00 */
[----:B------:R-:W-:Y:S04]  /*e5f30*/  STL.64 [R1+0x27e8], R10 ;  /* 0x0027e80a01007387 */ /* 0x000fe80000100a00 */
[----:B------:R-:W-:Y:S04]  /*e5f40*/  STL [R1+0xe78c], R15 ;  /* 0x00e78c0f01007387 */ /* 0x000fe80000100800 */
[----:B------:R-:W2:Y:S01]  /*e5f50*/  LDL R28, [R1+0x70] ;  /* 0x00007000011c7983 */ /* 0x000ea20000100800 */
[----:B------:R-:W-:-:S03]  /*e5f60*/  IMAD.MOV.U32 R29, RZ, RZ, R3 ;  /* 0x000000ffff1d7224 */ /* 0x000fc600078e0003 */
[----:B--2---:R-:W-:Y:S04]  /*e5f70*/  STL [R1+0xe774], R28 ;  /* 0x00e7741c01007387 */ /* 0x004fe80000100800 */
[----:B------:R-:W2:Y:S04]  /*e5f80*/  LDL.LU R3, [R1+0xe79c] ;  /* 0x00e79c0001037983 */ /* 0x000ea80000300800 */
[----:B------:R-:W3:Y:S04]  /*e5f90*/  LDL.LU R16, [R1+0x26b0] ;  /* 0x0026b00001107983 */ /* 0x000ee80000300800 */
[----:B------:R-:W3:Y:S04]  /*e5fa0*/  LDL.LU R17, [R1+0x26b4] ;  /* 0x0026b40001117983 */ /* 0x000ee80000300800 */
[----:B------:R-:W4:Y:S04]  /*e5fb0*/  LDL.LU R18, [R1+0x26b8] ;  /* 0x0026b80001127983 */ /* 0x000f280000300800 */
[----:B------:R-:W4:Y:S01]  /*e5fc0*/  LDL.LU R19, [R1+0x26bc] ;  /* 0x0026bc0001137983 */ /* 0x000f220000300800 */
[----:B--2---:R-:W-:-:S03]  /*e5fd0*/  IMAD.MOV.U32 R21, RZ, RZ, R3 ;  /* 0x000000ffff157224 */ /* 0x004fc600078e0003 */
[----:B----4-:R-:W-:Y:S04]  /*e5fe0*/  STL.64 [R1+0xe738], R18 ;  /* 0x00e7381201007387 */ /* 0x010fe80000100a00 */
[----:B---3--:R0:W-:Y:S04]  /*e5ff0*/  STL.64 [R1+0xe730], R16 ;  /* 0x00e7301001007387 */ /* 0x0081e80000100a00 */
[----:B------:R-:W2:Y:S04]  /*e6000*/  LDL R20, [R1+0x80] ;  /* 0x0000800001147983 */ /* 0x000ea80000100800 */
[----:B------:R-:W3:Y:S04]  /*e6010*/  LDL.LU R3, [R1+0xe798] ;  /* 0x00e7980001037983 */ /* 0x000ee80000300800 */
[----:B0-----:R-:W4:Y:S04]  /*e6020*/  LDL.LU R16, [R1+0x2700] ;  /* 0x0027000001107983 */ /* 0x001f280000300800 */
[----:B------:R-:W4:Y:S04]  /*e6030*/  LDL.LU R17, [R1+0x2704] ;  /* 0x0027040001117983 */ /* 0x000f280000300800 */
[----:B------:R-:W2:Y:S04]  /*e6040*/  LDL.LU R18, [R1+0x2708] ;  /* 0x0027080001127983 */ /* 0x000ea80000300800 */
[----:B------:R-:W2:Y:S04]  /*e6050*/  LDL.LU R19, [R1+0x270c] ;  /* 0x00270c0001137983 */ /* 0x000ea80000300800 */
[----:B--2---:R3:W-:Y:S02]  /*e6060*/  STL.64 [R1+0xe748], R18 ;  /* 0x00e7481201007387 */ /* 0x0047e40000100a00 */
[----:B---3--:R-:W-:-:S02]  /*e6070*/  IMAD.MOV.U32 R19, RZ, RZ, R3 ;  /* 0x000000ffff137224 */ /* 0x008fc400078e0003 */
[----:B------:R-:W2:Y:S04]  /*e6080*/  LDL R18, [R1+0x90] ;  /* 0x0000900001127983 */ /* 0x000ea80000100800 */
[----:B------:R-:W3:Y:S04]  /*e6090*/  LDL R3, [R1+0x29fc] ;  /* 0x0029fc0001037983 */ /* 0x000ee80000100800 */
[----:B------:R-:W3:Y:S04]  /*e60a0*/  LDL.LU R13, [R1+0x35b4] ;  /* 0x0035b400010d7983 */ /* 0x000ee80000300800 */
[----:B------:R-:W3:Y:S04]  /*e60b0*/  LDL.LU R28, [R1+0x35b0] ;  /* 0x0035b000011c7983 */ /* 0x000ee80000300800 */
[----:B------:R-:W3:Y:S04]  /*e60c0*/  LDL.LU R14, [R1+0x35bc] ;  /* 0x0035bc00010e7983 */ /* 0x000ee80000300800 */
[----:B------:R-:W3:Y:S04]  /*e60d0*/  LDL.LU R0, [R1+0x35b8] ;  /* 0x0035b80001007983 */ /* 0x000ee80000300800 */
[----:B------:R-:W3:Y:S04]  /*e60e0*/  LDL.LU R15, [R1+0x35c4] ;  /* 0x0035c400010f7983 */ /* 0x000ee80000300800 */
[----:B------:R-:W3:Y:S04]  /*e60f0*/  LDL.LU R2, [R1+0x35cc] ;  /* 0x0035cc0001027983 */ /* 0x000ee80000300800 */
[----:B----4-:R0:W-:Y:S04]  /*e6100*/  STL.64 [R1+0xe740], R16 ;  /* 0x00e7401001007387 */ /* 0x0101e80000100a00 */
[----:B0-----:R-:W4:Y:S04]  /*e6110*/  LDL.64 R16, [R1+0x98] ;  /* 0x0000980001107983 */ /* 0x001f280000100a00 */
        /* <DEDUP_REMOVED lines=22> */
[----:B------:R-:W4:Y:S04]  /*e6280*/  LDL.64 R22, [R1+0x78] ;  /* 0x0000780001167983 */ /* 0x000f280000100a00 */
[----:B------:R-:W2:Y:S04]  /*e6290*/  LDL.LU R24, [R1+0x2680] ;  /* 0x0026800001187983 */ /* 0x000ea80000300800 */
[----:B------:R-:W2:Y:S04]  /*e62a0*/  LDL.LU R25, [R1+0x2684] ;  /* 0x0026840001197983 */ /* 0x000ea80000300800 */
[----:B------:R-:W2:Y:S04]  /*e62b0*/  LDL.LU R26, [R1+0x2688] ;  /* 0x00268800011a7983 */ /* 0x000ea80000300800 */
[----:B------:R-:W2:Y:S04]  /*e62c0*/  LDL.LU R27, [R1+0x268c] ;  /* 0x00268c00011b7983 */ /* 0x000ea80000300800 */
[----:B------:R0:W-:Y:S04]  /*e62d0*/  STL.64 [R1+0xe5b0], R6 ;  /* 0x00e5b00601007387 */ /* 0x0001e80000100a00 */
[----:B0-----:R-:W2:Y:S04]  /*e62e0*/  LDL.64 R6, [R1+0x88] ;  /* 0x0000880001067983 */ /* 0x001ea80000100a00 */
[----:B------:R0:W-:Y:S04]  /*e62f0*/  STL.64 [R1+0xe5a8], R4 ;  /* 0x00e5a80401007387 */ /* 0x0001e80000100a00 */
[----:B0-----:R-:W2:Y:S04]  /*e6300*/  LDL.LU R5, [R1+0x35c0] ;  /* 0x0035c00001057983 */ /* 0x001ea80000300800 */
[----:B------:R-:W4:Y:S01]  /*e6310*/  LDL.LU R4, [R1+0x35c8] ;  /* 0x0035c80001047983 */ /* 0x000f220000300800 */
[----:B---3--:R-:W-:-:S02]  /*e6320*/  IMAD R28, R28, 0x100, R13 ;  /* 0x000001001c1c7824 */ /* 0x008fc400078e020d */
[----:B------:R-:W-:Y:S01]  /*e6330*/  IMAD R0, R0, 0x100, R14 ;  /* 0x0000010000007824 */ /* 0x000fe200078e020e */
[----:B------:R-:W3:Y:S04]  /*e6340*/  LDL.LU R13, [R1+0xe794] ;  /* 0x00e79400010d7983 */ /* 0x000ee80000300800 */
[----:B------:R-:W3:Y:S01]  /*e6350*/  LDL.LU R14, [R1+0xe790] ;  /* 0x00e79000010e7983 */ /* 0x000ee20000300800 */
[----:B--2---:R-:W-:Y:S02]  /*e6360*/  IMAD R5, R5, 0x100, R15 ;  /* 0x0000010005057824 */ /* 0x004fe400078e020f */
[----:B----4-:R-:W-:Y:S01]  /*e6370*/  IMAD R4, R4, 0x100, R2 ;  /* 0x0000010004047824 */ /* 0x010fe200078e0202 */
[----:B------:R-:W3:Y:S04]  /*e6380*/  LDL.LU R15, [R1+0xe78c] ;  /* 0x00e78c00010f7983 */ /* 0x000ee80000300800 */
[----:B------:R-:W3:Y:S01]  /*e6390*/  LDL.LU R2, [R1+0xe788] ;  /* 0x00e7880001027983 */ /* 0x000ee20000300800 */
[----:B------:R-:W-:-:S07]  /*e63a0*/  F2FP.F16.E4M3.UNPACK_B R3, R3 ;  /* 0x00000003ff03723e */ /* 0x000fce00020006ff */
[----:B---3--:R-:W-:Y:S01]  /*e63b0*/  HMMA.16816.F32 R12, R12, R2, R16 ;  /* 0x000000020c0c723c */ /* 0x008fe20000001810 */
[----:B------:R-:W2:Y:S04]  /*e63c0*/  LDL.LU.64 R18, [R1+0xe780] ;  /* 0x00e7800001127983 */ /* 0x000ea80000300a00 */
[----:B------:R-:W3:Y:S04]  /*e63d0*/  LDL.LU.64 R16, [R1+0xe778] ;  /* 0x00e7780001107983 */ /* 0x000ee80000300a00 */
[----:B------:R-:W-:Y:S04]  /*e63e0*/  STL [R1+0xe564], R2 ;  /* 0x00e5640201007387 */ /* 0x000fe80000100800 */
[----:B------:R-:W-:Y:S06]  /*e63f0*/  STL [R1+0xe560], R3 ;  /* 0x00e5600301007387 */ /* 0x000fec0000100800 */
[----:B------:R0:W-:Y:S04]  /*e6400*/  STL.64 [R1+0x27c0], R12 ;  /* 0x0027c00c01007387 */ /* 0x0001e80000100a00 */
[----:B------:R1:W-:Y:S01]  /*e6410*/  STL.64 [R1+0x27c8], R14 ;  /* 0x0027c80e01007387 */ /* 0x0003e20000100a00 */
[----:B0-----:R-:W-:-:S02]  /*e6420*/  F2FP.F16.E4M3.UNPACK_B R12, R28 ;  /* 0x0000001cff0c723e */ /* 0x001fc400020006ff */
[----:B------:R-:W-:Y:S02]  /*e6430*/  F2FP.F16.E4M3.UNPACK_B R13, R0 ;  /* 0x00000000ff0d723e */ /* 0x000fe400020006ff */
[----:B-1----:R-:W-:Y:S02]  /*e6440*/  F2FP.F16.E4M3.UNPACK_B R14, R5 ;  /* 0x00000005ff0e723e */ /* 0x002fe400020006ff */
[----:B------:R-:W-:Y:S01]  /*e6450*/  F2FP.F16.E4M3.UNPACK_B R15, R4 ;  /* 0x00000004ff0f723e */ /* 0x000fe200020006ff */
[----:B------:R-:W4:Y:S04]  /*e6460*/  LDL.LU R28, [R1+0xe774] ;  /* 0x00e77400011c7983 */ /* 0x000f280000300800 */
[----:B------:R-:W2:Y:S02]  /*e6470*/  LDL.LU R0, [R1+0xe770] ;  /* 0x00e7700001007983 */ /* 0x000ea40000300800 */
[----:B---3--:R-:W-:-:S15]  /*e6480*/  HMMA.16816.F32 R8, R12, R16, R8 ;  /* 0x000000100c08723c */ /* 0x008fde0000001808 */
[----:B------:R-:W-:-:S04]  /*e6490*/  NOP ;  /* 0x0000000000007918 */ /* 0x000fc80000000000 */
[----:B------:R-:W-:Y:S04]  /*e64a0*/  STL.64 [R1+0x27f0], R8 ;  /* 0x0027f00801007387 */ /* 0x000fe80000100a00 */
[----:B------:R0:W-:Y:S04]  /*e64b0*/  STL.64 [R1+0x27f8], R10 ;  /* 0x0027f80a01007387 */ /* 0x0001e80000100a00 */
[----:B0-----:R-:W2:Y:S04]  /*e64c0*/  LDL.LU.64 R10, [R1+0xe768] ;  /* 0x00e76800010a7983 */ /* 0x001ea80000300a00 */
[----:B------:R-:W2:Y:S01]  /*e64d0*/  LDL.LU.64 R8, [R1+0xe760] ;  /* 0x00e7600001087983 */ /* 0x000ea20000300a00 */
[----:B------:R-:W-:-:S02]  /*e64e0*/  IMAD.MOV.U32 R3, RZ, RZ, R16 ;  /* 0x000000ffff037224 */ /* 0x000fc400078e0010 */
[----:B------:R-:W-:-:S05]  /*e64f0*/  IMAD.MOV.U32 R2, RZ, RZ, R17 ;  /* 0x000000ffff027224 */ /* 0x000fca00078e0011 */
[----:B------:R-:W-:Y:S04]  /*e6500*/  STL [R1+0xe570], R2 ;  /* 0x00e5700201007387 */ /* 0x000fe80000100800 */
[----:B------:R-:W-:Y:S01]  /*e6510*/  STL [R1+0xe56c], R3 ;  /* 0x00e56c0301007387 */ /* 0x000fe20000100800 */
[----:B--2---:R-:W-:Y:S03]  /*e6520*/  HMMA.16816.F32 R16, R12, R18, R8 ;  /* 0x000000120c10723c */ /* 0x004fe60000001808 */
[----:B------:R-:W2:Y:S04]  /*e6530*/  LDL.LU.64 R10, [R1+0xe758] ;  /* 0x00e75800010a7983 */ /* 0x000ea80000300a00 */
[----:B------:R-:W2:-:S12]  /*e6540*/  LDL.LU.64 R8, [R1+0xe750] ;  /* 0x00e7500001087983 */ /* 0x000e980000300a00 */
        /* <DEDUP_REMOVED lines=9> */
[----:B------:R-:W3:Y:S01]  /*e65e0*/  LDL.LU.64 R16, [R1+0xe730] ;  /* 0x00e7300001107983 */ /* 0x000ee20000300a00 */
[----:B--2---:R-:W-:Y:S01]  /*e65f0*/  HMMA.16816.F32 R8, R12, R20, R8 ;  /* 0x000000140c08723c */ /* 0x004fe20000001808 */
[----:B------:R-:W-:-:S02]  /*e6600*/  IMAD.MOV.U32 R2, RZ, RZ, R6 ;  /* 0x000000ffff027224 */ /* 0x000fc400078e0006 */
[----:B------:R-:W-:-:S05]  /*e6610*/  IMAD.MOV.U32 R3, RZ, RZ, R7 ;  /* 0x000000ffff037224 */ /* 0x000fca00078e0007 */
[----:B------:R-:W-:Y:S04]  /*e6620*/  STL [R1+0xe578], R3 ;  /* 0x00e5780301007387 */ /* 0x000fe80000100800 */
[----:B------:R0:W-:Y:S07]  /*e6630*/  STL [R1+0xe574], R2 ;  /* 0x00e5740201007387 */ /* 0x0001ee0000100800 */
[----:B------:R-:W-:Y:S04]  /*e6640*/  STL.64 [R1+0x27a0], R8 ;  /* 0x0027a00801007387 */ /* 0x000fe80000100a00 */
[----:B------:R-:W-:Y:S01]  /*e6650*/  STL.64 [R1+0x27a8], R10 ;  /* 0x0027a80a01007387 */ /* 0x000fe20000100a00 */
[----:B0-----:R-:W-:-:S02]  /*e6660*/  IMAD.MOV.U32 R2, RZ, RZ, R23 ;  /* 0x000000ffff027224 */ /* 0x001fc400078e0017 */
[----:B------:R-:W-:Y:S01]  /*e6670*/  IMAD.MOV.U32 R3, RZ, RZ, R22 ;  /* 0x000000ffff037224 */ /* 0x000fe200078e0016 */
[----:B---3--:R-:W-:-:S15]  /*e6680*/  HMMA.16816.F32 R4, R12, R22, R16 ;  /* 0x000000160c04723c */ /* 0x008fde0000001810 */
[----:B------:R-:W-:-:S04]  /*e6690*/  NOP ;  /* 0x0000000000007918 */ /* 0x000fc80000000000 */
[----:B------:R-:W-:Y:S04]  /*e66a0*/  STL.64 [R1+0x2790], R4 ;  /* 0x0027900401007387 */ /* 0x000fe80000100a00 */
[----:B------:R4:W-:Y:S02]  /*e66b0*/  STL.64 [R1+0x2798], R6 ;  /* 0x0027980601007387 */ /* 0x0009e40000100a00 */
[----:B----4-:R-:W-:Y:S02]  /*e66c0*/  HMMA.16816.F32 R4, R12, R28, R24 ;  /* 0x0000001c0c04723c */ /* 0x010fe40000001818 */
[----:B------:R-:W-:Y:S04]  /*e66d0*/  STL [R1+0xe580], R2 ;  /* 0x00e5800201007387 */ /* 0x000fe80000100800 */
[----:B------:R-:W-:Y:S04]  /*e66e0*/  STL [R1+0xe57c], R3 ;  /* 0x00e57c0301007387 */ /* 0x000fe80000100800 */
[----:B------:R-:W2:Y:S01]  /*e66f0*/  LDL R26, [R1+0x18] ;  /* 0x00001800011a7983 */ /* 0x000ea20000100800 */
[----:B------:R-:W-:-:S08]  /*e6700*/  IMAD.MOV.U32 R27, RZ, RZ, R0 ;  /* 0x000000ffff1b7224 */ /* 0x000fd000078e0000 */
[----:B------:R0:W-:Y:S04]  /*e6710*/  STL.64 [R1+0x2780], R4 ;  /* 0x0027800401007387 */ /* 0x0001e80000100a00 */
[----:B------:R1:W-:Y:S04]  /*e6720*/  STL.64 [R1+0x2788], R6 ;  /* 0x0027880601007387 */ /* 0x0003e80000100a00 */
[----:B------:R-:W3:Y:S04]  /*e6730*/  LDL.LU R0, [R1+0xe728] ;  /* 0x00e7280001007983 */ /* 0x000ee80000300800 */
[----:B0-----:R-:W4:Y:S04]  /*e6740*/  LDL.LU R4, [R1+0x2530] ;  /* 0x0025300001047983 */ /* 0x001f280000300800 */
[----:B------:R-:W4:Y:S04]  /*e6750*/  LDL.LU R5, [R1+0x2534] ;  /* 0x0025340001057983 */ /* 0x000f280000300800 */
[----:B-1----:R-:W2:Y:S04]  /*e6760*/  LDL.LU R6, [R1+0x2538] ;  /* 0x0025380001067983 */ /* 0x002ea80000300800 */
[----:B------:R-:W2:Y:S04]  /*e6770*/  LDL.LU R7, [R1+0x253c] ;  /* 0x00253c0001077983 */ /* 0x000ea80000300800 */
[----:B------:R-:W4:Y:S01]  /*e6780*/  LDL R8, [R1+0x30] ;  /* 0x0000300001087983 */ /* 0x000f220000100800 */
[----:B---3--:R-:W-:-:S03]  /*e6790*/  IMAD.MOV.U32 R9, RZ, RZ, R0 ;  /* 0x000000ffff097224 */ /* 0x008fc600078e0000 */
[----:B------:R-:W3:Y:S04]  /*e67a0*/  LDL.LU R0, [R1+0xe724] ;  /* 0x00e7240001007983 */ /* 0x000ee80000300800 */
[----:B------:R-:W3:Y:S04]  /*e67b0*/  LDL.64 R28, [R1+0x38] ;  /* 0x00003800011c7983 */ /* 0x000ee80000100a00 */
        /* <DEDUP_REMOVED lines=10> */
[----:B------:R-:W4:Y:S04]  /*e6860*/  LDL.LU R6, [R1+0x2578] ;  /* 0x0025780001067983 */ /* 0x000f280000300800 */
[----:B------:R-:W4:Y:S04]  /*e6870*/  LDL.LU R7, [R1+0x257c] ;  /* 0x00257c0001077983 */ /* 0x000f280000300800 */
[----:B----4-:R0:W-:Y:S04]  /*e6880*/  STL.64 [R1+0xe698], R6 ;  /* 0x00e6980601007387 */ /* 0x0101e80000100a00 */
[----:B0-----:R-:W4:Y:S04]  /*e6890*/  LDL R6, [R1+0x40] ;  /* 0x0000400001067983 */ /* 0x001f280000100800 */
[----:B------:R-:W4:Y:S04]  /*e68a0*/  LDL R7, [R1+0x44] ;  /* 0x0000440001077983 */ /* 0x000f280000100800 */
[----:B--2---:R0:W-:Y:S04]  /*e68b0*/  STL.64 [R1+0xe690], R4 ;  /* 0x00e6900401007387 */ /* 0x0041e80000100a00 */
[----:B0-----:R-:W2:Y:S04]  /*e68c0*/  LDL.64 R4, [R1+0x48] ;  /* 0x0000480001047983 */ /* 0x001ea80000100a00 */
[----:B----4-:R0:W-:Y:S04]  /*e68d0*/  STL.64 [R1+0xe6c8], R6 ;  /* 0x00e6c80601007387 */ /* 0x0101e80000100a00 */
[----:B0-----:R-:W4:Y:S01]  /*e68e0*/  LDL R6, [R1+0x50] ;  /* 0x0000500001067983 */ /* 0x001f220000100800 */
[----:B---3--:R-:W-:-:S03]  /*e68f0*/  IMAD.MOV.U32 R7, RZ, RZ, R0 ;  /* 0x000000ffff077224 */ /* 0x008fc600078e0000 */
[----:B------:R-:W3:Y:S04]  /*e6900*/  LDL.LU R0, [R1+0xe720] ;  /* 0x00e7200001007983 */ /* 0x000ee80000300800 */
[----:B--2---:R0:W-:Y:S04]  /*e6910*/  STL.64 [R1+0xe6c0], R4 ;  /* 0x00e6c00401007387 */ /* 0x0041e80000100a00 */
[----:B0-----:R-:W2:Y:S04]  /*e6920*/  LDL.64 R4, [R1+0x58] ;  /* 0x0000580001047983 */ /* 0x001ea80000100a00 */
[----:B----4-:R-:W-:Y:S04]  /*e6930*/  STL.64 [R1+0xe6f8], R6 ;  /* 0x00e6f80601007387 */ /* 0x010fe80000100a00 */
[----:B--2---:R-:W-:Y:S04]  /*e6940*/  STL.64 [R1+0xe6f0], R4 ;  /* 0x00e6f00401007387 */ /* 0x004fe80000100a00 */
[----:B------:R-:W2:Y:S04]  /*e6950*/  LDL.64 R10, [R1+0x28] ;  /* 0x00002800010a7983 */ /* 0x000ea80000100a00 */
[----:B--2---:R-:W-:Y:S04]  /*e6960*/  STL.64 [R1+0xe6a8], R10 ;  /* 0x00e6a80a01007387 */ /* 0x004fe80000100a00 */
[----:B------:R0:W-:Y:S04]  /*e6970*/  STL.64 [R1+0xe6a0], R8 ;  /* 0x00e6a00801007387 */ /* 0x0001e80000100a00 */
[----:B0-----:R-:W2:Y:S04]  /*e6980*/  LDL.LU R8, [R1+0x25a0] ;  /* 0x0025a00001087983 */ /* 0x001ea80000300800 */
[----:B------:R-:W2:Y:S04]  /*e6990*/  LDL.LU R9, [R1+0x25a4] ;  /* 0x0025a40001097983 */ /* 0x000ea80000300800 */
[----:B------:R-:W4:Y:S04]  /*e69a0*/  LDL.LU R10, [R1+0x25a8] ;  /* 0x0025a800010a7983 */ /* 0x000f280000300800 */
[----:B------:R-:W4:Y:S04]  /*e69b0*/  LDL.LU R11, [R1+0x25ac] ;  /* 0x0025ac00010b7983 */ /* 0x000f280000300800 */
[----:B------:R-:W2:Y:S04]  /*e69c0*/  LDL R6, [R1+0x60] ;  /* 0x0000600001067983 */ /* 0x000ea80000100800 */
        /* <DEDUP_REMOVED lines=35> */
[----:B------:R-:W4:Y:S04]  /*e6c00*/  LDL.64 R24, [R1+0x20] ;  /* 0x0000200001187983 */ /* 0x000f280000100a00 */
[----:B------:R-:W2:Y:S04]  /*e6c10*/  LDL.LU R20, [R1+0x24e0] ;  /* 0x0024e00001147983 */ /* 0x000ea80000300800 */
[----:B------:R-:W2:Y:S04]  /*e6c20*/  LDL.LU R21, [R1+0x24e4] ;  /* 0x0024e40001157983 */ /* 0x000ea80000300800 */
[----:B------:R-:W2:Y:S04]  /*e6c30*/  LDL.LU R22, [R1+0x24e8] ;  /* 0x0024e80001167983 */ /* 0x000ea80000300800 */
[----:B------:R-:W2:Y:S01]  /*e6c40*/  LDL.LU R23, [R1+0x24ec] ;  /* 0x0024ec0001177983 */ /* 0x000ea20000300800 */
[----:B---3--:R-:W-:-:S15]  /*e6c50*/  HMMA.16816.F32 R8, R12, R4, R8 ;  /* 0x000000040c08723c */ /* 0x008fde0000001808 */
[----:B------:R-:W-:-:S04]  /*e6c60*/  NOP ;  /* 0x0000000000007918 */ /* 0x000fc80000000000 */
[----:B------:R-:W-:Y:S04]  /*e6c70*/  STL.64 [R1+0x2770], R8 ;  /* 0x0027700801007387 */ /* 0x000fe80000100a00 */
[----:B------:R0:W-:Y:S04]  /*e6c80*/  STL.64 [R1+0x2778], R10 ;  /* 0x0027780a01007387 */ /* 0x0001e80000100a00 */
[----:B0-----:R-:W3:Y:S04]  /*e6c90*/  LDL.LU.64 R10, [R1+0xe718] ;  /* 0x00e71800010a7983 */ /* 0x001ee80000300a00 */
[----:B------:R-:W3:Y:S01]  /*e6ca0*/  LDL.LU.64 R8, [R1+0xe710] ;  /* 0x00e7100001087983 */ /* 0x000ee20000300a00 */
[----:B------:R-:W-:-:S02]  /*e6cb0*/  IMAD.MOV.U32 R7, RZ, RZ, R0 ;  /* 0x000000ffff077224 */ /* 0x000fc400078e0000 */
[----:B------:R-:W-:Y:S02]  /*e6cc0*/  IMAD.MOV.U32 R2, RZ, RZ, R4 ;  /* 0x000000ffff027224 */ /* 0x000fe400078e0004 */
[----:B------:R-:W-:-:S05]  /*e6cd0*/  IMAD.MOV.U32 R3, RZ, RZ, R5 ;  /* 0x000000ffff037224 */ /* 0x000fca00078e0005 */
[----:B------:R-:W-:Y:S04]  /*e6ce0*/  STL [R1+0xe588], R3 ;  /* 0x00e5880301007387 */ /* 0x000fe80000100800 */
[----:B------:R-:W-:Y:S01]  /*e6cf0*/  STL [R1+0xe584], R2 ;  /* 0x00e5840201007387 */ /* 0x000fe20000100800 */
[----:B---3--:R-:W-:Y:S03]  /*e6d00*/  HMMA.16816.F32 R4, R12, R6, R8 ;  /* 0x000000060c04723c */ /* 0x008fe60000001808 */
[----:B------:R-:W3:Y:S04]  /*e6d10*/  LDL.LU.64 R10, [R1+0xe708] ;  /* 0x00e70800010a7983 */ /* 0x000ee80000300a00 */
[----:B------:R-:W3:-:S12]  /*e6d20*/  LDL.LU.64 R8, [R1+0xe700] ;  /* 0x00e7000001087983 */ /* 0x000ed80000300a00 */
        /* <DEDUP_REMOVED lines=28> */
[----:B------:R-:W-:-:S05]  /*e6ef0*/  IMAD.MOV.U32 R3, RZ, RZ, R5 ;  /* 0x000000ffff037224 */ /* 0x000fca00078e0005 */
[----:B------:R-:W-:Y:S04]  /*e6f00*/  STL [R1+0xe598], R3 ;  /* 0x00e5980301007387 */ /* 0x000fe80000100800 */
[----:B------:R-:W-:Y:S01]  /*e6f10*/  STL [R1+0xe594], R2 ;  /* 0x00e5940201007387 */ /* 0x000fe20000100800 */
[----:B---3--:R-:W-:Y:S03]  /*e6f20*/  HMMA.16816.F32 R4, R12, R6, R8 ;  /* 0x000000060c04723c */ /* 0x008fe60000001808 */
[----:B------:R-:W2:Y:S04]  /*e6f30*/  LDL.LU.64 R10, [R1+0xe6a8] ;  /* 0x00e6a800010a7983 */ /* 0x000ea80000300a00 */
[----:B------:R-:W3:-:S12]  /*e6f40*/  LDL.LU.64 R8, [R1+0xe6a0] ;  /* 0x00e6a00001087983 */ /* 0x000ed80000300a00 */
        /* <DEDUP_REMOVED lines=20> */
[----:B------:R-:W3:Y:S01]  /*e7090*/  LDL.LU.64 R4, [R1+0xe668] ;  /* 0x00e6680001047983 */ /* 0x000ee20000300a00 */
[----:B----4-:R-:W-:Y:S01]  /*e70a0*/  IMAD.MOV.U32 R0, RZ, RZ, R25 ;  /* 0x000000ffff007224 */ /* 0x010fe200078e0019 */
[----:B---3--:R-:W-:-:S15]  /*e70b0*/  HMMA.16816.F32 R4, R12, R10, R4 ;  /* 0x0000000a0c04723c */ /* 0x008fde0000001804 */
[----:B------:R-:W-:-:S04]  /*e70c0*/  NOP ;  /* 0x0000000000007918 */ /* 0x000fc80000000000 */
[----:B------:R-:W-:Y:S04]  /*e70d0*/  STL.64 [R1+0x26c0], R4 ;  /* 0x0026c00401007387 */ /* 0x000fe80000100a00 */
[----:B------:R0:W-:Y:S02]  /*e70e0*/  STL.64 [R1+0x26c8], R6 ;  /* 0x0026c80601007387 */ /* 0x0001e40000100a00 */
[----:B0-----:R-:W-:Y:S02]  /*e70f0*/  HMMA.16816.F32 R4, R12, R24, R16 ;  /* 0x000000180c04723c */ /* 0x001fe40000001810 */
[----:B------:R-:W-:-:S15]  /*e7100*/  STL [R1+0xe428], R0 ;  /* 0x00e4280001007387 */ /* 0x000fde0000100800 */
[----:B------:R-:W-:Y:S02]  /*e7110*/  NOP ;  /* 0x0000000000007918 */ /* 0x000fe40000000000 */
[----:B------:R-:W-:Y:S04]  /*e7120*/  STL.64 [R1+0x26b0], R4 ;  /* 0x0026b00401007387 */ /* 0x000fe80000100a00 */
[----:B------:R0:W-:Y:S04]  /*e7130*/  STL.64 [R1+0x26b8], R6 ;  /* 0x0026b80601007387 */ /* 0x0001e80000100a00 */
[----:B------:R-:W3:Y:S01]  /*e7140*/  LDL.LU R16, [R1+0x2140] ;  /* 0x0021400001107983 */ /* 0x000ee20000300800 */
[----:B0-----:R-:W-:-:S15]  /*e7150*/  HMMA.16816.F32 R4, R12, R26, R20 ;  /* 0x0000001a0c04723c */ /* 0x001fde0000001814 */
[----:B------:R-:W-:-:S04]  /*e7160*/  NOP ;  /* 0x0000000000007918 */ /* 0x000fc80000000000 */
[----:B------:R-:W-:Y:S04]  /*e7170*/  STL.64 [R1+0x26a0], R4 ;  /* 0x0026a00401007387 */ /* 0x000fe80000100a00 */
[----:B------:R-:W-:Y:S04]  /*e7180*/  STL.64 [R1+0x26a8], R6 ;  /* 0x0026a80601007387 */ /* 0x000fe80000100a00 */
        /* <DEDUP_REMOVED lines=11> */
[----:B--2---:R0:W-:Y:S04]  /*e7240*/  STL.64 [R1+0xe630], R26 ;  /* 0x00e6301a01007387 */ /* 0x0041e80000100a00 */
[----:B0-----:R-:W2:Y:S04]  /*e7250*/  LDL R26, [R1] ;  /* 0x00000000011a7983 */ /* 0x001ea80000100800 */
[----:B------:R-:W2:Y:S04]  /*e7260*/  LDL R27, [R1+0x4] ;  /* 0x00000400011b7983 */ /* 0x000ea80000100800 */
        /* <DEDUP_REMOVED lines=8> */
[----:B------:R-:W2:Y:S04]  /*e72f0*/  LDL R24, [R1+0x8] ;  /* 0x0000080001187983 */ /* 0x000ea80000100800 */
[----:B------:R-:W2:Y:S04]  /*e7300*/  LDL R25, [R1+0xc] ;  /* 0x00000c0001197983 */ /* 0x000ea80000100800 */
[----:B------:R-:W3:Y:S04]  /*e7310*/  LDL.64 R6, [R1+0x10] ;  /* 0x0000100001067983 */ /* 0x000ee80000100a00 */
[----:B--2---:R0:W-:Y:S04]  /*e7320*/  STL.64 [R1+0xe660], R24 ;  /* 0x00e6601801007387 */ /* 0x0041e80000100a00 */
        /* <DEDUP_REMOVED lines=10> */
[----:B------:R-:W-:-:S02]  /*e73d0*/  IMAD.MOV.U32 R2, RZ, RZ, R10 ;  /* 0x000000ffff027224 */ /* 0x000fc400078e000a */
[----:B------:R-:W-:Y:S01]  /*e73e0*/  IMAD.MOV.U32 R3, RZ, RZ, R11 ;  /* 0x000000ffff037224 */ /* 0x000fe200078e000b */
        /* <DEDUP_REMOVED lines=12> */
[----:B------:R-:W4:Y:S04]  /*e74b0*/  LDL.LU R8, [R1+0x2110] ;  /* 0x0021100001087983 */ /* 0x000f280000300800 */
[----:B------:R-:W4:Y:S04]  /*e74c0*/  LDL.LU R9, [R1+0x2114] ;  /* 0x0021140001097983 */ /* 0x000f280000300800 */
[----:B------:R-:W2:Y:S04]  /*e74d0*/  LDL.LU R10, [R1+0x2118] ;  /* 0x00211800010a7983 */ /* 0x000ea80000300800 */
[----:B------:R-:W2:Y:S01]  /*e74e0*/  LDL.LU R11, [R1+0x211c] ;  /* 0x00211c00010b7983 */ /* 0x000ea20000300800 */
[----:B------:R-:W-:Y:S03]  /*e74f0*/  HMMA.16816.F32 R24, R12, R6, R24 ;  /* 0x000000060c18723c */ /* 0x000fe60000001818 */
[----:B--2---:R-:W-:Y:S04]  /*e7500*/  STL.64 [R1+0xe5d0], R10 ;  /* 0x00e5d00a01007387 */ /* 0x004fe80000100a00 */
[----:B----4-:R0:W-:Y:S04]  /*e7510*/  STL.64 [R1+0xe5c8], R8 ;  /* 0x00e5c80801007387 */ /* 0x0101e80000100a00 */
[----:B0-----:R-:W2:Y:S04]  /*e7520*/  LDL.LU R8, [R1+0x2120] ;  /* 0x0021200001087983 */ /* 0x001ea80000300800 */
[----:B------:R-:W2:Y:S04]  /*e7530*/  LDL.LU R9, [R1+0x2124] ;  /* 0x0021240001097983 */ /* 0x000ea80000300800 */
[----:B------:R-:W2:Y:S04]  /*e7540*/  LDL.LU R10, [R1+0x2128] ;  /* 0x00212800010a7983 */ /* 0x000ea80000300800 */
[----:B------:R-:W2:Y:S04]  /*e7550*/  LDL.LU R11, [R1+0x212c] ;  /* 0x00212c00010b7983 */ /* 0x000ea80000300800 */
[----:B------:R0:W-:Y:S04]  /*e7560*/  STL.64 [R1+0x2680], R24 ;  /* 0x0026801801007387 */ /* 0x0001e80000100a00 */
[----:B------:R-:W-:Y:S04]  /*e7570*/  STL.64 [R1+0x2688], R26 ;  /* 0x0026881a01007387 */ /* 0x000fe80000100a00 */
[----:B0-----:R-:W4:Y:S01]  /*e7580*/  LDL.LU.64 R24, [R1+0xe660] ;  /* 0x00e6600001187983 */ /* 0x001f220000300a00 */
[----:B------:R-:W-:-:S03]  /*e7590*/  IMAD.MOV.U32 R0, RZ, RZ, R7 ;  /* 0x000000ffff007224 */ /* 0x000fc600078e0007 */
[----:B------:R-:W2:Y:S04]  /*e75a0*/  LDL.LU R4, [R1+0x20f0] ;  /* 0x0020f00001047983 */ /* 0x000ea80000300800 */
[----:B------:R-:W2:Y:S04]  /*e75b0*/  LDL.LU R5, [R1+0x20f4] ;  /* 0x0020f40001057983 */ /* 0x000ea80000300800 */
[----:B------:R-:W2:Y:S04]  /*e75c0*/  LDL.LU R6, [R1+0x20f8] ;  /* 0x0020f80001067983 */ /* 0x000ea80000300800 */
[----:B------:R-:W2:Y:S04]  /*e75d0*/  LDL.LU R7, [R1+0x20fc] ;  /* 0x0020fc0001077983 */ /* 0x000ea80000300800 */
[----:B------:R0:W-:Y:S04]  /*e75e0*/  STL [R1+0xe548], R0 ;  /* 0x00e5480001007387 */ /* 0x0001e80000100800 */
[----:B0-----:R-:W2:Y:S01]  /*e75f0*/  LDL.LU R0, [R1+0x35d0] ;  /* 0x0035d00001007983 */ /* 0x001ea20000300800 */
        /* <DEDUP_REMOVED lines=20> */
[----:B0-----:R-:W2:Y:S01]  /*e7740*/  LDL.LU R29, [R1+0x35d4] ;  /* 0x0035d400011d7983 */ /* 0x001ea20000300800 */
        /* <DEDUP_REMOVED lines=66> */
[----:B------:R-:W-:Y:S02]  /*e7b70*/  IMAD R0, R0, 0x100, R29 ;  /* 0x0000010000007824 */ /* 0x000fe400078e021d */
[----:B------:R-:W-:-:S02]  /*e7b80*/  IMAD.MOV.U32 R28, RZ, RZ, R2 ;  /* 0x000000ffff1c7224 */ /* 0x000fc400078e0002 */
[----:B------:R-:W-:Y:S01]  /*e7b90*/  IMAD.MOV.U32 R29, RZ, RZ, R3 ;  /* 0x000000ffff1d7224 */ /* 0x000fe200078e0003 */
[C---:B--2---:R-:W-:Y:S08]  /*e7ba0*/  HMMA.16816.F32 R16, R12.reuse, R6, R20 ;  /* 0x000000060c10723c */ /* 0x044ff00000001814 */
[----:B----4-:R-:W-:Y:S11]  /*e7bb0*/  HMMA.16816.F32 R8, R12, R4, R24 ;  /* 0x000000040c08723c */ /* 0x010ff60000001818 */
[----:B------:R0:W-:Y:S04]  /*e7bc0*/  STL.64 [R1+0x25a0], R16 ;  /* 0x0025a01001007387 */ /* 0x0001e80000100a00 */
[----:B------:R1:W-:Y:S04]  /*e7bd0*/  STL.64 [R1+0x25a8], R18 ;  /* 0x0025a81201007387 */ /* 0x0003e80000100a00 */
[----:B------:R-:W-:Y:S04]  /*e7be0*/  STL.64 [R1+0xe340], R6 ;  /* 0x00e3400601007387 */ /* 0x000fe80000100a00 */
[----:B------:R2:W-:Y:S04]  /*e7bf0*/  STL.64 [R1+0x2580], R8 ;  /* 0x0025800801007387 */ /* 0x0005e80000100a00 */
[----:B------:R3:W-:Y:S04]  /*e7c00*/  STL.64 [R1+0x2588], R10 ;  /* 0x0025880a01007387 */ /* 0x0007e80000100a00 */
[----:B------:R-:W-:Y:S04]  /*e7c10*/  STL.64 [R1+0xe338], R4 ;  /* 0x00e3380401007387 */ /* 0x000fe80000100a00 */
[----:B------:R-:W4:Y:S04]  /*e7c20*/  LDL.LU R2, [R1+0xe5a0] ;  /* 0x00e5a00001027983 */ /* 0x000f280000300800 */
[----:B------:R-:W-:Y:S04]  /*e7c30*/  STL [R1+0x7e0], R0 ;  /* 0x0007e00001007387 */ /* 0x000fe80000100800 */
[----:B------:R-:W2:Y:S04]  /*e7c40*/  LDL.LU R3, [R1+0xe59c] ;  /* 0x00e59c0001037983 */ /* 0x000ea80000300800 */
[----:B------:R-:W3:Y:S04]  /*e7c50*/  LDL R22, [R1+0x30] ;  /* 0x0000300001167983 */ /* 0x000ee80000100800 */
[----:B------:R-:W3:Y:S04]  /*e7c60*/  LDL R23, [R1+0x34] ;  /* 0x0000340001177983 */ /* 0x000ee80000100800 */
[----:B0-----:R-:W3:Y:S04]  /*e7c70*/  LDL.LU R16, [R1+0x1fa0] ;  /* 0x001fa00001107983 */ /* 0x001ee80000300800 */
[----:B------:R-:W3:Y:S04]  /*e7c80*/  LDL.LU R17, [R1+0x1fa4] ;  /* 0x001fa40001117983 */ /* 0x000ee80000300800 */
[----:B-1----:R-:W3:Y:S04]  /*e7c90*/  LDL.LU R18, [R1+0x1fa8] ;  /* 0x001fa80001127983 */ /* 0x002ee80000300800 */
[----:B------:R-:W3:Y:S01]  /*e7ca0*/  LDL.LU R19, [R1+0x1fac] ;  /* 0x001fac0001137983 */ /* 0x000ee20000300800 */
[----:B----4-:R-:W-:-:S02]  /*e7cb0*/  IMAD.MOV.U32 R21, RZ, RZ, R2 ;  /* 0x000000ffff157224 */ /* 0x010fc400078e0002 */
[----:B--2---:R-:W-:Y:S01]  /*e7cc0*/  IMAD.MOV.U32 R20, RZ, RZ, R3 ;  /* 0x000000ffff147224 */ /* 0x004fe200078e0003 */
[----:B---3--:R-:W-:Y:S04]  /*e7cd0*/  STL.64 [R1+0xe438], R18 ;  /* 0x00e4381201007387 */ /* 0x008fe80000100a00 */
[----:B------:R0:W-:Y:S04]  /*e7ce0*/  STL.64 [R1+0xe430], R16 ;  /* 0x00e4301001007387 */ /* 0x0001e80000100a00 */
[----:B------:R-:W2:Y:S04]  /*e7cf0*/  LDL.LU R3, [R1+0xe598] ;  /* 0x00e5980001037983 */ /* 0x000ea80000300800 */
[----:B------:R-:W3:Y:S04]  /*e7d00*/  LDL.LU R2, [R1+0xe594] ;  /* 0x00e5940001027983 */ /* 0x000ee80000300800 */
[----:B------:R-:W-:Y:S04]  /*e7d10*/  STL.64 [R1+0xe448], R22 ;  /* 0x00e4481601007387 */ /* 0x000fe80000100a00 */
[----:B------:R-:W-:Y:S04]  /*e7d20*/  STL.64 [R1+0xe440], R20 ;  /* 0x00e4401401007387 */ /* 0x000fe80000100a00 */
[----:B------:R-:W4:Y:S04]  /*e7d30*/  LDL.LU R8, [R1+0x1fc0] ;  /* 0x001fc00001087983 */ /* 0x000f280000300800 */
[----:B------:R-:W4:Y:S04]  /*e7d40*/  LDL.LU R9, [R1+0x1fc4] ;  /* 0x001fc40001097983 */ /* 0x000f280000300800 */
[----:B------:R-:W2:Y:S04]  /*e7d50*/  LDL.LU R10, [R1+0x1fc8] ;  /* 0x001fc800010a7983 */ /* 0x000ea80000300800 */
[----:B------:R-:W2:Y:S04]  /*e7d60*/  LDL.LU R11, [R1+0x1fcc] ;  /* 0x001fcc00010b7983 */ /* 0x000ea80000300800 */
[----:B--2---:R1:W-:Y:S04]  /*e7d70*/  STL.64 [R1+0xe458], R10 ;  /* 0x00e4580a01007387 */ /* 0x0043e80000100a00 */
[----:B----4-:R-:W-:Y:S04]  /*e7d80*/  STL.64 [R1+0xe450], R8 ;  /* 0x00e4500801007387 */ /* 0x010fe80000100a00 */
[----:B------:R-:W2:Y:S04]  /*e7d90*/  LDL R6, [R1+0x40] ;  /* 0x0000400001067983 */ /* 0x000ea80000100800 */
[----:B------:R-:W2:Y:S04]  /*e7da0*/  LDL R7, [R1+0x44] ;  /* 0x0000440001077983 */ /* 0x000ea80000100800 */
        /* <DEDUP_REMOVED lines=9> */
[----:B------:R-:W3:Y:S04]  /*e7e40*/  LDL.LU R3, [R1+0xe58c] ;  /* 0x00e58c0001037983 */ /* 0x000ee80000300800 */
[----:B------:R-:W-:Y:S04]  /*e7e50*/  STL.64 [R1+0xe478], R6 ;  /* 0x00e4780601007387 */ /* 0x000fe80000100a00 */
[----:B------:R4:W-:Y:S04]  /*e7e60*/  STL.64 [R1+0xe470], R4 ;  /* 0x00e4700401007387 */ /* 0x0009e80000100a00 */
[----:B-1----:R-:W4:Y:S04]  /*e7e70*/  LDL R10, [R1+0x50] ;  /* 0x00005000010a7983 */ /* 0x002f280000100800 */
[----:B------:R-:W4:Y:S04]  /*e7e80*/  LDL R11, [R1+0x54] ;  /* 0x00005400010b7983 */ /* 0x000f280000100800 */
[----:B0-----:R-:W4:Y:S04]  /*e7e90*/  LDL.LU R16, [R1+0x2000] ;  /* 0x0020000001107983 */ /* 0x001f280000300800 */
[----:B------:R-:W4:Y:S04]  /*e7ea0*/  LDL.LU R17, [R1+0x2004] ;  /* 0x0020040001117983 */ /* 0x000f280000300800 */
[----:B------:R-:W4:Y:S04]  /*e7eb0*/  LDL.LU R18, [R1+0x2008] ;  /* 0x0020080001127983 */ /* 0x000f280000300800 */
[----:B------:R-:W4:Y:S01]  /*e7ec0*/  LDL.LU R19, [R1+0x200c] ;  /* 0x00200c0001137983 */ /* 0x000f220000300800 */
[----:B--2---:R-:W-:-:S02]  /*e7ed0*/  IMAD.MOV.U32 R9, RZ, RZ, R2 ;  /* 0x000000ffff097224 */ /* 0x004fc400078e0002 */
[----:B---3--:R-:W-:Y:S01]  /*e7ee0*/  IMAD.MOV.U32 R8, RZ, RZ, R3 ;  /* 0x000000ffff087224 */ /* 0x008fe200078e0003 */
[----:B----4-:R0:W-:Y:S04]  /*e7ef0*/  STL.64 [R1+0xe488], R18 ;  /* 0x00e4881201007387 */ /* 0x0101e80000100a00 */
[----:B------:R-:W-:Y:S04]  /*e7f00*/  STL.64 [R1+0xe480], R16 ;  /* 0x00e4801001007387 */ /* 0x000fe80000100a00 */
[----:B------:R-:W2:Y:S04]  /*e7f10*/  LDL.LU R3, [R1+0xe588] ;  /* 0x00e5880001037983 */ /* 0x000ea80000300800 */
[----:B------:R-:W3:Y:S04]  /*e7f20*/  LDL.LU R2, [R1+0xe584] ;  /* 0x00e5840001027983 */ /* 0x000ee80000300800 */
[----:B------:R-:W-:Y:S04]  /*e7f30*/  STL.64 [R1+0xe498], R10 ;  /* 0x00e4980a01007387 */ /* 0x000fe80000100a00 */
[----:B------:R1:W-:Y:S04]  /*e7f40*/  STL.64 [R1+0xe490], R8 ;  /* 0x00e4900801007387 */ /* 0x0003e80000100a00 */
[----:B------:R-:W4:Y:S04]  /*e7f50*/  LDL.LU R4, [R1+0x2010] ;  /* 0x0020100001047983 */ /* 0x000f280000300800 */
[----:B------:R-:W4:Y:S04]  /*e7f60*/  LDL.LU R5, [R1+0x2014] ;  /* 0x0020140001057983 */ /* 0x000f280000300800 */
[----:B------:R-:W2:Y:S04]  /*e7f70*/  LDL.LU R6, [R1+0x2018] ;  /* 0x0020180001067983 */ /* 0x000ea80000300800 */
[----:B------:R-:W2:Y:S04]  /*e7f80*/  LDL.LU R7, [R1+0x201c] ;  /* 0x00201c0001077983 */ /* 0x000ea80000300800 */
[----:B--2---:R-:W-:Y:S04]  /*e7f90*/  STL.64 [R1+0xe4a8], R6 ;  /* 0x00e4a80601007387 */ /* 0x004fe80000100a00 */
[----:B----4-:R-:W-:Y:S04]  /*e7fa0*/  STL.64 [R1+0xe4a0], R4 ;  /* 0x00e4a00401007387 */ /* 0x010fe80000100a00 */
[----:B0-----:R-:W2:Y:S04]  /*e7fb0*/  LDL R18, [R1+0x60] ;  /* 0x0000600001127983 */ /* 0x001ea80000100800 */
[----:B------:R-:W2:Y:S04]  /*e7fc0*/  LDL R19, [R1+0x64] ;  /* 0x0000640001137983 */ /* 0x000ea80000100800 */
[----:B-1----:R-:W4:Y:S04]  /*e7fd0*/  LDL.LU R8, [R1+0x2020] ;  /* 0x0020200001087983 */ /* 0x002f280000300800 */
[----:B------:R-:W4:Y:S04]  /*e7fe0*/  LDL.LU R9, [R1+0x2024] ;  /* 0x0020240001097983 */ /* 0x000f280000300800 */
[----:B------:R-:W2:Y:S04]  /*e7ff0*/  LDL.LU R10, [R1+0x2028] ;  /* 0x00202800010a7983 */ /* 0x000ea80000300800 */
[----:B------:R-:W2:Y:S01]  /*e8000*/  LDL.LU R11, [R1+0x202c] ;  /* 0x00202c00010b7983 */ /* 0x000ea20000300800 */
[----:B---3--:R-:W-:-:S02]  /*e8010*/  IMAD.MOV.U32 R16, RZ, RZ, R2 ;  /* 0x000000ffff107224 */ /* 0x008fc400078e0002 */
[----:B------:R-:W-:Y:S01]  /*e8020*/  IMAD.MOV.U32 R17, RZ, RZ, R3 ;  /* 0x000000ffff117224 */ /* 0x000fe200078e0003 */
[----:B--2---:R0:W-:Y:S04]  /*e8030*/  STL.64 [R1+0xe4b8], R10 ;  /* 0x00e4b80a01007387 */ /* 0x0041e80000100a00 */
[----:B----4-:R-:W-:Y:S04]  /*e8040*/  STL.64 [R1+0xe4b0], R8 ;  /* 0x00e4b00801007387 */ /* 0x010fe80000100a00 */
[----:B------:R-:W2:Y:S04]  /*e8050*/  LDL.LU R2, [R1+0xe580] ;  /* 0x00e5800001027983 */ /* 0x000ea80000300800 */
[----:B------:R-:W3:Y:S04]  /*e8060*/  LDL.LU R3, [R1+0xe57c] ;  /* 0x00e57c0001037983 */ /* 0x000ee80000300800 */
[----:B------:R-:W-:Y:S04]  /*e8070*/  STL.64 [R1+0xe4c8], R18 ;  /* 0x00e4c81201007387 */ /* 0x000fe80000100a00 */
[----:B------:R1:W-:Y:S04]  /*e8080*/  STL.64 [R1+0xe4c0], R16 ;  /* 0x00e4c01001007387 */ /* 0x0003e80000100a00 */
[----:B0-----:R-:W4:Y:S04]  /*e8090*/  LDL R10, [R1+0x70] ;  /* 0x00007000010a7983 */ /* 0x001f280000100800 */
[----:B------:R-:W4:Y:S04]  /*e80a0*/  LDL R11, [R1+0x74] ;  /* 0x00007400010b7983 */ /* 0x000f280000100800 */
[----:B----4-:R0:W-:Y:S04]  /*e80b0*/  STL.64 [R1+0xe4d0], R10 ;  /* 0x00e4d00a01007387 */ /* 0x0101e80000100a00 */
[----:B-1----:R-:W4:Y:S04]  /*e80c0*/  LDL.LU R16, [R1+0x2050] ;  /* 0x0020500001107983 */ /* 0x002f280000300800 */
[----:B------:R-:W4:Y:S04]  /*e80d0*/  LDL.LU R17, [R1+0x2054] ;  /* 0x0020540001117983 */ /* 0x000f280000300800 */
[----:B------:R-:W4:Y:S04]  /*e80e0*/  LDL.LU R18, [R1+0x2058] ;  /* 0x0020580001127983 */ /* 0x000f280000300800 */
[----:B------:R-:W4:Y:S01]  /*e80f0*/  LDL.LU R19, [R1+0x205c] ;  /* 0x00205c0001137983 */ /* 0x000f220000300800 */
[----:B---3--:R-:W-:-:S02]  /*e8100*/  IMAD.MOV.U32 R8, RZ, RZ, R3 ;  /* 0x000000ffff087224 */ /* 0x008fc400078e0003 */
[----:B--2---:R-:W-:Y:S01]  /*e8110*/  IMAD.MOV.U32 R9, RZ, RZ, R2 ;  /* 0x000000ffff097224 */ /* 0x004fe200078e0002 */
[----:B----4-:R-:W-:Y:S04]  /*e8120*/  STL.64 [R1+0xe4e0], R18 ;  /* 0x00e4e01201007387 */ /* 0x010fe80000100a00 */
[----:B------:R1:W-:Y:S04]  /*e8130*/  STL.64 [R1+0xe4d8], R16 ;  /* 0x00e4d81001007387 */ /* 0x0003e80000100a00 */
[----:B------:R-:W2:Y:S04]  /*e8140*/  LDL.LU R3, [R1+0xe578] ;  /* 0x00e5780001037983 */ /* 0x000ea80000300800 */
[----:B------:R-:W3:Y:S04]  /*e8150*/  LDL.LU R2, [R1+0xe574] ;  /* 0x00e5740001027983 */ /* 0x000ee80000300800 */
[----:B0-----:R-:W4:Y:S04]  /*e8160*/  LDL.64 R10, [R1+0x80] ;  /* 0x00008000010a7983 */ /* 0x001f280000100a00 */
[----:B----4-:R3:W-:Y:S04]  /*e8170*/  STL.64 [R1+0xe500], R10 ;  /* 0x00e5000a01007387 */ /* 0x0107e80000100a00 */
[----:B------:R0:W-:Y:S04]  /*e8180*/  STL.64 [R1+0xe4f8], R8 ;  /* 0x00e4f80801007387 */ /* 0x0001e80000100a00 */
[----:B-1----:R-:W4:Y:S04]  /*e8190*/  LDL.LU R16, [R1+0x2060] ;  /* 0x0020600001107983 */ /* 0x002f280000300800 */
[----:B------:R-:W4:Y:S04]  /*e81a0*/  LDL.LU R17, [R1+0x2064] ;  /* 0x0020640001117983 */ /* 0x000f280000300800 */
[----:B------:R-:W4:Y:S04]  /*e81b0*/  LDL.LU R18, [R1+0x2068] ;  /* 0x0020680001127983 */ /* 0x000f280000300800 */
[----:B------:R-:W4:Y:S01]  /*e81c0*/  LDL.LU R19, [R1+0x206c] ;  /* 0x00206c0001137983 */ /* 0x000f220000300800 */
[----:B---3--:R-:W-:-:S02]  /*e81d0*/  IMAD.MOV.U32 R10, RZ, RZ, R2 ;  /* 0x000000ffff0a7224 */ /* 0x008fc400078e0002 */
[----:B--2---:R-:W-:Y:S01]  /*e81e0*/  IMAD.MOV.U32 R11, RZ, RZ, R3 ;  /* 0x000000ffff0b7224 */ /* 0x004fe200078e0003 */
[----:B------:R-:W2:Y:S04]  /*e81f0*/  LDL.LU R2, [R1+0xe570] ;  /* 0x00e5700001027983 */ /* 0x000ea80000300800 */
[----:B------:R-:W3:Y:S04]  /*e8200*/  LDL.LU R3, [R1+0xe56c] ;  /* 0x00e56c0001037983 */ /* 0x000ee80000300800 */
[----:B0-----:R-:W2:Y:S04]  /*e8210*/  LDL.64 R8, [R1+0x90] ;  /* 0x0000900001087983 */ /* 0x001ea80000100a00 */
[----:B------:R-:W-:Y:S04]  /*e8220*/  STL.64 [R1+0xe530], R10 ;  /* 0x00e5300a01007387 */ /* 0x000fe80000100a00 */
[----:B--2---:R-:W-:Y:S04]  /*e8230*/  STL.64 [R1+0xe528], R8 ;  /* 0x00e5280801007387 */ /* 0x004fe80000100a00 */
[----:B----4-:R-:W-:Y:S04]  /*e8240*/  STL.64 [R1+0xe4f0], R18 ;  /* 0x00e4f01201007387 */ /* 0x010fe80000100a00 */
[----:B------:R0:W-:Y:S04]  /*e8250*/  STL.64 [R1+0xe4e8], R16 ;  /* 0x00e4e81001007387 */ /* 0x0001e80000100a00 */
        /* <DEDUP_REMOVED lines=10> */
[----:B------:R-:W2:Y:S01]  /*e8300*/  LDL.LU R15, [R1+0x35dc] ;  /* 0x0035dc00010f7983 */ /* 0x000ea20000300800 */
[----:B------:R-:W-:-:S03]  /*e8310*/  IMAD.MOV.U32 R11, RZ, RZ, R2 ;  /* 0x000000ffff0b7224 */ /* 0x000fc600078e0002 */
[----:B------:R-:W2:Y:S04]  /*e8320*/  LDL.LU R0, [R1+0x35d8] ;  /* 0x0035d80001007983 */ /* 0x000ea80000300800 */
[----:B------:R-:W2:Y:S01]  /*e8330*/  LDL.LU R2, [R1+0x35e4] ;  /* 0x0035e40001027983 */ /* 0x000ea20000300800 */
[----:B---3--:R-:W-:-:S03]  /*e8340*/  IMAD.MOV.U32 R10, RZ, RZ, R3 ;  /* 0x000000ffff0a7224 */ /* 0x008fc600078e0003 */
[----:B------:R-:W3:Y:S04]  /*e8350*/  LDL.LU R9, [R1+0x35e0] ;  /* 0x0035e00001097983 */ /* 0x000ee80000300800 */
[----:B------:R-:W3:Y:S04]  /*e8360*/  LDL.LU R3, [R1+0x35ec] ;  /* 0x0035ec0001037983 */ /* 0x000ee80000300800 */
[----:B------:R-:W3:Y:S04]  /*e8370*/  LDL.LU R8, [R1+0x35e8] ;  /* 0x0035e80001087983 */ /* 0x000ee80000300800 */
        /* <DEDUP_REMOVED lines=11> */
[----:B------:R-:W4:Y:S01]  /*e8430*/  LDL.LU R19, [R1+0x20ac] ;  /* 0x0020ac0001137983 */ /* 0x000f220000300800 */
[----:B------:R-:W-:-:S02]  /*e8440*/  IMAD R0, R0, 0x100, R15 ;  /* 0x0000010000007824 */ /* 0x000fc400078e020f */
[----:B---3--:R-:W-:Y:S02]  /*e8450*/  IMAD R9, R9, 0x100, R2 ;  /* 0x0000010009097824 */ /* 0x008fe400078e0202 */
[----:B------:R-:W-:Y:S01]  /*e8460*/  IMAD R8, R8, 0x100, R3 ;  /* 0x0000010008087824 */ /* 0x000fe200078e0203 */
[----:B----4-:R-:W-:Y:S04]  /*e8470*/  STL.64 [R1+0xe558], R18 ;  /* 0x00e5581201007387 */ /* 0x010fe80000100a00 */
        /* <DEDUP_REMOVED lines=23> */
[----:B------:R-:W-:Y:S04]  /*e85f0*/  STL.64 [R1+0x2570], R12 ;  /* 0x0025700c01007387 */ /* 0x000fe80000100a00 */
[----:B------:R0:W-:Y:S04]  /*e8600*/  STL.64 [R1+0x2578], R14 ;  /* 0x0025780e01007387 */ /* 0x0001e80000100a00 */
[----:B0-----:R-:W2:Y:S01]  /*e8610*/  LDL.LU R15, [R1+0x7e0] ;  /* 0x0007e000010f7983 */ /* 0x001ea20000300800 */
[----:B------:R-:W-:Y:S02]  /*e8620*/  F2FP.F16.E4M3.UNPACK_B R13, R0 ;  /* 0x00000000ff0d723e */ /* 0x000fe400020006ff */
[----:B------:R-:W-:Y:S01]  /*e8630*/  F2FP.F16.E4M3.UNPACK_B R14, R9 ;  /* 0x00000009ff0e723e */ /* 0x000fe200020006ff */
[----:B------:R-:W-:Y:S04]  /*e8640*/  STL [R1+0xe31c], R2 ;  /* 0x00e31c0201007387 */ /* 0x000fe80000100800 */
[----:B------:R-:W-:Y:S04]  /*e8650*/  STL [R1+0xe318], R3 ;  /* 0x00e3180301007387 */ /* 0x000fe80000100800 */
[----:B------:R-:W3:Y:S01]  /*e8660*/  LDL.LU R0, [R1+0xe548] ;  /* 0x00e5480001007983 */ /* 0x000ee20000300800 */
[----:B--2---:R-:W-:-:S02]  /*e8670*/  F2FP.F16.E4M3.UNPACK_B R12, R15 ;  /* 0x0000000fff0c723e */ /* 0x004fc400020006ff */
[----:B------:R-:W-:-:S07]  /*e8680*/  F2FP.F16.E4M3.UNPACK_B R15, R8 ;  /* 0x00000008ff0f723e */ /* 0x000fce00020006ff */
[----:B------:R-:W-:Y:S01]  /*e8690*/  HMMA.16816.F32 R8, R12, R10, R16 ;  /* 0x0000000a0c08723c */ /* 0x000fe20000001810 */
[----:B------:R-:W2:Y:S04]  /*e86a0*/  LDL.LU.64 R18, [R1+0xe540] ;  /* 0x00e5400001127983 */ /* 0x000ea80000300a00 */
[----:B------:R-:W2:-:S14]  /*e86b0*/  LDL.LU.64 R16, [R1+0xe538] ;  /* 0x00e5380001107983 */ /* 0x000e9c0000300a00 */
        /* <DEDUP_REMOVED lines=37> */
[----:B------:R-:W3:-:S13]  /*e8910*/  LDL.LU.64 R16, [R1+0xe4c0] ;  /* 0x00e4c00001107983 */ /* 0x000eda0000300a00 */
[----:B------:R-:W-:Y:S04]  /*e8920*/  STL.64 [R1+0x24f0], R8 ;  /* 0x0024f00801007387 */ /* 0x000fe80000100a00 */
[----:B------:R0:W-:Y:S04]  /*e8930*/  STL.64 [R1+0x24f8], R10 ;  /* 0x0024f80a01007387 */ /* 0x0001e80000100a00 */
[----:B0-----:R-:W2:Y:S04]  /*e8940*/  LDL.LU.64 R10, [R1+0xe4b8] ;  /* 0x00e4b800010a7983 */ /* 0x001ea80000300a00 */
[----:B------:R-:W2:Y:S01]  /*e8950*/  LDL.LU.64 R8, [R1+0xe4b0] ;  /* 0x00e4b00001087983 */ /* 0x000ea20000300a00 */
[----:B---3--:R-:W-:-:S15]  /*e8960*/  HMMA.16816.F32 R4, R12, R16, R4 ;  /* 0x000000100c04723c */ /* 0x008fde0000001804 */
[----:B------:R-:W-:-:S04]  /*e8970*/  NOP ;  /* 0x0000000000007918 */ /* 0x000fc80000000000 */
[----:B------:R-:W-:Y:S04]  /*e8980*/  STL.64 [R1+0x24e0], R4 ;  /* 0x0024e00401007387 */ /* 0x000fe80000100a00 */
[----:B------:R0:W-:Y:S01]  /*e8990*/  STL.64 [R1+0x24e8], R6 ;  /* 0x0024e80601007387 */ /* 0x0001e20000100a00 */
[C---:B--2---:R-:W-:Y:S03]  /*e89a0*/  HMMA.16816.F32 R16, R12.reuse, R18, R8 ;  /* 0x000000120c10723c */ /* 0x044fe60000001808 */
        /* <DEDUP_REMOVED lines=14> */
[----:B---3--:R-:W-:Y:S03]  /*e8a90*/  HMMA.16816.F32 R8, R12, R10, R16 ;  /* 0x0000000a0c08723c */ /* 0x008fe60000001810 */
[----:B------:R-:W2:Y:S04]  /*e8aa0*/  LDL.LU.64 R18, [R1+0xe468] ;  /* 0x00e4680001127983 */ /* 0x000ea80000300a00 */
[----:B------:R-:W2:-:S12]  /*e8ab0*/  LDL.LU.64 R16, [R1+0xe460] ;  /* 0x00e4600001107983 */ /* 0x000e980000300a00 */
        /* <DEDUP_REMOVED lines=9> */
[----:B------:R-:W3:Y:S01]  /*e8b50*/  LDL.LU.64 R20, [R1+0xe440] ;  /* 0x00e4400001147983 */ /* 0x000ee20000300a00 */
[----:B--2---:R-:W-:Y:S03]  /*e8b60*/  HMMA.16816.F32 R4, R12, R6, R16 ;  /* 0x000000060c04723c */ /* 0x004fe60000001810 */
[----:B------:R-:W4:Y:S04]  /*e8b70*/  LDL.LU.64 R18, [R1+0xe438] ;  /* 0x00e4380001127983 */ /* 0x000f280000300a00 */
[----:B------:R-:W4:-:S12]  /*e8b80*/  LDL.LU.64 R16, [R1+0xe430] ;  /* 0x00e4300001107983 */ /* 0x000f180000300a00 */
[----:B------:R-:W-:Y:S04]  /*e8b90*/  STL.64 [R1+0x2460], R4 ;  /* 0x0024600401007387 */ /* 0x000fe80000100a00 */
[----:B------:R3:W-:Y:S02]  /*e8ba0*/  STL.64 [R1+0x2468], R6 ;  /* 0x0024680601007387 */ /* 0x0007e40000100a00 */
[C---:B---3--:R-:W-:Y:S08]  /*e8bb0*/  HMMA.16816.F32 R4, R12.reuse, R20, R8 ;  /* 0x000000140c04723c */ /* 0x048ff00000001808 */
[C---:B----4-:R-:W-:Y:S11]  /*e8bc0*/  HMMA.16816.F32 R8, R12.reuse, R22, R16 ;  /* 0x000000160c08723c */ /* 0x050ff60000001810 */
[----:B------:R-:W-:Y:S04]  /*e8bd0*/  STL.64 [R1+0x2450], R4 ;  /* 0x0024500401007387 */ /* 0x000fe80000100a00 */
[----:B------:R0:W-:Y:S04]  /*e8be0*/  STL.64 [R1+0x2458], R6 ;  /* 0x0024580601007387 */ /* 0x0001e80000100a00 */
[----:B------:R-:W2:Y:S01]  /*e8bf0*/  LDL.LU R16, [R1+0x16b0] ;  /* 0x0016b00001107983 */ /* 0x000ea20000300800 */
[----:B0-----:R-:W-:Y:S03]  /*e8c00*/  HMMA.16816.F32 R4, R12, R28, R24 ;  /* 0x0000001c0c04723c */ /* 0x001fe60000001818 */
[----:B------:R-:W-:Y:S04]  /*e8c10*/  STL.64 [R1+0x2430], R8 ;  /* 0x0024300801007387 */ /* 0x000fe80000100a00 */
[----:B------:R-:W-:-:S12]  /*e8c20*/  STL.64 [R1+0x2438], R10 ;  /* 0x0024380a01007387 */ /* 0x000fd80000100a00 */
        /* <DEDUP_REMOVED lines=20> */
[----:B--2---:R0:W-:Y:S04]  /*e8d70*/  STL.64 [R1+0xe3d8], R26 ;  /* 0x00e3d81a01007387 */ /* 0x0041e80000100a00 */
[----:B------:R-:W2:Y:S04]  /*e8d80*/  LDL R6, [R1+0x10] ;  /* 0x0000100001067983 */ /* 0x000ea80000100800 */
[----:B0-----:R-:W3:Y:S04]  /*e8d90*/  LDL R26, [R1+0x8] ;  /* 0x00000800011a7983 */ /* 0x001ee80000100800 */
[----:B------:R-:W3:Y:S04]  /*e8da0*/  LDL R27, [R1+0xc] ;  /* 0x00000c00011b7983 */ /* 0x000ee80000100800 */
[----:B------:R-:W4:Y:S04]  /*e8db0*/  LDL.LU R0, [R1+0xe428] ;  /* 0x00e4280001007983 */ /* 0x000f280000300800 */
[----:B--2---:R-:W-:Y:S04]  /*e8dc0*/  STL.64 [R1+0xe3f8], R6 ;  /* 0x00e3f80601007387 */ /* 0x004fe80000100a00 */
[----:B------:R0:W-:Y:S04]  /*e8dd0*/  STL.64 [R1+0xe3d0], R24 ;  /* 0x00e3d01801007387 */ /* 0x0001e80000100a00 */
[----:B---3--:R1:W-:Y:S04]  /*e8de0*/  STL.64 [R1+0xe3f0], R26 ;  /* 0x00e3f01a01007387 */ /* 0x0083e80000100a00 */
[----:B0-----:R-:W2:Y:S04]  /*e8df0*/  LDL.LU R24, [R1+0x1f50] ;  /* 0x001f500001187983 */ /* 0x001ea80000300800 */
[----:B------:R-:W2:Y:S04]  /*e8e00*/  LDL.LU R25, [R1+0x1f54] ;  /* 0x001f540001197983 */ /* 0x000ea80000300800 */
[----:B-1----:R-:W3:Y:S04]  /*e8e10*/  LDL.LU R26, [R1+0x1f58] ;  /* 0x001f5800011a7983 */ /* 0x002ee80000300800 */
[----:B------:R-:W3:Y:S04]  /*e8e20*/  LDL.LU R27, [R1+0x1f5c] ;  /* 0x001f5c00011b7983 */ /* 0x000ee80000300800 */
[----:B---3--:R-:W-:Y:S04]  /*e8e30*/  STL.64 [R1+0xe408], R26 ;  /* 0x00e4081a01007387 */ /* 0x008fe80000100a00 */
[----:B--2---:R0:W-:Y:S04]  /*e8e40*/  STL.64 [R1+0xe400], R24 ;  /* 0x00e4001801007387 */ /* 0x0041e80000100a00 */
[----:B------:R-:W2:Y:S04]  /*e8e50*/  LDL R4, [R1+0x18] ;  /* 0x0000180001047983 */ /* 0x000ea80000100800 */
[----:B------:R-:W2:Y:S04]  /*e8e60*/  LDL R5, [R1+0x1c] ;  /* 0x00001c0001057983 */ /* 0x000ea80000100800 */
[----:B------:R-:W3:Y:S04]  /*e8e70*/  LDL R6, [R1+0x20] ;  /* 0x0000200001067983 */ /* 0x000ee80000100800 */
[----:B--2---:R-:W-:Y:S04]  /*e8e80*/  STL.64 [R1+0xe410], R4 ;  /* 0x00e4100401007387 */ /* 0x004fe80000100a00 */
[----:B0-----:R-:W2:Y:S04]  /*e8e90*/  LDL.LU R24, [R1+0x1f60] ;  /* 0x001f600001187983 */ /* 0x001ea80000300800 */
[----:B------:R-:W2:Y:S04]  /*e8ea0*/  LDL.LU R25, [R1+0x1f64] ;  /* 0x001f640001197983 */ /* 0x000ea80000300800 */
[----:B------:R-:W2:Y:S04]  /*e8eb0*/  LDL.LU R26, [R1+0x1f68] ;  /* 0x001f6800011a7983 */ /* 0x000ea80000300800 */
[----:B------:R-:W2:Y:S04]  /*e8ec0*/  LDL.LU R27, [R1+0x1f6c] ;  /* 0x001f6c00011b7983 */ /* 0x000ea80000300800 */
[----:B--2---:R-:W-:Y:S04]  /*e8ed0*/  STL.64 [R1+0xe420], R26 ;  /* 0x00e4201a01007387 */ /* 0x004fe80000100a00 */
[----:B------:R0:W-:Y:S04]  /*e8ee0*/  STL.64 [R1+0xe418], R24 ;  /* 0x00e4181801007387 */ /* 0x0001e80000100a00 */
[----:B0-----:R-:W3:Y:S04]  /*e8ef0*/  LDL.LU R24, [R1+0x1f70] ;  /* 0x001f700001187983 */ /* 0x001ee80000300800 */
[----:B------:R-:W3:Y:S04]  /*e8f00*/  LDL.LU R25, [R1+0x1f74] ;  /* 0x001f740001197983 */ /* 0x000ee80000300800 */
[----:B------:R-:W3:Y:S04]  /*e8f10*/  LDL.LU R26, [R1+0x1f78] ;  /* 0x001f7800011a7983 */ /* 0x000ee80000300800 */
[----:B------:R-:W3:Y:S04]  /*e8f20*/  LDL.LU R27, [R1+0x1f7c] ;  /* 0x001f7c00011b7983 */ /* 0x000ee80000300800 */
[----:B------:R-:W2:Y:S04]  /*e8f30*/  LDL.64 R28, [R1] ;  /* 0x00000000011c7983 */ /* 0x000ea80000100a00 */
[----:B------:R-:W-:Y:S04]  /*e8f40*/  STL.64 [R1+0xe3a0], R22 ;  /* 0x00e3a01601007387 */ /* 0x000fe80000100a00 */
[----:B----4-:R0:W-:Y:S04]  /*e8f50*/  STL.64 [R1+0xe398], R20 ;  /* 0x00e3981401007387 */ /* 0x0101e80000100a00 */
[----:B0-----:R-:W4:Y:S04]  /*e8f60*/  LDL.LU R20, [R1+0x1f10] ;  /* 0x001f100001147983 */ /* 0x001f280000300800 */
[----:B------:R-:W4:Y:S04]  /*e8f70*/  LDL.LU R21, [R1+0x1f14] ;  /* 0x001f140001157983 */ /* 0x000f280000300800 */
[----:B------:R-:W2:Y:S04]  /*e8f80*/  LDL.LU R22, [R1+0x1f18] ;  /* 0x001f180001167983 */ /* 0x000ea80000300800 */
[----:B------:R-:W2:Y:S01]  /*e8f90*/  LDL.LU R23, [R1+0x1f1c] ;  /* 0x001f1c0001177983 */ /* 0x000ea20000300800 */
[----:B------:R-:W-:-:S03]  /*e8fa0*/  IMAD.MOV.U32 R7, RZ, RZ, R0 ;  /* 0x000000ffff077224 */ /* 0x000fc600078e0000 */
[----:B--2---:R-:W-:Y:S04]  /*e8fb0*/  STL.64 [R1+0xe3e8], R22 ;  /* 0x00e3e81601007387 */ /* 0x004fe80000100a00 */
[----:B----4-:R0:W-:Y:S04]  /*e8fc0*/  STL.64 [R1+0xe3e0], R20 ;  /* 0x00e3e01401007387 */ /* 0x0101e80000100a00 */
[----:B0-----:R-:W2:Y:S04]  /*e8fd0*/  LDL.LU R20, [R1+0x1f40] ;  /* 0x001f400001147983 */ /* 0x001ea80000300800 */
[----:B------:R-:W2:Y:S04]  /*e8fe0*/  LDL.LU R21, [R1+0x1f44] ;  /* 0x001f440001157983 */ /* 0x000ea80000300800 */
[----:B------:R-:W2:Y:S04]  /*e8ff0*/  LDL.LU R22, [R1+0x1f48] ;  /* 0x001f480001167983 */ /* 0x000ea80000300800 */
[----:B------:R-:W2:Y:S04]  /*e9000*/  LDL.LU R23, [R1+0x1f4c] ;  /* 0x001f4c0001177983 */ /* 0x000ea80000300800 */
[----:B------:R-:W-:Y:S04]  /*e9010*/  STL.64 [R1+0xe380], R18 ;  /* 0x00e3801201007387 */ /* 0x000fe80000100a00 */
[----:B------:R0:W-:Y:S04]  /*e9020*/  STL.64 [R1+0xe378], R16 ;  /* 0x00e3781001007387 */ /* 0x0001e80000100a00 */
[----:B0-----:R-:W4:Y:S04]  /*e9030*/  LDL.LU R16, [R1+0x1740] ;  /* 0x0017400001107983 */ /* 0x001f280000300800 */
[----:B------:R-:W4:Y:S04]  /*e9040*/  LDL.LU R17, [R1+0x1744] ;  /* 0x0017440001117983 */ /* 0x000f280000300800 */
[----:B------:R-:W4:Y:S04]  /*e9050*/  LDL.LU R18, [R1+0x1748] ;  /* 0x0017480001127983 */ /* 0x000f280000300800 */
[----:B------:R-:W4:Y:S04]  /*e9060*/  LDL.LU R19, [R1+0x174c] ;  /* 0x00174c0001137983 */ /* 0x000f280000300800 */
[----:B------:R-:W2:Y:S04]  /*e9070*/  LDL.LU R8, [R1+0x1110] ;  /* 0x0011100001087983 */ /* 0x000ea80000300800 */
[----:B------:R-:W2:Y:S04]  /*e9080*/  LDL.LU R9, [R1+0x1114] ;  /* 0x0011140001097983 */ /* 0x000ea80000300800 */
[----:B------:R-:W2:Y:S04]  /*e9090*/  LDL.LU R10, [R1+0x1118] ;  /* 0x00111800010a7983 */ /* 0x000ea80000300800 */
[----:B------:R-:W2:Y:S01]  /*e90a0*/  LDL.LU R11, [R1+0x111c] ;  /* 0x00111c00010b7983 */ /* 0x000ea20000300800 */
[C---:B---3--:R-:W-:Y:S03]  /*e90b0*/  HMMA.16816.F32 R4, R12.reuse, R6, R24 ;  /* 0x000000060c04723c */ /* 0x048fe60000001818 */
[----:B--2---:R-:W-:Y:S04]  /*e90c0*/  STL.64 [R1+0xe360], R10 ;  /* 0x00e3600a01007387 */ /* 0x004fe80000100a00 */
[----:B------:R0:W-:Y:S04]  /*e90d0*/  STL.64 [R1+0xe358], R8 ;  /* 0x00e3580801007387 */ /* 0x0001e80000100a00 */
[----:B0-----:R-:W2:Y:S04]  /*e90e0*/  LDL.LU R8, [R1+0x1160] ;  /* 0x0011600001087983 */ /* 0x001ea80000300800 */
[----:B------:R-:W2:Y:S04]  /*e90f0*/  LDL.LU R9, [R1+0x1164] ;  /* 0x0011640001097983 */ /* 0x000ea80000300800 */
[----:B------:R-:W2:Y:S04]  /*e9100*/  LDL.LU R10, [R1+0x1168] ;  /* 0x00116800010a7983 */ /* 0x000ea80000300800 */
[----:B------:R-:W2:Y:S04]  /*e9110*/  LDL.LU R11, [R1+0x116c] ;  /* 0x00116c00010b7983 */ /* 0x000ea80000300800 */
[----:B------:R-:W3:Y:S04]  /*e9120*/  LDL.LU.64 R26, [R1+0xe420] ;  /* 0x00e42000011a7983 */ /* 0x000ee80000300a00 */
[----:B------:R-:W3:Y:S04]  /*e9130*/  LDL.LU.64 R24, [R1+0xe418] ;  /* 0x00e4180001187983 */ /* 0x000ee80000300a00 */
        /* <DEDUP_REMOVED lines=10> */
[----:B------:R-:W3:-:S15]  /*e91e0*/  LDL.LU.64 R26, [R1+0xe3f0] ;  /* 0x00e3f000011a7983 */ /* 0x000ede0000300a00 */
[----:B------:R-:W-:Y:S02]  /*e91f0*/  NOP ;  /* 0x0000000000007918 */ /* 0x000fe40000000000 */
[----:B------:R0:W-:Y:S04]  /*e9200*/  STL.64 [R1+0x23c0], R4 ;  /* 0x0023c00401007387 */ /* 0x0001e80000100a00 */
[----:B------:R1:W-:Y:S04]  /*e9210*/  STL.64 [R1+0x23c8], R6 ;  /* 0x0023c80601007387 */ /* 0x0003e80000100a00 */
[----:B0-----:R-:W2:Y:S04]  /*e9220*/  LDL.LU R4, [R1+0x10d0] ;  /* 0x0010d00001047983 */ /* 0x001ea80000300800 */
[----:B------:R-:W2:Y:S04]  /*e9230*/  LDL.LU R5, [R1+0x10d4] ;  /* 0x0010d40001057983 */ /* 0x000ea80000300800 */
[----:B-1----:R-:W2:Y:S04]  /*e9240*/  LDL.LU R6, [R1+0x10d8] ;  /* 0x0010d80001067983 */ /* 0x002ea80000300800 */
[----:B------:R-:W2:Y:S01]  /*e9250*/  LDL.LU R7, [R1+0x10dc] ;  /* 0x0010dc0001077983 */ /* 0x000ea20000300800 */
        /* <DEDUP_REMOVED lines=14> */
[----:B------:R-:W2:Y:S04]  /*e9340*/  LDL.LU.64 R28, [R1+0xe3b8] ;  /* 0x00e3b800011c7983 */ /* 0x000ea80000300a00 */
[----:B------:R-:W-:Y:S01]  /*e9350*/  STL [R1+0xe2f8], R0 ;  /* 0x00e2f80001007387 */ /* 0x000fe20000100800 */
[----:B--2---:R-:W-:-:S15]  /*e9360*/  HMMA.16816.F32 R24, R12, R28, R24 ;  /* 0x0000001c0c18723c */ /* 0x004fde0000001818 */
[----:B------:R-:W-:-:S04]  /*e9370*/  NOP ;  /* 0x0000000000007918 */ /* 0x000fc80000000000 */
[----:B------:R-:W-:Y:S04]  /*e9380*/  STL.64 [R1+0x2380], R24 ;  /* 0x0023801801007387 */ /* 0x000fe80000100a00 */
[----:B------:R0:W-:Y:S04]  /*e9390*/  STL.64 [R1+0x2388], R26 ;  /* 0x0023881a01007387 */ /* 0x0001e80000100a00 */
[----:B0-----:R-:W3:Y:S04]  /*e93a0*/  LDL.LU.64 R26, [R1+0xe3b0] ;  /* 0x00e3b000011a7983 */ /* 0x001ee80000300a00 */
[----:B------:R-:W2:Y:S04]  /*e93b0*/  LDL.LU.64 R24, [R1+0xe3a8] ;  /* 0x00e3a80001187983 */ /* 0x000ea80000300a00 */
[----:B------:R-:W-:Y:S01]  /*e93c0*/  STL.64 [R1+0xe2b0], R28 ;  /* 0x00e2b01c01007387 */ /* 0x000fe20000100a00 */
        /* <DEDUP_REMOVED lines=12> */
[----:B------:R-:W-:Y:S04]  /*e9490*/  STL.64 [R1+0xe1a8], R26 ;  /* 0x00e1a81a01007387 */ /* 0x000fe80000100a00 */
[----:B------:R0:W-:Y:S04]  /*e94a0*/  STL.64 [R1+0xe1a0], R24 ;  /* 0x00e1a01801007387 */ /* 0x0001e80000100a00 */
[----:B0-----:R-:W3:Y:S04]  /*e94b0*/  LDL.LU R24, [R1+0x1000] ;  /* 0x0010000001187983 */ /* 0x001ee80000300800 */
[----:B------:R-:W3:Y:S04]  /*e94c0*/  LDL.LU R25, [R1+0x1004] ;  /* 0x0010040001197983 */ /* 0x000ee80000300800 */
[----:B------:R-:W3:Y:S04]  /*e94d0*/  LDL.LU R26, [R1+0x1008] ;  /* 0x00100800011a7983 */ /* 0x000ee80000300800 */
[----:B------:R-:W3:Y:S01]  /*e94e0*/  LDL.LU R27, [R1+0x100c] ;  /* 0x00100c00011b7983 */ /* 0x000ee20000300800 */
        /* <DEDUP_REMOVED lines=40> */
[----:B0-----:R-:W3:Y:S04]  /*e9770*/  LDL.LU.64 R6, [R1+0xe340] ;  /* 0x00e3400001067983 */ /* 0x001ee80000300a00 */
[----:B------:R-:W2:Y:S01]  /*e9780*/  LDL.LU.64 R4, [R1+0xe338] ;  /* 0x00e3380001047983 */ /* 0x000ea20000300a00 */
[----:B----4-:R-:W-:Y:S03]  /*e9790*/  HMMA.16816.F32 R16, R12, R8, R16 ;  /* 0x000000080c10723c */ /* 0x010fe60000001810 */
[----:B------:R-:W-:Y:S04]  /*e97a0*/  STL.64 [R1+0xe148], R10 ;  /* 0x00e1480a01007387 */ /* 0x000fe80000100a00 */
[----:B------:R-:W-:-:S12]  /*e97b0*/  STL.64 [R1+0xe140], R8 ;  /* 0x00e1400801007387 */ /* 0x000fd80000100a00 */
[----:B------:R-:W-:Y:S04]  /*e97c0*/  STL.64 [R1+0x22d0], R16 ;  /* 0x0022d01001007387 */ /* 0x000fe80000100a00 */
[----:B------:R3:W-:Y:S04]  /*e97d0*/  STL.64 [R1+0x22d8], R18 ;  /* 0x0022d81201007387 */ /* 0x0007e80000100a00 */
[----:B------:R-:W-:Y:S01]  /*e97e0*/  STL [R1+0xe328], R13 ;  /* 0x00e3280d01007387 */ /* 0x000fe20000100800 */
[C---:B---3--:R-:W-:Y:S08]  /*e97f0*/  HMMA.16816.F32 R16, R12.reuse, R6, R20 ;  /* 0x000000060c10723c */ /* 0x048ff00000001814 */
[----:B--2---:R-:W-:Y:S11]  /*e9800*/  HMMA.16816.F32 R8, R12, R4, R24 ;  /* 0x000000040c08723c */ /* 0x004ff60000001818 */
[----:B------:R-:W-:Y:S04]  /*e9810*/  STL.64 [R1+0x22b0], R16 ;  /* 0x0022b01001007387 */ /* 0x000fe80000100a00 */
[----:B------:R-:W-:Y:S04]  /*e9820*/  STL.64 [R1+0x22b8], R18 ;  /* 0x0022b81201007387 */ /* 0x000fe80000100a00 */
[----:B------:R-:W-:Y:S04]  /*e9830*/  STL [R1+0xe324], R14 ;  /* 0x00e3240e01007387 */ /* 0x000fe80000100800 */
[----:B------:R0:W-:Y:S04]  /*e9840*/  STL.64 [R1+0x22a0], R8 ;  /* 0x0022a00801007387 */ /* 0x0001e80000100a00 */
[----:B------:R-:W-:Y:S04]  /*e9850*/  STL.64 [R1+0x22a8], R10 ;  /* 0x0022a80a01007387 */ /* 0x000fe80000100a00 */
[----:B------:R-:W-:Y:S04]  /*e9860*/  STL [R1+0xe320], R15 ;  /* 0x00e3200f01007387 */ /* 0x000fe80000100800 */
[----:B------:R-:W2:Y:S04]  /*e9870*/  LDL.LU R20, [R1+0x9e0] ;  /* 0x0009e00001147983 */ /* 0x000ea80000300800 */
[----:B------:R-:W2:Y:S04]  /*e9880*/  LDL.LU R21, [R1+0x9e4] ;  /* 0x0009e40001157983 */ /* 0x000ea80000300800 */
[----:B------:R-:W3:Y:S04]  /*e9890*/  LDL.LU R22, [R1+0x9e8] ;  /* 0x0009e80001167983 */ /* 0x000ee80000300800 */
[----:B------:R-:W3:Y:S04]  /*e98a0*/  LDL.LU R23, [R1+0x9ec] ;  /* 0x0009ec0001177983 */ /* 0x000ee80000300800 */
[----:B---3--:R-:W-:Y:S04]  /*e98b0*/  STL.64 [R1+0xe2a8], R22 ;  /* 0x00e2a81601007387 */ /* 0x008fe80000100a00 */
[----:B--2---:R1:W-:Y:S04]  /*e98c0*/  STL.64 [R1+0xe2a0], R20 ;  /* 0x00e2a01401007387 */ /* 0x0043e80000100a00 */
[----:B------:R-:W2:Y:S04]  /*e98d0*/  LDL R24, [R1+0x70] ;  /* 0x0000700001187983 */ /* 0x000ea80000100800 */
[----:B--2---:R-:W-:Y:S04]  /*e98e0*/  STL [R1+0xe2fc], R24 ;  /* 0x00e2fc1801007387 */ /* 0x004fe80000100800 */
[----:B------:R-:W2:Y:S01]  /*e98f0*/  LDL R25, [R1+0x74] ;  /* 0x0000740001197983 */ /* 0x000ea20000100800 */
[----:B0-----:R-:W-:-:S02]  /*e9900*/  IMAD.MOV.U32 R8, RZ, RZ, R2 ;  /* 0x000000ffff087224 */ /* 0x001fc400078e0002 */
[----:B------:R-:W-:Y:S01]  /*e9910*/  IMAD.MOV.U32 R9, RZ, RZ, R3 ;  /* 0x000000ffff097224 */ /* 0x000fe200078e0003 */
[----:B--2---:R-:W-:Y:S04]  /*e9920*/  STL [R1+0xe300], R25 ;  /* 0x00e3001901007387 */ /* 0x004fe80000100800 */
[----:B------:R-:W2:Y:S04]  /*e9930*/  LDL.LU R2, [R1+0xe330] ;  /* 0x00e3300001027983 */ /* 0x000ea80000300800 */
[----:B------:R-:W3:Y:S04]  /*e9940*/  LDL.LU R3, [R1+0xe32c] ;  /* 0x00e32c0001037983 */ /* 0x000ee80000300800 */
[----:B------:R-:W4:Y:S04]  /*e9950*/  LDL.64 R28, [R1+0x88] ;  /* 0x00008800011c7983 */ /* 0x000f280000100a00 */
[----:B-1----:R-:W2:Y:S04]  /*e9960*/  LDL.LU R20, [R1+0xeb0] ;  /* 0x000eb00001147983 */ /* 0x002ea80000300800 */
        /* <DEDUP_REMOVED lines=10> */
[----:B------:R-:W2:Y:S04]  /*e9a10*/  LDL.LU R13, [R1+0x35f4] ;  /* 0x0035f400010d7983 */ /* 0x000ea80000300800 */
[----:B------:R-:W2:Y:S04]  /*e9a20*/  LDL.LU R14, [R1+0x35f0] ;  /* 0x0035f000010e7983 */ /* 0x000ea80000300800 */
[----:B------:R-:W2:Y:S04]  /*e9a30*/  LDL.LU R15, [R1+0x35fc] ;  /* 0x0035fc00010f7983 */ /* 0x000ea80000300800 */
[----:B------:R-:W2:Y:S01]  /*e9a40*/  LDL.LU R25, [R1+0x35f8] ;  /* 0x0035f80001197983 */ /* 0x000ea20000300800 */
[----:B0-----:R-:W-:-:S02]  /*e9a50*/  IMAD.MOV.U32 R23, RZ, RZ, R2 ;  /* 0x000000ffff177224 */ /* 0x001fc400078e0002 */
[----:B---3--:R-:W-:Y:S01]  /*e9a60*/  IMAD.MOV.U32 R22, RZ, RZ, R3 ;  /* 0x000000ffff167224 */ /* 0x008fe200078e0003 */
[----:B------:R-:W3:Y:S04]  /*e9a70*/  LDL.LU R2, [R1+0x3604] ;  /* 0x0036040001027983 */ /* 0x000ee80000300800 */
[----:B------:R-:W3:Y:S04]  /*e9a80*/  LDL.LU R24, [R1+0x3600] ;  /* 0x0036000001187983 */ /* 0x000ee80000300800 */
[----:B------:R-:W2:Y:S04]  /*e9a90*/  LDL.LU R3, [R1+0x360c] ;  /* 0x00360c0001037983 */ /* 0x000ea80000300800 */
[----:B------:R-:W2:Y:S04]  /*e9aa0*/  LDL.LU R0, [R1+0x3608] ;  /* 0x0036080001007983 */ /* 0x000ea80000300800 */
[----:B------:R0:W-:Y:S04]  /*e9ab0*/  STL.64 [R1+0xe2c8], R20 ;  /* 0x00e2c81401007387 */ /* 0x0001e80000100a00 */
[----:B0-----:R-:W2:Y:S04]  /*e9ac0*/  LDL.64 R20, [R1+0x98] ;  /* 0x0000980001147983 */ /* 0x001ea80000100a00 */
[----:B------:R-:W-:Y:S04]  /*e9ad0*/  STL.64 [R1+0xe310], R22 ;  /* 0x00e3101601007387 */ /* 0x000fe80000100a00 */
[----:B--2---:R0:W-:Y:S04]  /*e9ae0*/  STL.64 [R1+0xe308], R20 ;  /* 0x00e3081401007387 */ /* 0x0041e80000100a00 */
[----:B0-----:R-:W2:Y:S04]  /*e9af0*/  LDL.LU R20, [R1+0xf90] ;  /* 0x000f900001147983 */ /* 0x001ea80000300800 */
[----:B------:R-:W2:Y:S04]  /*e9b00*/  LDL.LU R21, [R1+0xf94] ;  /* 0x000f940001157983 */ /* 0x000ea80000300800 */
[----:B------:R-:W2:Y:S04]  /*e9b10*/  LDL.LU R22, [R1+0xf98] ;  /* 0x000f980001167983 */ /* 0x000ea80000300800 */
[----:B------:R-:W2:Y:S04]  /*e9b20*/  LDL.LU R23, [R1+0xf9c] ;  /* 0x000f9c0001177983 */ /* 0x000ea80000300800 */
[----:B------:R-:W2:Y:S04]  /*e9b30*/  LDL.64 R10, [R1+0x78] ;  /* 0x00007800010a7983 */ /* 0x000ea80000100a00 */
[----:B--2---:R-:W-:Y:S04]  /*e9b40*/  STL.64 [R1+0xe2e0], R10 ;  /* 0x00e2e00a01007387 */ /* 0x004fe80000100a00 */
[----:B------:R0:W-:Y:S04]  /*e9b50*/  STL.64 [R1+0xe2d8], R8 ;  /* 0x00e2d80801007387 */ /* 0x0001e80000100a00 */
[----:B0-----:R-:W2:Y:S04]  /*e9b60*/  LDL.LU R8, [R1+0xf50] ;  /* 0x000f500001087983 */ /* 0x001ea80000300800 */
[----:B------:R-:W2:Y:S04]  /*e9b70*/  LDL.LU R9, [R1+0xf54] ;  /* 0x000f540001097983 */ /* 0x000ea80000300800 */
[----:B------:R-:W2:Y:S04]  /*e9b80*/  LDL.LU R10, [R1+0xf58] ;  /* 0x000f5800010a7983 */ /* 0x000ea80000300800 */
[----:B------:R-:W2:Y:S01]  /*e9b90*/  LDL.LU R11, [R1+0xf5c] ;  /* 0x000f5c00010b7983 */ /* 0x000ea20000300800 */
[----:B------:R-:W-:-:S02]  /*e9ba0*/  IMAD R14, R14, 0x100, R13 ;  /* 0x000001000e0e7824 */ /* 0x000fc400078e020d */
[----:B------:R-:W-:Y:S02]  /*e9bb0*/  IMAD R25, R25, 0x100, R15 ;  /* 0x0000010019197824 */ /* 0x000fe400078e020f */
[----:B---3--:R-:W-:Y:S02]  /*e9bc0*/  IMAD R24, R24, 0x100, R2 ;  /* 0x0000010018187824 */ /* 0x008fe400078e0202 */
[----:B------:R-:W-:Y:S01]  /*e9bd0*/  IMAD R0, R0, 0x100, R3 ;  /* 0x0000010000007824 */ /* 0x000fe200078e0203 */
        /* <DEDUP_REMOVED lines=10> */
[----:B------:R-:W2:Y:S04]  /*e9c80*/  LDL.64 R26, [R1+0x68] ;  /* 0x00006800011a7983 */ /* 0x000ea80000100a00 */
[----:B------:R-:W-:Y:S04]  /*e9c90*/  STL.64 [R1+0xe138], R6 ;  /* 0x00e1380601007387 */ /* 0x000fe80000100a00 */
[----:B------:R0:W-:Y:S04]  /*e9ca0*/  STL.64 [R1+0xe130], R4 ;  /* 0x00e1300401007387 */ /* 0x0001e80000100a00 */
[----:B0-----:R-:W2:Y:S04]  /*e9cb0*/  LDL.LU R4, [R1+0xe70] ;  /* 0x000e700001047983 */ /* 0x001ea80000300800 */
[----:B------:R-:W2:Y:S04]  /*e9cc0*/  LDL.LU R5, [R1+0xe74] ;  /* 0x000e740001057983 */ /* 0x000ea80000300800 */
[----:B------:R-:W2:Y:S04]  /*e9cd0*/  LDL.LU R6, [R1+0xe78] ;  /* 0x000e780001067983 */ /* 0x000ea80000300800 */
[----:B------:R-:W2:Y:S04]  /*e9ce0*/  LDL.LU R7, [R1+0xe7c] ;  /* 0x000e7c0001077983 */ /* 0x000ea80000300800 */
[----:B------:R-:W2:Y:S04]  /*e9cf0*/  LDL.LU R13, [R1+0xe328] ;  /* 0x00e32800010d7983 */ /* 0x000ea80000300800 */
[----:B------:R0:W-:Y:S04]  /*e9d00*/  STL [R1+0x7e0], R14 ;  /* 0x0007e00e01007387 */ /* 0x0001e80000100800 */
[----:B0-----:R-:W2:Y:S04]  /*e9d10*/  LDL.LU R14, [R1+0xe324] ;  /* 0x00e32400010e7983 */ /* 0x001ea80000300800 */
        /* <DEDUP_REMOVED lines=13> */
[----:B------:R-:W3:Y:S04]  /*e9df0*/  LDL.LU R25, [R1+0xe300] ;  /* 0x00e3000001197983 */ /* 0x000ee80000300800 */
[----:B------:R-:W3:Y:S01]  /*e9e00*/  LDL.LU R24, [R1+0xe2fc] ;  /* 0x00e2fc0001187983 */ /* 0x000ee20000300800 */
[----:B--2---:R-:W-:-:S02]  /*e9e10*/  F2FP.F16.E4M3.UNPACK_B R12, R15 ;  /* 0x0000000fff0c723e */ /* 0x004fc400020006ff */
[----:B------:R-:W-:Y:S02]  /*e9e20*/  F2FP.F16.E4M3.UNPACK_B R15, R0 ;  /* 0x00000000ff0f723e */ /* 0x000fe400020006ff */
[----:B------:R-:W2:Y:S05]  /*e9e30*/  LDL.LU R0, [R1+0xe2f8] ;  /* 0x00e2f80001007983 */ /* 0x000eaa0000300800 */
[----:B------:R-:W-:-:S15]  /*e9e40*/  HMMA.16816.F32 R8, R12, R20, R8 ;  /* 0x000000140c08723c */ /* 0x000fde0000001808 */
        /* <DEDUP_REMOVED lines=21> */
[----:B------:R-:W2:Y:S01]  /*e9fa0*/  LDL.LU.64 R20, [R1+0xe2b8] ;  /* 0x00e2b80001147983 */ /* 0x000ea20000300a00 */
[----:B------:R-:W-:-:S02]  /*e9fb0*/  IMAD.MOV.U32 R3, RZ, RZ, R29 ;  /* 0x000000ffff037224 */ /* 0x000fc400078e001d */
[----:B------:R-:W-:Y:S02]  /*e9fc0*/  IMAD.MOV.U32 R2, RZ, RZ, R28 ;  /* 0x000000ffff027224 */ /* 0x000fe400078e001c */
[----:B------:R-:W4:Y:S04]  /*e9fd0*/  LDL.LU.64 R28, [R1+0xe2b0] ;  /* 0x00e2b000011c7983 */ /* 0x000f280000300a00 */
        /* <DEDUP_REMOVED lines=8> */
[----:B------:R-:W-:Y:S01]  /*ea060*/  HMMA.16816.F32 R4, R12, R10, R4 ;  /* 0x0000000a0c04723c */ /* 0x000fe20000001804 */
[----:B------:R-:W-:-:S02]  /*ea070*/  IMAD.MOV.U32 R3, RZ, RZ, R10 ;  /* 0x000000ffff037224 */ /* 0x000fc400078e000a */
[----:B------:R-:W-:-:S05]  /*ea080*/  IMAD.MOV.U32 R2, RZ, RZ, R11 ;  /* 0x000000ffff027224 */ /* 0x000fca00078e000b */
[----:B---3--:R-:W-:Y:S11]  /*ea090*/  HMMA.16816.F32 R8, R12, R24, R16 ;  /* 0x000000180c08723c */ /* 0x008ff60000001810 */
[----:B------:R-:W-:Y:S04]  /*ea0a0*/  STL.64 [R1+0x2230], R4 ;  /* 0x0022300401007387 */ /* 0x000fe80000100a00 */
[----:B------:R-:W-:Y:S04]  /*ea0b0*/  STL.64 [R1+0x2238], R6 ;  /* 0x0022380601007387 */ /* 0x000fe80000100a00 */
[----:B------:R0:W-:Y:S04]  /*ea0c0*/  STL [R1+0xe0fc], R2 ;  /* 0x00e0fc0201007387 */ /* 0x0001e80000100800 */
[----:B------:R1:W-:Y:S04]  /*ea0d0*/  STL [R1+0xe0f8], R3 ;  /* 0x00e0f80301007387 */ /* 0x0003e80000100800 */
[----:B------:R-:W-:Y:S04]  /*ea0e0*/  STL.64 [R1+0x2210], R8 ;  /* 0x0022100801007387 */ /* 0x000fe80000100a00 */
[----:B------:R3:W-:Y:S01]  /*ea0f0*/  STL.64 [R1+0x2218], R10 ;  /* 0x0022180a01007387 */ /* 0x0007e20000100a00 */
[----:B0-----:R-:W-:-:S02]  /*ea100*/  IMAD.MOV.U32 R2, RZ, RZ, R26 ;  /* 0x000000ffff027224 */ /* 0x001fc400078e001a */
[----:B-1----:R-:W-:Y:S01]  /*ea110*/  IMAD.MOV.U32 R3, RZ, RZ, R27 ;  /* 0x000000ffff037224 */ /* 0x002fe200078e001b */
[----:B--2---:R-:W-:-:S15]  /*ea120*/  HMMA.16816.F32 R4, R12, R26, R20 ;  /* 0x0000001a0c04723c */ /* 0x004fde0000001814 */
[----:B------:R-:W-:-:S04]  /*ea130*/  NOP ;  /* 0x0000000000007918 */ /* 0x000fc80000000000 */
[----:B------:R-:W-:Y:S04]  /*ea140*/  STL.64 [R1+0x2200], R4 ;  /* 0x0022000401007387 */ /* 0x000fe80000100a00 */
[----:B------:R-:W-:Y:S04]  /*ea150*/  STL.64 [R1+0x2208], R6 ;  /* 0x0022080601007387 */ /* 0x000fe80000100a00 */
[----:B------:R-:W2:Y:S04]  /*ea160*/  LDL R26, [R1+0x10] ;  /* 0x00001000011a7983 */ /* 0x000ea80000100800 */
[----:B------:R-:W2:Y:S04]  /*ea170*/  LDL R27, [R1+0x14] ;  /* 0x00001400011b7983 */ /* 0x000ea80000100800 */
[----:B------:R-:W2:Y:S04]  /*ea180*/  LDL.LU R16, [R1+0x760] ;  /* 0x0007600001107983 */ /* 0x000ea80000300800 */
[----:B------:R-:W2:Y:S04]  /*ea190*/  LDL.LU R17, [R1+0x764] ;  /* 0x0007640001117983 */ /* 0x000ea80000300800 */
[----:B------:R-:W2:Y:S04]  /*ea1a0*/  LDL.LU R18, [R1+0x768] ;  /* 0x0007680001127983 */ /* 0x000ea80000300800 */
[----:B------:R-:W2:Y:S04]  /*ea1b0*/  LDL.LU R19, [R1+0x76c] ;  /* 0x00076c0001137983 */ /* 0x000ea80000300800 */
[----:B--2---:R-:W-:Y:S04]  /*ea1c0*/  STL.64 [R1+0xe1e8], R18 ;  /* 0x00e1e81201007387 */ /* 0x004fe80000100a00 */
[----:B------:R0:W-:Y:S04]  /*ea1d0*/  STL.64 [R1+0xe1e0], R16 ;  /* 0x00e1e01001007387 */ /* 0x0001e80000100a00 */
[----:B---3--:R-:W2:Y:S04]  /*ea1e0*/  LDL R10, [R1+0x20] ;  /* 0x00002000010a7983 */ /* 0x008ea80000100800 */
[----:B------:R-:W2:Y:S04]  /*ea1f0*/  LDL R11, [R1+0x24] ;  /* 0x00002400010b7983 */ /* 0x000ea80000100800 */
[----:B0-----:R-:W3:Y:S04]  /*ea200*/  LDL.LU R16, [R1+0x780] ;  /* 0x0007800001107983 */ /* 0x001ee80000300800 */
[----:B------:R-:W3:Y:S04]  /*ea210*/  LDL.LU R17, [R1+0x784] ;  /* 0x0007840001117983 */ /* 0x000ee80000300800 */
[----:B------:R-:W2:Y:S04]  /*ea220*/  LDL.LU R18, [R1+0x788] ;  /* 0x0007880001127983 */ /* 0x000ea80000300800 */
[----:B------:R-:W2:Y:S04]  /*ea230*/  LDL.LU R19, [R1+0x78c] ;  /* 0x00078c0001137983 */ /* 0x000ea80000300800 */
[----:B--2---:R0:W-:Y:S04]  /*ea240*/  STL.64 [R1+0xe1f8], R18 ;  /* 0x00e1f81201007387 */ /* 0x0041e80000100a00 */
[----:B0-----:R-:W2:Y:S04]  /*ea250*/  LDL R18, [R1+0x30] ;  /* 0x0000300001127983 */ /* 0x001ea80000100800 */
[----:B------:R-:W2:Y:S04]  /*ea260*/  LDL R19, [R1+0x34] ;  /* 0x0000340001137983 */ /* 0x000ea80000100800 */
[----:B---3--:R0:W-:Y:S04]  /*ea270*/  STL.64 [R1+0xe1f0], R16 ;  /* 0x00e1f01001007387 */ /* 0x0081e80000100a00 */
[----:B0-----:R-:W3:Y:S04]  /*ea280*/  LDL.64 R16, [R1+0x38] ;  /* 0x0000380001107983 */ /* 0x001ee80000100a00 */
[----:B--2---:R0:W-:Y:S04]  /*ea290*/  STL.64 [R1+0xe228], R18 ;  /* 0x00e2281201007387 */ /* 0x0041e80000100a00 */
[----:B0-----:R-:W2:Y:S04]  /*ea2a0*/  LDL R18, [R1+0x40] ;  /* 0x0000400001127983 */ /* 0x001ea80000100800 */
[----:B------:R-:W2:Y:S04]  /*ea2b0*/  LDL R19, [R1+0x44] ;  /* 0x0000440001137983 */ /* 0x000ea80000100800 */
[----:B---3--:R-:W-:Y:S04]  /*ea2c0*/  STL.64 [R1+0xe220], R16 ;  /* 0x00e2201001007387 */ /* 0x008fe80000100a00 */
[----:B------:R-:W3:Y:S04]  /*ea2d0*/  LDL.64 R8, [R1+0x28] ;  /* 0x0000280001087983 */ /* 0x000ee80000100a00 */
[----:B------:R-:W-:Y:S04]  /*ea2e0*/  STL.64 [R1+0xe208], R10 ;  /* 0x00e2080a01007387 */ /* 0x000fe80000100a00 */
[----:B---3--:R0:W-:Y:S04]  /*ea2f0*/  STL.64 [R1+0xe200], R8 ;  /* 0x00e2000801007387 */ /* 0x0081e80000100a00 */
[----:B0-----:R-:W3:Y:S04]  /*ea300*/  LDL.LU R8, [R1+0x7d0] ;  /* 0x0007d00001087983 */ /* 0x001ee80000300800 */
[----:B------:R-:W3:Y:S04]  /*ea310*/  LDL.LU R9, [R1+0x7d4] ;  /* 0x0007d40001097983 */ /* 0x000ee80000300800 */
[----:B------:R-:W3:Y:S04]  /*ea320*/  LDL.LU R10, [R1+0x7d8] ;  /* 0x0007d800010a7983 */ /* 0x000ee80000300800 */
[----:B------:R-:W3:Y:S04]  /*ea330*/  LDL.LU R11, [R1+0x7dc] ;  /* 0x0007dc00010b7983 */ /* 0x000ee80000300800 */
[----:B------:R-:W3:Y:S04]  /*ea340*/  LDL.64 R16, [R1+0x48] ;  /* 0x0000480001107983 */ /* 0x000ee80000100a00 */
[----:B--2---:R0:W-:Y:S04]  /*ea350*/  STL.64 [R1+0xe258], R18 ;  /* 0x00e2581201007387 */ /* 0x0041e80000100a00 */
[----:B0-----:R-:W2:Y:S04]  /*ea360*/  LDL R18, [R1+0x50] ;  /* 0x0000500001127983 */ /* 0x001ea80000100800 */
[----:B------:R-:W2:Y:S04]  /*ea370*/  LDL R19, [R1+0x54] ;  /* 0x0000540001137983 */ /* 0x000ea80000100800 */
[----:B---3--:R-:W-:Y:S04]  /*ea380*/  STL.64 [R1+0xe250], R16 ;  /* 0x00e2501001007387 */ /* 0x008fe80000100a00 */
[----:B------:R-:W-:Y:S04]  /*ea390*/  STL.64 [R1+0xe218], R10 ;  /* 0x00e2180a01007387 */ /* 0x000fe80000100a00 */
[----:B------:R0:W-:Y:S04]  /*ea3a0*/  STL.64 [R1+0xe210], R8 ;  /* 0x00e2100801007387 */ /* 0x0001e80000100a00 */
        /* <DEDUP_REMOVED lines=13> */
[----:B------:R-:W2:Y:S04]  /*ea480*/  LDL.LU R10, [R1+0x818] ;  /* 0x00081800010a7983 */ /* 0x000ea80000300800 */
[----:B------:R-:W2:Y:S04]  /*ea490*/  LDL.LU R11, [R1+0x81c] ;  /* 0x00081c00010b7983 */ /* 0x000ea80000300800 */
        /* <DEDUP_REMOVED lines=28> */
[----:B------:R-:W3:Y:S04]  /*ea660*/  LDL.64 R24, [R1+0x18] ;  /* 0x0000180001187983 */ /* 0x000ee80000100a00 */
[----:B------:R-:W3:Y:S04]  /*ea670*/  LDL.LU R20, [R1+0x750] ;  /* 0x0007500001147983 */ /* 0x000ee80000300800 */
[----:B------:R-:W3:Y:S04]  /*ea680*/  LDL.LU R21, [R1+0x754] ;  /* 0x0007540001157983 */ /* 0x000ee80000300800 */
[----:B------:R-:W3:Y:S04]  /*ea690*/  LDL.LU R22, [R1+0x758] ;  /* 0x0007580001167983 */ /* 0x000ee80000300800 */
[----:B------:R-:W3:Y:S04]  /*ea6a0*/  LDL.LU R23, [R1+0x75c] ;  /* 0x00075c0001177983 */ /* 0x000ee80000300800 */
        /* <DEDUP_REMOVED lines=54> */
[----:B------:R-:W3:Y:S04]  /*eaa10*/  LDL.LU.64 R10, [R1+0xe208] ;  /* 0x00e20800010a7983 */ /* 0x000ee80000300a00 */
        /* <DEDUP_REMOVED lines=13> */
[----:B---3--:R-:W-:Y:S03]  /*eaaf0*/  HMMA.16816.F32 R8, R12, R10, R4 ;  /* 0x0000000a0c08723c */ /* 0x008fe60000001804 */
[----:B------:R-:W-:Y:S04]  /*eab00*/  STL [R1+0xe124], R3 ;  /* 0x00e1240301007387 */ /* 0x000fe80000100800 */
[----:B------:R0:W-:-:S12]  /*eab10*/  STL [R1+0xe120], R2 ;  /* 0x00e1200201007387 */ /* 0x0001d80000100800 */
[----:B------:R-:W-:Y:S04]  /*eab20*/  STL.64 [R1+0x2160], R8 ;  /* 0x0021600801007387 */ /* 0x000fe80000100a00 */
[----:B------:R-:W-:Y:S01]  /*eab30*/  STL.64 [R1+0x2168], R10 ;  /* 0x0021680a01007387 */ /* 0x000fe20000100a00 */
[----:B0-----:R-:W-:Y:S02]  /*eab40*/  IMAD.MOV.U32 R2, RZ, RZ, R25 ;  /* 0x000000ffff027224 */ /* 0x001fe400078e0019 */
[----:B------:R-:W-:Y:S01]  /*eab50*/  IMAD.MOV.U32 R3, RZ, RZ, R24 ;  /* 0x000000ffff037224 */ /* 0x000fe200078e0018 */
[----:B--2---:R-:W-:-:S15]  /*eab60*/  HMMA.16816.F32 R4, R12, R24, R16 ;  /* 0x000000180c04723c */ /* 0x004fde0000001810 */
        /* <DEDUP_REMOVED lines=12> */
[----:B------:R-:W2:Y:S04]  /*eac30*/  LDL.LU R24, [R1+0x720] ;  /* 0x0007200001187983 */ /* 0x000ea80000300800 */
[----:B------:R-:W2:Y:S04]  /*eac40*/  LDL.LU R25, [R1+0x724] ;  /* 0x0007240001197983 */ /* 0x000ea80000300800 */
[----:B------:R-:W2:Y:S04]  /*eac50*/  LDL.LU R26, [R1+0x728] ;  /* 0x00072800011a7983 */ /* 0x000ea80000300800 */
[----:B------:R-:W2:Y:S04]  /*eac60*/  LDL.LU R27, [R1+0x72c] ;  /* 0x00072c00011b7983 */ /* 0x000ea80000300800 */
[----:B--2---:R0:W-:Y:S04]  /*eac70*/  STL.64 [R1+0xe1b8], R26 ;  /* 0x00e1b81a01007387 */ /* 0x0041e80000100a00 */
[----:B0-----:R-:W2:Y:S01]  /*eac80*/  LDL R26, [R1] ;  /* 0x00000000011a7983 */ /* 0x001ea20000100800 */
[----:B------:R-:W-:-:S03]  /*eac90*/  IMAD.MOV.U32 R27, RZ, RZ, R0 ;  /* 0x000000ffff1b7224 */ /* 0x000fc600078e0000 */
[----:B------:R-:W3:Y:S04]  /*eaca0*/  LDL.LU R0, [R1+0xe1d8] ;  /* 0x00e1d80001007983 */ /* 0x000ee80000300800 */
[----:B------:R-:W3:Y:S04]  /*eacb0*/  LDL.64 R6, [R1+0x8] ;  /* 0x0000080001067983 */ /* 0x000ee80000100a00 */
[----:B------:R0:W-:Y:S04]  /*eacc0*/  STL.64 [R1+0xe1b0], R24 ;  /* 0x00e1b01801007387 */ /* 0x0001e80000100a00 */
[----:B--2---:R1:W-:Y:S04]  /*eacd0*/  STL.64 [R1+0xe1d0], R26 ;  /* 0x00e1d01a01007387 */ /* 0x0043e80000100a00 */
[----:B0-----:R-:W2:Y:S04]  /*eace0*/  LDL.LU R24, [R1+0x740] ;  /* 0x0007400001187983 */ /* 0x001ea80000300800 */
[----:B------:R-:W2:Y:S04]  /*eacf0*/  LDL.LU R25, [R1+0x744] ;  /* 0x0007440001197983 */ /* 0x000ea80000300800 */
[----:B-1----:R-:W2:Y:S04]  /*ead00*/  LDL.LU R26, [R1+0x748] ;  /* 0x00074800011a7983 */ /* 0x002ea80000300800 */
[----:B------:R-:W2:Y:S04]  /*ead10*/  LDL.LU R27, [R1+0x74c] ;  /* 0x00074c00011b7983 */ /* 0x000ea80000300800 */
[----:B---3--:R-:W-:Y:S04]  /*ead20*/  STL.64 [R1+0xe198], R22 ;  /* 0x00e1981601007387 */ /* 0x008fe80000100a00 */
        /* <DEDUP_REMOVED lines=9> */
[----:B------:R-:W2:Y:S04]  /*eadc0*/  LDL.LU R22, [R1+0x738] ;  /* 0x0007380001167983 */ /* 0x000ea80000300800 */
[----:B------:R-:W2:Y:S04]  /*eadd0*/  LDL.LU R23, [R1+0x73c] ;  /* 0x00073c0001177983 */ /* 0x000ea80000300800 */
[----:B------:R-:W3:Y:S04]  /*eade0*/  LDL.LU R16, [R1+0x6e0] ;  /* 0x0006e00001107983 */ /* 0x000ee80000300800 */
[----:B------:R-:W3:Y:S04]  /*eadf0*/  LDL.LU R17, [R1+0x6e4] ;  /* 0x0006e40001117983 */ /* 0x000ee80000300800 */
[----:B------:R-:W2:Y:S04]  /*eae00*/  LDL.LU R18, [R1+0x6e8] ;  /* 0x0006e80001127983 */ /* 0x000ea80000300800 */
[----:B------:R-:W2:Y:S01]  /*eae10*/  LDL.LU R19, [R1+0x6ec] ;  /* 0x0006ec0001137983 */ /* 0x000ea20000300800 */
[----:B------:R-:W-:Y:S03]  /*eae20*/  HMMA.16816.F32 R24, R12, R6, R24 ;  /* 0x000000060c18723c */ /* 0x000fe60000001818 */
        /* <DEDUP_REMOVED lines=16> */
[----:B------:R-:W-:Y:S04]  /*eaf30*/  STL.64 [R1+0x2120], R24 ;  /* 0x0021201801007387 */ /* 0x000fe80000100a00 */
[----:B------:R0:W-:Y:S04]  /*eaf40*/  STL.64 [R1+0x2128], R26 ;  /* 0x0021281a01007387 */ /* 0x0001e80000100a00 */
[----:B0-----:R-:W3:Y:S04]  /*eaf50*/  LDL.LU.64 R26, [R1+0xe1d0] ;  /* 0x00e1d000011a7983 */ /* 0x001ee80000300a00 */
[----:B------:R-:W2:Y:S01]  /*eaf60*/  LDL.LU R4, [R1+0x6b0] ;  /* 0x0006b00001047983 */ /* 0x000ea20000300800 */
[----:B------:R-:W-:-:S03]  /*eaf70*/  IMAD.MOV.U32 R2, RZ, RZ, R6 ;  /* 0x000000ffff027224 */ /* 0x000fc600078e0006 */
[----:B------:R-:W2:Y:S01]  /*eaf80*/  LDL.LU R5, [R1+0x6b4] ;  /* 0x0006b40001057983 */ /* 0x000ea20000300800 */
[----:B------:R-:W-:-:S03]  /*eaf90*/  IMAD.MOV.U32 R3, RZ, RZ, R7 ;  /* 0x000000ffff037224 */ /* 0x000fc600078e0007 */
[----:B------:R-:W2:Y:S04]  /*eafa0*/  LDL.LU R6, [R1+0x6b8] ;  /* 0x0006b80001067983 */ /* 0x000ea80000300800 */
[----:B------:R-:W2:Y:S01]  /*eafb0*/  LDL.LU R7, [R1+0x6bc] ;  /* 0x0006bc0001077983 */ /* 0x000ea20000300800 */
[----:B---3--:R-:W-:Y:S03]  /*eafc0*/  HMMA.16816.F32 R24, R12, R26, R20 ;  /* 0x0000001a0c18723c */ /* 0x008fe60000001814 */
[----:B------:R-:W3:Y:S04]  /*eafd0*/  LDL.LU.64 R22, [R1+0xe1c8] ;  /* 0x00e1c80001167983 */ /* 0x000ee80000300a00 */
[----:B------:R-:W3:-:S12]  /*eafe0*/  LDL.LU.64 R20, [R1+0xe1c0] ;  /* 0x00e1c00001147983 */ /* 0x000ed80000300a00 */
        /* <DEDUP_REMOVED lines=10> */
[----:B------:R-:W-:Y:S04]  /*eb090*/  STL [R1+0xe0e0], R28 ;  /* 0x00e0e01c01007387 */ /* 0x000fe80000100800 */
[----:B------:R-:W-:Y:S01]  /*eb0a0*/  STL [R1+0xe0c0], R29 ;  /* 0x00e0c01d01007387 */ /* 0x000fe20000100800 */
        /* <DEDUP_REMOVED lines=12> */
[----:B------:R-:W-:Y:S04]  /*eb170*/  STL.64 [R1+0xdf10], R26 ;  /* 0x00df101a01007387 */ /* 0x000fe80000100a00 */
[----:B------:R0:W-:Y:S04]  /*eb180*/  STL.64 [R1+0xdf08], R24 ;  /* 0x00df081801007387 */ /* 0x0001e80000100a00 */
[----:B0-----:R-:W2:Y:S04]  /*eb190*/  LDL.LU R24, [R1+0x680] ;  /* 0x0006800001187983 */ /* 0x001ea80000300800 */
[----:B------:R-:W2:Y:S04]  /*eb1a0*/  LDL.LU R25, [R1+0x684] ;  /* 0x0006840001197983 */ /* 0x000ea80000300800 */
[----:B------:R-:W2:Y:S04]  /*eb1b0*/  LDL.LU R26, [R1+0x688] ;  /* 0x00068800011a7983 */ /* 0x000ea80000300800 */
[----:B------:R-:W2:Y:S01]  /*eb1c0*/  LDL.LU R27, [R1+0x68c] ;  /* 0x00068c00011b7983 */ /* 0x000ea20000300800 */
        /* <DEDUP_REMOVED lines=23> */
[----:B0-----:R-:W3:Y:S04]  /*eb340*/  LDL.LU.64 R10, [R1+0xe158] ;  /* 0x00e15800010a7983 */ /* 0x001ee80000300a00 */
[----:B------:R-:W3:Y:S04]  /*eb350*/  LDL.LU.64 R8, [R1+0xe150] ;  /* 0x00e1500001087983 */ /* 0x000ee80000300a00 */
[----:B------:R-:W-:Y:S01]  /*eb360*/  STL [R1+0xbec0], R0 ;  /* 0x00bec00001007387 */ /* 0x000fe20000100800 */
        /* <DEDUP_REMOVED lines=17> */
[----:B------:R-:W2:Y:S01]  /*eb480*/  LDL.LU.64 R4, [R1+0xe130] ;  /* 0x00e1300001047983 */ /* 0x000ea20000300a00 */
[----:B---3--:R-:W-:Y:S03]  /*eb490*/  HMMA.16816.F32 R16, R12, R8, R16 ;  /* 0x000000080c10723c */ /* 0x008fe60000001810 */
[----:B------:R-:W-:Y:S04]  /*eb4a0*/  STL.64 [R1+0xdeb0], R10 ;  /* 0x00deb00a01007387 */ /* 0x000fe80000100a00 */
[----:B------:R-:W-:-:S12]  /*eb4b0*/  STL.64 [R1+0xdea8], R8 ;  /* 0x00dea80801007387 */ /* 0x000fd80000100a00 */
[----:B------:R-:W-:Y:S04]  /*eb4c0*/  STL.64 [R1+0x2070], R16 ;  /* 0x0020701001007387 */ /* 0x000fe80000100a00 */
[----:B------:R4:W-:Y:S04]  /*eb4d0*/  STL.64 [R1+0x2078], R18 ;  /* 0x0020781201007387 */ /* 0x0009e80000100a00 */
[----:B------:R-:W-:Y:S01]  /*eb4e0*/  STL [R1+0xe0e4], R15 ;  /* 0x00e0e40f01007387 */ /* 0x000fe20000100800 */
[C---:B----4-:R-:W-:Y:S08]  /*eb4f0*/  HMMA.16816.F32 R16, R12.reuse, R6, R20 ;  /* 0x000000060c10723c */ /* 0x050ff00000001814 */
[----:B--2---:R-:W-:Y:S11]  /*eb500*/  HMMA.16816.F32 R8, R12, R4, R24 ;  /* 0x000000040c08723c */ /* 0x004ff60000001818 */
        /* <DEDUP_REMOVED lines=10> */
[----:B0-----:R-:W4:Y:S04]  /*eb5b0*/  LDL R18, [R1] ;  /* 0x0000000001127983 */ /* 0x001f280000100800 */
[----:B------:R-:W4:Y:S01]  /*eb5c0*/  LDL R19, [R1+0x4] ;  /* 0x0000040001137983 */ /* 0x000f220000100800 */
[----:B------:R-:W-:-:S02]  /*eb5d0*/  IMAD.MOV.U32 R16, RZ, RZ, R2 ;  /* 0x000000ffff107224 */ /* 0x000fc400078e0002 */
[----:B------:R-:W-:Y:S01]  /*eb5e0*/  IMAD.MOV.U32 R17, RZ, RZ, R3 ;  /* 0x000000ffff117224 */ /* 0x000fe200078e0003 */
[----:B------:R-:W2:Y:S04]  /*eb5f0*/  LDL.LU R2, [R1+0xe12c] ;  /* 0x00e12c0001027983 */ /* 0x000ea80000300800 */
[----:B------:R-:W2:Y:S04]  /*eb600*/  LDL.LU R3, [R1+0xe128] ;  /* 0x00e1280001037983 */ /* 0x000ea80000300800 */
[----:B----4-:R-:W-:Y:S04]  /*eb610*/  STL.64 [R1+0xdf30], R18 ;  /* 0x00df301201007387 */ /* 0x010fe80000100a00 */
[----:B------:R0:W-:Y:S04]  /*eb620*/  STL.64 [R1+0xdf28], R16 ;  /* 0x00df281001007387 */ /* 0x0001e80000100a00 */
[----:B-1----:R-:W4:Y:S04]  /*eb630*/  LDL.LU R8, [R1+0x540] ;  /* 0x0005400001087983 */ /* 0x002f280000300800 */
[----:B------:R-:W4:Y:S04]  /*eb640*/  LDL.LU R9, [R1+0x544] ;  /* 0x0005440001097983 */ /* 0x000f280000300800 */
[----:B---3--:R-:W3:Y:S04]  /*eb650*/  LDL.LU R10, [R1+0x548] ;  /* 0x00054800010a7983 */ /* 0x008ee80000300800 */
[----:B------:R-:W3:Y:S04]  /*eb660*/  LDL.LU R11, [R1+0x54c] ;  /* 0x00054c00010b7983 */ /* 0x000ee80000300800 */
[----:B---3--:R1:W-:Y:S04]  /*eb670*/  STL.64 [R1+0xdf40], R10 ;  /* 0x00df400a01007387 */ /* 0x0083e80000100a00 */
[----:B----4-:R3:W-:Y:S04]  /*eb680*/  STL.64 [R1+0xdf38], R8 ;  /* 0x00df380801007387 */ /* 0x0107e80000100a00 */
[----:B------:R-:W4:Y:S04]  /*eb690*/  LDL R26, [R1+0x10] ;  /* 0x00001000011a7983 */ /* 0x000f280000100800 */
[----:B------:R-:W4:Y:S04]  /*eb6a0*/  LDL R27, [R1+0x14] ;  /* 0x00001400011b7983 */ /* 0x000f280000100800 */
[----:B--2---:R-:W2:Y:S04]  /*eb6b0*/  LDL.LU R20, [R1+0x560] ;  /* 0x0005600001147983 */ /* 0x004ea80000300800 */
[----:B------:R-:W2:Y:S04]  /*eb6c0*/  LDL.LU R21, [R1+0x564] ;  /* 0x0005640001157983 */ /* 0x000ea80000300800 */
[----:B------:R-:W2:Y:S04]  /*eb6d0*/  LDL.LU R22, [R1+0x568] ;  /* 0x0005680001167983 */ /* 0x000ea80000300800 */
[----:B------:R-:W2:Y:S01]  /*eb6e0*/  LDL.LU R23, [R1+0x56c] ;  /* 0x00056c0001177983 */ /* 0x000ea20000300800 */
[----:B------:R-:W-:-:S02]  /*eb6f0*/  IMAD.MOV.U32 R24, RZ, RZ, R3 ;  /* 0x000000ffff187224 */ /* 0x000fc400078e0003 */
[----:B------:R-:W-:Y:S01]  /*eb700*/  IMAD.MOV.U32 R25, RZ, RZ, R2 ;  /* 0x000000ffff197224 */ /* 0x000fe200078e0002 */
[----:B--2---:R-:W-:Y:S04]  /*eb710*/  STL.64 [R1+0xdf50], R22 ;  /* 0x00df501601007387 */ /* 0x004fe80000100a00 */
[----:B------:R-:W-:Y:S04]  /*eb720*/  STL.64 [R1+0xdf48], R20 ;  /* 0x00df481401007387 */ /* 0x000fe80000100a00 */
[----:B------:R-:W2:Y:S04]  /*eb730*/  LDL.LU R3, [R1+0xe124] ;  /* 0x00e1240001037983 */ /* 0x000ea80000300800 */
[----:B------:R-:W3:Y:S04]  /*eb740*/  LDL.LU R2, [R1+0xe120] ;  /* 0x00e1200001027983 */ /* 0x000ee80000300800 */
[----:B----4-:R-:W-:Y:S04]  /*eb750*/  STL.64 [R1+0xdf60], R26 ;  /* 0x00df601a01007387 */ /* 0x010fe80000100a00 */
[----:B------:R4:W-:Y:S04]  /*eb760*/  STL.64 [R1+0xdf58], R24 ;  /* 0x00df581801007387 */ /* 0x0009e80000100a00 */
[----:B0-----:R-:W2:Y:S04]  /*eb770*/  LDL.LU R16, [R1+0x570] ;  /* 0x0005700001107983 */ /* 0x001ea80000300800 */
[----:B------:R-:W2:Y:S04]  /*eb780*/  LDL.LU R17, [R1+0x574] ;  /* 0x0005740001117983 */ /* 0x000ea80000300800 */
[----:B------:R-:W2:Y:S04]  /*eb790*/  LDL.LU R18, [R1+0x578] ;  /* 0x0005780001127983 */ /* 0x000ea80000300800 */
[----:B------:R-:W2:Y:S04]  /*eb7a0*/  LDL.LU R19, [R1+0x57c] ;  /* 0x00057c0001137983 */ /* 0x000ea80000300800 */
[----:B--2---:R0:W-:Y:S04]  /*eb7b0*/  STL.64 [R1+0xdf70], R18 ;  /* 0x00df701201007387 */ /* 0x0041e80000100a00 */
[----:B------:R-:W-:Y:S04]  /*eb7c0*/  STL.64 [R1+0xdf68], R16 ;  /* 0x00df681001007387 */ /* 0x000fe80000100a00 */
[----:B-1----:R-:W2:Y:S04]  /*eb7d0*/  LDL R10, [R1+0x20] ;  /* 0x00002000010a7983 */ /* 0x002ea80000100800 */
[----:B------:R-:W2:Y:S01]  /*eb7e0*/  LDL R11, [R1+0x24] ;  /* 0x00002400010b7983 */ /* 0x000ea20000100800 */
[----:B---3--:R-:W-:-:S02]  /*eb7f0*/  IMAD.MOV.U32 R8, RZ, RZ, R2 ;  /* 0x000000ffff087224 */ /* 0x008fc400078e0002 */
[----:B------:R-:W-:Y:S01]  /*eb800*/  IMAD.MOV.U32 R9, RZ, RZ, R3 ;  /* 0x000000ffff097224 */ /* 0x000fe200078e0003 */
[----:B------:R-:W3:Y:S04]  /*eb810*/  LDL.LU R2, [R1+0xe11c] ;  /* 0x00e11c0001027983 */ /* 0x000ee80000300800 */
[----:B------:R-:W3:Y:S04]  /*eb820*/  LDL.LU R3, [R1+0xe118] ;  /* 0x00e1180001037983 */ /* 0x000ee80000300800 */
[----:B--2---:R-:W-:Y:S04]  /*eb830*/  STL.64 [R1+0xdf80], R10 ;  /* 0x00df800a01007387 */ /* 0x004fe80000100a00 */
[----:B------:R1:W-:Y:S04]  /*eb840*/  STL.64 [R1+0xdf78], R8 ;  /* 0x00df780801007387 */ /* 0x0003e80000100a00 */
[----:B----4-:R-:W2:Y:S04]  /*eb850*/  LDL.LU R24, [R1+0x590] ;  /* 0x0005900001187983 */ /* 0x010ea80000300800 */
[----:B------:R-:W2:Y:S04]  /*eb860*/  LDL.LU R25, [R1+0x594] ;  /* 0x0005940001197983 */ /* 0x000ea80000300800 */
[----:B------:R-:W4:Y:S04]  /*eb870*/  LDL.LU R26, [R1+0x598] ;  /* 0x00059800011a7983 */ /* 0x000f280000300800 */
[----:B------:R-:W4:Y:S04]  /*eb880*/  LDL.LU R27, [R1+0x59c] ;  /* 0x00059c00011b7983 */ /* 0x000f280000300800 */
[----:B----4-:R-:W-:Y:S04]  /*eb890*/  STL.64 [R1+0xdf90], R26 ;  /* 0x00df901a01007387 */ /* 0x010fe80000100a00 */
[----:B--2---:R2:W-:Y:S04]  /*eb8a0*/  STL.64 [R1+0xdf88], R24 ;  /* 0x00df881801007387 */ /* 0x0045e80000100a00 */
[----:B0-----:R-:W4:Y:S04]  /*eb8b0*/  LDL R18, [R1+0x30] ;  /* 0x0000300001127983 */ /* 0x001f280000100800 */
[----:B------:R-:W4:Y:S04]  /*eb8c0*/  LDL R19, [R1+0x34] ;  /* 0x0000340001137983 */ /* 0x000f280000100800 */
[----:B-1----:R-:W2:Y:S04]  /*eb8d0*/  LDL.LU R8, [R1+0x5a0] ;  /* 0x0005a00001087983 */ /* 0x002ea80000300800 */
[----:B------:R-:W2:Y:S04]  /*eb8e0*/  LDL.LU R9, [R1+0x5a4] ;  /* 0x0005a40001097983 */ /* 0x000ea80000300800 */
[----:B------:R-:W2:Y:S04]  /*eb8f0*/  LDL.LU R10, [R1+0x5a8] ;  /* 0x0005a800010a7983 */ /* 0x000ea80000300800 */
[----:B------:R-:W2:Y:S01]  /*eb900*/  LDL.LU R11, [R1+0x5ac] ;  /* 0x0005ac00010b7983 */ /* 0x000ea20000300800 */
[----:B---3--:R-:W-:-:S02]  /*eb910*/  IMAD.MOV.U32 R16, RZ, RZ, R3 ;  /* 0x000000ffff107224 */ /* 0x008fc400078e0003 */
[----:B------:R-:W-:Y:S01]  /*eb920*/  IMAD.MOV.U32 R17, RZ, RZ, R2 ;  /* 0x000000ffff117224 */ /* 0x000fe200078e0002 */
[----:B--2---:R0:W-:Y:S04]  /*eb930*/  STL.64 [R1+0xdfa0], R10 ;  /* 0x00dfa00a01007387 */ /* 0x0041e80000100a00 */
[----:B------:R1:W-:Y:S04]  /*eb940*/  STL.64 [R1+0xdf98], R8 ;  /* 0x00df980801007387 */ /* 0x0003e80000100a00 */
[----:B------:R-:W2:Y:S04]  /*eb950*/  LDL.LU R3, [R1+0xe114] ;  /* 0x00e1140001037983 */ /* 0x000ea80000300800 */
[----:B------:R-:W1:Y:S04]  /*eb960*/  LDL.LU R2, [R1+0xe110] ;  /* 0x00e1100001027983 */ /* 0x000e680000300800 */
[----:B----4-:R-:W-:Y:S04]  /*eb970*/  STL.64 [R1+0xdfb0], R18 ;  /* 0x00dfb01201007387 */ /* 0x010fe80000100a00 */
[----:B------:R-:W-:Y:S04]  /*eb980*/  STL.64 [R1+0xdfa8], R16 ;  /* 0x00dfa81001007387 */ /* 0x000fe80000100a00 */
[----:B------:R-:W3:Y:S04]  /*eb990*/  LDL.LU R24, [R1+0x5b0] ;  /* 0x0005b00001187983 */ /* 0x000ee80000300800 */
[----:B------:R-:W3:Y:S04]  /*eb9a0*/  LDL.LU R25, [R1+0x5b4] ;  /* 0x0005b40001197983 */ /* 0x000ee80000300800 */
[----:B------:R-:W4:Y:S04]  /*eb9b0*/  LDL.LU R26, [R1+0x5b8] ;  /* 0x0005b800011a7983 */ /* 0x000f280000300800 */
[----:B------:R-:W4:Y:S04]  /*eb9c0*/  LDL.LU R27, [R1+0x5bc] ;  /* 0x0005bc00011b7983 */ /* 0x000f280000300800 */
[----:B----4-:R-:W-:Y:S04]  /*eb9d0*/  STL.64 [R1+0xdfc0], R26 ;  /* 0x00dfc01a01007387 */ /* 0x010fe80000100a00 */
[----:B---3--:R3:W-:Y:S04]  /*eb9e0*/  STL.64 [R1+0xdfb8], R24 ;  /* 0x00dfb81801007387 */ /* 0x0087e80000100a00 */
[----:B0-----:R-:W4:Y:S04]  /*eb9f0*/  LDL R10, [R1+0x40] ;  /* 0x00004000010a7983 */ /* 0x001f280000100800 */
[----:B------:R-:W4:Y:S01]  /*eba00*/  LDL R11, [R1+0x44] ;  /* 0x00004400010b7983 */ /* 0x000f220000100800 */
[----:B-1----:R-:W-:-:S02]  /*eba10*/  IMAD.MOV.U32 R8, RZ, RZ, R2 ;  /* 0x000000ffff087224 */ /* 0x002fc400078e0002 */
[----:B--2---:R-:W-:Y:S01]  /*eba20*/  IMAD.MOV.U32 R9, RZ, RZ, R3 ;  /* 0x000000ffff097224 */ /* 0x004fe200078e0003 */
[----:B------:R-:W2:Y:S04]  /*eba30*/  LDL.LU R2, [R1+0xe10c] ;  /* 0x00e10c0001027983 */ /* 0x000ea80000300800 */
[----:B------:R-:W2:Y:S04]  /*eba40*/  LDL.LU R3, [R1+0xe108] ;  /* 0x00e1080001037983 */ /* 0x000ea80000300800 */
[----:B----4-:R0:W-:Y:S04]  /*eba50*/  STL.64 [R1+0xdfd0], R10 ;  /* 0x00dfd00a01007387 */ /* 0x0101e80000100a00 */
[----:B------:R-:W-:Y:S04]  /*eba60*/  STL.64 [R1+0xdfc8], R8 ;  /* 0x00dfc80801007387 */ /* 0x000fe80000100a00 */
[----:B---3--:R-:W3:Y:S04]  /*eba70*/  LDL.LU R24, [R1+0x5d0] ;  /* 0x0005d00001187983 */ /* 0x008ee80000300800 */
[----:B------:R-:W3:Y:S04]  /*eba80*/  LDL.LU R25, [R1+0x5d4] ;  /* 0x0005d40001197983 */ /* 0x000ee80000300800 */
[----:B------:R-:W4:Y:S04]  /*eba90*/  LDL.LU R26, [R1+0x5d8] ;  /* 0x0005d800011a7983 */ /* 0x000f280000300800 */
[----:B------:R-:W4:Y:S04]  /*ebaa0*/  LDL.LU R27, [R1+0x5dc] ;  /* 0x0005dc00011b7983 */ /* 0x000f280000300800 */
[----:B----4-:R-:W-:Y:S04]  /*ebab0*/  STL.64 [R1+0xdfe0], R26 ;  /* 0x00dfe01a01007387 */ /* 0x010fe80000100a00 */
[----:B---3--:R1:W-:Y:S04]  /*ebac0*/  STL.64 [R1+0xdfd8], R24 ;  /* 0x00dfd81801007387 */ /* 0x0083e80000100a00 */
[----:B0-----:R-:W3:Y:S04]  /*ebad0*/  LDL R10, [R1+0x50] ;  /* 0x00005000010a7983 */ /* 0x001ee80000100800 */
[----:B------:R-:W3:Y:S04]  /*ebae0*/  LDL R11, [R1+0x54] ;  /* 0x00005400010b7983 */ /* 0x000ee80000100800 */
[----:B---3--:R-:W-:Y:S04]  /*ebaf0*/  STL.64 [R1+0xdfe8], R10 ;  /* 0x00dfe80a01007387 */ /* 0x008fe80000100a00 */
[----:B-1----:R-:W3:Y:S04]  /*ebb00*/  LDL.LU R24, [R1+0x5e0] ;  /* 0x0005e00001187983 */ /* 0x002ee80000300800 */
[----:B------:R-:W3:Y:S04]  /*ebb10*/  LDL.LU R25, [R1+0x5e4] ;  /* 0x0005e40001197983 */ /* 0x000ee80000300800 */
[----:B------:R-:W4:Y:S04]  /*ebb20*/  LDL.LU R26, [R1+0x5e8] ;  /* 0x0005e800011a7983 */ /* 0x000f280000300800 */
[----:B------:R-:W4:Y:S01]  /*ebb30*/  LDL.LU R27, [R1+0x5ec] ;  /* 0x0005ec00011b7983 */ /* 0x000f220000300800 */
[----:B--2---:R-:W-:-:S02]  /*ebb40*/  IMAD.MOV.U32 R8, RZ, RZ, R3 ;  /* 0x000000ffff087224 */ /* 0x004fc400078e0003 */
[----:B------:R-:W-:Y:S01]  /*ebb50*/  IMAD.MOV.U32 R9, RZ, RZ, R2 ;  /* 0x000000ffff097224 */ /* 0x000fe200078e0002 */
[----:B----4-:R-:W-:Y:S04]  /*ebb60*/  STL.64 [R1+0xdff8], R26 ;  /* 0x00dff81a01007387 */ /* 0x010fe80000100a00 */
[----:B---3--:R0:W-:Y:S04]  /*ebb70*/  STL.64 [R1+0xdff0], R24 ;  /* 0x00dff01801007387 */ /* 0x0081e80000100a00 */
[----:B------:R-:W2:Y:S04]  /*ebb80*/  LDL.LU R3, [R1+0xe104] ;  /* 0x00e1040001037983 */ /* 0x000ea80000300800 */
[----:B------:R-:W3:Y:S04]  /*ebb90*/  LDL.LU R2, [R1+0xe100] ;  /* 0x00e1000001027983 */ /* 0x000ee80000300800 */
[----:B------:R3:W-:Y:S04]  /*ebba0*/  STL.64 [R1+0xe000], R8 ;  /* 0x00e0000801007387 */ /* 0x0007e80000100a00 */
[----:B0-----:R-:W4:Y:S04]  /*ebbb0*/  LDL.LU R24, [R1+0x5f0] ;  /* 0x0005f00001187983 */ /* 0x001f280000300800 */
[----:B------:R-:W4:Y:S04]  /*ebbc0*/  LDL.LU R25, [R1+0x5f4] ;  /* 0x0005f40001197983 */ /* 0x000f280000300800 */
[----:B------:R-:W2:Y:S04]  /*ebbd0*/  LDL.LU R26, [R1+0x5f8] ;  /* 0x0005f800011a7983 */ /* 0x000ea80000300800 */
[----:B------:R-:W2:Y:S04]  /*ebbe0*/  LDL.LU R27, [R1+0x5fc] ;  /* 0x0005fc00011b7983 */ /* 0x000ea80000300800 */
[----:B--2---:R-:W-:Y:S04]  /*ebbf0*/  STL.64 [R1+0xe010], R26 ;  /* 0x00e0101a01007387 */ /* 0x004fe80000100a00 */
[----:B----4-:R0:W-:Y:S04]  /*ebc00*/  STL.64 [R1+0xe008], R24 ;  /* 0x00e0081801007387 */ /* 0x0101e80000100a00 */
[----:B------:R-:W2:Y:S04]  /*ebc10*/  LDL R10, [R1+0x60] ;  /* 0x00006000010a7983 */ /* 0x000ea80000100800 */
[----:B------:R-:W2:Y:S01]  /*ebc20*/  LDL R11, [R1+0x64] ;  /* 0x00006400010b7983 */ /* 0x000ea20000100800 */
[----:B---3--:R-:W-:-:S02]  /*ebc30*/  IMAD.MOV.U32 R8, RZ, RZ, R2 ;  /* 0x000000ffff087224 */ /* 0x008fc400078e0002 */
[----:B------:R-:W-:Y:S01]  /*ebc40*/  IMAD.MOV.U32 R9, RZ, RZ, R3 ;  /* 0x000000ffff097224 */ /* 0x000fe200078e0003 */
[----:B------:R-:W3:Y:S04]  /*ebc50*/  LDL.LU R2, [R1+0xe0fc] ;  /* 0x00e0fc0001027983 */ /* 0x000ee80000300800 */
[----:B------:R-:W4:Y:S04]  /*ebc60*/  LDL.LU R3, [R1+0xe0f8] ;  /* 0x00e0f80001037983 */ /* 0x000f280000300800 */
[----:B--2---:R1:W-:Y:S04]  /*ebc70*/  STL.64 [R1+0xe018], R10 ;  /* 0x00e0180a01007387 */ /* 0x0043e80000100a00 */
[----:B------:R-:W-:Y:S04]  /*ebc80*/  STL.64 [R1+0xe030], R8 ;  /* 0x00e0300801007387 */ /* 0x000fe80000100a00 */
[----:B0-----:R-:W2:Y:S04]  /*ebc90*/  LDL.LU R24, [R1+0x600] ;  /* 0x0006000001187983 */ /* 0x001ea80000300800 */
[----:B------:R-:W2:Y:S04]  /*ebca0*/  LDL.LU R25, [R1+0x604] ;  /* 0x0006040001197983 */ /* 0x000ea80000300800 */
[----:B------:R-:W2:Y:S04]  /*ebcb0*/  LDL.LU R26, [R1+0x608] ;  /* 0x00060800011a7983 */ /* 0x000ea80000300800 */
[----:B------:R-:W2:Y:S04]  /*ebcc0*/  LDL.LU R27, [R1+0x60c] ;  /* 0x00060c00011b7983 */ /* 0x000ea80000300800 */
[----:B-1----:R-:W2:Y:S04]  /*ebcd0*/  LDL R10, [R1+0x70] ;  /* 0x00007000010a7983 */ /* 0x002ea80000100800 */
[----:B------:R-:W2:Y:S04]  /*ebce0*/  LDL R11, [R1+0x74] ;  /* 0x00007400010b7983 */ /* 0x000ea80000100800 */
[----:B--2---:R-:W-:Y:S04]  /*ebcf0*/  STL.64 [R1+0xe048], R10 ;  /* 0x00e0480a01007387 */ /* 0x004fe80000100a00 */
[----:B------:R-:W-:Y:S04]  /*ebd00*/  STL.64 [R1+0xe028], R26 ;  /* 0x00e0281a01007387 */ /* 0x000fe80000100a00 */
[----:B------:R0:W-:Y:S04]  /*ebd10*/  STL.64 [R1+0xe020], R24 ;  /* 0x00e0201801007387 */ /* 0x0001e80000100a00 */
[----:B0-----:R-:W2:Y:S04]  /*ebd20*/  LDL.LU R24, [R1+0x610] ;  /* 0x0006100001187983 */ /* 0x001ea80000300800 */
[----:B------:R-:W2:Y:S04]  /*ebd30*/  LDL.LU R25, [R1+0x614] ;  /* 0x0006140001197983 */ /* 0x000ea80000300800 */
[----:B------:R-:W2:Y:S04]  /*ebd40*/  LDL.LU R26, [R1+0x618] ;  /* 0x00061800011a7983 */ /* 0x000ea80000300800 */
[----:B------:R-:W2:Y:S01]  /*ebd50*/  LDL.LU R27, [R1+0x61c] ;  /* 0x00061c00011b7983 */ /* 0x000ea20000300800 */
[----:B----4-:R-:W-:-:S02]  /*ebd60*/  IMAD.MOV.U32 R8, RZ, RZ, R3 ;  /* 0x000000ffff087224 */ /* 0x010fc400078e0003 */
[----:B---3--:R-:W-:Y:S01]  /*ebd70*/  IMAD.MOV.U32 R9, RZ, RZ, R2 ;  /* 0x000000ffff097224 */ /* 0x008fe200078e0002 */
[----:B------:R-:W3:Y:S04]  /*ebd80*/  LDL.LU R3, [R1+0xe0f4] ;  /* 0x00e0f40001037983 */ /* 0x000ee80000300800 */
[----:B------:R-:W4:Y:S04]  /*ebd90*/  LDL.LU R2, [R1+0xe0f0] ;  /* 0x00e0f00001027983 */ /* 0x000f280000300800 */
[----:B------:R-:W-:Y:S04]  /*ebda0*/  STL.64 [R1+0xe060], R8 ;  /* 0x00e0600801007387 */ /* 0x000fe80000100a00 */
[----:B--2---:R-:W-:Y:S04]  /*ebdb0*/  STL.64 [R1+0xe040], R26 ;  /* 0x00e0401a01007387 */ /* 0x004fe80000100a00 */
[----:B------:R0:W-:Y:S04]  /*ebdc0*/  STL.64 [R1+0xe038], R24 ;  /* 0x00e0381801007387 */ /* 0x0001e80000100a00 */
[----:B0-----:R-:W2:Y:S04]  /*ebdd0*/  LDL.LU R24, [R1+0x620] ;  /* 0x0006200001187983 */ /* 0x001ea80000300800 */
[----:B------:R-:W2:Y:S04]  /*ebde0*/  LDL.LU R25, [R1+0x624] ;  /* 0x0006240001197983 */ /* 0x000ea80000300800 */
[----:B------:R-:W2:Y:S04]  /*ebdf0*/  LDL.LU R26, [R1+0x628] ;  /* 0x00062800011a7983 */ /* 0x000ea80000300800 */
[----:B------:R-:W2:Y:S04]  /*ebe00*/  LDL.LU R27, [R1+0x62c] ;  /* 0x00062c00011b7983 */ /* 0x000ea80000300800 */
[----:B------:R-:W2:Y:S04]  /*ebe10*/  LDL R10, [R1+0x80] ;  /* 0x00008000010a7983 */ /* 0x000ea80000100800 */
        /* <DEDUP_REMOVED lines=30> */
[----:B------:R-:W2:Y:S01]  /*ec000*/  LDL.LU R28, [R1+0x361c] ;  /* 0x00361c00011c7983 */ /* 0x000ea20000300800 */
[----:B---3--:R-:W-:-:S03]  /*ec010*/  IMAD.MOV.U32 R9, RZ, RZ, R2 ;  /* 0x000000ffff097224 */ /* 0x008fc600078e0002 */
[----:B------:R-:W3:Y:S04]  /*ec020*/  LDL.LU R11, [R1+0x3618] ;  /* 0x00361800010b7983 */ /* 0x000ee80000300800 */
[----:B------:R-:W3:Y:S01]  /*ec030*/  LDL.LU R2, [R1+0x3624] ;  /* 0x0036240001027983 */ /* 0x000ee20000300800 */
[----:B----4-:R-:W-:-:S03]  /*ec040*/  IMAD.MOV.U32 R8, RZ, RZ, R3 ;  /* 0x000000ffff087224 */ /* 0x010fc600078e0003 */
[----:B------:R-:W4:Y:S04]  /*ec050*/  LDL.LU R10, [R1+0x3620] ;  /* 0x00362000010a7983 */ /* 0x000f280000300800 */
[----:B------:R-:W3:Y:S04]  /*ec060*/  LDL.LU R3, [R1+0x362c] ;  /* 0x00362c0001037983 */ /* 0x000ee80000300800 */
[----:B------:R-:W3:Y:S04]  /*ec070*/  LDL.LU R0, [R1+0x3628] ;  /* 0x0036280001007983 */ /* 0x000ee80000300800 */
        /* <DEDUP_REMOVED lines=12> */
[----:B------:R-:W-:-:S02]  /*ec140*/  IMAD R29, R29, 0x100, R15 ;  /* 0x000001001d1d7824 */ /* 0x000fc400078e020f */
[----:B---3--:R-:W-:Y:S02]  /*ec150*/  IMAD R11, R11, 0x100, R28 ;  /* 0x000001000b0b7824 */ /* 0x008fe400078e021c */
[----:B----4-:R-:W-:Y:S02]  /*ec160*/  IMAD R10, R10, 0x100, R2 ;  /* 0x000001000a0a7824 */ /* 0x010fe400078e0202 */
        /* <DEDUP_REMOVED lines=3544> */
[----:B------:R-:W-:-:S15]  /*f9ef0*/  IMAD.MOV.U32 R0, RZ, RZ, R2 ;  /* 0x000000ffff007224 */ /* 0x000fde00078e0002 */
[----:B------:R-:W-:-:S03]  /*f9f00*/  NOP ;  /* 0x0000000000007918 */ /* 0x000fc60000000000 */
        /* <DEDUP_REMOVED lines=11> */
[----:B0-----:R-:W3:Y:S01]  /*f9fc0*/  LDL.LU.64 R6, [R1+0xce40] ;  /* 0x00ce400001067983 */ /* 0x001ee20000300a00 */
[----:B------:R-:W-:-:S03]  /*f9fd0*/  IMAD.MOV.U32 R2, RZ, RZ, R3 ;  /* 0x000000ffff027224 */ /* 0x000fc600078e0003 */
        /* <DEDUP_REMOVED lines=32> */
[----:B------:R3:W-:Y:S01]  /*fa1e0*/  STL [R1+0xccb4], R2 ;  /* 0x00ccb40201007387 */ /* 0x0007e20000100800 */
[----:B0-----:R-:W-:Y:S02]  /*fa1f0*/  IMAD.MOV.U32 R3, RZ, RZ, R22 ;  /* 0x000000ffff037224 */ /* 0x001fe400078e0016 */
[----:B-1----:R-:W-:-:S02]  /*fa200*/  IMAD.MOV.U32 R0, RZ, RZ, R23 ;  /* 0x000000ffff007224 */ /* 0x002fc400078e0017 */
[----:B---3--:R-:W-:Y:S01]  /*fa210*/  IMAD.MOV.U32 R2, RZ, RZ, R29 ;  /* 0x000000ffff027224 */ /* 0x008fe200078e001d */
        /* <DEDUP_REMOVED lines=8> */
[C---:B0-----:R-:W-:Y:S02]  /*fa2a0*/  HMMA.16816.F32 R4, R12.reuse, R28, R24 ;  /* 0x0000001c0c04723c */ /* 0x041fe40000001818 */
[----:B------:R-:W-:Y:S04]  /*fa2b0*/  STL [R1+0xccbc], R0 ;  /* 0x00ccbc0001007387 */ /* 0x000fe80000100800 */
[----:B------:R-:W-:Y:S04]  /*fa2c0*/  STL [R1+0xccb8], R3 ;  /* 0x00ccb80301007387 */ /* 0x000fe80000100800 */
[----:B------:R-:W2:Y:S09]  /*fa2d0*/  LDL R28, [R1+0x8] ;  /* 0x00000800011c7983 */ /* 0x000eb20000100800 */
[----:B------:R0:W-:Y:S04]  /*fa2e0*/  STL.64 [R1+0xd40], R4 ;  /* 0x000d400401007387 */ /* 0x0001e80000100a00 */
[----:B------:R-:W-:Y:S04]  /*fa2f0*/  STL.64 [R1+0xd48], R6 ;  /* 0x000d480601007387 */ /* 0x000fe80000100a00 */
[----:B------:R-:W2:Y:S04]  /*fa300*/  LDL R29, [R1+0xc] ;  /* 0x00000c00011d7983 */ /* 0x000ea80000100800 */
[----:B--2---:R-:W-:Y:S04]  /*fa310*/  STL.64 [R1+0xcdc8], R28 ;  /* 0x00cdc81c01007387 */ /* 0x004fe80000100a00 */
[----:B------:R-:W2:Y:S04]  /*fa320*/  LDL.LU R24, [R1+0x15d0] ;  /* 0x0015d00001187983 */ /* 0x000ea80000300800 */
[----:B------:R-:W2:Y:S04]  /*fa330*/  LDL.LU R25, [R1+0x15d4] ;  /* 0x0015d40001197983 */ /* 0x000ea80000300800 */
[----:B------:R-:W3:Y:S04]  /*fa340*/  LDL.LU R26, [R1+0x15d8] ;  /* 0x0015d800011a7983 */ /* 0x000ee80000300800 */
[----:B------:R-:W3:Y:S04]  /*fa350*/  LDL.LU R27, [R1+0x15dc] ;  /* 0x0015dc00011b7983 */ /* 0x000ee80000300800 */
[----:B0-----:R-:W4:Y:S04]  /*fa360*/  LDL.64 R4, [R1+0x28] ;  /* 0x0000280001047983 */ /* 0x001f280000100a00 */
[----:B---3--:R-:W-:Y:S04]  /*fa370*/  STL.64 [R1+0xcda0], R26 ;  /* 0x00cda01a01007387 */ /* 0x008fe80000100a00 */
[----:B--2---:R0:W-:Y:S04]  /*fa380*/  STL.64 [R1+0xcd98], R24 ;  /* 0x00cd981801007387 */ /* 0x0041e80000100a00 */
[----:B0-----:R-:W2:Y:S04]  /*fa390*/  LDL.LU R24, [R1+0x15a0] ;  /* 0x0015a00001187983 */ /* 0x001ea80000300800 */
[----:B------:R-:W2:Y:S04]  /*fa3a0*/  LDL.LU R25, [R1+0x15a4] ;  /* 0x0015a40001197983 */ /* 0x000ea80000300800 */
[----:B------:R-:W3:Y:S04]  /*fa3b0*/  LDL.LU R26, [R1+0x15a8] ;  /* 0x0015a800011a7983 */ /* 0x000ee80000300800 */
[----:B------:R-:W3:Y:S04]  /*fa3c0*/  LDL.LU R27, [R1+0x15ac] ;  /* 0x0015ac00011b7983 */ /* 0x000ee80000300800 */
[----:B------:R-:W2:Y:S04]  /*fa3d0*/  LDL.64 R28, [R1+0x38] ;  /* 0x00003800011c7983 */ /* 0x000ea80000100a00 */
        /* <DEDUP_REMOVED lines=30> */
[----:B------:R-:W3:Y:S04]  /*fa5c0*/  LDL.64 R6, [R1+0x20] ;  /* 0x0000200001067983 */ /* 0x000ee80000100a00 */
        /* <DEDUP_REMOVED lines=31> */
[----:B------:R-:W-:Y:S01]  /*fa7c0*/  STL [R1+0xcccc], R2 ;  /* 0x00cccc0201007387 */ /* 0x000fe20000100800 */
[----:B--2---:R-:W-:-:S15]  /*fa7d0*/  HMMA.16816.F32 R24, R12, R28, R24 ;  /* 0x0000001c0c18723c */ /* 0x004fde0000001818 */
[----:B------:R-:W-:-:S04]  /*fa7e0*/  NOP ;  /* 0x0000000000007918 */ /* 0x000fc80000000000 */
[----:B------:R-:W-:Y:S04]  /*fa7f0*/  STL.64 [R1+0xd80], R24 ;  /* 0x000d801801007387 */ /* 0x000fe80000100a00 */
[----:B------:R0:W-:Y:S04]  /*fa800*/  STL.64 [R1+0xd88], R26 ;  /* 0x000d881a01007387 */ /* 0x0001e80000100a00 */
[----:B0-----:R-:W2:Y:S04]  /*fa810*/  LDL.LU.64 R26, [R1+0xcdd8] ;  /* 0x00cdd800011a7983 */ /* 0x001ea80000300a00 */
[----:B------:R-:W2:Y:S04]  /*fa820*/  LDL.LU.64 R24, [R1+0xcdd0] ;  /* 0x00cdd00001187983 */ /* 0x000ea80000300a00 */
[----:B------:R-:W2:Y:S04]  /*fa830*/  LDL.LU.64 R28, [R1+0xcdc8] ;  /* 0x00cdc800011c7983 */ /* 0x000ea80000300a00 */
[----:B------:R-:W-:Y:S04]  /*fa840*/  STL [R1+0xccd4], R0 ;  /* 0x00ccd40001007387 */ /* 0x000fe80000100800 */
[----:B------:R0:W-:Y:S04]  /*fa850*/  STL [R1+0xccd0], R3 ;  /* 0x00ccd00301007387 */ /* 0x0001e80000100800 */
[----:B0-----:R-:W2:Y:S02]  /*fa860*/  LDL.64 R2, [R1+0x30] ;  /* 0x0000300001027983 */ /* 0x001ea40000100a00 */
        /* <DEDUP_REMOVED lines=8> */
[----:B----4-:R-:W-:-:S15]  /*fa8f0*/  HMMA.16816.F32 R24, R12, R4, R24 ;  /* 0x000000040c18723c */ /* 0x010fde0000001818 */
[----:B------:R-:W-:-:S04]  /*fa900*/  NOP ;  /* 0x0000000000007918 */ /* 0x000fc80000000000 */
[----:B------:R-:W-:Y:S04]  /*fa910*/  STL.64 [R1+0xda0], R24 ;  /* 0x000da01801007387 */ /* 0x000fe80000100a00 */
[----:B------:R0:W-:Y:S04]  /*fa920*/  STL.64 [R1+0xda8], R26 ;  /* 0x000da81a01007387 */ /* 0x0001e80000100a00 */
[----:B0-----:R-:W3:Y:S04]  /*fa930*/  LDL.LU.64 R26, [R1+0xcdb0] ;  /* 0x00cdb000011a7983 */ /* 0x001ee80000300a00 */
[----:B------:R-:W3:Y:S01]  /*fa940*/  LDL.LU.64 R24, [R1+0xcda8] ;  /* 0x00cda80001187983 */ /* 0x000ee20000300a00 */
[----:B------:R-:W-:-:S02]  /*fa950*/  IMAD.MOV.U32 R3, RZ, RZ, R5 ;  /* 0x000000ffff037224 */ /* 0x000fc400078e0005 */
[----:B------:R-:W-:-:S03]  /*fa960*/  IMAD.MOV.U32 R0, RZ, RZ, R4 ;  /* 0x000000ffff007224 */ /* 0x000fc600078e0004 */
[----:B------:R-:W-:Y:S04]  /*fa970*/  STL [R1+0xcce0], R3 ;  /* 0x00cce00301007387 */ /* 0x000fe80000100800 */
        /* <DEDUP_REMOVED lines=8> */
[C---:B------:R-:W-:Y:S08]  /*faa00*/  HMMA.16816.F32 R4, R12.reuse, R20, R8 ;  /* 0x000000140c04723c */ /* 0x040ff00000001808 */
[----:B------:R-:W-:Y:S01]  /*faa10*/  HMMA.16816.F32 R8, R12, R22, R16 ;  /* 0x000000160c08723c */ /* 0x000fe20000001810 */
[----:B------:R-:W-:Y:S01]  /*faa20*/  STL [R1+0xcce4], R2 ;  /* 0x00cce40201007387 */ /* 0x000fe20000100800 */
[----:B------:R-:W-:-:S02]  /*faa30*/  IMAD.MOV.U32 R0, RZ, RZ, R21 ;  /* 0x000000ffff007224 */ /* 0x000fc400078e0015 */
[----:B------:R-:W-:-:S07]  /*faa40*/  IMAD.MOV.U32 R3, RZ, RZ, R20 ;  /* 0x000000ffff037224 */ /* 0x000fce00078e0014 */
[----:B------:R-:W-:Y:S04]  /*faa50*/  STL.64 [R1+0xdc0], R4 ;  /* 0x000dc00401007387 */ /* 0x000fe80000100a00 */
[----:B------:R-:W-:Y:S04]  /*faa60*/  STL.64 [R1+0xdc8], R6 ;  /* 0x000dc80601007387 */ /* 0x000fe80000100a00 */
[----:B------:R-:W-:Y:S04]  /*faa70*/  STL [R1+0xccec], R0 ;  /* 0x00ccec0001007387 */ /* 0x000fe80000100800 */
[----:B------:R-:W-:Y:S04]  /*faa80*/  STL [R1+0xcce8], R3 ;  /* 0x00cce80301007387 */ /* 0x000fe80000100800 */
[----:B------:R0:W-:Y:S04]  /*faa90*/  STL.64 [R1+0xdd0], R8 ;  /* 0x000dd00801007387 */ /* 0x0001e80000100a00 */
[----:B------:R1:W-:Y:S04]  /*faaa0*/  STL.64 [R1+0xdd8], R10 ;  /* 0x000dd80a01007387 */ /* 0x0003e80000100a00 */
[----:B0-----:R-:W3:Y:S01]  /*faab0*/  LDL.LU R8, [R1+0x1650] ;  /* 0x0016500001087983 */ /* 0x001ee20000300800 */
[----:B------:R-:W-:Y:S01]  /*faac0*/  IMAD.MOV.U32 R2, RZ, RZ, R23 ;  /* 0x000000ffff027224 */ /* 0x000fe200078e0017 */
[----:B--2---:R-:W-:-:S15]  /*faad0*/  HMMA.16816.F32 R4, R12, R28, R24 ;  /* 0x0000001c0c04723c */ /* 0x004fde0000001818 */
[----:B------:R-:W-:-:S04]  /*faae0*/  NOP ;  /* 0x0000000000007918 */ /* 0x000fc80000000000 */
[----:B------:R-:W-:Y:S04]  /*faaf0*/  STL.64 [R1+0xde0], R4 ;  /* 0x000de00401007387 */ /* 0x000fe80000100a00 */
[----:B------:R-:W-:Y:S04]  /*fab00*/  STL.64 [R1+0xde8], R6 ;  /* 0x000de80601007387 */ /* 0x000fe80000100a00 */
[----:B------:R-:W3:Y:S04]  /*fab10*/  LDL.LU R9, [R1+0x1654] ;  /* 0x0016540001097983 */ /* 0x000ee80000300800 */
[----:B-1----:R-:W2:Y:S04]  /*fab20*/  LDL.LU R10, [R1+0x1658] ;  /* 0x00165800010a7983 */ /* 0x002ea80000300800 */
[----:B------:R-:W2:Y:S04]  /*fab30*/  LDL.LU R11, [R1+0x165c] ;  /* 0x00165c00010b7983 */ /* 0x000ea80000300800 */
        /* <DEDUP_REMOVED lines=8> */
[----:B------:R-:W2:Y:S04]  /*fabc0*/  LDL.64 R28, [R1] ;  /* 0x00000000011c7983 */ /* 0x000ea80000100a00 */
        /* <DEDUP_REMOVED lines=17> */
[----:B----4-:R0:W-:Y:S04]  /*face0*/  STL.64 [R1+0xcd40], R16 ;  /* 0x00cd401001007387 */ /* 0x0101e80000100a00 */
[----:B0-----:R-:W4:Y:S04]  /*facf0*/  LDL.LU R16, [R1+0x1620] ;  /* 0x0016200001107983 */ /* 0x001f280000300800 */
[----:B------:R-:W4:Y:S04]  /*fad00*/  LDL.LU R17, [R1+0x1624] ;  /* 0x0016240001117983 */ /* 0x000f280000300800 */
[----:B------:R-:W4:Y:S04]  /*fad10*/  LDL.LU R18, [R1+0x1628] ;  /* 0x0016280001127983 */ /* 0x000f280000300800 */
[----:B------:R-:W4:Y:S04]  /*fad20*/  LDL.LU R19, [R1+0x162c] ;  /* 0x00162c0001137983 */ /* 0x000f280000300800 */
[----:B------:R-:W-:Y:S04]  /*fad30*/  STL.64 [R1+0xcd28], R10 ;  /* 0x00cd280a01007387 */ /* 0x000fe80000100a00 */
[----:B---3--:R0:W-:Y:S04]  /*fad40*/  STL.64 [R1+0xcd20], R8 ;  /* 0x00cd200801007387 */ /* 0x0081e80000100a00 */
[----:B0-----:R-:W3:Y:S04]  /*fad50*/  LDL.LU R8, [R1+0x1640] ;  /* 0x0016400001087983 */ /* 0x001ee80000300800 */
[----:B------:R-:W3:Y:S04]  /*fad60*/  LDL.LU R9, [R1+0x1644] ;  /* 0x0016440001097983 */ /* 0x000ee80000300800 */
[----:B------:R-:W3:Y:S04]  /*fad70*/  LDL.LU R10, [R1+0x1648] ;  /* 0x00164800010a7983 */ /* 0x000ee80000300800 */
[----:B------:R-:W3:Y:S04]  /*fad80*/  LDL.LU R11, [R1+0x164c] ;  /* 0x00164c00010b7983 */ /* 0x000ee80000300800 */
[----:B------:R-:W3:Y:S04]  /*fad90*/  LDL.LU R4, [R1+0x1670] ;  /* 0x0016700001047983 */ /* 0x000ee80000300800 */
[----:B------:R-:W3:Y:S04]  /*fada0*/  LDL.LU R5, [R1+0x1674] ;  /* 0x0016740001057983 */ /* 0x000ee80000300800 */
[----:B------:R-:W3:Y:S04]  /*fadb0*/  LDL.LU R6, [R1+0x1678] ;  /* 0x0016780001067983 */ /* 0x000ee80000300800 */
[----:B------:R-:W3:Y:S01]  /*fadc0*/  LDL.LU R7, [R1+0x167c] ;  /* 0x00167c0001077983 */ /* 0x000ee20000300800 */
[----:B------:R-:W-:-:S02]  /*fadd0*/  IMAD.MOV.U32 R0, RZ, RZ, R28 ;  /* 0x000000ffff007224 */ /* 0x000fc400078e001c */
[----:B------:R-:W-:Y:S01]  /*fade0*/  IMAD.MOV.U32 R3, RZ, RZ, R29 ;  /* 0x000000ffff037224 */ /* 0x000fe200078e001d */
[C---:B--2---:R-:W-:Y:S01]  /*fadf0*/  HMMA.16816.F32 R24, R12.reuse, R28, R24 ;  /* 0x0000001c0c18723c */ /* 0x044fe20000001818 */
        /* <DEDUP_REMOVED lines=15> */
[----:B0-----:R-:W3:Y:S04]  /*faef0*/  LDL.LU.64 R26, [R1+0xcd78] ;  /* 0x00cd7800011a7983 */ /* 0x001ee80000300a00 */
[----:B------:R-:W2:Y:S04]  /*faf00*/  LDL.LU.64 R24, [R1+0xcd70] ;  /* 0x00cd700001187983 */ /* 0x000ea80000300a00 */
[----:B------:R0:W-:Y:S04]  /*faf10*/  STL [R1+0xcc6c], R28 ;  /* 0x00cc6c1c01007387 */ /* 0x0001e80000100800 */
[----:B0-----:R-:W2:Y:S04]  /*faf20*/  LDL.LU R28, [R1+0x3730] ;  /* 0x00373000011c7983 */ /* 0x001ea80000300800 */
[----:B------:R0:W-:Y:S04]  /*faf30*/  STL [R1+0xcc68], R29 ;  /* 0x00cc681d01007387 */ /* 0x0001e80000100800 */
[----:B0-----:R-:W2:Y:S01]  /*faf40*/  LDL.LU R29, [R1+0x3738] ;  /* 0x00373800011d7983 */ /* 0x001ea20000300800 */
        /* <DEDUP_REMOVED lines=14> */
[----:B------:R-:W2:Y:S04]  /*fb030*/  LDL.LU R27, [R1+0x373c] ;  /* 0x00373c00011b7983 */ /* 0x000ea80000300800 */
        /* <DEDUP_REMOVED lines=48> */
[----:B------:R-:W2:Y:S04]  /*fb340*/  LDL.LU.64 R4, [R1+0xccf0] ;  /* 0x00ccf00001047983 */ /* 0x000ea80000300a00 */
[----:B------:R-:W-:Y:S04]  /*fb350*/  STL.64 [R1+0xca58], R10 ;  /* 0x00ca580a01007387 */ /* 0x000fe80000100a00 */
[----:B------:R2:W-:Y:S01]  /*fb360*/  STL.64 [R1+0xca50], R8 ;  /* 0x00ca500801007387 */ /* 0x0005e20000100a00 */
[C---:B---3--:R-:W-:Y:S08]  /*fb370*/  HMMA.16816.F32 R16, R12.reuse, R6, R16 ;  /* 0x000000060c10723c */ /* 0x048ff00000001810 */
[----:B--2---:R-:W-:Y:S01]  /*fb380*/  HMMA.16816.F32 R8, R12, R4, R20 ;  /* 0x000000040c08723c */ /* 0x004fe20000001814 */
[----:B------:R-:W-:Y:S10]  /*fb390*/  STL.64 [R1+0xca38], R6 ;  /* 0x00ca380601007387 */ /* 0x000ff40000100a00 */
[----:B------:R-:W-:Y:S04]  /*fb3a0*/  STL.64 [R1+0xed0], R16 ;  /* 0x000ed01001007387 */ /* 0x000fe80000100a00 */
[----:B------:R0:W-:Y:S04]  /*fb3b0*/  STL.64 [R1+0xed8], R18 ;  /* 0x000ed81201007387 */ /* 0x0001e80000100a00 */
[----:B------:R1:W-:Y:S04]  /*fb3c0*/  STL.64 [R1+0xca30], R4 ;  /* 0x00ca300401007387 */ /* 0x0003e80000100a00 */
[----:B------:R-:W-:Y:S04]  /*fb3d0*/  STL.64 [R1+0xf10], R8 ;  /* 0x000f100801007387 */ /* 0x000fe80000100a00 */
[----:B------:R-:W-:Y:S01]  /*fb3e0*/  STL.64 [R1+0xf18], R10 ;  /* 0x000f180a01007387 */ /* 0x000fe20000100a00 */
[----:B0-----:R-:W-:-:S02]  /*fb3f0*/  IMAD.MOV.U32 R18, RZ, RZ, R0 ;  /* 0x000000ffff127224 */ /* 0x001fc400078e0000 */
[----:B------:R-:W-:Y:S01]  /*fb400*/  IMAD.MOV.U32 R19, RZ, RZ, R3 ;  /* 0x000000ffff137224 */ /* 0x000fe200078e0003 */
[----:B------:R-:W2:Y:S04]  /*fb410*/  LDL.LU R0, [R1+0xccec] ;  /* 0x00ccec0001007983 */ /* 0x000ea80000300800 */
[----:B------:R-:W3:Y:S04]  /*fb420*/  LDL.LU R3, [R1+0xcce8] ;  /* 0x00cce80001037983 */ /* 0x000ee80000300800 */
[----:B-1----:R-:W4:Y:S04]  /*fb430*/  LDL.LU R4, [R1+0x1800] ;  /* 0x0018000001047983 */ /* 0x002f280000300800 */
[----:B------:R-:W4:Y:S04]  /*fb440*/  LDL.LU R5, [R1+0x1804] ;  /* 0x0018040001057983 */ /* 0x000f280000300800 */
[----:B------:R-:W2:Y:S04]  /*fb450*/  LDL.LU R6, [R1+0x1808] ;  /* 0x0018080001067983 */ /* 0x000ea80000300800 */
[----:B------:R-:W2:Y:S01]  /*fb460*/  LDL.LU R7, [R1+0x180c] ;  /* 0x00180c0001077983 */ /* 0x000ea20000300800 */
[----:B------:R-:W-:-:S02]  /*fb470*/  IMAD R28, R28, 0x100, R26 ;  /* 0x000001001c1c7824 */ /* 0x000fc400078e021a */
[----:B------:R-:W-:Y:S02]  /*fb480*/  IMAD R29, R29, 0x100, R27 ;  /* 0x000001001d1d7824 */ /* 0x000fe400078e021b */
[----:B------:R-:W-:Y:S01]  /*fb490*/  IMAD.MOV.U32 R27, RZ, RZ, R2 ;  /* 0x000000ffff1b7224 */ /* 0x000fe200078e0002 */
[----:B--2---:R-:W-:Y:S04]  /*fb4a0*/  STL.64 [R1+0xcac8], R6 ;  /* 0x00cac80601007387 */ /* 0x004fe80000100a00 */
[----:B----4-:R0:W-:Y:S04]  /*fb4b0*/  STL.64 [R1+0xcac0], R4 ;  /* 0x00cac00401007387 */ /* 0x0101e80000100a00 */
[----:B------:R-:W2:Y:S04]  /*fb4c0*/  LDL R26, [R1+0x10] ;  /* 0x00001000011a7983 */ /* 0x000ea80000100800 */
[----:B------:R-:W4:Y:S04]  /*fb4d0*/  LDL.LU R2, [R1+0xcce4] ;  /* 0x00cce40001027983 */ /* 0x000f280000300800 */
[----:B--2---:R-:W-:Y:S04]  /*fb4e0*/  STL.64 [R1+0xcad0], R26 ;  /* 0x00cad01a01007387 */ /* 0x004fe80000100a00 */
[----:B0-----:R-:W2:Y:S04]  /*fb4f0*/  LDL.LU R4, [R1+0x17f0] ;  /* 0x0017f00001047983 */ /* 0x001ea80000300800 */
[----:B------:R-:W2:Y:S04]  /*fb500*/  LDL.LU R5, [R1+0x17f4] ;  /* 0x0017f40001057983 */ /* 0x000ea80000300800 */
[----:B------:R-:W2:Y:S04]  /*fb510*/  LDL.LU R6, [R1+0x17f8] ;  /* 0x0017f80001067983 */ /* 0x000ea80000300800 */
[----:B------:R-:W2:Y:S01]  /*fb520*/  LDL.LU R7, [R1+0x17fc] ;  /* 0x0017fc0001077983 */ /* 0x000ea20000300800 */
[----:B---3--:R-:W-:-:S02]  /*fb530*/  IMAD.MOV.U32 R24, RZ, RZ, R3 ;  /* 0x000000ffff187224 */ /* 0x008fc400078e0003 */
[----:B------:R-:W-:Y:S01]  /*fb540*/  IMAD.MOV.U32 R25, RZ, RZ, R0 ;  /* 0x000000ffff197224 */ /* 0x000fe200078e0000 */
[----:B--2---:R-:W-:Y:S04]  /*fb550*/  STL.64 [R1+0xcae0], R6 ;  /* 0x00cae00601007387 */ /* 0x004fe80000100a00 */
[----:B------:R0:W-:Y:S04]  /*fb560*/  STL.64 [R1+0xcad8], R4 ;  /* 0x00cad80401007387 */ /* 0x0001e80000100a00 */
[----:B------:R-:W2:Y:S04]  /*fb570*/  LDL.LU R3, [R1+0xcce0] ;  /* 0x00cce00001037983 */ /* 0x000ea80000300800 */
[----:B------:R-:W3:Y:S04]  /*fb580*/  LDL.LU R0, [R1+0xccdc] ;  /* 0x00ccdc0001007983 */ /* 0x000ee80000300800 */
[----:B------:R-:W-:Y:S04]  /*fb590*/  STL.64 [R1+0xcae8], R24 ;  /* 0x00cae81801007387 */ /* 0x000fe80000100a00 */
[----:B0-----:R-:W2:Y:S04]  /*fb5a0*/  LDL.LU R4, [R1+0x17e0] ;  /* 0x0017e00001047983 */ /* 0x001ea80000300800 */
[----:B------:R-:W2:Y:S04]  /*fb5b0*/  LDL.LU R5, [R1+0x17e4] ;  /* 0x0017e40001057983 */ /* 0x000ea80000300800 */
[----:B------:R-:W2:Y:S04]  /*fb5c0*/  LDL.LU R6, [R1+0x17e8] ;  /* 0x0017e80001067983 */ /* 0x000ea80000300800 */
[----:B------:R-:W2:Y:S01]  /*fb5d0*/  LDL.LU R7, [R1+0x17ec] ;  /* 0x0017ec0001077983 */ /* 0x000ea20000300800 */
[----:B----4-:R-:W-:-:S03]  /*fb5e0*/  IMAD.MOV.U32 R27, RZ, RZ, R2 ;  /* 0x000000ffff1b7224 */ /* 0x010fc600078e0002 */
[----:B--2---:R-:W-:Y:S04]  /*fb5f0*/  STL.64 [R1+0xcaf8], R6 ;  /* 0x00caf80601007387 */ /* 0x004fe80000100a00 */
[----:B------:R0:W-:Y:S04]  /*fb600*/  STL.64 [R1+0xcaf0], R4 ;  /* 0x00caf00401007387 */ /* 0x0001e80000100a00 */
[----:B------:R-:W2:Y:S04]  /*fb610*/  LDL R26, [R1+0x20] ;  /* 0x00002000011a7983 */ /* 0x000ea80000100800 */
[----:B------:R-:W4:Y:S04]  /*fb620*/  LDL.LU R2, [R1+0xccd8] ;  /* 0x00ccd80001027983 */ /* 0x000f280000300800 */
[----:B--2---:R1:W-:Y:S04]  /*fb630*/  STL.64 [R1+0xcb00], R26 ;  /* 0x00cb001a01007387 */ /* 0x0043e80000100a00 */
        /* <DEDUP_REMOVED lines=10> */
[----:B-1----:R-:W2:Y:S01]  /*fb6e0*/  LDL R26, [R1+0x30] ;  /* 0x00003000011a7983 */ /* 0x002ea20000100800 */
[----:B----4-:R-:W-:-:S03]  /*fb6f0*/  IMAD.MOV.U32 R27, RZ, RZ, R2 ;  /* 0x000000ffff1b7224 */ /* 0x010fc600078e0002 */
[----:B------:R-:W4:Y:S04]  /*fb700*/  LDL.LU R2, [R1+0xcccc] ;  /* 0x00cccc0001027983 */ /* 0x000f280000300800 */
[----:B------:R3:W-:Y:S04]  /*fb710*/  STL.64 [R1+0xcb18], R24 ;  /* 0x00cb181801007387 */ /* 0x0007e80000100a00 */
[----:B--2---:R-:W-:Y:S04]  /*fb720*/  STL.64 [R1+0xcb30], R26 ;  /* 0x00cb301a01007387 */ /* 0x004fe80000100a00 */
[----:B0-----:R-:W2:Y:S04]  /*fb730*/  LDL.LU R4, [R1+0x17c0] ;  /* 0x0017c00001047983 */ /* 0x001ea80000300800 */
[----:B------:R-:W2:Y:S04]  /*fb740*/  LDL.LU R5, [R1+0x17c4] ;  /* 0x0017c40001057983 */ /* 0x000ea80000300800 */
[----:B------:R-:W2:Y:S04]  /*fb750*/  LDL.LU R6, [R1+0x17c8] ;  /* 0x0017c80001067983 */ /* 0x000ea80000300800 */
[----:B------:R-:W2:Y:S01]  /*fb760*/  LDL.LU R7, [R1+0x17cc] ;  /* 0x0017cc0001077983 */ /* 0x000ea20000300800 */
[----:B---3--:R-:W-:-:S02]  /*fb770*/  IMAD.MOV.U32 R24, RZ, RZ, R3 ;  /* 0x000000ffff187224 */ /* 0x008fc400078e0003 */
[----:B------:R-:W-:Y:S01]  /*fb780*/  IMAD.MOV.U32 R25, RZ, RZ, R0 ;  /* 0x000000ffff197224 */ /* 0x000fe200078e0000 */
[----:B------:R-:W3:Y:S04]  /*fb790*/  LDL.LU R3, [R1+0xccc8] ;  /* 0x00ccc80001037983 */ /* 0x000ee80000300800 */
        /* <DEDUP_REMOVED lines=9> */
[----:B----4-:R-:W-:-:S03]  /*fb830*/  IMAD.MOV.U32 R27, RZ, RZ, R2 ;  /* 0x000000ffff1b7224 */ /* 0x010fc600078e0002 */
[----:B------:R-:W4:Y:S04]  /*fb840*/  LDL.LU R2, [R1+0xccc0] ;  /* 0x00ccc00001027983 */ /* 0x000f280000300800 */
[----:B--2---:R-:W-:Y:S04]  /*fb850*/  STL.64 [R1+0xcb60], R26 ;  /* 0x00cb601a01007387 */ /* 0x004fe80000100a00 */
[----:B------:R-:W-:Y:S04]  /*fb860*/  STL.64 [R1+0xcb40], R6 ;  /* 0x00cb400601007387 */ /* 0x000fe80000100a00 */
[----:B------:R0:W-:Y:S04]  /*fb870*/  STL.64 [R1+0xcb38], R4 ;  /* 0x00cb380401007387 */ /* 0x0001e80000100a00 */
        /* <DEDUP_REMOVED lines=17> */
[----:B------:R-:W4:Y:S01]  /*fb990*/  LDL.LU R2, [R1+0xccb4] ;  /* 0x00ccb40001027983 */ /* 0x000f220000300800 */
[----:B---3--:R-:W-:Y:S02]  /*fb9a0*/  IMAD.MOV.U32 R24, RZ, RZ, R3 ;  /* 0x000000ffff187224 */ /* 0x008fe400078e0003 */
[----:B------:R-:W-:Y:S01]  /*fb9b0*/  IMAD.MOV.U32 R25, RZ, RZ, R0 ;  /* 0x000000ffff197224 */ /* 0x000fe200078e0000 */
        /* <DEDUP_REMOVED lines=9> */
[----:B------:R-:W2:Y:S01]  /*fba50*/  LDL R26, [R1+0x60] ;  /* 0x00006000011a7983 */ /* 0x000ea20000100800 */
[----:B----4-:R-:W-:-:S03]  /*fba60*/  IMAD.MOV.U32 R27, RZ, RZ, R2 ;  /* 0x000000ffff1b7224 */ /* 0x010fc600078e0002 */
[----:B------:R-:W4:Y:S04]  /*fba70*/  LDL.LU R2, [R1+0xcca8] ;  /* 0x00cca80001027983 */ /* 0x000f280000300800 */
[----:B------:R-:W-:Y:S04]  /*fba80*/  STL.64 [R1+0xcba8], R24 ;  /* 0x00cba81801007387 */ /* 0x000fe80000100a00 */
[----:B--2---:R-:W-:Y:S04]  /*fba90*/  STL.64 [R1+0xcbc0], R26 ;  /* 0x00cbc01a01007387 */ /* 0x004fe80000100a00 */
[----:B---3--:R-:W-:Y:S04]  /*fbaa0*/  STL.64 [R1+0xcb88], R6 ;  /* 0x00cb880601007387 */ /* 0x008fe80000100a00 */
[----:B------:R0:W-:Y:S04]  /*fbab0*/  STL.64 [R1+0xcb80], R4 ;  /* 0x00cb800401007387 */ /* 0x0001e80000100a00 */
[----:B0-----:R-:W2:Y:S04]  /*fbac0*/  LDL.LU R4, [R1+0x1770] ;  /* 0x0017700001047983 */ /* 0x001ea80000300800 */
[----:B------:R-:W2:Y:S04]  /*fbad0*/  LDL.LU R5, [R1+0x1774] ;  /* 0x0017740001057983 */ /* 0x000ea80000300800 */
[----:B------:R-:W3:Y:S04]  /*fbae0*/  LDL.LU R6, [R1+0x1778] ;  /* 0x0017780001067983 */ /* 0x000ee80000300800 */
[----:B------:R-:W3:Y:S01]  /*fbaf0*/  LDL.LU R7, [R1+0x177c] ;  /* 0x00177c0001077983 */ /* 0x000ee20000300800 */
[----:B------:R-:W-:-:S02]  /*fbb00*/  IMAD.MOV.U32 R24, RZ, RZ, R0 ;  /* 0x000000ffff187224 */ /* 0x000fc400078e0000 */
[----:B------:R-:W-:Y:S01]  /*fbb10*/  IMAD.MOV.U32 R25, RZ, RZ, R3 ;  /* 0x000000ffff197224 */ /* 0x000fe200078e0003 */
[----:B------:R-:W2:Y:S04]  /*fbb20*/  LDL.LU R0, [R1+0xcca4] ;  /* 0x00cca40001007983 */ /* 0x000ea80000300800 */
[----:B------:R-:W4:Y:S04]  /*fbb30*/  LDL.LU R3, [R1+0xcca0] ;  /* 0x00cca00001037983 */ /* 0x000f280000300800 */
[----:B------:R-:W-:Y:S04]  /*fbb40*/  STL.64 [R1+0xcbd8], R24 ;  /* 0x00cbd81801007387 */ /* 0x000fe80000100a00 */
[----:B---3--:R-:W-:Y:S04]  /*fbb50*/  STL.64 [R1+0xcba0], R6 ;  /* 0x00cba00601007387 */ /* 0x008fe80000100a00 */
[----:B--2---:R0:W-:Y:S04]  /*fbb60*/  STL.64 [R1+0xcb98], R4 ;  /* 0x00cb980401007387 */ /* 0x0041e80000100a00 */
[----:B0-----:R-:W2:Y:S04]  /*fbb70*/  LDL.LU R4, [R1+0x1750] ;  /* 0x0017500001047983 */ /* 0x001ea80000300800 */
[----:B------:R-:W2:Y:S04]  /*fbb80*/  LDL.LU R5, [R1+0x1754] ;  /* 0x0017540001057983 */ /* 0x000ea80000300800 */
[----:B------:R-:W3:Y:S04]  /*fbb90*/  LDL.LU R6, [R1+0x1758] ;  /* 0x0017580001067983 */ /* 0x000ee80000300800 */
[----:B------:R-:W3:Y:S04]  /*fbba0*/  LDL.LU R7, [R1+0x175c] ;  /* 0x00175c0001077983 */ /* 0x000ee80000300800 */
[----:B------:R-:W2:Y:S01]  /*fbbb0*/  LDL R26, [R1+0x70] ;  /* 0x00007000011a7983 */ /* 0x000ea20000100800 */
[----:B----4-:R-:W-:-:S03]  /*fbbc0*/  IMAD.MOV.U32 R27, RZ, RZ, R2 ;  /* 0x000000ffff1b7224 */ /* 0x010fc600078e0002 */
[----:B------:R-:W4:Y:S04]  /*fbbd0*/  LDL.LU R2, [R1+0xcc9c] ;  /* 0x00cc9c0001027983 */ /* 0x000f280000300800 */
        /* <DEDUP_REMOVED lines=20> */
[----:B------:R-:W4:Y:S01]  /*fbd20*/  LDL.LU R2, [R1+0xcc90] ;  /* 0x00cc900001027983 */ /* 0x000f220000300800 */
[----:B------:R-:W-:Y:S02]  /*fbd30*/  IMAD.MOV.U32 R24, RZ, RZ, R0 ;  /* 0x000000ffff187224 */ /* 0x000fe400078e0000 */
[----:B------:R-:W-:Y:S01]  /*fbd40*/  IMAD.MOV.U32 R25, RZ, RZ, R3 ;  /* 0x000000ffff197224 */ /* 0x000fe200078e0003 */
        /* <DEDUP_REMOVED lines=26> */
[----:B------:R-:W-:-:S03]  /*fbef0*/  IMAD.MOV.U32 R24, RZ, RZ, R3 ;  /* 0x000000ffff187224 */ /* 0x000fc600078e0003 */
[----:B------:R-:W2:Y:S04]  /*fbf00*/  LDL.LU R3, [R1+0x3744] ;  /* 0x0037440001037983 */ /* 0x000ea80000300800 */
[----:B------:R-:W4:Y:S01]  /*fbf10*/  LDL.LU R26, [R1+0x3740] ;  /* 0x00374000011a7983 */ /* 0x000f220000300800 */
[----:B------:R-:W-:-:S03]  /*fbf20*/  IMAD.MOV.U32 R25, RZ, RZ, R0 ;  /* 0x000000ffff197224 */ /* 0x000fc600078e0000 */
        /* <DEDUP_REMOVED lines=20> */
[----:B----4-:R-:W-:-:S03]  /*fc070*/  IMAD R26, R26, 0x100, R3 ;  /* 0x000001001a1a7824 */ /* 0x010fc600078e0203 */
[----:B---3--:R-:W-:Y:S04]  /*fc080*/  STL.64 [R1+0xcc78], R6 ;  /* 0x00cc780601007387 */ /* 0x008fe80000100a00 */
[----:B--2---:R0:W-:Y:S04]  /*fc090*/  STL.64 [R1+0xcc70], R4 ;  /* 0x00cc700401007387 */ /* 0x0041e80000100a00 */
[----:B0-----:R-:W2:Y:S04]  /*fc0a0*/  LDL.LU R4, [R1+0x1690] ;  /* 0x0016900001047983 */ /* 0x001ea80000300800 */
[----:B------:R-:W2:Y:S04]  /*fc0b0*/  LDL.LU R5, [R1+0x1694] ;  /* 0x0016940001057983 */ /* 0x000ea80000300800 */
[----:B------:R-:W2:Y:S04]  /*fc0c0*/  LDL.LU R6, [R1+0x1698] ;  /* 0x0016980001067983 */ /* 0x000ea80000300800 */
[----:B------:R-:W2:Y:S04]  /*fc0d0*/  LDL.LU R7, [R1+0x169c] ;  /* 0x00169c0001077983 */ /* 0x000ea80000300800 */
[----:B------:R-:W3:Y:S04]  /*fc0e0*/  LDL.64 R16, [R1+0x8] ;  /* 0x0000080001107983 */ /* 0x000ee80000100a00 */
        /* <DEDUP_REMOVED lines=8> */
[----:B------:R-:W2:Y:S01]  /*fc170*/  LDL.LU R3, [R1+0xcc80] ;  /* 0x00cc800001037983 */ /* 0x000ea20000300800 */
[----:B------:R-:W-:Y:S01]  /*fc180*/  IMAD R0, R0, 0x100, R27 ;  /* 0x0000010000007824 */ /* 0x000fe200078e021b */
        /* <DEDUP_REMOVED lines=115> */
[----:B------:R-:W2:Y:S01]  /*fc8c0*/  LDL.LU.64 R4, [R1+0xcac0] ;  /* 0x00cac00001047983 */ /* 0x000ea20000300a00 */
[----:B---3--:R-:W-:-:S12]  /*fc8d0*/  IMAD.MOV.U32 R0, RZ, RZ, R17 ;  /* 0x000000ffff007224 */ /* 0x008fd800078e0011 */
[----:B------:R-:W-:Y:S04]  /*fc8e0*/  STL.64 [R1+0x1380], R24 ;  /* 0x0013801801007387 */ /* 0x000fe80000100a00 */
[----:B------:R0:W-:Y:S04]  /*fc8f0*/  STL.64 [R1+0x1388], R26 ;  /* 0x0013881a01007387 */ /* 0x0001e80000100a00 */
[----:B0-----:R-:W3:Y:S04]  /*fc900*/  LDL.LU.64 R26, [R1+0xcab8] ;  /* 0x00cab800011a7983 */ /* 0x001ee80000300a00 */
[----:B------:R-:W3:Y:S04]  /*fc910*/  LDL.LU.64 R24, [R1+0xcab0] ;  /* 0x00cab00001187983 */ /* 0x000ee80000300a00 */
[----:B------:R0:W-:Y:S01]  /*fc920*/  STL [R1+0xca18], R0 ;  /* 0x00ca180001007387 */ /* 0x0001e20000100800 */
[C---:B--2---:R-:W-:Y:S08]  /*fc930*/  HMMA.16816.F32 R4, R12.reuse, R16, R4 ;  /* 0x000000100c04723c */ /* 0x044ff00000001804 */
[C---:B----4-:R-:W-:Y:S08]  /*fc940*/  HMMA.16816.F32 R16, R12.reuse, R18, R8 ;  /* 0x000000120c10723c */ /* 0x050ff00000001808 */
[C---:B------:R-:W-:Y:S03]  /*fc950*/  HMMA.16816.F32 R8, R12.reuse, R28, R20 ;  /* 0x0000001c0c08723c */ /* 0x040fe60000001814 */
[----:B------:R1:W-:Y:S04]  /*fc960*/  STL.64 [R1+0x1390], R4 ;  /* 0x0013900401007387 */ /* 0x0003e80000100a00 */
[----:B------:R2:W-:Y:S04]  /*fc970*/  STL.64 [R1+0x1398], R6 ;  /* 0x0013980601007387 */ /* 0x0005e80000100a00 */
[----:B0-----:R-:W4:Y:S04]  /*fc980*/  LDL.LU R0, [R1+0x3768] ;  /* 0x0037680001007983 */ /* 0x001f280000300800 */
[----:B-1----:R-:W3:Y:S04]  /*fc990*/  LDL.LU R4, [R1+0x18a0] ;  /* 0x0018a00001047983 */ /* 0x002ee80000300800 */
[----:B------:R-:W-:Y:S04]  /*fc9a0*/  STL.64 [R1+0x13c0], R16 ;  /* 0x0013c01001007387 */ /* 0x000fe80000100a00 */
[----:B------:R-:W-:Y:S04]  /*fc9b0*/  STL.64 [R1+0x13c8], R18 ;  /* 0x0013c81201007387 */ /* 0x000fe80000100a00 */
[----:B------:R-:W-:Y:S04]  /*fc9c0*/  STL.64 [R1+0x13f0], R8 ;  /* 0x0013f00801007387 */ /* 0x000fe80000100a00 */
[----:B------:R-:W-:Y:S04]  /*fc9d0*/  STL.64 [R1+0x13f8], R10 ;  /* 0x0013f80a01007387 */ /* 0x000fe80000100a00 */
[----:B------:R-:W3:Y:S04]  /*fc9e0*/  LDL.LU R5, [R1+0x18a4] ;  /* 0x0018a40001057983 */ /* 0x000ee80000300800 */
[----:B--2---:R-:W2:Y:S04]  /*fc9f0*/  LDL.LU R6, [R1+0x18a8] ;  /* 0x0018a80001067983 */ /* 0x004ea80000300800 */
[----:B------:R-:W2:Y:S04]  /*fca00*/  LDL.LU R7, [R1+0x18ac] ;  /* 0x0018ac0001077983 */ /* 0x000ea80000300800 */
[----:B------:R-:W2:Y:S04]  /*fca10*/  LDL.LU R20, [R1+0x1840] ;  /* 0x0018400001147983 */ /* 0x000ea80000300800 */
        /* <DEDUP_REMOVED lines=32> */
[----:B0-----:R-:W2:Y:S04]  /*fcc20*/  LDL.LU R4, [R1+0x1890] ;  /* 0x0018900001047983 */ /* 0x001ea80000300800 */
[----:B------:R-:W2:Y:S04]  /*fcc30*/  LDL.LU R5, [R1+0x1894] ;  /* 0x0018940001057983 */ /* 0x000ea80000300800 */
[----:B------:R-:W2:Y:S04]  /*fcc40*/  LDL.LU R6, [R1+0x1898] ;  /* 0x0018980001067983 */ /* 0x000ea80000300800 */
[----:B------:R-:W2:Y:S04]  /*fcc50*/  LDL.LU R7, [R1+0x189c] ;  /* 0x00189c0001077983 */ /* 0x000ea80000300800 */
[----:B------:R0:W-:Y:S04]  /*fcc60*/  STL.64 [R1+0xc8e0], R28 ;  /* 0x00c8e01c01007387 */ /* 0x0001e80000100a00 */
[----:B0-----:R-:W2:Y:S04]  /*fcc70*/  LDL.LU R28, [R1+0x3760] ;  /* 0x00376000011c7983 */ /* 0x001ea80000300800 */
        /* <DEDUP_REMOVED lines=81> */
[----:B------:R0:W-:Y:S02]  /*fd190*/  STL.64 [R1+0xc850], R4 ;  /* 0x00c8500401007387 */ /* 0x0001e40000100a00 */
[----:B0-----:R-:W-:-:S02]  /*fd1a0*/  IMAD R5, R20, 0x100, R19 ;  /* 0x0000010014057824 */ /* 0x001fc400078e0213 */
[----:B------:R-:W-:-:S08]  /*fd1b0*/  IMAD R4, R22, 0x100, R21 ;  /* 0x0000010016047824 */ /* 0x000fd000078e0215 */
[----:B------:R0:W-:Y:S04]  /*fd1c0*/  STL.64 [R1+0x1500], R8 ;  /* 0x0015000801007387 */ /* 0x0001e80000100a00 */
[----:B------:R-:W-:Y:S04]  /*fd1d0*/  STL.64 [R1+0x1508], R10 ;  /* 0x0015080a01007387 */ /* 0x000fe80000100a00 */
[----:B------:R-:W-:Y:S04]  /*fd1e0*/  STL [R1+0x790], R5 ;  /* 0x0007900501007387 */ /* 0x000fe80000100800 */
[----:B------:R2:W-:Y:S01]  /*fd1f0*/  STL [R1+0x794], R4 ;  /* 0x0007940401007387 */ /* 0x0005e20000100800 */
[----:B0-----:R-:W-:-:S05]  /*fd200*/  IMAD R8, R28, 0x100, R23 ;  /* 0x000001001c087824 */ /* 0x001fca00078e0217 */
[----:B------:R-:W-:Y:S04]  /*fd210*/  STL [R1+0x798], R8 ;  /* 0x0007980801007387 */ /* 0x000fe80000100800 */
[----:B------:R-:W3:Y:S01]  /*fd220*/  LDL.LU R16, [R1+0x1950] ;  /* 0x0019500001107983 */ /* 0x000ee20000300800 */
[----:B--2---:R-:W-:-:S15]  /*fd230*/  HMMA.16816.F32 R4, R12, R2, R24 ;  /* 0x000000020c04723c */ /* 0x004fde0000001818 */
[----:B------:R-:W-:-:S04]  /*fd240*/  NOP ;  /* 0x0000000000007918 */ /* 0x000fc80000000000 */
[----:B------:R-:W-:Y:S04]  /*fd250*/  STL.64 [R1+0x14f0], R4 ;  /* 0x0014f00401007387 */ /* 0x000fe80000100a00 */
[----:B------:R-:W-:Y:S04]  /*fd260*/  STL.64 [R1+0x14f8], R6 ;  /* 0x0014f80601007387 */ /* 0x000fe80000100a00 */
[----:B------:R-:W3:Y:S04]  /*fd270*/  LDL.LU R17, [R1+0x1954] ;  /* 0x0019540001117983 */ /* 0x000ee80000300800 */
[----:B------:R-:W2:Y:S04]  /*fd280*/  LDL.LU R18, [R1+0x1958] ;  /* 0x0019580001127983 */ /* 0x000ea80000300800 */
[----:B------:R-:W2:Y:S04]  /*fd290*/  LDL.LU R19, [R1+0x195c] ;  /* 0x00195c0001137983 */ /* 0x000ea80000300800 */
[----:B--2---:R-:W-:Y:S04]  /*fd2a0*/  STL.64 [R1+0xc998], R18 ;  /* 0x00c9981201007387 */ /* 0x004fe80000100a00 */
[----:B---3--:R0:W-:Y:S04]  /*fd2b0*/  STL.64 [R1+0xc990], R16 ;  /* 0x00c9901001007387 */ /* 0x0081e80000100a00 */
[----:B------:R-:W2:Y:S04]  /*fd2c0*/  LDL R20, [R1+0x68] ;  /* 0x0000680001147983 */ /* 0x000ea80000100800 */
[----:B------:R-:W2:Y:S04]  /*fd2d0*/  LDL R21, [R1+0x6c] ;  /* 0x00006c0001157983 */ /* 0x000ea80000100800 */
[----:B--2---:R1:W-:Y:S04]  /*fd2e0*/  STL.64 [R1+0xc9b0], R20 ;  /* 0x00c9b01401007387 */ /* 0x0043e80000100a00 */
[----:B0-----:R-:W2:Y:S04]  /*fd2f0*/  LDL.LU R16, [R1+0x1930] ;  /* 0x0019300001107983 */ /* 0x001ea80000300800 */
[----:B------:R-:W2:Y:S04]  /*fd300*/  LDL.LU R17, [R1+0x1934] ;  /* 0x0019340001117983 */ /* 0x000ea80000300800 */
[----:B------:R-:W3:Y:S04]  /*fd310*/  LDL.LU R18, [R1+0x1938] ;  /* 0x0019380001127983 */ /* 0x000ee80000300800 */
[----:B------:R-:W3:Y:S04]  /*fd320*/  LDL.LU R19, [R1+0x193c] ;  /* 0x00193c0001137983 */ /* 0x000ee80000300800 */
[----:B------:R-:W2:Y:S04]  /*fd330*/  LDL R4, [R1+0x78] ;  /* 0x0000780001047983 */ /* 0x000ea80000100800 */
[----:B------:R-:W4:Y:S04]  /*fd340*/  LDL R5, [R1+0x7c] ;  /* 0x00007c0001057983 */ /* 0x000f280000100800 */
[----:B-1----:R-:W4:Y:S04]  /*fd350*/  LDL.LU.64 R20, [R1+0x80] ;  /* 0x0000800001147983 */ /* 0x002f280000300a00 */
        /* <DEDUP_REMOVED lines=12> */
[----:B---3--:R0:W-:Y:S04]  /*fd420*/  STL.64 [R1+0xc9d0], R18 ;  /* 0x00c9d01201007387 */ /* 0x0081e80000100a00 */
[----:B0-----:R-:W3:Y:S04]  /*fd430*/  LDL R18, [R1+0x88] ;  /* 0x0000880001127983 */ /* 0x001ee80000100800 */
[----:B------:R-:W3:Y:S04]  /*fd440*/  LDL R19, [R1+0x8c] ;  /* 0x00008c0001137983 */ /* 0x000ee80000100800 */
[----:B--2---:R0:W-:Y:S04]  /*fd450*/  STL.64 [R1+0xc9c8], R16 ;  /* 0x00c9c81001007387 */ /* 0x0041e80000100a00 */
[----:B0-----:R-:W2:Y:S04]  /*fd460*/  LDL.LU.64 R16, [R1+0x90] ;  /* 0x0000900001107983 */ /* 0x001ea80000300a00 */
[----:B---3--:R0:W-:Y:S04]  /*fd470*/  STL.64 [R1+0xca00], R18 ;  /* 0x00ca001201007387 */ /* 0x0081e80000100a00 */
[----:B0-----:R-:W3:Y:S04]  /*fd480*/  LDL R18, [R1+0x98] ;  /* 0x0000980001127983 */ /* 0x001ee80000100800 */
[----:B------:R-:W3:Y:S04]  /*fd490*/  LDL R19, [R1+0x9c] ;  /* 0x00009c0001137983 */ /* 0x000ee80000100800 */
[----:B------:R-:W3:Y:S04]  /*fd4a0*/  LDL.LU R13, [R1+0x790] ;  /* 0x00079000010d7983 */ /* 0x000ee80000300800 */
[----:B------:R-:W3:Y:S04]  /*fd4b0*/  LDL.LU R14, [R1+0x794] ;  /* 0x00079400010e7983 */ /* 0x000ee80000300800 */
[----:B------:R-:W3:Y:S04]  /*fd4c0*/  LDL.LU R15, [R1+0x798] ;  /* 0x00079800010f7983 */ /* 0x000ee80000300800 */
[----:B--2---:R-:W-:Y:S04]  /*fd4d0*/  STL.64 [R1+0xc9f8], R16 ;  /* 0x00c9f81001007387 */ /* 0x004fe80000100a00 */
[----:B------:R-:W2:Y:S04]  /*fd4e0*/  LDL.LU.64 R6, [R1+0x70] ;  /* 0x0000700001067983 */ /* 0x000ea80000300a00 */
        /* <DEDUP_REMOVED lines=12> */
[----:B------:R-:W-:Y:S01]  /*fd5b0*/  IMAD R0, R0, 0x100, R29 ;  /* 0x0000010000007824 */ /* 0x000fe200078e021d */
[----:B---3--:R-:W-:-:S02]  /*fd5c0*/  F2FP.F16.E4M3.UNPACK_B R12, R13 ;  /* 0x0000000dff0c723e */ /* 0x008fc400020006ff */
[----:B------:R-:W-:Y:S01]  /*fd5d0*/  F2FP.F16.E4M3.UNPACK_B R13, R14 ;  /* 0x0000000eff0d723e */ /* 0x000fe200020006ff */
[----:B----4-:R-:W-:Y:S04]  /*fd5e0*/  STL.64 [R1+0xca10], R6 ;  /* 0x00ca100601007387 */ /* 0x010fe80000100a00 */
[----:B--2---:R0:W-:Y:S04]  /*fd5f0*/  STL.64 [R1+0xca08], R4 ;  /* 0x00ca080401007387 */ /* 0x0041e80000100a00 */
[----:B0-----:R-:W2:Y:S04]  /*fd600*/  LDL.LU R4, [R1+0x18e0] ;  /* 0x0018e00001047983 */ /* 0x001ea80000300800 */
[----:B------:R-:W2:Y:S04]  /*fd610*/  LDL.LU R5, [R1+0x18e4] ;  /* 0x0018e40001057983 */ /* 0x000ea80000300800 */
[----:B------:R-:W2:Y:S04]  /*fd620*/  LDL.LU R6, [R1+0x18e8] ;  /* 0x0018e80001067983 */ /* 0x000ea80000300800 */
[----:B------:R-:W2:Y:S01]  /*fd630*/  LDL.LU R7, [R1+0x18ec] ;  /* 0x0018ec0001077983 */ /* 0x000ea20000300800 */
[----:B------:R-:W-:-:S02]  /*fd640*/  F2FP.F16.E4M3.UNPACK_B R14, R15 ;  /* 0x0000000fff0e723e */ /* 0x000fc400020006ff */
[----:B------:R-:W-:Y:S01]  /*fd650*/  F2FP.F16.E4M3.UNPACK_B R15, R0 ;  /* 0x00000000ff0f723e */ /* 0x000fe200020006ff */
[----:B------:R-:W3:Y:S04]  /*fd660*/  LDL.LU R8, [R1+0x1940] ;  /* 0x0019400001087983 */ /* 0x000ee80000300800 */
[----:B------:R-:W3:Y:S04]  /*fd670*/  LDL.LU R9, [R1+0x1944] ;  /* 0x0019440001097983 */ /* 0x000ee80000300800 */
[----:B------:R-:W3:Y:S04]  /*fd680*/  LDL.LU R10, [R1+0x1948] ;  /* 0x00194800010a7983 */ /* 0x000ee80000300800 */
[----:B------:R-:W3:Y:S04]  /*fd690*/  LDL.LU R11, [R1+0x194c] ;  /* 0x00194c00010b7983 */ /* 0x000ee80000300800 */
[----:B------:R-:W4:Y:S04]  /*fd6a0*/  LDL.LU.64 R22, [R1+0x60] ;  /* 0x0000600001167983 */ /* 0x000f280000300a00 */
[----:B------:R-:W3:Y:S04]  /*fd6b0*/  LDL R28, [R1+0x58] ;  /* 0x00005800011c7983 */ /* 0x000ee80000100800 */
[----:B------:R-:W3:Y:S04]  /*fd6c0*/  LDL R29, [R1+0x5c] ;  /* 0x00005c00011d7983 */ /* 0x000ee80000100800 */
[----:B------:R-:W3:Y:S04]  /*fd6d0*/  LDL.LU R24, [R1+0x1960] ;  /* 0x0019600001187983 */ /* 0x000ee80000300800 */
[----:B------:R-:W3:Y:S04]  /*fd6e0*/  LDL.LU R25, [R1+0x1964] ;  /* 0x0019640001197983 */ /* 0x000ee80000300800 */
[----:B------:R-:W3:Y:S04]  /*fd6f0*/  LDL.LU R26, [R1+0x1968] ;  /* 0x00196800011a7983 */ /* 0x000ee80000300800 */
[----:B------:R-:W3:Y:S04]  /*fd700*/  LDL.LU R27, [R1+0x196c] ;  /* 0x00196c00011b7983 */ /* 0x000ee80000300800 */
[----:B------:R-:W-:Y:S04]  /*fd710*/  STL [R1+0xc800], R2 ;  /* 0x00c8000201007387 */ /* 0x000fe80000100800 */
[----:B------:R-:W-:Y:S04]  /*fd720*/  STL [R1+0xc7fc], R3 ;  /* 0x00c7fc0301007387 */ /* 0x000fe80000100800 */
        /* <DEDUP_REMOVED lines=48> */
[----:B---3--:R-:W-:Y:S01]  /*fda30*/  HMMA.16816.F32 R8, R12, R20, R8 ;  /* 0x000000140c08723c */ /* 0x008fe20000001808 */
[----:B------:R-:W-:-:S02]  /*fda40*/  IMAD.MOV.U32 R2, RZ, RZ, R6 ;  /* 0x000000ffff027224 */ /* 0x000fc400078e0006 */
[----:B------:R-:W-:-:S05]  /*fda50*/  IMAD.MOV.U32 R3, RZ, RZ, R7 ;  /* 0x000000ffff037224 */ /* 0x000fca00078e0007 */
[----:B------:R-:W-:Y:S04]  /*fda60*/  STL [R1+0xc818], R3 ;  /* 0x00c8180301007387 */ /* 0x000fe80000100800 */
[----:B------:R4:W-:Y:S07]  /*fda70*/  STL [R1+0xc814], R2 ;  /* 0x00c8140201007387 */ /* 0x0009ee0000100800 */
[----:B------:R-:W-:Y:S04]  /*fda80*/  STL.64 [R1+0x15d0], R8 ;  /* 0x0015d00801007387 */ /* 0x000fe80000100a00 */
[----:B------:R-:W-:Y:S01]  /*fda90*/  STL.64 [R1+0x15d8], R10 ;  /* 0x0015d80a01007387 */ /* 0x000fe20000100a00 */
[----:B----4-:R-:W-:-:S02]  /*fdaa0*/  IMAD.MOV.U32 R2, RZ, RZ, R23 ;  /* 0x000000ffff027224 */ /* 0x010fc400078e0017 */
[----:B------:R-:W-:Y:S01]  /*fdab0*/  IMAD.MOV.U32 R3, RZ, RZ, R22 ;  /* 0x000000ffff037224 */ /* 0x000fe200078e0016 */
[----:B--2---:R-:W-:-:S15]  /*fdac0*/  HMMA.16816.F32 R4, R12, R22, R16 ;  /* 0x000000160c04723c */ /* 0x004fde0000001810 */
[----:B------:R-:W-:-:S04]  /*fdad0*/  NOP ;  /* 0x0000000000007918 */ /* 0x000fc80000000000 */
[----:B------:R-:W-:Y:S04]  /*fdae0*/  STL.64 [R1+0x15f0], R4 ;  /* 0x0015f00401007387 */ /* 0x000fe80000100a00 */
[----:B------:R0:W-:Y:S02]  /*fdaf0*/  STL.64 [R1+0x15f8], R6 ;  /* 0x0015f80601007387 */ /* 0x0001e40000100a00 */
[C---:B0-----:R-:W-:Y:S02]  /*fdb00*/  HMMA.16816.F32 R4, R12.reuse, R28, R24 ;  /* 0x0000001c0c04723c */ /* 0x041fe40000001818 */
        /* <DEDUP_REMOVED lines=16> */
[----:B----4-:R0:W-:Y:S04]  /*fdc10*/  STL.64 [R1+0xc918], R4 ;  /* 0x00c9180401007387 */ /* 0x0101e80000100a00 */
[----:B0-----:R-:W4:Y:S04]  /*fdc20*/  LDL.LU.64 R4, [R1+0x30] ;  /* 0x0000300001047983 */ /* 0x001f280000300a00 */
        /* <DEDUP_REMOVED lines=20> */
[----:B--2---:R0:W-:Y:S04]  /*fdd70*/  STL.64 [R1+0xc960], R16 ;  /* 0x00c9601001007387 */ /* 0x0041e80000100a00 */
[----:B0-----:R-:W2:Y:S04]  /*fdd80*/  LDL.LU.64 R16, [R1+0x50] ;  /* 0x0000500001107983 */ /* 0x001ea80000300a00 */
        /* <DEDUP_REMOVED lines=26> */
[----:B------:R-:W4:Y:S04]  /*fdf30*/  LDL R21, [R1+0x1c] ;  /* 0x00001c0001157983 */ /* 0x000f280000100800 */
[----:B------:R-:W4:Y:S04]  /*fdf40*/  LDL.LU R8, [R1+0x19e0] ;  /* 0x0019e00001087983 */ /* 0x000f280000300800 */
[----:B------:R-:W4:Y:S04]  /*fdf50*/  LDL.LU R9, [R1+0x19e4] ;  /* 0x0019e40001097983 */ /* 0x000f280000300800 */
[----:B------:R-:W4:Y:S04]  /*fdf60*/  LDL.LU R10, [R1+0x19e8] ;  /* 0x0019e800010a7983 */ /* 0x000f280000300800 */
[----:B------:R-:W4:Y:S04]  /*fdf70*/  LDL.LU R11, [R1+0x19ec] ;  /* 0x0019ec00010b7983 */ /* 0x000f280000300800 */
[----:B------:R-:W3:Y:S04]  /*fdf80*/  LDL.LU.64 R22, [R1+0x10] ;  /* 0x0000100001167983 */ /* 0x000ee80000300a00 */
[----:B------:R-:W3:Y:S04]  /*fdf90*/  LDL R28, [R1+0x8] ;  /* 0x00000800011c7983 */ /* 0x000ee80000100800 */
        /* <DEDUP_REMOVED lines=37> */
[----:B------:R-:W2:Y:S01]  /*fe1f0*/  LDL.LU.64 R16, [R1+0xc930] ;  /* 0x00c9300001107983 */ /* 0x000ea20000300a00 */
[----:B---3--:R-:W-:-:S02]  /*fe200*/  IMAD.MOV.U32 R2, RZ, RZ, R4 ;  /* 0x000000ffff027224 */ /* 0x008fc400078e0004 */
        /* <DEDUP_REMOVED lines=22> */
[----:B----4-:R-:W-:Y:S01]  /*fe370*/  HMMA.16816.F32 R8, R12, R20, R8 ;  /* 0x000000140c08723c */ /* 0x010fe20000001808 */
[----:B------:R-:W-:-:S02]  /*fe380*/  IMAD.MOV.U32 R3, RZ, RZ, R6 ;  /* 0x000000ffff037224 */ /* 0x000fc400078e0006 */
[----:B------:R-:W-:Y:S02]  /*fe390*/  IMAD.MOV.U32 R2, RZ, RZ, R7 ;  /* 0x000000ffff027224 */ /* 0x000fe400078e0007 */
[----:B------:R-:W-:-:S03]  /*fe3a0*/  IMAD.MOV.U32 R29, RZ, RZ, R0 ;  /* 0x000000ffff1d7224 */ /* 0x000fc600078e0000 */
[----:B------:R-:W-:Y:S04]  /*fe3b0*/  STL [R1+0xc840], R2 ;  /* 0x00c8400201007387 */ /* 0x000fe80000100800 */
[----:B------:R0:W-:Y:S07]  /*fe3c0*/  STL [R1+0xc83c], R3 ;  /* 0x00c83c0301007387 */ /* 0x0001ee0000100800 */
[----:B------:R-:W-:Y:S04]  /*fe3d0*/  STL.64 [R1+0x16e0], R8 ;  /* 0x0016e00801007387 */ /* 0x000fe80000100a00 */
[----:B------:R-:W-:Y:S01]  /*fe3e0*/  STL.64 [R1+0x16e8], R10 ;  /* 0x0016e80a01007387 */ /* 0x000fe20000100a00 */
[----:B0-----:R-:W-:-:S02]  /*fe3f0*/  IMAD.MOV.U32 R3, RZ, RZ, R23 ;  /* 0x000000ffff037224 */ /* 0x001fc400078e0017 */
[----:B------:R-:W-:Y:S01]  /*fe400*/  IMAD.MOV.U32 R2, RZ, RZ, R22 ;  /* 0x000000ffff027224 */ /* 0x000fe200078e0016 */
[----:B--2---:R-:W-:-:S15]  /*fe410*/  HMMA.16816.F32 R4, R12, R22, R16 ;  /* 0x000000160c04723c */ /* 0x004fde0000001810 */
[----:B------:R-:W-:-:S04]  /*fe420*/  NOP ;  /* 0x0000000000007918 */ /* 0x000fc80000000000 */
[----:B------:R-:W-:Y:S04]  /*fe430*/  STL.64 [R1+0x16f0], R4 ;  /* 0x0016f00401007387 */ /* 0x000fe80000100a00 */
[----:B------:R0:W-:Y:S04]  /*fe440*/  STL.64 [R1+0x16f8], R6 ;  /* 0x0016f80601007387 */ /* 0x0001e80000100a00 */
[----:B------:R-:W2:Y:S01]  /*fe450*/  LDL.LU R0, [R1+0x3788] ;  /* 0x0037880001007983 */ /* 0x000ea20000300800 */
[----:B0-----:R-:W-:Y:S03]  /*fe460*/  HMMA.16816.F32 R4, R12, R28, R24 ;  /* 0x0000001c0c04723c */ /* 0x001fe60000001818 */
[----:B------:R-:W-:Y:S04]  /*fe470*/  STL [R1+0xc848], R3 ;  /* 0x00c8480301007387 */ /* 0x000fe80000100800 */
[----:B------:R-:W-:Y:S04]  /*fe480*/  STL [R1+0xc844], R2 ;  /* 0x00c8440201007387 */ /* 0x000fe80000100800 */
[----:B------:R-:W3:Y:S08]  /*fe490*/  LDL.LU R8, [R1+0x1cb0] ;  /* 0x001cb00001087983 */ /* 0x000ef00000300800 */
        /* <DEDUP_REMOVED lines=13> */
[----:B------:R-:W2:Y:S04]  /*fe570*/  LDL.LU.64 R28, [R1] ;  /* 0x00000000011c7983 */ /* 0x000ea80000300a00 */
        /* <DEDUP_REMOVED lines=30> */
[----:B------:R-:W3:Y:S04]  /*fe760*/  LDL.LU R6, [R1+0x1cd8] ;  /* 0x001cd80001067983 */ /* 0x000ee80000300800 */
[----:B------:R-:W3:Y:S01]  /*fe770*/  LDL.LU R7, [R1+0x1cdc] ;  /* 0x001cdc0001077983 */ /* 0x000ee20000300800 */
[----:B------:R-:W-:-:S02]  /*fe780*/  IMAD.MOV.U32 R3, RZ, RZ, R28 ;  /* 0x000000ffff037224 */ /* 0x000fc400078e001c */
[----:B------:R-:W-:Y:S01]  /*fe790*/  IMAD.MOV.U32 R2, RZ, RZ, R29 ;  /* 0x000000ffff027224 */ /* 0x000fe200078e001d */
[C---:B--2---:R-:W-:Y:S01]  /*fe7a0*/  HMMA.16816.F32 R24, R12.reuse, R28, R24 ;  /* 0x0000001c0c18723c */ /* 0x044fe20000001818 */
[----:B---3--:R-:W-:Y:S04]  /*fe7b0*/  STL.64 [R1+0xc868], R6 ;  /* 0x00c8680601007387 */ /* 0x008fe80000100a00 */
[----:B----4-:R0:W-:Y:S04]  /*fe7c0*/  STL.64 [R1+0xc860], R4 ;  /* 0x00c8600401007387 */ /* 0x0101e80000100a00 */
        /* <DEDUP_REMOVED lines=14> */
[----:B------:R-:W4:Y:S04]  /*fe8b0*/  LDL.LU.64 R24, [R1+0xc8d0] ;  /* 0x00c8d00001187983 */ /* 0x000f280000300a00 */
        /* <DEDUP_REMOVED lines=69> */
[----:B0-----:R-:W2:Y:S04]  /*fed10*/  LDL.LU R8, [R1+0x1ce0] ;  /* 0x001ce00001087983 */ /* 0x001ea80000300800 */
[----:B------:R-:W2:Y:S04]  /*fed20*/  LDL.LU R9, [R1+0x1ce4] ;  /* 0x001ce40001097983 */ /* 0x000ea80000300800 */
[----:B------:R-:W2:Y:S04]  /*fed30*/  LDL.LU R10, [R1+0x1ce8] ;  /* 0x001ce800010a7983 */ /* 0x000ea80000300800 */
[----:B------:R-:W2:Y:S02]  /*fed40*/  LDL.LU R11, [R1+0x1cec] ;  /* 0x001cec00010b7983 */ /* 0x000ea40000300800 */
[----:B--2---:R-:W-:-:S15]  /*fed50*/  HMMA.16816.F32 R8, R12, R6, R8 ;  /* 0x000000060c08723c */ /* 0x004fde0000001808 */
[----:B------:R-:W-:-:S04]  /*fed60*/  NOP ;  /* 0x0000000000007918 */ /* 0x000fc80000000000 */
[----:B------:R-:W-:Y:S04]  /*fed70*/  STL.64 [R1+0x17f0], R8 ;  /* 0x0017f00801007387 */ /* 0x000fe80000100a00 */
[----:B------:R4:W-:Y:S02]  /*fed80*/  STL.64 [R1+0x17f8], R10 ;  /* 0x0017f80a01007387 */ /* 0x0009e40000100a00 */
[----:B----4-:R-:W-:Y:S02]  /*fed90*/  HMMA.16816.F32 R8, R12, R4, R16 ;  /* 0x000000040c08723c */ /* 0x010fe40000001810 */
[----:B------:R-:W-:Y:S04]  /*feda0*/  STL.64 [R1+0xc5a8], R6 ;  /* 0x00c5a80601007387 */ /* 0x000fe80000100a00 */
[----:B------:R0:W-:Y:S02]  /*fedb0*/  STL.64 [R1+0xc5a0], R4 ;  /* 0x00c5a00401007387 */ /* 0x0001e40000100a00 */
[----:B0-----:R-:W-:-:S11]  /*fedc0*/  IMAD R4, R24, 0x100, R23 ;  /* 0x0000010018047824 */ /* 0x001fd600078e0217 */
[----:B------:R0:W-:Y:S04]  /*fedd0*/  STL.64 [R1+0x1820], R8 ;  /* 0x0018200801007387 */ /* 0x0001e80000100a00 */
[----:B------:R1:W-:Y:S04]  /*fede0*/  STL.64 [R1+0x1828], R10 ;  /* 0x0018280a01007387 */ /* 0x0003e80000100a00 */
[----:B------:R-:W-:Y:S04]  /*fedf0*/  STL [R1+0x790], R4 ;  /* 0x0007900401007387 */ /* 0x000fe80000100800 */
[----:B0-----:R-:W2:Y:S04]  /*fee00*/  LDL.LU R8, [R1+0x1db0] ;  /* 0x001db00001087983 */ /* 0x001ea80000300800 */
[----:B------:R-:W2:Y:S04]  /*fee10*/  LDL.LU R9, [R1+0x1db4] ;  /* 0x001db40001097983 */ /* 0x000ea80000300800 */
[----:B-1----:R-:W3:Y:S04]  /*fee20*/  LDL.LU R10, [R1+0x1db8] ;  /* 0x001db800010a7983 */ /* 0x002ee80000300800 */
[----:B------:R-:W3:Y:S01]  /*fee30*/  LDL.LU R11, [R1+0x1dbc] ;  /* 0x001dbc00010b7983 */ /* 0x000ee20000300800 */
[----:B------:R-:W-:-:S02]  /*fee40*/  IMAD R29, R29, 0x100, R26 ;  /* 0x000001001d1d7824 */ /* 0x000fc400078e021a */
[----:B------:R-:W-:Y:S02]  /*fee50*/  IMAD R0, R0, 0x100, R27 ;  /* 0x0000010000007824 */ /* 0x000fe400078e021b */
[----:B------:R-:W-:Y:S02]  /*fee60*/  IMAD.MOV.U32 R26, RZ, RZ, R3 ;  /* 0x000000ffff1a7224 */ /* 0x000fe400078e0003 */
[----:B------:R-:W-:Y:S01]  /*fee70*/  IMAD.MOV.U32 R27, RZ, RZ, R2 ;  /* 0x000000ffff1b7224 */ /* 0x000fe200078e0002 */
[----:B---3--:R-:W-:Y:S04]  /*fee80*/  STL.64 [R1+0xc628], R10 ;  /* 0x00c6280a01007387 */ /* 0x008fe80000100a00 */
[----:B--2---:R0:W-:Y:S04]  /*fee90*/  STL.64 [R1+0xc620], R8 ;  /* 0x00c6200801007387 */ /* 0x0041e80000100a00 */
[----:B------:R-:W2:Y:S04]  /*feea0*/  LDL.LU R3, [R1+0xc848] ;  /* 0x00c8480001037983 */ /* 0x000ea80000300800 */
[----:B------:R-:W3:Y:S04]  /*feeb0*/  LDL.LU R2, [R1+0xc844] ;  /* 0x00c8440001027983 */ /* 0x000ee80000300800 */
[----:B------:R-:W4:Y:S04]  /*feec0*/  LDL.LU R20, [R1+0x1dd0] ;  /* 0x001dd00001147983 */ /* 0x000f280000300800 */
[----:B------:R-:W4:Y:S04]  /*feed0*/  LDL.LU R21, [R1+0x1dd4] ;  /* 0x001dd40001157983 */ /* 0x000f280000300800 */
[----:B------:R-:W2:Y:S04]  /*feee0*/  LDL.LU R22, [R1+0x1dd8] ;  /* 0x001dd80001167983 */ /* 0x000ea80000300800 */
[----:B------:R-:W2:Y:S01]  /*feef0*/  LDL.LU R23, [R1+0x1ddc] ;  /* 0x001ddc0001177983 */ /* 0x000ea20000300800 */
[----:B------:R-:W-:-:S03]  /*fef00*/  IMAD R28, R28, 0x100, R25 ;  /* 0x000001001c1c7824 */ /* 0x000fc600078e0219 */
[----:B--2---:R3:W-:Y:S04]  /*fef10*/  STL.64 [R1+0xc638], R22 ;  /* 0x00c6381601007387 */ /* 0x0047e80000100a00 */
[----:B----4-:R1:W-:Y:S04]  /*fef20*/  STL.64 [R1+0xc630], R20 ;  /* 0x00c6301401007387 */ /* 0x0103e80000100a00 */
[----:B------:R-:W2:Y:S04]  /*fef30*/  LDL.LU R24, [R1+0x8] ;  /* 0x0000080001187983 */ /* 0x000ea80000300800 */
[----:B------:R-:W2:Y:S04]  /*fef40*/  LDL.LU R25, [R1+0xc] ;  /* 0x00000c0001197983 */ /* 0x000ea80000300800 */
[----:B------:R-:W-:Y:S04]  /*fef50*/  STL.64 [R1+0xc648], R26 ;  /* 0x00c6481a01007387 */ /* 0x000fe80000100a00 */
[----:B--2---:R-:W-:Y:S04]  /*fef60*/  STL.64 [R1+0xc640], R24 ;  /* 0x00c6401801007387 */ /* 0x004fe80000100a00 */
[----:B0-----:R-:W2:Y:S04]  /*fef70*/  LDL.LU R8, [R1+0x1de0] ;  /* 0x001de00001087983 */ /* 0x001ea80000300800 */
[----:B------:R-:W2:Y:S04]  /*fef80*/  LDL.LU R9, [R1+0x1de4] ;  /* 0x001de40001097983 */ /* 0x000ea80000300800 */
[----:B------:R-:W4:Y:S04]  /*fef90*/  LDL.LU R10, [R1+0x1de8] ;  /* 0x001de800010a7983 */ /* 0x000f280000300800 */
[----:B------:R-:W4:Y:S01]  /*fefa0*/  LDL.LU R11, [R1+0x1dec] ;  /* 0x001dec00010b7983 */ /* 0x000f220000300800 */
[----:B---3--:R-:W-:-:S02]  /*fefb0*/  IMAD.MOV.U32 R22, RZ, RZ, R2 ;  /* 0x000000ffff167224 */ /* 0x008fc400078e0002 */
[----:B------:R-:W-:Y:S01]  /*fefc0*/  IMAD.MOV.U32 R23, RZ, RZ, R3 ;  /* 0x000000ffff177224 */ /* 0x000fe200078e0003 */
[----:B----4-:R-:W-:Y:S04]  /*fefd0*/  STL.64 [R1+0xc658], R10 ;  /* 0x00c6580a01007387 */ /* 0x010fe80000100a00 */
[----:B--2---:R0:W-:Y:S04]  /*fefe0*/  STL.64 [R1+0xc650], R8 ;  /* 0x00c6500801007387 */ /* 0x0041e80000100a00 */
[----:B------:R-:W2:Y:S04]  /*feff0*/  LDL.LU R2, [R1+0xc840] ;  /* 0x00c8400001027983 */ /* 0x000ea80000300800 */
[----:B------:R-:W3:Y:S04]  /*ff000*/  LDL.LU R3, [R1+0xc83c] ;  /* 0x00c83c0001037983 */ /* 0x000ee80000300800 */
[----:B-1----:R-:W4:Y:S04]  /*ff010*/  LDL.LU R20, [R1+0x18] ;  /* 0x0000180001147983 */ /* 0x002f280000300800 */
[----:B------:R-:W4:Y:S04]  /*ff020*/  LDL.LU R21, [R1+0x1c] ;  /* 0x00001c0001157983 */ /* 0x000f280000300800 */
[----:B------:R3:W-:Y:S04]  /*ff030*/  STL.64 [R1+0xc668], R22 ;  /* 0x00c6681601007387 */ /* 0x0007e80000100a00 */
[----:B----4-:R-:W-:Y:S04]  /*ff040*/  STL.64 [R1+0xc660], R20 ;  /* 0x00c6601401007387 */ /* 0x010fe80000100a00 */
[----:B0-----:R-:W4:Y:S04]  /*ff050*/  LDL.LU R8, [R1+0x1e00] ;  /* 0x001e000001087983 */ /* 0x001f280000300800 */
        /* <DEDUP_REMOVED lines=9> */
[----:B------:R-:W-:Y:S04]  /*ff0f0*/  STL.64 [R1+0xc680], R22 ;  /* 0x00c6801601007387 */ /* 0x000fe80000100a00 */
[----:B0-----:R-:W4:Y:S04]  /*ff100*/  LDL.LU R8, [R1+0x1e10] ;  /* 0x001e100001087983 */ /* 0x001f280000300800 */
[----:B------:R-:W4:Y:S04]  /*ff110*/  LDL.LU R9, [R1+0x1e14] ;  /* 0x001e140001097983 */ /* 0x000f280000300800 */
[----:B------:R-:W2:Y:S04]  /*ff120*/  LDL.LU R10, [R1+0x1e18] ;  /* 0x001e1800010a7983 */ /* 0x000ea80000300800 */
[----:B------:R-:W2:Y:S04]  /*ff130*/  LDL.LU R11, [R1+0x1e1c] ;  /* 0x001e1c00010b7983 */ /* 0x000ea80000300800 */
[----:B--2---:R-:W-:Y:S04]  /*ff140*/  STL.64 [R1+0xc690], R10 ;  /* 0x00c6900a01007387 */ /* 0x004fe80000100a00 */
[----:B----4-:R0:W-:Y:S04]  /*ff150*/  STL.64 [R1+0xc688], R8 ;  /* 0x00c6880801007387 */ /* 0x0101e80000100a00 */
[----:B------:R-:W2:Y:S04]  /*ff160*/  LDL.LU R20, [R1+0x28] ;  /* 0x0000280001147983 */ /* 0x000ea80000300800 */
[----:B------:R-:W2:Y:S04]  /*ff170*/  LDL.LU R21, [R1+0x2c] ;  /* 0x00002c0001157983 */ /* 0x000ea80000300800 */
[----:B--2---:R1:W-:Y:S04]  /*ff180*/  STL.64 [R1+0xc698], R20 ;  /* 0x00c6981401007387 */ /* 0x0043e80000100a00 */
        /* <DEDUP_REMOVED lines=20> */
[----:B------:R-:W2:Y:S04]  /*ff2d0*/  LDL.LU R3, [R1+0xc828] ;  /* 0x00c8280001037983 */ /* 0x000ea80000300800 */
[----:B------:R-:W3:Y:S04]  /*ff2e0*/  LDL.LU R2, [R1+0xc824] ;  /* 0x00c8240001027983 */ /* 0x000ee80000300800 */
[----:B------:R-:W-:Y:S04]  /*ff2f0*/  STL.64 [R1+0xc6e0], R22 ;  /* 0x00c6e01601007387 */ /* 0x000fe80000100a00 */
[----:B----4-:R-:W-:Y:S04]  /*ff300*/  STL.64 [R1+0xc6c0], R10 ;  /* 0x00c6c00a01007387 */ /* 0x010fe80000100a00 */
[----:B------:R0:W-:Y:S04]  /*ff310*/  STL.64 [R1+0xc6b8], R8 ;  /* 0x00c6b80801007387 */ /* 0x0001e80000100a00 */
[----:B0-----:R-:W4:Y:S04]  /*ff320*/  LDL.LU R8, [R1+0x1e40] ;  /* 0x001e400001087983 */ /* 0x001f280000300800 */
[----:B------:R-:W4:Y:S04]  /*ff330*/  LDL.LU R9, [R1+0x1e44] ;  /* 0x001e440001097983 */ /* 0x000f280000300800 */
[----:B------:R-:W2:Y:S04]  /*ff340*/  LDL.LU R10, [R1+0x1e48] ;  /* 0x001e4800010a7983 */ /* 0x000ea80000300800 */
[----:B------:R-:W2:Y:S04]  /*ff350*/  LDL.LU R11, [R1+0x1e4c] ;  /* 0x001e4c00010b7983 */ /* 0x000ea80000300800 */
[----:B------:R-:W2:Y:S04]  /*ff360*/  LDL.LU R20, [R1+0x48] ;  /* 0x0000480001147983 */ /* 0x000ea80000300800 */
[----:B------:R-:W2:Y:S04]  /*ff370*/  LDL.LU R21, [R1+0x4c] ;  /* 0x00004c0001157983 */ /* 0x000ea80000300800 */
[----:B--2---:R-:W-:Y:S04]  /*ff380*/  STL.64 [R1+0xc6f8], R20 ;  /* 0x00c6f81401007387 */ /* 0x004fe80000100a00 */
[----:B------:R-:W-:Y:S04]  /*ff390*/  STL.64 [R1+0xc6d8], R10 ;  /* 0x00c6d80a01007387 */ /* 0x000fe80000100a00 */
[----:B----4-:R0:W-:Y:S04]  /*ff3a0*/  STL.64 [R1+0xc6d0], R8 ;  /* 0x00c6d00801007387 */ /* 0x0101e80000100a00 */
[----:B0-----:R-:W2:Y:S04]  /*ff3b0*/  LDL.LU R8, [R1+0x1e50] ;  /* 0x001e500001087983 */ /* 0x001ea80000300800 */
[----:B------:R-:W2:Y:S04]  /*ff3c0*/  LDL.LU R9, [R1+0x1e54] ;  /* 0x001e540001097983 */ /* 0x000ea80000300800 */
[----:B------:R-:W4:Y:S04]  /*ff3d0*/  LDL.LU R10, [R1+0x1e58] ;  /* 0x001e5800010a7983 */ /* 0x000f280000300800 */
[----:B------:R-:W4:Y:S01]  /*ff3e0*/  LDL.LU R11, [R1+0x1e5c] ;  /* 0x001e5c00010b7983 */ /* 0x000f220000300800 */
[----:B---3--:R-:W-:-:S02]  /*ff3f0*/  IMAD.MOV.U32 R22, RZ, RZ, R2 ;  /* 0x000000ffff167224 */ /* 0x008fc400078e0002 */
[----:B------:R-:W-:Y:S01]  /*ff400*/  IMAD.MOV.U32 R23, RZ, RZ, R3 ;  /* 0x000000ffff177224 */ /* 0x000fe200078e0003 */
[----:B------:R-:W3:Y:S04]  /*ff410*/  LDL.LU R2, [R1+0xc820] ;  /* 0x00c8200001027983 */ /* 0x000ee80000300800 */
[----:B------:R-:W3:Y:S04]  /*ff420*/  LDL.LU R3, [R1+0xc81c] ;  /* 0x00c81c0001037983 */ /* 0x000ee80000300800 */
[----:B------:R-:W-:Y:S04]  /*ff430*/  STL.64 [R1+0xc710], R22 ;  /* 0x00c7101601007387 */ /* 0x000fe80000100a00 */
[----:B----4-:R-:W-:Y:S04]  /*ff440*/  STL.64 [R1+0xc6f0], R10 ;  /* 0x00c6f00a01007387 */ /* 0x010fe80000100a00 */
[----:B--2---:R0:W-:Y:S04]  /*ff450*/  STL.64 [R1+0xc6e8], R8 ;  /* 0x00c6e80801007387 */ /* 0x0041e80000100a00 */
[----:B0-----:R-:W2:Y:S04]  /*ff460*/  LDL.LU R8, [R1+0x1e60] ;  /* 0x001e600001087983 */ /* 0x001ea80000300800 */
[----:B------:R-:W2:Y:S04]  /*ff470*/  LDL.LU R9, [R1+0x1e64] ;  /* 0x001e640001097983 */ /* 0x000ea80000300800 */
[----:B------:R-:W4:Y:S04]  /*ff480*/  LDL.LU R10, [R1+0x1e68] ;  /* 0x001e6800010a7983 */ /* 0x000f280000300800 */
[----:B------:R-:W4:Y:S04]  /*ff490*/  LDL.LU R11, [R1+0x1e6c] ;  /* 0x001e6c00010b7983 */ /* 0x000f280000300800 */
[----:B------:R-:W2:Y:S04]  /*ff4a0*/  LDL.LU R20, [R1+0x58] ;  /* 0x0000580001147983 */ /* 0x000ea80000300800 */
[----:B------:R-:W2:Y:S01]  /*ff4b0*/  LDL.LU R21, [R1+0x5c] ;  /* 0x00005c0001157983 */ /* 0x000ea20000300800 */
[----:B---3--:R-:W-:-:S02]  /*ff4c0*/  IMAD.MOV.U32 R22, RZ, RZ, R3 ;  /* 0x000000ffff167224 */ /* 0x008fc400078e0003 */
[----:B------:R-:W-:Y:S01]  /*ff4d0*/  IMAD.MOV.U32 R23, RZ, RZ, R2 ;  /* 0x000000ffff177224 */ /* 0x000fe200078e0002 */
[----:B--2---:R-:W-:Y:S04]  /*ff4e0*/  STL.64 [R1+0xc728], R20 ;  /* 0x00c7281401007387 */ /* 0x004fe80000100a00 */
[----:B----4-:R-:W-:Y:S04]  /*ff4f0*/  STL.64 [R1+0xc708], R10 ;  /* 0x00c7080a01007387 */ /* 0x010fe80000100a00 */
[----:B------:R0:W-:Y:S04]  /*ff500*/  STL.64 [R1+0xc700], R8 ;  /* 0x00c7000801007387 */ /* 0x0001e80000100a00 */
[----:B0-----:R-:W2:Y:S04]  /*ff510*/  LDL.LU R8, [R1+0x1e70] ;  /* 0x001e700001087983 */ /* 0x001ea80000300800 */
[----:B------:R-:W2:Y:S04]  /*ff520*/  LDL.LU R9, [R1+0x1e74] ;  /* 0x001e740001097983 */ /* 0x000ea80000300800 */
[----:B------:R-:W3:Y:S04]  /*ff530*/  LDL.LU R10, [R1+0x1e78] ;  /* 0x001e7800010a7983 */ /* 0x000ee80000300800 */
[----:B------:R-:W3:Y:S04]  /*ff540*/  LDL.LU R11, [R1+0x1e7c] ;  /* 0x001e7c00010b7983 */ /* 0x000ee80000300800 */
[----:B------:R-:W4:Y:S04]  /*ff550*/  LDL.LU R3, [R1+0xc818] ;  /* 0x00c8180001037983 */ /* 0x000f280000300800 */
[----:B------:R-:W2:Y:S04]  /*ff560*/  LDL.LU R2, [R1+0xc814] ;  /* 0x00c8140001027983 */ /* 0x000ea80000300800 */
[----:B------:R-:W2:Y:S04]  /*ff570*/  LDL.LU R20, [R1+0x68] ;  /* 0x0000680001147983 */ /* 0x000ea80000300800 */
[----:B------:R-:W2:Y:S04]  /*ff580*/  LDL.LU R21, [R1+0x6c] ;  /* 0x00006c0001157983 */ /* 0x000ea80000300800 */
        /* <DEDUP_REMOVED lines=9> */
[----:B----4-:R-:W-:Y:S01]  /*ff620*/  IMAD.MOV.U32 R23, RZ, RZ, R3 ;  /* 0x000000ffff177224 */ /* 0x010fe200078e0003 */
[----:B------:R-:W4:Y:S04]  /*ff630*/  LDL.LU R2, [R1+0xc810] ;  /* 0x00c8100001027983 */ /* 0x000f280000300800 */
        /* <DEDUP_REMOVED lines=16> */
[----:B------:R-:W3:Y:S01]  /*ff740*/  LDL.LU R11, [R1+0x1eac] ;  /* 0x001eac00010b7983 */ /* 0x000ee20000300800 */
[----:B----4-:R-:W-:-:S02]  /*ff750*/  IMAD.MOV.U32 R22, RZ, RZ, R3 ;  /* 0x000000ffff167224 */ /* 0x010fc400078e0003 */
[----:B------:R-:W-:Y:S01]  /*ff760*/  IMAD.MOV.U32 R23, RZ, RZ, R2 ;  /* 0x000000ffff177224 */ /* 0x000fe200078e0002 */
        /* <DEDUP_REMOVED lines=32> */
[----:B--2---:R-:W-:Y:S04]  /*ff970*/  STL [R1+0xc7f8], R23 ;  /* 0x00c7f81701007387 */ /* 0x004fe80000100800 */
        /* <DEDUP_REMOVED lines=37> */
[----:B------:R-:W3:Y:S04]  /*ffbd0*/  LDL.LU.64 R20, [R1+0xc7f0] ;  /* 0x00c7f00001147983 */ /* 0x000ee80000300a00 */
[----:B------:R0:W-:Y:S04]  /*ffbe0*/  STL.64 [R1+0x1810], R12 ;  /* 0x0018100c01007387 */ /* 0x0001e80000100a00 */
[----:B------:R1:W-:Y:S01]  /*ffbf0*/  STL.64 [R1+0x1818], R14 ;  /* 0x0018180e01007387 */ /* 0x0003e20000100a00 */
[----:B0-----:R-:W-:-:S02]  /*ffc00*/  F2FP.F16.E4M3.UNPACK_B R13, R28 ;  /* 0x0000001cff0d723e */ /* 0x001fc400020006ff */
[----:B-1----:R-:W-:Y:S02]  /*ffc10*/  F2FP.F16.E4M3.UNPACK_B R14, R29 ;  /* 0x0000001dff0e723e */ /* 0x002fe400020006ff */
[----:B------:R-:W-:Y:S01]  /*ffc20*/  F2FP.F16.E4M3.UNPACK_B R15, R0 ;  /* 0x00000000ff0f723e */ /* 0x000fe200020006ff */
[----:B------:R-:W4:Y:S04]  /*ffc30*/  LDL.LU R28, [R1+0xc7ec] ;  /* 0x00c7ec00011c7983 */ /* 0x000f280000300800 */
[----:B------:R-:W4:Y:S01]  /*ffc40*/  LDL.LU R29, [R1+0xc7e8] ;  /* 0x00c7e800011d7983 */ /* 0x000f220000300800 */
[----:B--2---:R-:W-:-:S07]  /*ffc50*/  F2FP.F16.E4M3.UNPACK_B R12, R23 ;  /* 0x00000017ff0c723e */ /* 0x004fce00020006ff */
        /* <DEDUP_REMOVED lines=115> */
[----:B------:R-:W3:Y:S04]  /*100390*/  LDL.LU R0, [R1+0x2818] ;  /* 0x0028180001007983 */ /* 0x000ee80000300800 */
[----:B------:R-:W2:Y:S04]  /*1003a0*/  LDL.LU.64 R22, [R1+0xc618] ;  /* 0x00c6180001167983 */ /* 0x000ea80000300a00 */
[----:B------:R-:W2:Y:S04]  /*1003b0*/  LDL.LU.64 R20, [R1+0xc610] ;  /* 0x00c6100001147983 */ /* 0x000ea80000300a00 */
[----:B------:R-:W-:Y:S04]  /*1003c0*/  STL.64 [R1+0x18e0], R24 ;  /* 0x0018e01801007387 */ /* 0x000fe80000100a00 */
[----:B------:R0:W-:Y:S04]  /*1003d0*/  STL.64 [R1+0x18e8], R26 ;  /* 0x0018e81a01007387 */ /* 0x0001e80000100a00 */
[----:B0-----:R-:W2:Y:S04]  /*1003e0*/  LDL.LU.64 R26, [R1+0xc608] ;  /* 0x00c60800011a7983 */ /* 0x001ea80000300a00 */
[----:B------:R-:W3:Y:S01]  /*1003f0*/  LDL.LU.64 R24, [R1+0xc600] ;  /* 0x00c6000001187983 */ /* 0x000ee20000300a00 */
[----:B----4-:R-:W-:Y:S03]  /*100400*/  HMMA.16816.F32 R4, R12, R28, R4 ;  /* 0x0000001c0c04723c */ /* 0x010fe60000001804 */
[----:B------:R-:W4:Y:S04]  /*100410*/  LDL.LU R28, [R1+0x280c] ;  /* 0x00280c00011c7983 */ /* 0x000f280000300800 */
[----:B------:R-:W4:-:S12]  /*100420*/  LDL.LU R29, [R1+0x281c] ;  /* 0x00281c00011d7983 */ /* 0x000f180000300800 */
[----:B------:R-:W-:Y:S04]  /*100430*/  STL.64 [R1+0x18d0], R4 ;  /* 0x0018d00401007387 */ /* 0x000fe80000100a00 */
[----:B------:R2:W-:Y:S02]  /*100440*/  STL.64 [R1+0x18d8], R6 ;  /* 0x0018d80601007387 */ /* 0x0005e40000100a00 */
[C---:B--2---:R-:W-:Y:S08]  /*100450*/  HMMA.16816.F32 R4, R12.reuse, R26, R8 ;  /* 0x0000001a0c04723c */ /* 0x044ff00000001808 */
[C---:B---3--:R-:W-:Y:S11]  /*100460*/  HMMA.16816.F32 R8, R12.reuse, R24, R16 ;  /* 0x000000180c08723c */ /* 0x048ff60000001810 */
[----:B------:R0:W-:Y:S04]  /*100470*/  STL.64 [R1+0x18c0], R4 ;  /* 0x0018c00401007387 */ /* 0x0001e80000100a00 */
[----:B------:R1:W-:Y:S04]  /*100480*/  STL.64 [R1+0x18c8], R6 ;  /* 0x0018c80601007387 */ /* 0x0003e80000100a00 */
[----:B0-----:R-:W2:Y:S04]  /*100490*/  LDL.LU R4, [R1+0x1d40] ;  /* 0x001d400001047983 */ /* 0x001ea80000300800 */
[----:B------:R-:W-:Y:S04]  /*1004a0*/  STL.64 [R1+0x18b0], R8 ;  /* 0x0018b00801007387 */ /* 0x000fe80000100a00 */
[----:B------:R-:W-:Y:S04]  /*1004b0*/  STL.64 [R1+0x18b8], R10 ;  /* 0x0018b80a01007387 */ /* 0x000fe80000100a00 */
[----:B------:R-:W2:Y:S04]  /*1004c0*/  LDL.LU R5, [R1+0x1d44] ;  /* 0x001d440001057983 */ /* 0x000ea80000300800 */
[----:B-1----:R-:W3:Y:S04]  /*1004d0*/  LDL.LU R6, [R1+0x1d48] ;  /* 0x001d480001067983 */ /* 0x002ee80000300800 */
        /* <DEDUP_REMOVED lines=47> */
[----:B------:R-:W2:Y:S02]  /*1007d0*/  LDL.LU.64 R16, [R1+0xc5f0] ;  /* 0x00c5f00001107983 */ /* 0x000ea40000300a00 */
[----:B--2---:R-:W-:Y:S02]  /*1007e0*/  HMMA.16816.F32 R20, R12, R20, R16 ;  /* 0x000000140c14723c */ /* 0x004fe40000001810 */
        /* <DEDUP_REMOVED lines=21> */
[----:B------:R-:W2:Y:S04]  /*100940*/  LDL.LU.64 R8, [R1+0xc5c0] ;  /* 0x00c5c00001087983 */ /* 0x000ea80000300a00 */
[----:B------:R-:W2:Y:S04]  /*100950*/  LDL.LU R16, [R1+0x3a04] ;  /* 0x003a040001107983 */ /* 0x000ea80000300800 */
[----:B------:R-:W2:Y:S01]  /*100960*/  LDL.LU R17, [R1+0x3a10] ;  /* 0x003a100001117983 */ /* 0x000ea20000300800 */
[----:B---3--:R-:W-:-:S15]  /*100970*/  HMMA.16816.F32 R4, R12, R10, R4 ;  /* 0x0000000a0c04723c */ /* 0x008fde0000001804 */
[----:B------:R-:W-:-:S04]  /*100980*/  NOP ;  /* 0x0000000000007918 */ /* 0x000fc80000000000 */
[----:B------:R-:W-:Y:S04]  /*100990*/  STL.64 [R1+0x1860], R4 ;  /* 0x0018600401007387 */ /* 0x000fe80000100a00 */
[----:B------:R0:W-:Y:S04]  /*1009a0*/  STL.64 [R1+0x1868], R6 ;  /* 0x0018680601007387 */ /* 0x0001e80000100a00 */
[----:B0-----:R-:W2:Y:S04]  /*1009b0*/  LDL.LU.64 R6, [R1+0xc5b8] ;  /* 0x00c5b80001067983 */ /* 0x001ea80000300a00 */
[----:B------:R-:W2:Y:S04]  /*1009c0*/  LDL.LU.64 R4, [R1+0xc5b0] ;  /* 0x00c5b00001047983 */ /* 0x000ea80000300a00 */
[----:B------:R-:W3:Y:S04]  /*1009d0*/  LDL.LU R10, [R1+0x3798] ;  /* 0x00379800010a7983 */ /* 0x000ee80000300800 */
[----:B------:R-:W3:Y:S01]  /*1009e0*/  LDL.LU R11, [R1+0x3a08] ;  /* 0x003a0800010b7983 */ /* 0x000ee20000300800 */
[----:B--2---:R-:W-:-:S15]  /*1009f0*/  HMMA.16816.F32 R4, R12, R8, R4 ;  /* 0x000000080c04723c */ /* 0x004fde0000001804 */
[----:B------:R-:W-:-:S04]  /*100a00*/  NOP ;  /* 0x0000000000007918 */ /* 0x000fc80000000000 */
[----:B------:R-:W-:Y:S04]  /*100a10*/  STL.64 [R1+0x1850], R4 ;  /* 0x0018500401007387 */ /* 0x000fe80000100a00 */
[----:B------:R0:W-:Y:S04]  /*100a20*/  STL.64 [R1+0x1858], R6 ;  /* 0x0018580601007387 */ /* 0x0001e80000100a00 */
[----:B0-----:R-:W2:Y:S04]  /*100a30*/  LDL.LU.64 R6, [R1+0xc5a8] ;  /* 0x00c5a80001067983 */ /* 0x001ea80000300a00 */
[----:B------:R-:W3:Y:S04]  /*100a40*/  LDL.LU.64 R4, [R1+0xc5a0] ;  /* 0x00c5a00001047983 */ /* 0x000ee80000300a00 */
        /* <DEDUP_REMOVED lines=8> */
[----:B------:R-:W2:Y:S01]  /*100ad0*/  LDL.LU R7, [R1+0x3794] ;  /* 0x0037940001077983 */ /* 0x000ea20000300800 */
[----:B---3--:R-:W-:-:S15]  /*100ae0*/  HMMA.16816.F32 R24, R12, R4, R24 ;  /* 0x000000040c18723c */ /* 0x008fde0000001818 */
[----:B------:R-:W-:-:S04]  /*100af0*/  NOP ;  /* 0x0000000000007918 */ /* 0x000fc80000000000 */
[----:B------:R-:W-:Y:S04]  /*100b00*/  STL.64 [R1+0x1830], R24 ;  /* 0x0018301801007387 */ /* 0x000fe80000100a00 */
[----:B------:R0:W-:Y:S04]  /*100b10*/  STL.64 [R1+0x1838], R26 ;  /* 0x0018381a01007387 */ /* 0x0001e80000100a00 */
[----:B0-----:R-:W3:Y:S04]  /*100b20*/  LDL.LU.64 R26, [R1+0xc588] ;  /* 0x00c58800011a7983 */ /* 0x001ee80000300a00 */
[----:B------:R-:W3:Y:S01]  /*100b30*/  LDL.LU.64 R24, [R1+0xc580] ;  /* 0x00c5800001187983 */ /* 0x000ee20000300a00 */
[----:B--2---:R-:W-:-:S02]  /*100b40*/  IMAD R4, R8, 0x100, R7 ;  /* 0x0000010008047824 */ /* 0x004fc400078e0207 */
[----:B------:R-:W-:Y:S02]  /*100b50*/  IMAD R5, R10, 0x100, R9 ;  /* 0x000001000a057824 */ /* 0x000fe400078e0209 */
[----:B------:R-:W-:Y:S02]  /*100b60*/  IMAD R6, R16, 0x100, R11 ;  /* 0x0000010010067824 */ /* 0x000fe400078e020b */
[----:B------:R-:W-:Y:S01]  /*100b70*/  IMAD R7, R18, 0x100, R17 ;  /* 0x0000010012077824 */ /* 0x000fe200078e0211 */
[----:B------:R-:W-:Y:S02]  /*100b80*/  F2FP.F16.E4M3.UNPACK_B R8, R19.H1 ;  /* 0x00000013ff08723e */ /* 0x000fe400030006ff */
[----:B----4-:R-:W-:Y:S01]  /*100b90*/  F2FP.F16.E4M3.UNPACK_B R9, R28.H1 ;  /* 0x0000001cff09723e */ /* 0x010fe200030006ff */
[----:B------:R-:W-:Y:S01]  /*100ba0*/  HMMA.16816.F32 R16, R12, R2, R20 ;  /* 0x000000020c10723c */ /* 0x000fe20000001814 */
[----:B------:R-:W-:Y:S02]  /*100bb0*/  F2FP.F16.E4M3.UNPACK_B R12, R4 ;  /* 0x00000004ff0c723e */ /* 0x000fe400020006ff */
[----:B------:R-:W-:-:S02]  /*100bc0*/  F2FP.F16.E4M3.UNPACK_B R13, R5 ;  /* 0x00000005ff0d723e */ /* 0x000fc400020006ff */
[----:B------:R-:W-:Y:S02]  /*100bd0*/  F2FP.F16.E4M3.UNPACK_B R14, R6 ;  /* 0x00000006ff0e723e */ /* 0x000fe400020006ff */
[----:B------:R-:W-:Y:S02]  /*100be0*/  F2FP.F16.E4M3.UNPACK_B R15, R7 ;  /* 0x00000007ff0f723e */ /* 0x000fe400020006ff */
[----:B------:R-:W-:Y:S01]  /*100bf0*/  F2FP.F16.E4M3.UNPACK_B R2, R0.H1 ;  /* 0x00000000ff02723e */ /* 0x000fe200030006ff */
[----:B------:R-:W-:Y:S01]  /*100c00*/  STL [R1+0x98], R8 ;  /* 0x0000980801007387 */ /* 0x000fe20000100800 */
[----:B------:R-:W-:-:S08]  /*100c10*/  IMAD.MOV.U32 R0, RZ, RZ, R9 ;  /* 0x000000ffff007224 */ /* 0x000fd000078e0009 */
[----:B------:R-:W-:Y:S04]  /*100c20*/  STL.64 [R1+0x1800], R16 ;  /* 0x0018001001007387 */ /* 0x000fe80000100a00 */
[----:B------:R-:W-:Y:S04]  /*100c30*/  STL.64 [R1+0x1808], R18 ;  /* 0x0018081201007387 */ /* 0x000fe80000100a00 */
[----:B------:R-:W-:Y:S04]  /*100c40*/  STL [R1+0x9c], R9 ;  /* 0x00009c0901007387 */ /* 0x000fe80000100800 */
[----:B------:R-:W-:Y:S04]  /*100c50*/  STL [R1+0x90], R2 ;  /* 0x0000900201007387 */ /* 0x000fe80000100800 */
[----:B------:R0:W-:Y:S02]  /*100c60*/  STL [R1+0xc3d8], R0 ;  /* 0x00c3d80001007387 */ /* 0x0001e40000100800 */
[----:B0-----:R-:W-:Y:S01]  /*100c70*/  F2FP.F16.E4M3.UNPACK_B R0, R29.H1 ;  /* 0x0000001dff00723e */ /* 0x001fe200030006ff */
[----:B---3--:R-:W-:-:S15]  /*100c80*/  HMMA.16816.F32 R4, R12, R8, R24 ;  /* 0x000000080c04723c */ /* 0x008fde0000001818 */
[----:B------:R-:W-:-:S04]  /*100c90*/  NOP ;  /* 0x0000000000007918 */ /* 0x000fc80000000000 */
[----:B------:R-:W-:Y:S04]  /*100ca0*/  STL.64 [R1+0x1ab0], R4 ;  /* 0x001ab00401007387 */ /* 0x000fe80000100a00 */
[----:B------:R-:W-:Y:S04]  /*100cb0*/  STL.64 [R1+0x1ab8], R6 ;  /* 0x001ab80601007387 */ /* 0x000fe80000100a00 */
[----:B------:R-:W2:Y:S04]  /*100cc0*/  LDL.LU R8, [R1+0x2130] ;  /* 0x0021300001087983 */ /* 0x000ea80000300800 */
[----:B------:R-:W-:Y:S04]  /*100cd0*/  STL [R1+0x94], R0 ;  /* 0x0000940001007387 */ /* 0x000fe80000100800 */
[----:B------:R-:W2:Y:S04]  /*100ce0*/  LDL.LU R9, [R1+0x2134] ;  /* 0x0021340001097983 */ /* 0x000ea80000300800 */
[----:B------:R-:W3:Y:S04]  /*100cf0*/  LDL.LU R10, [R1+0x2138] ;  /* 0x00213800010a7983 */ /* 0x000ee80000300800 */
[----:B------:R-:W3:Y:S04]  /*100d00*/  LDL.LU R11, [R1+0x213c] ;  /* 0x00213c00010b7983 */ /* 0x000ee80000300800 */
[----:B------:R-:W4:Y:S04]  /*100d10*/  LDL.LU R2, [R1+0x284c] ;  /* 0x00284c0001027983 */ /* 0x000f280000300800 */
[----:B------:R-:W4:Y:S04]  /*100d20*/  LDL.LU R3, [R1+0x2858] ;  /* 0x0028580001037983 */ /* 0x000f280000300800 */
[----:B----4-:R-:W-:Y:S04]  /*100d30*/  STL.64 [R1+0xc550], R2 ;  /* 0x00c5500201007387 */ /* 0x010fe80000100a00 */
[----:B---3--:R-:W-:Y:S04]  /*100d40*/  STL.64 [R1+0xc538], R10 ;  /* 0x00c5380a01007387 */ /* 0x008fe80000100a00 */
[----:B--2---:R0:W-:Y:S04]  /*100d50*/  STL.64 [R1+0xc530], R8 ;  /* 0x00c5300801007387 */ /* 0x0041e80000100a00 */
[----:B0-----:R-:W2:Y:S04]  /*100d60*/  LDL.LU R8, [R1+0x2100] ;  /* 0x0021000001087983 */ /* 0x001ea80000300800 */
[----:B------:R-:W2:Y:S04]  /*100d70*/  LDL.LU R9, [R1+0x2104] ;  /* 0x0021040001097983 */ /* 0x000ea80000300800 */
[----:B------:R-:W3:Y:S04]  /*100d80*/  LDL.LU R10, [R1+0x2108] ;  /* 0x00210800010a7983 */ /* 0x000ee80000300800 */
[----:B------:R-:W3:Y:S04]  /*100d90*/  LDL.LU R11, [R1+0x210c] ;  /* 0x00210c00010b7983 */ /* 0x000ee80000300800 */
[----:B------:R-:W4:Y:S04]  /*100da0*/  LDL.LU R0, [R1+0x2828] ;  /* 0x0028280001007983 */ /* 0x000f280000300800 */
[----:B------:R-:W2:Y:S04]  /*100db0*/  LDL.LU R7, [R1+0x282c] ;  /* 0x00282c0001077983 */ /* 0x000ea80000300800 */
[----:B------:R-:W2:Y:S04]  /*100dc0*/  LDL.LU R6, [R1+0x2838] ;  /* 0x0028380001067983 */ /* 0x000ea80000300800 */
[----:B--2---:R0:W-:Y:S04]  /*100dd0*/  STL.64 [R1+0xc568], R6 ;  /* 0x00c5680601007387 */ /* 0x0041e80000100a00 */
[----:B0-----:R-:W2:Y:S04]  /*100de0*/  LDL.64 R6, [R1+0x90] ;  /* 0x0000900001067983 */ /* 0x001ea80000100a00 */
[----:B------:R-:W2:Y:S04]  /*100df0*/  LDL.LU R5, [R1+0x283c] ;  /* 0x00283c0001057983 */ /* 0x000ea80000300800 */
        /* <DEDUP_REMOVED lines=33> */
[----:B----4-:R-:W-:Y:S01]  /*101010*/  F2FP.F16.E4M3.UNPACK_B R2, R0.H1 ;  /* 0x00000000ff02723e */ /* 0x010fe200030006ff */
[----:B------:R-:W-:Y:S01]  /*101020*/  IMAD.MOV.U32 R0, RZ, RZ, R7 ;  /* 0x000000ffff007224 */ /* 0x000fe200078e0007 */
[----:B--2---:R-:W-:-:S15]  /*101030*/  HMMA.16816.F32 R8, R12, R6, R8 ;  /* 0x000000060c08723c */ /* 0x004fde0000001808 */
[----:B------:R-:W-:-:S04]  /*101040*/  NOP ;  /* 0x0000000000007918 */ /* 0x000fc80000000000 */
[----:B------:R-:W-:Y:S04]  /*101050*/  STL.64 [R1+0x1b00], R8 ;  /* 0x001b000801007387 */ /* 0x000fe80000100a00 */
[----:B------:R0:W-:Y:S04]  /*101060*/  STL.64 [R1+0x1b08], R10 ;  /* 0x001b080a01007387 */ /* 0x0001e80000100a00 */
[----:B0-----:R-:W2:Y:S04]  /*101070*/  LDL.LU.64 R10, [R1+0xc578] ;  /* 0x00c57800010a7983 */ /* 0x001ea80000300a00 */
[----:B------:R-:W2:Y:S04]  /*101080*/  LDL.LU.64 R8, [R1+0xc570] ;  /* 0x00c5700001087983 */ /* 0x000ea80000300a00 */
[----:B------:R-:W4:Y:S04]  /*101090*/  LDL.LU.64 R6, [R1+0xc568] ;  /* 0x00c5680001067983 */ /* 0x000f280000300a00 */
[----:B------:R-:W-:Y:S04]  /*1010a0*/  STL [R1+0xc3dc], R0 ;  /* 0x00c3dc0001007387 */ /* 0x000fe80000100800 */
[----:B------:R-:W-:Y:S01]  /*1010b0*/  STL [R1+0x88], R2 ;  /* 0x0000880201007387 */ /* 0x000fe20000100800 */
[----:B----4-:R-:W-:-:S07]  /*1010c0*/  F2FP.F16.E4M3.UNPACK_B R3, R7.H1 ;  /* 0x00000007ff03723e */ /* 0x010fce00030006ff */
[----:B--2---:R-:W-:Y:S01]  /*1010d0*/  HMMA.16816.F32 R8, R12, R2, R8 ;  /* 0x000000020c08723c */ /* 0x004fe20000001808 */
[----:B------:R-:W-:-:S15]  /*1010e0*/  STL [R1+0x8c], R3 ;  /* 0x00008c0301007387 */ /* 0x000fde0000100800 */
[----:B------:R-:W-:-:S03]  /*1010f0*/  NOP ;  /* 0x0000000000007918 */ /* 0x000fc60000000000 */
[----:B------:R-:W-:Y:S04]  /*101100*/  STL.64 [R1+0x1b60], R8 ;  /* 0x001b600801007387 */ /* 0x000fe80000100a00 */
[----:B------:R0:W-:Y:S04]  /*101110*/  STL.64 [R1+0x1b68], R10 ;  /* 0x001b680a01007387 */ /* 0x0001e80000100a00 */
[----:B0-----:R-:W2:Y:S04]  /*101120*/  LDL.LU.64 R10, [R1+0xc560] ;  /* 0x00c56000010a7983 */ /* 0x001ea80000300a00 */
[----:B------:R-:W2:Y:S01]  /*101130*/  LDL.LU.64 R8, [R1+0xc558] ;  /* 0x00c5580001087983 */ /* 0x000ea20000300a00 */
[----:B------:R-:W-:-:S02]  /*101140*/  F2FP.F16.E4M3.UNPACK_B R6, R6.H1 ;  /* 0x00000006ff06723e */ /* 0x000fc400030006ff */
[----:B------:R-:W-:Y:S01]  /*101150*/  F2FP.F16.E4M3.UNPACK_B R7, R5.H1 ;  /* 0x00000005ff07723e */ /* 0x000fe200030006ff */
[----:B------:R-:W-:Y:S02]  /*101160*/  IMAD.MOV.U32 R0, RZ, RZ, R3 ;  /* 0x000000ffff007224 */ /* 0x000fe400078e0003 */
[----:B------:R-:W4:Y:S04]  /*101170*/  LDL.LU.64 R2, [R1+0xc550] ;  /* 0x00c5500001027983 */ /* 0x000f280000300a00 */
        /* <DEDUP_REMOVED lines=9> */
[----:B------:R-:W-:-:S02]  /*101210*/  F2FP.F16.E4M3.UNPACK_B R4, R4.H1 ;  /* 0x00000004ff04723e */ /* 0x000fc400030006ff */
[----:B----4-:R-:W-:-:S05]  /*101220*/  F2FP.F16.E4M3.UNPACK_B R5, R2.H1 ;  /* 0x00000002ff05723e */ /* 0x010fca00030006ff */
[----:B------:R-:W-:Y:S02]  /*101230*/  STL.64 [R1+0x78], R4 ;  /* 0x0000780401007387 */ /* 0x000fe40000100a00 */
[----:B--2---:R-:W-:-:S15]  /*101240*/  HMMA.16816.F32 R8, R12, R4, R8 ;  /* 0x000000040c08723c */ /* 0x004fde0000001808 */
[----:B------:R-:W-:-:S04]  /*101250*/  NOP ;  /* 0x0000000000007918 */ /* 0x000fc80000000000 */
[----:B------:R-:W-:Y:S04]  /*101260*/  STL.64 [R1+0x1c20], R8 ;  /* 0x001c200801007387 */ /* 0x000fe80000100a00 */
[----:B------:R0:W-:Y:S04]  /*101270*/  STL.64 [R1+0x1c28], R10 ;  /* 0x001c280a01007387 */ /* 0x0001e80000100a00 */
[----:B0-----:R-:W2:Y:S04]  /*101280*/  LDL.LU.64 R10, [R1+0xc538] ;  /* 0x00c53800010a7983 */ /* 0x001ea80000300a00 */
[----:B------:R-:W2:Y:S01]  /*101290*/  LDL.LU.64 R8, [R1+0xc530] ;  /* 0x00c5300001087983 */ /* 0x000ea20000300a00 */
[----:B------:R-:W-:-:S02]  /*1012a0*/  F2FP.F16.E4M3.UNPACK_B R2, R3.H1 ;  /* 0x00000003ff02723e */ /* 0x000fc400030006ff */
[----:B---3--:R-:W-:Y:S01]  /*1012b0*/  F2FP.F16.E4M3.UNPACK_B R3, R16.H1 ;  /* 0x00000010ff03723e */ /* 0x008fe200030006ff */
[----:B------:R-:W-:Y:S01]  /*1012c0*/  IMAD.MOV.U32 R0, RZ, RZ, R5 ;  /* 0x000000ffff007224 */ /* 0x000fe200078e0005 */
[----:B------:R-:W-:Y:S02]  /*1012d0*/  F2FP.F16.E4M3.UNPACK_B R4, R17.H1 ;  /* 0x00000011ff04723e */ /* 0x000fe400030006ff */
[----:B------:R-:W-:Y:S02]  /*1012e0*/  F2FP.F16.E4M3.UNPACK_B R5, R18.H1 ;  /* 0x00000012ff05723e */ /* 0x000fe400030006ff */
[----:B------:R0:W-:Y:S04]  /*1012f0*/  STL [R1+0xc3e4], R0 ;  /* 0x00c3e40001007387 */ /* 0x0001e80000100800 */
[----:B------:R-:W-:Y:S04]  /*101300*/  STL [R1+0x70], R2 ;  /* 0x0000700201007387 */ /* 0x000fe80000100800 */
[----:B------:R-:W-:Y:S01]  /*101310*/  STL [R1+0x74], R3 ;  /* 0x0000740301007387 */ /* 0x000fe20000100800 */
[----:B0-----:R-:W-:-:S05]  /*101320*/  IMAD.MOV.U32 R0, RZ, RZ, R3 ;  /* 0x000000ffff007224 */ /* 0x001fca00078e0003 */
[----:B------:R0:W-:Y:S02]  /*101330*/  STL [R1+0xc3e8], R0 ;  /* 0x00c3e80001007387 */ /* 0x0001e40000100800 */
[----:B0-----:R-:W-:Y:S01]  /*101340*/  IMAD.MOV.U32 R0, RZ, RZ, R5 ;  /* 0x000000ffff007224 */ /* 0x001fe200078e0005 */
[----:B--2---:R-:W-:Y:S01]  /*101350*/  HMMA.16816.F32 R8, R12, R2, R8 ;  /* 0x000000020c08723c */ /* 0x004fe20000001808 */
[----:B------:R-:W-:Y:S02]  /*101360*/  F2FP.F16.E4M3.UNPACK_B R2, R19.H1 ;  /* 0x00000013ff02723e */ /* 0x000fe400030006ff */
[----:B------:R-:W-:-:S15]  /*101370*/  F2FP.F16.E4M3.UNPACK_B R3, R28.H1 ;  /* 0x0000001cff03723e */ /* 0x000fde00030006ff */
[----:B------:R-:W-:Y:S01]  /*101380*/  NOP ;  /* 0x0000000000007918 */ /* 0x000fe20000000000 */
[----:B------:R-:W-:Y:S04]  /*101390*/  STL.64 [R1+0x1c50], R8 ;  /* 0x001c500801007387 */ /* 0x000fe80000100a00 */
[----:B------:R0:W-:Y:S04]  /*1013a0*/  STL.64 [R1+0x1c58], R10 ;  /* 0x001c580a01007387 */ /* 0x0001e80000100a00 */
[----:B------:R-:W-:Y:S04]  /*1013b0*/  STL [R1+0x68], R4 ;  /* 0x0000680401007387 */ /* 0x000fe80000100800 */
[----:B------:R1:W-:Y:S01]  /*1013c0*/  STL [R1+0x6c], R5 ;  /* 0x00006c0501007387 */ /* 0x0003e20000100800 */
[C---:B0-----:R-:W-:Y:S08]  /*1013d0*/  HMMA.16816.F32 R8, R12.reuse, R4, R20 ;  /* 0x000000040c08723c */ /* 0x041ff00000001814 */
[----:B-1----:R-:W-:Y:S01]  /*1013e0*/  HMMA.16816.F32 R4, R12, R2, R24 ;  /* 0x000000020c04723c */ /* 0x002fe20000001818 */
[----:B------:R0:W-:Y:S02]  /*1013f0*/  STL [R1+0xc3ec], R0 ;  /* 0x00c3ec0001007387 */ /* 0x0001e40000100800 */
[----:B0-----:R-:W-:-:S08]  /*101400*/  F2FP.F16.E4M3.UNPACK_B R0, R29.H1 ;  /* 0x0000001dff00723e */ /* 0x001fd000030006ff */
[----:B------:R-:W-:Y:S04]  /*101410*/  STL.64 [R1+0x1cc0], R8 ;  /* 0x001cc00801007387 */ /* 0x000fe80000100a00 */
[----:B------:R-:W-:Y:S04]  /*101420*/  STL.64 [R1+0x1cc8], R10 ;  /* 0x001cc80a01007387 */ /* 0x000fe80000100a00 */
[----:B------:R-:W-:Y:S04]  /*101430*/  STL [R1+0x60], R2 ;  /* 0x0000600201007387 */ /* 0x000fe80000100800 */
[----:B------:R-:W-:Y:S04]  /*101440*/  STL [R1+0x64], R3 ;  /* 0x0000640301007387 */ /* 0x000fe80000100800 */
[----:B------:R-:W-:Y:S04]  /*101450*/  STL [R1+0x58], R0 ;  /* 0x0000580001007387 */ /* 0x000fe80000100800 */
[----:B------:R-:W2:Y:S04]  /*101460*/  LDL.LU R16, [R1+0x2390] ;  /* 0x0023900001107983 */ /* 0x000ea80000300800 */
        /* <DEDUP_REMOVED lines=21> */
[----:B----4-:R0:W-:Y:S04]  /*1015c0*/  STL.64 [R1+0xc518], R6 ;  /* 0x00c5180601007387 */ /* 0x0101e80000100a00 */
[----:B0-----:R-:W4:Y:S04]  /*1015d0*/  LDL R6, [R1+0x58] ;  /* 0x0000580001067983 */ /* 0x001f280000100800 */
[----:B---3--:R0:W-:Y:S04]  /*1015e0*/  STL.64 [R1+0xc500], R18 ;  /* 0x00c5001201007387 */ /* 0x0081e80000100a00 */
[----:B0-----:R-:W3:Y:S04]  /*1015f0*/  LDL.LU R18, [R1+0x2898] ;  /* 0x0028980001127983 */ /* 0x001ee80000300800 */
[----:B------:R-:W3:Y:S04]  /*101600*/  LDL.LU R19, [R1+0x289c] ;  /* 0x00289c0001137983 */ /* 0x000ee80000300800 */
[----:B--2---:R-:W-:Y:S04]  /*101610*/  STL.64 [R1+0xc4f8], R16 ;  /* 0x00c4f81001007387 */ /* 0x004fe80000100a00 */
        /* <DEDUP_REMOVED lines=12> */
[----:B------:R-:W-:-:S03]  /*1016e0*/  F2FP.F16.E4M3.UNPACK_B R7, R29.H1 ;  /* 0x0000001dff07723e */ /* 0x000fc600030006ff */
[----:B--2---:R-:W-:Y:S04]  /*1016f0*/  STL.64 [R1+0xc528], R10 ;  /* 0x00c5280a01007387 */ /* 0x004fe80000100a00 */
[----:B------:R0:W-:Y:S04]  /*101700*/  STL.64 [R1+0xc520], R8 ;  /* 0x00c5200801007387 */ /* 0x0001e80000100a00 */
[----:B0-----:R-:W4:Y:S04]  /*101710*/  LDL.LU R8, [R1+0x2290] ;  /* 0x0022900001087983 */ /* 0x001f280000300800 */
[----:B------:R-:W4:Y:S04]  /*101720*/  LDL.LU R9, [R1+0x2294] ;  /* 0x0022940001097983 */ /* 0x000f280000300800 */
[----:B------:R-:W4:Y:S04]  /*101730*/  LDL.LU R10, [R1+0x2298] ;  /* 0x00229800010a7983 */ /* 0x000f280000300800 */
[----:B------:R-:W4:Y:S01]  /*101740*/  LDL.LU R11, [R1+0x229c] ;  /* 0x00229c00010b7983 */ /* 0x000f220000300800 */
[----:B------:R-:W-:-:S03]  /*101750*/  IMAD.MOV.U32 R0, RZ, RZ, R3 ;  /* 0x000000ffff007224 */ /* 0x000fc600078e0003 */
        /* <DEDUP_REMOVED lines=10> */
[----:B------:R-:W-:Y:S04]  /*101800*/  STL [R1+0xc3f0], R0 ;  /* 0x00c3f00001007387 */ /* 0x000fe80000100800 */
[----:B------:R-:W2:Y:S04]  /*101810*/  LDL.LU R29, [R1+0x28fc] ;  /* 0x0028fc00011d7983 */ /* 0x000ea80000300800 */
[----:B------:R-:W-:Y:S01]  /*101820*/  STL [R1+0x5c], R7 ;  /* 0x00005c0701007387 */ /* 0x000fe20000100800 */
[----:B----4-:R-:W-:-:S15]  /*101830*/  HMMA.16816.F32 R8, R12, R6, R8 ;  /* 0x000000060c08723c */ /* 0x010fde0000001808 */
[----:B------:R-:W-:-:S04]  /*101840*/  NOP ;  /* 0x0000000000007918 */ /* 0x000fc80000000000 */
[----:B------:R-:W-:Y:S04]  /*101850*/  STL.64 [R1+0x1d80], R8 ;  /* 0x001d800801007387 */ /* 0x000fe80000100a00 */
[----:B------:R0:W-:Y:S04]  /*101860*/  STL.64 [R1+0x1d88], R10 ;  /* 0x001d880a01007387 */ /* 0x0001e80000100a00 */
[----:B0-----:R-:W4:Y:S04]  /*101870*/  LDL.LU.64 R10, [R1+0xc528] ;  /* 0x00c52800010a7983 */ /* 0x001f280000300a00 */
[----:B------:R-:W4:Y:S01]  /*101880*/  LDL.LU.64 R8, [R1+0xc520] ;  /* 0x00c5200001087983 */ /* 0x000f220000300a00 */
[----:B------:R-:W-:Y:S01]  /*101890*/  IMAD.MOV.U32 R0, RZ, RZ, R7 ;  /* 0x000000ffff007224 */ /* 0x000fe200078e0007 */
[----:B---3--:R-:W-:-:S02]  /*1018a0*/  F2FP.F16.E4M3.UNPACK_B R16, R18.H1 ;  /* 0x00000012ff10723e */ /* 0x008fc400030006ff */
[----:B------:R-:W-:Y:S01]  /*1018b0*/  F2FP.F16.E4M3.UNPACK_B R17, R19.H1 ;  /* 0x00000013ff11723e */ /* 0x000fe200030006ff */
[----:B------:R-:W3:Y:S04]  /*1018c0*/  LDL.LU.64 R6, [R1+0xc518] ;  /* 0x00c5180001067983 */ /* 0x000ee80000300a00 */
[----:B------:R-:W-:Y:S04]  /*1018d0*/  STL [R1+0xc3f4], R0 ;  /* 0x00c3f40001007387 */ /* 0x000fe80000100800 */
[----:B------:R-:W-:Y:S04]  /*1018e0*/  STL [R1+0x50], R16 ;  /* 0x0000501001007387 */ /* 0x000fe80000100800 */
[----:B------:R4:W-:Y:S02]  /*1018f0*/  STL [R1+0x54], R17 ;  /* 0x0000541101007387 */ /* 0x0009e40000100800 */
[----:B----4-:R-:W-:Y:S02]  /*101900*/  HMMA.16816.F32 R16, R12, R16, R8 ;  /* 0x000000100c10723c */ /* 0x010fe40000001808 */
[----:B------:R-:W4:Y:S04]  /*101910*/  LDL.LU.64 R10, [R1+0xc510] ;  /* 0x00c51000010a7983 */ /* 0x000f280000300a00 */
[----:B------:R-:W4:-:S13]  /*101920*/  LDL.LU.64 R8, [R1+0xc508] ;  /* 0x00c5080001087983 */ /* 0x000f1a0000300a00 */
[----:B------:R-:W-:Y:S04]  /*101930*/  STL.64 [R1+0x1de0], R16 ;  /* 0x001de01001007387 */ /* 0x000fe80000100a00 */
[----:B------:R0:W-:Y:S04]  /*101940*/  STL.64 [R1+0x1de8], R18 ;  /* 0x001de81201007387 */ /* 0x0001e80000100a00 */
[----:B0-----:R-:W2:Y:S04]  /*101950*/  LDL.LU.64 R18, [R1+0xc500] ;  /* 0x00c5000001127983 */ /* 0x001ea80000300a00 */
[----:B------:R-:W2:Y:S01]  /*101960*/  LDL.LU.64 R16, [R1+0xc4f8] ;  /* 0x00c4f80001107983 */ /* 0x000ea20000300a00 */
[----:B---3--:R-:W-:-:S02]  /*101970*/  F2FP.F16.E4M3.UNPACK_B R6, R6.H1 ;  /* 0x00000006ff06723e */ /* 0x008fc400030006ff */
[----:B------:R-:W-:-:S05]  /*101980*/  F2FP.F16.E4M3.UNPACK_B R7, R7.H1 ;  /* 0x00000007ff07723e */ /* 0x000fca00030006ff */
        /* <DEDUP_REMOVED lines=9> */
[----:B------:R-:W-:-:S05]  /*101a20*/  IMAD.MOV.U32 R0, RZ, RZ, R7 ;  /* 0x000000ffff007224 */ /* 0x000fca00078e0007 */
        /* <DEDUP_REMOVED lines=11> */
[----:B----4-:R-:W-:Y:S01]  /*101ae0*/  HMMA.16816.F32 R8, R12, R2, R8 ;  /* 0x000000020c08723c */ /* 0x010fe20000001808 */
[----:B------:R-:W-:Y:S01]  /*101af0*/  IMAD.MOV.U32 R0, RZ, RZ, R5 ;  /* 0x000000ffff007224 */ /* 0x000fe200078e0005 */
[----:B------:R-:W-:-:S04]  /*101b00*/  F2FP.F16.E4M3.UNPACK_B R4, R20.H1 ;  /* 0x00000014ff04723e */ /* 0x000fc800030006ff */
[----:B------:R0:W-:Y:S04]  /*101b10*/  STL [R1+0xc3fc], R0 ;  /* 0x00c3fc0001007387 */ /* 0x0001e80000100800 */
[----:B------:R1:W-:Y:S01]  /*101b20*/  STL [R1+0x38], R2 ;  /* 0x0000380201007387 */ /* 0x0003e20000100800 */
[----:B------:R-:W-:-:S03]  /*101b30*/  F2FP.F16.E4M3.UNPACK_B R5, R21.H1 ;  /* 0x00000015ff05723e */ /* 0x000fc600030006ff */
[----:B------:R3:W-:Y:S01]  /*101b40*/  STL [R1+0x3c], R3 ;  /* 0x00003c0301007387 */ /* 0x0007e20000100800 */
[----:B0-----:R-:W-:-:S05]  /*101b50*/  IMAD.MOV.U32 R0, RZ, RZ, R3 ;  /* 0x000000ffff007224 */ /* 0x001fca00078e0003 */
[----:B------:R0:W-:Y:S04]  /*101b60*/  STL [R1+0xc400], R0 ;  /* 0x00c4000001007387 */ /* 0x0001e80000100800 */
[----:B------:R-:W-:Y:S04]  /*101b70*/  STL.64 [R1+0x1ea0], R8 ;  /* 0x001ea00801007387 */ /* 0x000fe80000100a00 */
[----:B------:R-:W-:Y:S04]  /*101b80*/  STL.64 [R1+0x1ea8], R10 ;  /* 0x001ea80a01007387 */ /* 0x000fe80000100a00 */
[----:B------:R-:W-:Y:S04]  /*101b90*/  STL [R1+0x30], R4 ;  /* 0x0000300401007387 */ /* 0x000fe80000100800 */
[----:B------:R2:W-:Y:S01]  /*101ba0*/  STL [R1+0x34], R5 ;  /* 0x0000340501007387 */ /* 0x0005e20000100800 */
[----:B-1----:R-:W-:-:S02]  /*101bb0*/  F2FP.F16.E4M3.UNPACK_B R2, R22.H1 ;  /* 0x00000016ff02723e */ /* 0x002fc400030006ff */
[----:B---3--:R-:W-:Y:S02]  /*101bc0*/  F2FP.F16.E4M3.UNPACK_B R3, R23.H1 ;  /* 0x00000017ff03723e */ /* 0x008fe400030006ff */
[----:B0-----:R-:W-:Y:S01]  /*101bd0*/  F2FP.F16.E4M3.UNPACK_B R0, R28.H1 ;  /* 0x0000001cff00723e */ /* 0x001fe200030006ff */
[----:B--2---:R-:W-:-:S15]  /*101be0*/  HMMA.16816.F32 R4, R12, R4, R16 ;  /* 0x000000040c04723c */ /* 0x004fde0000001810 */
[----:B------:R-:W-:-:S04]  /*101bf0*/  NOP ;  /* 0x0000000000007918 */ /* 0x000fc80000000000 */
[----:B------:R-:W-:Y:S04]  /*101c00*/  STL.64 [R1+0x1ed0], R4 ;  /* 0x001ed00401007387 */ /* 0x000fe80000100a00 */
[----:B------:R0:W-:Y:S04]  /*101c10*/  STL.64 [R1+0x1ed8], R6 ;  /* 0x001ed80601007387 */ /* 0x0001e80000100a00 */
[----:B------:R-:W-:Y:S04]  /*101c20*/  STL.64 [R1+0x28], R2 ;  /* 0x0000280201007387 */ /* 0x000fe80000100a00 */
[----:B------:R1:W-:Y:S01]  /*101c30*/  STL [R1+0x20], R0 ;  /* 0x0000200001007387 */ /* 0x0003e20000100800 */
[----:B0-----:R-:W-:Y:S01]  /*101c40*/  HMMA.16816.F32 R4, R12, R2, R24 ;  /* 0x000000020c04723c */ /* 0x001fe20000001818 */
[----:B-1----:R-:W-:-:S05]  /*101c50*/  IMAD.MOV.U32 R0, RZ, RZ, R3 ;  /* 0x000000ffff007224 */ /* 0x002fca00078e0003 */
[----:B------:R0:W-:Y:S02]  /*101c60*/  STL [R1+0xc404], R0 ;  /* 0x00c4040001007387 */ /* 0x0001e40000100800 */
[----:B0-----:R-:W-:-:S11]  /*101c70*/  F2FP.F16.E4M3.UNPACK_B R0, R29.H1 ;  /* 0x0000001dff00723e */ /* 0x001fd600030006ff */
[----:B------:R0:W-:Y:S04]  /*101c80*/  STL.64 [R1+0x1ef0], R4 ;  /* 0x001ef00401007387 */ /* 0x0001e80000100a00 */
[----:B------:R1:W-:Y:S04]  /*101c90*/  STL.64 [R1+0x1ef8], R6 ;  /* 0x001ef80601007387 */ /* 0x0003e80000100a00 */
[----:B------:R-:W2:Y:S04]  /*101ca0*/  LDL.LU R16, [R1+0x2540] ;  /* 0x0025400001107983 */ /* 0x000ea80000300800 */
[----:B------:R-:W-:Y:S04]  /*101cb0*/  STL [R1+0x24], R0 ;  /* 0x0000240001007387 */ /* 0x000fe80000100800 */
[----:B------:R-:W2:Y:S04]  /*101cc0*/  LDL.LU R17, [R1+0x2544] ;  /* 0x0025440001117983 */ /* 0x000ea80000300800 */
[----:B------:R-:W3:Y:S04]  /*101cd0*/  LDL.LU R18, [R1+0x2548] ;  /* 0x0025480001127983 */ /* 0x000ee80000300800 */
[----:B------:R-:W3:Y:S04]  /*101ce0*/  LDL.LU R19, [R1+0x254c] ;  /* 0x00254c0001137983 */ /* 0x000ee80000300800 */
[----:B---3--:R-:W-:Y:S04]  /*101cf0*/  STL.64 [R1+0xc470], R18 ;  /* 0x00c4701201007387 */ /* 0x008fe80000100a00 */
[----:B--2---:R2:W-:Y:S04]  /*101d00*/  STL.64 [R1+0xc468], R16 ;  /* 0x00c4681001007387 */ /* 0x0045e80000100a00 */
[----:B0-----:R-:W3:Y:S04]  /*101d10*/  LDL.LU R4, [R1+0x24d0] ;  /* 0x0024d00001047983 */ /* 0x001ee80000300800 */
[----:B------:R-:W3:Y:S04]  /*101d20*/  LDL.LU R5, [R1+0x24d4] ;  /* 0x0024d40001057983 */ /* 0x000ee80000300800 */
[----:B---3--:R-:W-:Y:S04]  /*101d30*/  STL.64 [R1+0xc478], R4 ;  /* 0x00c4780401007387 */ /* 0x008fe80000100a00 */
[----:B-1----:R-:W3:Y:S04]  /*101d40*/  LDL.LU R6, [R1+0x24d8] ;  /* 0x0024d80001067983 */ /* 0x002ee80000300800 */
[----:B------:R-:W3:Y:S04]  /*101d50*/  LDL.LU R7, [R1+0x24dc] ;  /* 0x0024dc0001077983 */ /* 0x000ee80000300800 */
[----:B--2---:R-:W2:Y:S04]  /*101d60*/  LDL.LU R16, [R1+0x24a0] ;  /* 0x0024a00001107983 */ /* 0x004ea80000300800 */
[----:B------:R-:W2:Y:S04]  /*101d70*/  LDL.LU R17, [R1+0x24a4] ;  /* 0x0024a40001117983 */ /* 0x000ea80000300800 */
[----:B------:R-:W4:Y:S04]  /*101d80*/  LDL.LU R18, [R1+0x24a8] ;  /* 0x0024a80001127983 */ /* 0x000f280000300800 */
[----:B------:R-:W4:Y:S04]  /*101d90*/  LDL.LU R19, [R1+0x24ac] ;  /* 0x0024ac0001137983 */ /* 0x000f280000300800 */
[----:B------:R-:W2:Y:S04]  /*101da0*/  LDL.LU R3, [R1+0x292c] ;  /* 0x00292c0001037983 */ /* 0x000ea80000300800 */
[----:B------:R-:W3:Y:S04]  /*101db0*/  LDL.LU R20, [R1+0x2938] ;  /* 0x0029380001147983 */ /* 0x000ee80000300800 */
[----:B----4-:R-:W-:Y:S04]  /*101dc0*/  STL.64 [R1+0xc488], R18 ;  /* 0x00c4881201007387 */ /* 0x010fe80000100a00 */
[----:B--2---:R0:W-:Y:S04]  /*101dd0*/  STL.64 [R1+0xc480], R16 ;  /* 0x00c4801001007387 */ /* 0x0041e80000100a00 */
[----:B0-----:R-:W2:Y:S04]  /*101de0*/  LDL.LU R16, [R1+0x2470] ;  /* 0x0024700001107983 */ /* 0x001ea80000300800 */
[----:B------:R-:W2:Y:S04]  /*101df0*/  LDL.LU R17, [R1+0x2474] ;  /* 0x0024740001117983 */ /* 0x000ea80000300800 */
[----:B------:R-:W4:Y:S04]  /*101e00*/  LDL.LU R18, [R1+0x2478] ;  /* 0x0024780001127983 */ /* 0x000f280000300800 */
[----:B------:R-:W4:Y:S04]  /*101e10*/  LDL.LU R19, [R1+0x247c] ;  /* 0x00247c0001137983 */ /* 0x000f280000300800 */
[----:B------:R-:W2:Y:S04]  /*101e20*/  LDL.LU R23, [R1+0x2908] ;  /* 0x0029080001177983 */ /* 0x000ea80000300800 */
[----:B------:R-:W2:Y:S04]  /*101e30*/  LDL.LU R5, [R1+0x291c] ;  /* 0x00291c0001057983 */ /* 0x000ea80000300800 */
[----:B---3--:R-:W-:Y:S04]  /*101e40*/  STL.64 [R1+0xc4b8], R6 ;  /* 0x00c4b80601007387 */ /* 0x008fe80000100a00 */
[----:B--2---:R0:W-:Y:S04]  /*101e50*/  STL [R1+0xc4b0], R5 ;  /* 0x00c4b00501007387 */ /* 0x0041e80000100800 */
[----:B------:R-:W2:Y:S04]  /*101e60*/  LDL.LU R4, [R1+0x2420] ;  /* 0x0024200001047983 */ /* 0x000ea80000300800 */
[----:B0-----:R-:W2:Y:S04]  /*101e70*/  LDL.LU R5, [R1+0x2424] ;  /* 0x0024240001057983 */ /* 0x001ea80000300800 */
[----:B--2---:R0:W-:Y:S04]  /*101e80*/  STL.64 [R1+0xc4c0], R4 ;  /* 0x00c4c00401007387 */ /* 0x0041e80000100a00 */
[----:B0-----:R-:W2:Y:S04]  /*101e90*/  LDL.64 R4, [R1+0x20] ;  /* 0x0000200001047983 */ /* 0x001ea80000100a00 */
[----:B------:R-:W3:Y:S04]  /*101ea0*/  LDL.LU R6, [R1+0x2428] ;  /* 0x0024280001067983 */ /* 0x000ee80000300800 */
[----:B------:R-:W3:Y:S04]  /*101eb0*/  LDL.LU R7, [R1+0x242c] ;  /* 0x00242c0001077983 */ /* 0x000ee80000300800 */
[----:B------:R-:W2:Y:S04]  /*101ec0*/  LDL.LU R2, [R1+0x2928] ;  /* 0x0029280001027983 */ /* 0x000ea80000300800 */
[----:B----4-:R0:W-:Y:S04]  /*101ed0*/  STL.64 [R1+0xc498], R18 ;  /* 0x00c4981201007387 */ /* 0x0101e80000100a00 */
[----:B0-----:R-:W4:Y:S04]  /*101ee0*/  LDL.LU R19, [R1+0x290c] ;  /* 0x00290c0001137983 */ /* 0x001f280000300800 */
        /* <DEDUP_REMOVED lines=25> */
[----:B------:R-:W3:Y:S01]  /*102080*/  LDL.LU R22, [R1+0x2978] ;  /* 0x0029780001167983 */ /* 0x000ee20000300800 */
[----:B------:R-:W-:Y:S01]  /*102090*/  IMAD.MOV.U32 R0, RZ, RZ, R5 ;  /* 0x000000ffff007224 */ /* 0x000fe200078e0005 */
[----:B--2---:R-:W-:-:S15]  /*1020a0*/  HMMA.16816.F32 R8, R12, R4, R8 ;  /* 0x000000040c08723c */ /* 0x004fde0000001808 */
[----:B------:R-:W-:-:S04]  /*1020b0*/  NOP ;  /* 0x0000000000007918 */ /* 0x000fc80000000000 */
[----:B------:R-:W-:Y:S04]  /*1020c0*/  STL.64 [R1+0x1f20], R8 ;  /* 0x001f200801007387 */ /* 0x000fe80000100a00 */
[----:B------:R0:W-:Y:S04]  /*1020d0*/  STL.64 [R1+0x1f28], R10 ;  /* 0x001f280a01007387 */ /* 0x0001e80000100a00 */
[----:B0-----:R-:W2:Y:S04]  /*1020e0*/  LDL.LU.64 R10, [R1+0xc4d0] ;  /* 0x00c4d000010a7983 */ /* 0x001ea80000300a00 */
[----:B------:R-:W2:Y:S04]  /*1020f0*/  LDL.LU.64 R8, [R1+0xc4c8] ;  /* 0x00c4c80001087983 */ /* 0x000ea80000300a00 */
[----:B------:R-:W3:Y:S01]  /*102100*/  LDL.LU.64 R4, [R1+0xc4c0] ;  /* 0x00c4c00001047983 */ /* 0x000ee20000300a00 */
[----:B------:R-:W-:-:S02]  /*102110*/  F2FP.F16.E4M3.UNPACK_B R18, R23.H1 ;  /* 0x00000017ff12723e */ /* 0x000fc400030006ff */
[----:B----4-:R-:W-:Y:S01]  /*102120*/  F2FP.F16.E4M3.UNPACK_B R19, R19.H1 ;  /* 0x00000013ff13723e */ /* 0x010fe200030006ff */
[----:B------:R-:W4:Y:S04]  /*102130*/  LDL.LU R23, [R1+0x297c] ;  /* 0x00297c0001177983 */ /* 0x000f280000300800 */
[----:B------:R-:W-:Y:S04]  /*102140*/  STL [R1+0x18], R18 ;  /* 0x0000181201007387 */ /* 0x000fe80000100800 */
[----:B------:R-:W-:Y:S04]  /*102150*/  STL [R1+0xc408], R0 ;  /* 0x00c4080001007387 */ /* 0x000fe80000100800 */
[----:B------:R-:W-:Y:S01]  /*102160*/  STL [R1+0x1c], R19 ;  /* 0x00001c1301007387 */ /* 0x000fe20000100800 */
[----:B---3--:R-:W-:-:S15]  /*102170*/  HMMA.16816.F32 R4, R12, R18, R4 ;  /* 0x000000120c04723c */ /* 0x008fde0000001804 */
[----:B------:R-:W-:-:S04]  /*102180*/  NOP ;  /* 0x0000000000007918 */ /* 0x000fc80000000000 */
[----:B------:R-:W-:Y:S04]  /*102190*/  STL.64 [R1+0x1f50], R4 ;  /* 0x001f500401007387 */ /* 0x000fe80000100a00 */
[----:B------:R0:W-:Y:S04]  /*1021a0*/  STL.64 [R1+0x1f58], R6 ;  /* 0x001f580601007387 */ /* 0x0001e80000100a00 */
[----:B0-----:R-:W3:Y:S04]  /*1021b0*/  LDL.LU.64 R6, [R1+0xc4b8] ;  /* 0x00c4b80001067983 */ /* 0x001ee80000300a00 */
[----:B------:R-:W2:Y:S01]  /*1021c0*/  LDL.LU R5, [R1+0xc4b0] ;  /* 0x00c4b00001057983 */ /* 0x000ea20000300800 */
[----:B------:R-:W-:Y:S01]  /*1021d0*/  F2FP.F16.E4M3.UNPACK_B R16, R17.H1 ;  /* 0x00000011ff10723e */ /* 0x000fe200030006ff */
[----:B------:R-:W-:-:S05]  /*1021e0*/  IMAD.MOV.U32 R0, RZ, RZ, R19 ;  /* 0x000000ffff007224 */ /* 0x000fca00078e0013 */
[----:B------:R-:W-:Y:S04]  /*1021f0*/  STL [R1+0xc40c], R0 ;  /* 0x00c40c0001007387 */ /* 0x000fe80000100800 */
[----:B------:R-:W-:Y:S01]  /*102200*/  STL [R1+0x10], R16 ;  /* 0x0000101001007387 */ /* 0x000fe20000100800 */
[----:B--2---:R-:W-:-:S05]  /*102210*/  F2FP.F16.E4M3.UNPACK_B R17, R5.H1 ;  /* 0x00000005ff11723e */ /* 0x004fca00030006ff */
[----:B------:R0:W-:Y:S02]  /*102220*/  STL [R1+0x14], R17 ;  /* 0x0000141101007387 */ /* 0x0001e40000100800 */
        /* <DEDUP_REMOVED lines=16> */
[----:B------:R-:W-:-:S03]  /*102330*/  IMAD.MOV.U32 R0, RZ, RZ, R5 ;  /* 0x000000ffff007224 */ /* 0x000fc600078e0005 */
[----:B------:R-:W3:Y:S01]  /*102340*/  LDL.LU.64 R4, [R1+0xc478] ;  /* 0x00c4780001047983 */ /* 0x000ee20000300a00 */
[----:B------:R-:W-:Y:S02]  /*102350*/  F2FP.F16.E4M3.UNPACK_B R2, R20.H1 ;  /* 0x00000014ff02723e */ /* 0x000fe400030006ff */
[----:B------:R-:W-:Y:S01]  /*102360*/  F2FP.F16.E4M3.UNPACK_B R3, R21.H1 ;  /* 0x00000015ff03723e */ /* 0x000fe200030006ff */
[----:B------:R-:W-:Y:S04]  /*102370*/  STL [R1+0xc410], R0 ;  /* 0x00c4100001007387 */ /* 0x000fe80000100800 */
[----:B------:R-:W-:Y:S04]  /*102380*/  STL [R1], R2 ;  /* 0x0000000201007387 */ /* 0x000fe80000100800 */
[----:B------:R-:W-:Y:S01]  /*102390*/  STL [R1+0x4], R3 ;  /* 0x0000040301007387 */ /* 0x000fe20000100800 */
[----:B------:R-:W-:-:S02]  /*1023a0*/  F2FP.F16.E4M3.UNPACK_B R28, R28.H1 ;  /* 0x0000001cff1c723e */ /* 0x000fc400030006ff */
[----:B------:R-:W-:Y:S01]  /*1023b0*/  F2FP.F16.E4M3.UNPACK_B R29, R29.H1 ;  /* 0x0000001dff1d723e */ /* 0x000fe200030006ff */
[----:B--2---:R-:W-:-:S15]  /*1023c0*/  HMMA.16816.F32 R16, R12, R2, R16 ;  /* 0x000000020c10723c */ /* 0x004fde0000001810 */
[----:B------:R-:W-:-:S04]  /*1023d0*/  NOP ;  /* 0x0000000000007918 */ /* 0x000fc80000000000 */
[----:B------:R-:W-:Y:S04]  /*1023e0*/  STL.64 [R1+0x1fe0], R16 ;  /* 0x001fe01001007387 */ /* 0x000fe80000100a00 */
[----:B------:R0:W-:Y:S04]  /*1023f0*/  STL.64 [R1+0x1fe8], R18 ;  /* 0x001fe81201007387 */ /* 0x0001e80000100a00 */
[----:B0-----:R-:W2:Y:S04]  /*102400*/  LDL.LU.64 R18, [R1+0xc470] ;  /* 0x00c4700001127983 */ /* 0x001ea80000300a00 */
[----:B------:R-:W2:Y:S01]  /*102410*/  LDL.LU.64 R16, [R1+0xc468] ;  /* 0x00c4680001107983 */ /* 0x000ea20000300a00 */
[----:B---3--:R-:W-:Y:S01]  /*102420*/  HMMA.16816.F32 R4, R12, R28, R4 ;  /* 0x0000001c0c04723c */ /* 0x008fe20000001804 */
[----:B------:R-:W-:-:S02]  /*102430*/  F2FP.F16.E4M3.UNPACK_B R26, R26.H1 ;  /* 0x0000001aff1a723e */ /* 0x000fc400030006ff */
[----:B------:R-:W-:Y:S01]  /*102440*/  F2FP.F16.E4M3.UNPACK_B R27, R27.H1 ;  /* 0x0000001bff1b723e */ /* 0x000fe200030006ff */
[----:B------:R-:W-:Y:S04]  /*102450*/  STL [R1+0xc3c8], R28 ;  /* 0x00c3c81c01007387 */ /* 0x000fe80000100800 */
[----:B------:R-:W-:Y:S11]  /*102460*/  STL [R1+0xc3b0], R29 ;  /* 0x00c3b01d01007387 */ /* 0x000ff60000100800 */
[----:B------:R-:W-:Y:S04]  /*102470*/  STL.64 [R1+0x2000], R4 ;  /* 0x0020000401007387 */ /* 0x000fe80000100a00 */
[----:B------:R0:W-:Y:S02]  /*102480*/  STL.64 [R1+0x2008], R6 ;  /* 0x0020080601007387 */ /* 0x0001e40000100a00 */
[----:B0-----:R-:W-:Y:S01]  /*102490*/  HMMA.16816.F32 R4, R12, R26, R8 ;  /* 0x0000001a0c04723c */ /* 0x001fe20000001808 */
[----:B------:R-:W-:-:S02]  /*1024a0*/  F2FP.F16.E4M3.UNPACK_B R24, R24.H1 ;  /* 0x00000018ff18723e */ /* 0x000fc400030006ff */
[----:B------:R-:W-:-:S15]  /*1024b0*/  F2FP.F16.E4M3.UNPACK_B R25, R25.H1 ;  /* 0x00000019ff19723e */ /* 0x000fde00030006ff */
[----:B------:R-:W-:Y:S01]  /*1024c0*/  NOP ;  /* 0x0000000000007918 */ /* 0x000fe20000000000 */
[----:B------:R-:W-:Y:S04]  /*1024d0*/  STL.64 [R1+0x2030], R4 ;  /* 0x0020300401007387 */ /* 0x000fe80000100a00 */
[----:B------:R2:W-:Y:S04]  /*1024e0*/  STL.64 [R1+0x2038], R6 ;  /* 0x0020380601007387 */ /* 0x0005e80000100a00 */
[----:B------:R-:W-:Y:S04]  /*1024f0*/  STL.64 [R1+0xc200], R26 ;  /* 0x00c2001a01007387 */ /* 0x000fe80000100a00 */
[----:B------:R-:W-:Y:S01]  /*102500*/  STL.64 [R1+0xc1f8], R24 ;  /* 0x00c1f81801007387 */ /* 0x000fe20000100a00 */
[----:B--2---:R-:W-:-:S15]  /*102510*/  HMMA.16816.F32 R4, R12, R24, R16 ;  /* 0x000000180c04723c */ /* 0x004fde0000001810 */
[----:B------:R-:W-:-:S04]  /*102520*/  NOP ;  /* 0x0000000000007918 */ /* 0x000fc80000000000 */
[----:B------:R-:W-:Y:S04]  /*102530*/  STL.64 [R1+0x2130], R4 ;  /* 0x0021300401007387 */ /* 0x000fe80000100a00 */
[----:B------:R0:W-:Y:S04]  /*102540*/  STL.64 [R1+0x2138], R6 ;  /* 0x0021380601007387 */ /* 0x0001e80000100a00 */
[----:B------:R-:W2:Y:S04]  /*102550*/  LDL.LU R17, [R1+0x29ac] ;  /* 0x0029ac0001117983 */ /* 0x000ea80000300800 */
[----:B------:R-:W3:Y:S04]  /*102560*/  LDL.LU R10, [R1+0x29b8] ;  /* 0x0029b800010a7983 */ /* 0x000ee80000300800 */
[----:B------:R-:W2:Y:S04]  /*102570*/  LDL.LU R9, [R1+0x29cc] ;  /* 0x0029cc0001097983 */ /* 0x000ea80000300800 */
[----:B0-----:R-:W2:Y:S04]  /*102580*/  LDL.LU R6, [R1+0x29d8] ;  /* 0x0029d80001067983 */ /* 0x001ea80000300800 */
[----:B------:R-:W2:Y:S04]  /*102590*/  LDL.LU R7, [R1+0x29dc] ;  /* 0x0029dc0001077983 */ /* 0x000ea80000300800 */
[----:B------:R-:W3:Y:S04]  /*1025a0*/  LDL.LU R4, [R1+0x29e8] ;  /* 0x0029e80001047983 */ /* 0x000ee80000300800 */
[----:B------:R-:W3:Y:S04]  /*1025b0*/  LDL.LU R5, [R1+0x29ec] ;  /* 0x0029ec0001057983 */ /* 0x000ee80000300800 */
[----:B--2---:R-:W-:Y:S04]  /*1025c0*/  STL.64 [R1+0xc420], R6 ;  /* 0x00c4200601007387 */ /* 0x004fe80000100a00 */
[----:B---3--:R0:W-:Y:S04]  /*1025d0*/  STL.64 [R1+0xc418], R4 ;  /* 0x00c4180401007387 */ /* 0x0081e80000100a00 */
        /* <DEDUP_REMOVED lines=8> */
[----:B------:R-:W3:Y:S04]  /*102660*/  LDL.LU R16, [R1+0x29a8] ;  /* 0x0029a80001107983 */ /* 0x000ee80000300800 */
        /* <DEDUP_REMOVED lines=17> */
[----:B------:R-:W3:Y:S01]  /*102780*/  LDL.LU R7, [R1+0x263c] ;  /* 0x00263c0001077983 */ /* 0x000ee20000300800 */
[----:B------:R-:W-:-:S02]  /*102790*/  F2FP.F16.E4M3.UNPACK_B R22, R22.H1 ;  /* 0x00000016ff16723e */ /* 0x000fc400030006ff */
[----:B----4-:R-:W-:Y:S01]  /*1027a0*/  F2FP.F16.E4M3.UNPACK_B R23, R23.H1 ;  /* 0x00000017ff17723e */ /* 0x010fe200030006ff */
[----:B---3--:R-:W-:Y:S04]  /*1027b0*/  STL.64 [R1+0xc450], R6 ;  /* 0x00c4500601007387 */ /* 0x008fe80000100a00 */
[----:B--2---:R0:W-:Y:S04]  /*1027c0*/  STL.64 [R1+0xc448], R4 ;  /* 0x00c4480401007387 */ /* 0x0041e80000100a00 */
[----:B0-----:R-:W2:Y:S04]  /*1027d0*/  LDL.LU R4, [R1+0x25f0] ;  /* 0x0025f00001047983 */ /* 0x001ea80000300800 */
[----:B------:R-:W2:Y:S04]  /*1027e0*/  LDL.LU R5, [R1+0x25f4] ;  /* 0x0025f40001057983 */ /* 0x000ea80000300800 */
[----:B------:R-:W2:Y:S04]  /*1027f0*/  LDL.LU R6, [R1+0x25f8] ;  /* 0x0025f80001067983 */ /* 0x000ea80000300800 */
[----:B------:R-:W2:Y:S01]  /*102800*/  LDL.LU R7, [R1+0x25fc] ;  /* 0x0025fc0001077983 */ /* 0x000ea20000300800 */
[----:B------:R-:W-:-:S02]  /*102810*/  F2FP.F16.E4M3.UNPACK_B R20, R20.H1 ;  /* 0x00000014ff14723e */ /* 0x000fc400030006ff */
[----:B------:R-:W-:Y:S01]  /*102820*/  F2FP.F16.E4M3.UNPACK_B R21, R21.H1 ;  /* 0x00000015ff15723e */ /* 0x000fe200030006ff */
[----:B------:R-:W-:Y:S01]  /*102830*/  HMMA.16816.F32 R16, R12, R22, R16 ;  /* 0x000000160c10723c */ /* 0x000fe20000001810 */
[----:B------:R-:W3:Y:S04]  /*102840*/  LDL.LU R11, [R1+0x29bc] ;  /* 0x0029bc00010b7983 */ /* 0x000ee80000300800 */
[----:B------:R-:W4:Y:S04]  /*102850*/  LDL.LU R8, [R1+0x29c8] ;  /* 0x0029c80001087983 */ /* 0x000f280000300800 */
[----:B------:R-:W3:Y:S04]  /*102860*/  LDL.LU R2, [R1+0x29f8] ;  /* 0x0029f80001027983 */ /* 0x000ee80000300800 */
[----:B------:R-:W3:Y:S04]  /*102870*/  LDL.LU R24, [R1+0x27e0] ;  /* 0x0027e00001187983 */ /* 0x000ee80000300800 */
[----:B------:R-:W3:Y:S04]  /*102880*/  LDL.LU R25, [R1+0x27e4] ;  /* 0x0027e40001197983 */ /* 0x000ee80000300800 */
[----:B------:R-:W3:Y:S04]  /*102890*/  LDL.LU R26, [R1+0x27e8] ;  /* 0x0027e800011a7983 */ /* 0x000ee80000300800 */
[----:B------:R-:W3:Y:S01]  /*1028a0*/  LDL.LU R27, [R1+0x27ec] ;  /* 0x0027ec00011b7983 */ /* 0x000ee20000300800 */
[----:B------:R-:W-:-:S03]  /*1028b0*/  IMAD.MOV.U32 R0, RZ, RZ, R3 ;  /* 0x000000ffff007224 */ /* 0x000fc600078e0003 */
[----:B------:R-:W-:Y:S04]  /*1028c0*/  STL.64 [R1+0x2220], R16 ;  /* 0x0022201001007387 */ /* 0x000fe80000100a00 */
[----:B------:R0:W-:Y:S04]  /*1028d0*/  STL.64 [R1+0x2228], R18 ;  /* 0x0022281201007387 */ /* 0x0001e80000100a00 */
[----:B0-----:R-:W3:Y:S04]  /*1028e0*/  LDL.LU.64 R18, [R1+0xc460] ;  /* 0x00c4600001127983 */ /* 0x001ee80000300a00 */
[----:B------:R-:W4:Y:S04]  /*1028f0*/  LDL.LU.64 R16, [R1+0xc458] ;  /* 0x00c4580001107983 */ /* 0x000f280000300a00 */
[----:B------:R-:W4:Y:S01]  /*102900*/  LDL.LU R3, [R1+0x29fc] ;  /* 0x0029fc0001037983 */ /* 0x000f220000300800 */
[----:B--2---:R-:W-:-:S15]  /*102910*/  HMMA.16816.F32 R4, R12, R20, R4 ;  /* 0x000000140c04723c */ /* 0x004fde0000001804 */
[----:B------:R-:W-:-:S04]  /*102920*/  NOP ;  /* 0x0000000000007918 */ /* 0x000fc80000000000 */
[----:B------:R-:W-:Y:S04]  /*102930*/  STL.64 [R1+0x2390], R4 ;  /* 0x0023900401007387 */ /* 0x000fe80000100a00 */
[----:B------:R0:W-:Y:S04]  /*102940*/  STL.64 [R1+0x2398], R6 ;  /* 0x0023980601007387 */ /* 0x0001e80000100a00 */
[----:B0-----:R-:W2:Y:S04]  /*102950*/  LDL.LU.64 R6, [R1+0xc450] ;  /* 0x00c4500001067983 */ /* 0x001ea80000300a00 */
[----:B------:R-:W2:Y:S01]  /*102960*/  LDL.LU.64 R4, [R1+0xc448] ;  /* 0x00c4480001047983 */ /* 0x000ea20000300a00 */
[----:B---3--:R-:W-:-:S02]  /*102970*/  F2FP.F16.E4M3.UNPACK_B R18, R18.H1 ;  /* 0x00000012ff12723e */ /* 0x008fc400030006ff */
[----:B------:R-:W-:Y:S01]  /*102980*/  F2FP.F16.E4M3.UNPACK_B R19, R19.H1 ;  /* 0x00000013ff13723e */ /* 0x000fe200030006ff */
        /* <DEDUP_REMOVED lines=12> */
[----:B----4-:R-:W-:-:S02]  /*102a50*/  F2FP.F16.E4M3.UNPACK_B R16, R16.H1 ;  /* 0x00000010ff10723e */ /* 0x010fc400030006ff */
        /* <DEDUP_REMOVED lines=21> */
[----:B------:R-:W-:-:S02]  /*102bb0*/  F2FP.F16.E4M3.UNPACK_B R8, R8.H1 ;  /* 0x00000008ff08723e */ /* 0x000fc400030006ff */
[----:B------:R-:W-:Y:S01]  /*102bc0*/  F2FP.F16.E4M3.UNPACK_B R9, R9.H1 ;  /* 0x00000009ff09723e */ /* 0x000fe200030006ff */
[----:B------:R-:W-:Y:S04]  /*102bd0*/  STL.64 [R1+0xc1a0], R10 ;  /* 0x00c1a00a01007387 */ /* 0x000fe80000100a00 */
[----:B------:R-:W-:Y:S02]  /*102be0*/  STL.64 [R1+0xc198], R8 ;  /* 0x00c1980801007387 */ /* 0x000fe40000100a00 */
[----:B----4-:R-:W-:Y:S01]  /*102bf0*/  HMMA.16816.F32 R16, R12, R8, R16 ;  /* 0x000000080c10723c */ /* 0x010fe20000001810 */
[----:B------:R-:W-:-:S15]  /*102c00*/  F2FP.F16.E4M3.UNPACK_B R2, R2.H1 ;  /* 0x00000002ff02723e */ /* 0x000fde00030006ff */
[----:B------:R-:W-:-:S03]  /*102c10*/  NOP ;  /* 0x0000000000007918 */ /* 0x000fc60000000000 */
[----:B------:R-:W-:Y:S04]  /*102c20*/  STL.64 [R1+0x2630], R16 ;  /* 0x0026301001007387 */ /* 0x000fe80000100a00 */
[----:B------:R0:W-:Y:S02]  /*102c30*/  STL.64 [R1+0x2638], R18 ;  /* 0x0026381201007387 */ /* 0x0001e40000100a00 */
[----:B0-----:R-:W-:Y:S01]  /*102c40*/  IMAD.MOV.U32 R19, RZ, RZ, R0 ;  /* 0x000000ffff137224 */ /* 0x001fe200078e0000 */
[----:B--2---:R-:W-:Y:S02]  /*102c50*/  F2FP.F16.E4M3.UNPACK_B R6, R6.H1 ;  /* 0x00000006ff06723e */ /* 0x004fe400030006ff */
[----:B------:R-:W-:-:S07]  /*102c60*/  F2FP.F16.E4M3.UNPACK_B R7, R7.H1 ;  /* 0x00000007ff07723e */ /* 0x000fce00030006ff */
[----:B---3--:R-:W-:Y:S01]  /*102c70*/  HMMA.16816.F32 R8, R12, R6, R20 ;  /* 0x000000060c08723c */ /* 0x008fe20000001814 */
[----:B------:R-:W-:Y:S02]  /*102c80*/  F2FP.F16.E4M3.UNPACK_B R4, R4.H1 ;  /* 0x00000004ff04723e */ /* 0x000fe400030006ff */
[----:B------:R-:W-:-:S15]  /*102c90*/  F2FP.F16.E4M3.UNPACK_B R5, R5.H1 ;  /* 0x00000005ff05723e */ /* 0x000fde00030006ff */
[----:B------:R-:W-:Y:S01]  /*102ca0*/  NOP ;  /* 0x0000000000007918 */ /* 0x000fe20000000000 */
[----:B------:R-:W-:Y:S04]  /*102cb0*/  STL.64 [R1+0x2740], R8 ;  /* 0x0027400801007387 */ /* 0x000fe80000100a00 */
[----:B------:R0:W-:Y:S02]  /*102cc0*/  STL.64 [R1+0x2748], R10 ;  /* 0x0027480a01007387 */ /* 0x0001e40000100a00 */
[----:B0-----:R-:W-:Y:S02]  /*102cd0*/  HMMA.16816.F32 R8, R12, R4, R24 ;  /* 0x000000040c08723c */ /* 0x001fe40000001818 */
[----:B------:R-:W-:Y:S04]  /*102ce0*/  STL [R1+0xc3cc], R2 ;  /* 0x00c3cc0201007387 */ /* 0x000fe80000100800 */
[----:B------:R-:W-:Y:S04]  /*102cf0*/  STL [R1+0xc3d4], R14 ;  /* 0x00c3d40e01007387 */ /* 0x000fe80000100800 */
[----:B------:R-:W-:Y:S09]  /*102d00*/  STL [R1+0xc3d0], R15 ;  /* 0x00c3d00f01007387 */ /* 0x000ff20000100800 */
[----:B------:R0:W-:Y:S04]  /*102d10*/  STL.64 [R1+0x2890], R8 ;  /* 0x0028900801007387 */ /* 0x0001e80000100a00 */
[----:B------:R1:W-:Y:S04]  /*102d20*/  STL.64 [R1+0x2898], R10 ;  /* 0x0028980a01007387 */ /* 0x0003e80000100a00 */
[----:B------:R-:W-:Y:S04]  /*102d30*/  STL.64 [R1+0xc180], R6 ;  /* 0x00c1800601007387 */ /* 0x000fe80000100a00 */
[----:B------:R2:W-:Y:S04]  /*102d40*/  STL.64 [R1+0xc178], R4 ;  /* 0x00c1780401007387 */ /* 0x0005e80000100a00 */
[----:B------:R-:W3:Y:S04]  /*102d50*/  LDL R18, [R1] ;  /* 0x0000000001127983 */ /* 0x000ee80000100800 */
[----:B------:R-:W4:Y:S04]  /*102d60*/  LDL.LU R0, [R1+0xc410] ;  /* 0x00c4100001007983 */ /* 0x000f280000300800 */
[----:B0-----:R-:W2:Y:S04]  /*102d70*/  LDL.LU R8, [R1+0x2660] ;  /* 0x0026600001087983 */ /* 0x001ea80000300800 */
[----:B------:R-:W2:Y:S04]  /*102d80*/  LDL.LU R9, [R1+0x2664] ;  /* 0x0026640001097983 */ /* 0x000ea80000300800 */
[----:B-1----:R-:W2:Y:S04]  /*102d90*/  LDL.LU R10, [R1+0x2668] ;  /* 0x00266800010a7983 */ /* 0x002ea80000300800 */
[----:B------:R-:W2:Y:S04]  /*102da0*/  LDL.LU R11, [R1+0x266c] ;  /* 0x00266c00010b7983 */ /* 0x000ea80000300800 */
[----:B--2---:R-:W-:Y:S04]  /*102db0*/  STL.64 [R1+0xc210], R10 ;  /* 0x00c2100a01007387 */ /* 0x004fe80000100a00 */
[----:B------:R-:W-:Y:S04]  /*102dc0*/  STL.64 [R1+0xc208], R8 ;  /* 0x00c2080801007387 */ /* 0x000fe80000100a00 */
[----:B------:R-:W2:Y:S01]  /*102dd0*/  LDL R16, [R1+0x8] ;  /* 0x0000080001107983 */ /* 0x000ea20000100800 */
[----:B----4-:R-:W-:-:S03]  /*102de0*/  IMAD.MOV.U32 R17, RZ, RZ, R0 ;  /* 0x000000ffff117224 */ /* 0x010fc600078e0000 */
[----:B------:R-:W4:Y:S04]  /*102df0*/  LDL.LU R0, [R1+0xc40c] ;  /* 0x00c40c0001007983 */ /* 0x000f280000300800 */
[----:B---3--:R-:W-:Y:S04]  /*102e00*/  STL.64 [R1+0xc220], R18 ;  /* 0x00c2201201007387 */ /* 0x008fe80000100a00 */
[----:B--2---:R0:W-:Y:S04]  /*102e10*/  STL.64 [R1+0xc218], R16 ;  /* 0x00c2181001007387 */ /* 0x0041e80000100a00 */
[----:B------:R-:W2:Y:S04]  /*102e20*/  LDL.LU R4, [R1+0x2670] ;  /* 0x0026700001047983 */ /* 0x000ea80000300800 */
[----:B------:R-:W2:Y:S04]  /*102e30*/  LDL.LU R5, [R1+0x2674] ;  /* 0x0026740001057983 */ /* 0x000ea80000300800 */
[----:B------:R-:W3:Y:S04]  /*102e40*/  LDL.LU R6, [R1+0x2678] ;  /* 0x0026780001067983 */ /* 0x000ee80000300800 */
[----:B------:R-:W3:Y:S01]  /*102e50*/  LDL.LU R7, [R1+0x267c] ;  /* 0x00267c0001077983 */ /* 0x000ee20000300800 */
[----:B----4-:R-:W-:-:S03]  /*102e60*/  IMAD.MOV.U32 R25, RZ, RZ, R0 ;  /* 0x000000ffff197224 */ /* 0x010fc600078e0000 */
[----:B---3--:R1:W-:Y:S04]  /*102e70*/  STL.64 [R1+0xc230], R6 ;  /* 0x00c2300601007387 */ /* 0x0083e80000100a00 */
[----:B--2---:R-:W-:Y:S04]  /*102e80*/  STL.64 [R1+0xc228], R4 ;  /* 0x00c2280401007387 */ /* 0x004fe80000100a00 */
[----:B------:R-:W2:Y:S04]  /*102e90*/  LDL R26, [R1+0x10] ;  /* 0x00001000011a7983 */ /* 0x000ea80000100800 */
[----:B------:R-:W2:Y:S04]  /*102ea0*/  LDL R27, [R1+0x14] ;  /* 0x00001400011b7983 */ /* 0x000ea80000100800 */
[----:B------:R-:W3:Y:S04]  /*102eb0*/  LDL R24, [R1+0x18] ;  /* 0x0000180001187983 */ /* 0x000ee80000100800 */
[----:B------:R-:W1:Y:S04]  /*102ec0*/  LDL.LU R0, [R1+0xc408] ;  /* 0x00c4080001007983 */ /* 0x000e680000300800 */
[----:B--2---:R-:W-:Y:S04]  /*102ed0*/  STL.64 [R1+0xc240], R26 ;  /* 0x00c2401a01007387 */ /* 0x004fe80000100a00 */
[----:B---3--:R2:W-:Y:S04]  /*102ee0*/  STL.64 [R1+0xc238], R24 ;  /* 0x00c2381801007387 */ /* 0x0085e80000100a00 */
[----:B0-----:R-:W3:Y:S04]  /*102ef0*/  LDL.LU R16, [R1+0x26a0] ;  /* 0x0026a00001107983 */ /* 0x001ee80000300800 */
[----:B------:R-:W3:Y:S04]  /*102f00*/  LDL.LU R17, [R1+0x26a4] ;  /* 0x0026a40001117983 */ /* 0x000ee80000300800 */
[----:B------:R-:W4:Y:S04]  /*102f10*/  LDL.LU R18, [R1+0x26a8] ;  /* 0x0026a80001127983 */ /* 0x000f280000300800 */
[----:B------:R-:W4:Y:S01]  /*102f20*/  LDL.LU R19, [R1+0x26ac] ;  /* 0x0026ac0001137983 */ /* 0x000f220000300800 */
[----:B-1----:R-:W-:-:S03]  /*102f30*/  IMAD.MOV.U32 R7, RZ, RZ, R0 ;  /* 0x000000ffff077224 */ /* 0x002fc600078e0000 */
[----:B----4-:R-:W-:Y:S04]  /*102f40*/  STL.64 [R1+0xc250], R18 ;  /* 0x00c2501201007387 */ /* 0x010fe80000100a00 */
[----:B---3--:R0:W-:Y:S04]  /*102f50*/  STL.64 [R1+0xc248], R16 ;  /* 0x00c2481001007387 */ /* 0x0081e80000100a00 */
[----:B------:R-:W3:Y:S04]  /*102f60*/  LDL R6, [R1+0x20] ;  /* 0x0000200001067983 */ /* 0x000ee80000100800 */
[----:B------:R-:W4:Y:S04]  /*102f70*/  LDL.LU R0, [R1+0xc404] ;  /* 0x00c4040001007983 */ /* 0x000f280000300800 */
[----:B--2---:R-:W2:Y:S04]  /*102f80*/  LDL.LU R24, [R1+0x26b0] ;  /* 0x0026b00001187983 */ /* 0x004ea80000300800 */
[----:B------:R-:W2:Y:S04]  /*102f90*/  LDL.LU R25, [R1+0x26b4] ;  /* 0x0026b40001197983 */ /* 0x000ea80000300800 */
[----:B------:R-:W2:Y:S04]  /*102fa0*/  LDL.LU R26, [R1+0x26b8] ;  /* 0x0026b800011a7983 */ /* 0x000ea80000300800 */
[----:B------:R-:W2:Y:S04]  /*102fb0*/  LDL.LU R27, [R1+0x26bc] ;  /* 0x0026bc00011b7983 */ /* 0x000ea80000300800 */
[----:B--2---:R-:W-:Y:S04]  /*102fc0*/  STL.64 [R1+0xc260], R26 ;  /* 0x00c2601a01007387 */ /* 0x004fe80000100a00 */
[----:B------:R1:W-:Y:S04]  /*102fd0*/  STL.64 [R1+0xc258], R24 ;  /* 0x00c2581801007387 */ /* 0x0003e80000100a00 */
[----:B------:R-:W2:Y:S01]  /*102fe0*/  LDL R4, [R1+0x28] ;  /* 0x0000280001047983 */ /* 0x000ea20000100800 */
[----:B----4-:R-:W-:-:S03]  /*102ff0*/  IMAD.MOV.U32 R5, RZ, RZ, R0 ;  /* 0x000000ffff057224 */ /* 0x010fc600078e0000 */
[----:B------:R-:W1:Y:S04]  /*103000*/  LDL.LU R0, [R1+0xc400] ;  /* 0x00c4000001007983 */ /* 0x000e680000300800 */
[----:B---3--:R-:W-:Y:S04]  /*103010*/  STL.64 [R1+0xc270], R6 ;  /* 0x00c2700601007387 */ /* 0x008fe80000100a00 */
[----:B--2---:R-:W-:Y:S04]  /*103020*/  STL.64 [R1+0xc268], R4 ;  /* 0x00c2680401007387 */ /* 0x004fe80000100a00 */
[----:B0-----:R-:W2:Y:S04]  /*103030*/  LDL.LU R16, [R1+0x26c0] ;  /* 0x0026c00001107983 */ /* 0x001ea80000300800 */
[----:B------:R-:W2:Y:S04]  /*103040*/  LDL.LU R17, [R1+0x26c4] ;  /* 0x0026c40001117983 */ /* 0x000ea80000300800 */
[----:B------:R-:W3:Y:S04]  /*103050*/  LDL.LU R18, [R1+0x26c8] ;  /* 0x0026c80001127983 */ /* 0x000ee80000300800 */
[----:B------:R-:W3:Y:S01]  /*103060*/  LDL.LU R19, [R1+0x26cc] ;  /* 0x0026cc0001137983 */ /* 0x000ee20000300800 */
[----:B-1----:R-:W-:-:S03]  /*103070*/  IMAD.MOV.U32 R25, RZ, RZ, R0 ;  /* 0x000000ffff197224 */ /* 0x002fc600078e0000 */
[----:B---3--:R-:W-:Y:S04]  /*103080*/  STL.64 [R1+0xc280], R18 ;  /* 0x00c2801201007387 */ /* 0x008fe80000100a00 */
[----:B--2---:R0:W-:Y:S04]  /*103090*/  STL.64 [R1+0xc278], R16 ;  /* 0x00c2781001007387 */ /* 0x0041e80000100a00 */
[----:B------:R-:W2:Y:S04]  /*1030a0*/  LDL R26, [R1+0x30] ;  /* 0x00003000011a7983 */ /* 0x000ea80000100800 */
[----:B------:R-:W2:Y:S04]  /*1030b0*/  LDL R27, [R1+0x34] ;  /* 0x00003400011b7983 */ /* 0x000ea80000100800 */
[----:B------:R-:W3:Y:S04]  /*1030c0*/  LDL R24, [R1+0x38] ;  /* 0x0000380001187983 */ /* 0x000ee80000100800 */
[----:B------:R-:W4:Y:S04]  /*1030d0*/  LDL.LU R0, [R1+0xc3fc] ;  /* 0x00c3fc0001007983 */ /* 0x000f280000300800 */
        /* <DEDUP_REMOVED lines=8> */
[----:B-1----:R-:W2:Y:S01]  /*103160*/  LDL R26, [R1+0x40] ;  /* 0x00004000011a7983 */ /* 0x002ea20000100800 */
[----:B----4-:R-:W-:-:S03]  /*103170*/  IMAD.MOV.U32 R27, RZ, RZ, R0 ;  /* 0x000000ffff1b7224 */ /* 0x010fc600078e0000 */
[----:B------:R-:W3:Y:S04]  /*103180*/  LDL.LU R0, [R1+0xc3f8] ;  /* 0x00c3f80001007983 */ /* 0x000ee80000300800 */
[----:B--2---:R-:W-:Y:S04]  /*103190*/  STL.64 [R1+0xc2a8], R26 ;  /* 0x00c2a81a01007387 */ /* 0x004fe80000100a00 */
[----:B0-----:R-:W2:Y:S04]  /*1031a0*/  LDL.LU R16, [R1+0x2700] ;  /* 0x0027000001107983 */ /* 0x001ea80000300800 */
[----:B------:R-:W2:Y:S04]  /*1031b0*/  LDL.LU R17, [R1+0x2704] ;  /* 0x0027040001117983 */ /* 0x000ea80000300800 */
[----:B------:R-:W4:Y:S04]  /*1031c0*/  LDL.LU R18, [R1+0x2708] ;  /* 0x0027080001127983 */ /* 0x000f280000300800 */
[----:B------:R-:W4:Y:S01]  /*1031d0*/  LDL.LU R19, [R1+0x270c] ;  /* 0x00270c0001137983 */ /* 0x000f220000300800 */
[----:B---3--:R-:W-:-:S03]  /*1031e0*/  IMAD.MOV.U32 R25, RZ, RZ, R0 ;  /* 0x000000ffff197224 */ /* 0x008fc600078e0000 */
[----:B----4-:R-:W-:Y:S04]  /*1031f0*/  STL.64 [R1+0xc2b8], R18 ;  /* 0x00c2b81201007387 */ /* 0x010fe80000100a00 */
[----:B--2---:R0:W-:Y:S04]  /*103200*/  STL.64 [R1+0xc2b0], R16 ;  /* 0x00c2b01001007387 */ /* 0x0041e80000100a00 */
[----:B------:R-:W2:Y:S04]  /*103210*/  LDL R24, [R1+0x48] ;  /* 0x0000480001187983 */ /* 0x000ea80000100800 */
[----:B------:R-:W3:Y:S04]  /*103220*/  LDL.LU R0, [R1+0xc3f4] ;  /* 0x00c3f40001007983 */ /* 0x000ee80000300800 */
[----:B--2---:R1:W-:Y:S04]  /*103230*/  STL.64 [R1+0xc2c0], R24 ;  /* 0x00c2c01801007387 */ /* 0x0043e80000100a00 */
[----:B0-----:R-:W2:Y:S04]  /*103240*/  LDL.LU R16, [R1+0x2710] ;  /* 0x0027100001107983 */ /* 0x001ea80000300800 */
[----:B------:R-:W2:Y:S04]  /*103250*/  LDL.LU R17, [R1+0x2714] ;  /* 0x0027140001117983 */ /* 0x000ea80000300800 */
[----:B------:R-:W4:Y:S04]  /*103260*/  LDL.LU R18, [R1+0x2718] ;  /* 0x0027180001127983 */ /* 0x000f280000300800 */
[----:B------:R-:W4:Y:S04]  /*103270*/  LDL.LU R19, [R1+0x271c] ;  /* 0x00271c0001137983 */ /* 0x000f280000300800 */
[----:B----4-:R-:W-:Y:S04]  /*103280*/  STL.64 [R1+0xc2d0], R18 ;  /* 0x00c2d01201007387 */ /* 0x010fe80000100a00 */
[----:B--2---:R0:W-:Y:S04]  /*103290*/  STL.64 [R1+0xc2c8], R16 ;  /* 0x00c2c81001007387 */ /* 0x0041e80000100a00 */
[----:B------:R-:W2:Y:S04]  /*1032a0*/  LDL R26, [R1+0x50] ;  /* 0x00005000011a7983 */ /* 0x000ea80000100800 */
[----:B------:R-:W2:Y:S04]  /*1032b0*/  LDL R27, [R1+0x54] ;  /* 0x00005400011b7983 */ /* 0x000ea80000100800 */
[----:B-1----:R-:W4:Y:S01]  /*1032c0*/  LDL R24, [R1+0x58] ;  /* 0x0000580001187983 */ /* 0x002f220000100800 */
[----:B---3--:R-:W-:-:S03]  /*1032d0*/  IMAD.MOV.U32 R25, RZ, RZ, R0 ;  /* 0x000000ffff197224 */ /* 0x008fc600078e0000 */
[----:B------:R-:W3:Y:S04]  /*1032e0*/  LDL.LU R0, [R1+0xc3f0] ;  /* 0x00c3f00001007983 */ /* 0x000ee80000300800 */
[----:B--2---:R1:W-:Y:S04]  /*1032f0*/  STL.64 [R1+0xc2d8], R26 ;  /* 0x00c2d81a01007387 */ /* 0x0043e80000100a00 */
[----:B----4-:R-:W-:Y:S04]  /*103300*/  STL.64 [R1+0xc2f0], R24 ;  /* 0x00c2f01801007387 */ /* 0x010fe80000100a00 */
[----:B0-----:R-:W2:Y:S04]  /*103310*/  LDL.LU R16, [R1+0x2720] ;  /* 0x0027200001107983 */ /* 0x001ea80000300800 */
[----:B------:R-:W2:Y:S04]  /*103320*/  LDL.LU R17, [R1+0x2724] ;  /* 0x0027240001117983 */ /* 0x000ea80000300800 */
[----:B------:R-:W4:Y:S04]  /*103330*/  LDL.LU R18, [R1+0x2728] ;  /* 0x0027280001127983 */ /* 0x000f280000300800 */
[----:B------:R-:W4:Y:S04]  /*103340*/  LDL.LU R19, [R1+0x272c] ;  /* 0x00272c0001137983 */ /* 0x000f280000300800 */
[----:B-1----:R-:W2:Y:S01]  /*103350*/  LDL R26, [R1+0x60] ;  /* 0x00006000011a7983 */ /* 0x002ea20000100800 */
[----:B---3--:R-:W-:-:S03]  /*103360*/  IMAD.MOV.U32 R27, RZ, RZ, R0 ;  /* 0x000000ffff1b7224 */ /* 0x008fc600078e0000 */
[----:B------:R-:W3:Y:S04]  /*103370*/  LDL.LU R0, [R1+0xc3ec] ;  /* 0x00c3ec0001007983 */ /* 0x000ee80000300800 */
[----:B--2---:R-:W-:Y:S04]  /*103380*/  STL.64 [R1+0xc308], R26 ;  /* 0x00c3081a01007387 */ /* 0x004fe80000100a00 */
[----:B----4-:R-:W-:Y:S04]  /*103390*/  STL.64 [R1+0xc2e8], R18 ;  /* 0x00c2e81201007387 */ /* 0x010fe80000100a00 */
[----:B------:R0:W-:Y:S04]  /*1033a0*/  STL.64 [R1+0xc2e0], R16 ;  /* 0x00c2e01001007387 */ /* 0x0001e80000100a00 */
[----:B0-----:R-:W2:Y:S04]  /*1033b0*/  LDL.LU R16, [R1+0x2750] ;  /* 0x0027500001107983 */ /* 0x001ea80000300800 */
[----:B------:R-:W2:Y:S04]  /*1033c0*/  LDL.LU R17, [R1+0x2754] ;  /* 0x0027540001117983 */ /* 0x000ea80000300800 */
[----:B------:R-:W4:Y:S04]  /*1033d0*/  LDL.LU R18, [R1+0x2758] ;  /* 0x0027580001127983 */ /* 0x000f280000300800 */
[----:B------:R-:W4:Y:S04]  /*1033e0*/  LDL.LU R19, [R1+0x275c] ;  /* 0x00275c0001137983 */ /* 0x000f280000300800 */
[----:B------:R-:W2:Y:S01]  /*1033f0*/  LDL R24, [R1+0x68] ;  /* 0x0000680001187983 */ /* 0x000ea20000100800 */
        /* <DEDUP_REMOVED lines=29> */
[----:B------:R-:W2:Y:S04]  /*1035d0*/  LDL R26, [R1+0x80] ;  /* 0x00008000011a7983 */ /* 0x000ea80000100800 */
[----:B------:R-:W2:Y:S04]  /*1035e0*/  LDL R27, [R1+0x84] ;  /* 0x00008400011b7983 */ /* 0x000ea80000100800 */
[----:B------:R-:W4:Y:S01]  /*1035f0*/  LDL R24, [R1+0x88] ;  /* 0x0000880001187983 */ /* 0x000f220000100800 */
[----:B---3--:R-:W-:-:S03]  /*103600*/  IMAD.MOV.U32 R25, RZ, RZ, R0 ;  /* 0x000000ffff197224 */ /* 0x008fc600078e0000 */
[----:B------:R-:W3:Y:S04]  /*103610*/  LDL.LU R0, [R1+0xc3dc] ;  /* 0x00c3dc0001007983 */ /* 0x000ee80000300800 */
[----:B--2---:R-:W-:Y:S04]  /*103620*/  STL.64 [R1+0xc368], R26 ;  /* 0x00c3681a01007387 */ /* 0x004fe80000100a00 */
[----:B----4-:R-:W-:Y:S04]  /*103630*/  STL.64 [R1+0xc380], R24 ;  /* 0x00c3801801007387 */ /* 0x010fe80000100a00 */
[----:B------:R-:W-:Y:S04]  /*103640*/  STL.64 [R1+0xc348], R18 ;  /* 0x00c3481201007387 */ /* 0x000fe80000100a00 */
        /* <DEDUP_REMOVED lines=44> */
[----:B------:R-:W-:Y:S02]  /*103910*/  IMAD R27, R27, 0x100, R15 ;  /* 0x000001001b1b7824 */ /* 0x000fe400078e020f */
[----:B------:R-:W-:Y:S01]  /*103920*/  IMAD R26, R26, 0x100, R2 ;  /* 0x000001001a1a7824 */ /* 0x000fe200078e0202 */
[----:B----4-:R-:W-:Y:S04]  /*103930*/  STL.64 [R1+0xc3c0], R18 ;  /* 0x00c3c01201007387 */ /* 0x010fe80000100a00 */
[----:B--2---:R0:W-:Y:S04]  /*103940*/  STL.64 [R1+0xc3b8], R16 ;  /* 0x00c3b81001007387 */ /* 0x0041e80000100a00 */
[----:B0-----:R-:W2:Y:S04]  /*103950*/  LDL.LU R16, [R1+0x27c0] ;  /* 0x0027c00001107983 */ /* 0x001ea80000300800 */
[----:B------:R-:W2:Y:S04]  /*103960*/  LDL.LU R17, [R1+0x27c4] ;  /* 0x0027c40001117983 */ /* 0x000ea80000300800 */
[----:B------:R-:W2:Y:S04]  /*103970*/  LDL.LU R18, [R1+0x27c8] ;  /* 0x0027c80001127983 */ /* 0x000ea80000300800 */
[----:B------:R-:W2:Y:S04]  /*103980*/  LDL.LU R19, [R1+0x27cc] ;  /* 0x0027cc0001137983 */ /* 0x000ea80000300800 */
        /* <DEDUP_REMOVED lines=15> */
[----:B------:R-:W-:Y:S01]  /*103a80*/  F2FP.F16.E4M3.UNPACK_B R3, R3.H1 ;  /* 0x00000003ff03723e */ /* 0x000fe200030006ff */
[----:B---3--:R-:W-:-:S02]  /*103a90*/  IMAD R0, R0, 0x100, R28 ;  /* 0x0000010000007824 */ /* 0x008fc400078e021c */
[----:B------:R-:W3:Y:S04]  /*103aa0*/  LDL.LU R28, [R1+0xc3c8] ;  /* 0x00c3c800011c7983 */ /* 0x000ee80000300800 */
[----:B--2---:R-:W-:Y:S01]  /*103ab0*/  HMMA.16816.F32 R12, R12, R2, R16 ;  /* 0x000000020c0c723c */ /* 0x004fe20000001810 */
[----:B------:R-:W2:Y:S04]  /*103ac0*/  LDL.LU.64 R18, [R1+0xc3c0] ;  /* 0x00c3c00001127983 */ /* 0x000ea80000300a00 */
[----:B------:R-:W2:-:S14]  /*103ad0*/  LDL.LU.64 R16, [R1+0xc3b8] ;  /* 0x00c3b80001107983 */ /* 0x000e9c0000300a00 */
        /* <DEDUP_REMOVED lines=79> */
[----:B------:R-:W2:Y:S02]  /*103fd0*/  LDL.LU.64 R24, [R1+0xc288] ;  /* 0x00c2880001187983 */ /* 0x000ea40000300a00 */
[C---:B--2---:R-:W-:Y:S08]  /*103fe0*/  HMMA.16816.F32 R16, R12.reuse, R24, R16 ;  /* 0x000000180c10723c */ /* 0x044ff00000001810 */
[C---:B----4-:R-:W-:Y:S11]  /*103ff0*/  HMMA.16816.F32 R24, R12.reuse, R26, R4 ;  /* 0x0000001a0c18723c */ /* 0x050ff60000001804 */
        /* <DEDUP_REMOVED lines=8> */
[----:B0-----:R-:W4:Y:S04]  /*104080*/  LDL.LU.64 R26, [R1+0xc260] ;  /* 0x00c26000011a7983 */ /* 0x001f280000300a00 */
[----:B------:R-:W4:Y:S01]  /*104090*/  LDL.LU.64 R24, [R1+0xc258] ;  /* 0x00c2580001187983 */ /* 0x000f220000300a00 */
        /* <DEDUP_REMOVED lines=18> */
[----:B------:R-:W2:Y:S04]  /*1041c0*/  LDL.LU.64 R10, [R1+0xc210] ;  /* 0x00c21000010a7983 */ /* 0x000ea80000300a00 */
[----:B------:R-:W2:Y:S04]  /*1041d0*/  LDL.LU.64 R8, [R1+0xc208] ;  /* 0x00c2080001087983 */ /* 0x000ea80000300a00 */
[----:B------:R-:W-:Y:S04]  /*1041e0*/  STL.64 [R1+0x2760], R24 ;  /* 0x0027601801007387 */ /* 0x000fe80000100a00 */
[----:B------:R0:W-:Y:S04]  /*1041f0*/  STL.64 [R1+0x2768], R26 ;  /* 0x0027681a01007387 */ /* 0x0001e80000100a00 */
[----:B0-----:R-:W4:Y:S04]  /*104200*/  LDL.LU.64 R26, [R1+0xc200] ;  /* 0x00c20000011a7983 */ /* 0x001f280000300a00 */
[----:B------:R-:W4:Y:S04]  /*104210*/  LDL.LU.64 R24, [R1+0xc1f8] ;  /* 0x00c1f80001187983 */ /* 0x000f280000300a00 */
[----:B------:R-:W4:Y:S01]  /*104220*/  LDL.LU R0, [R1+0x3a4c] ;  /* 0x003a4c0001007983 */ /* 0x000f220000300800 */
[C---:B---3--:R-:W-:Y:S08]  /*104230*/  HMMA.16816.F32 R4, R12.reuse, R16, R4 ;  /* 0x000000100c04723c */ /* 0x048ff00000001804 */
[C---:B--2---:R-:W-:Y:S08]  /*104240*/  HMMA.16816.F32 R16, R12.reuse, R18, R8 ;  /* 0x000000120c10723c */ /* 0x044ff00000001808 */
[C---:B------:R-:W-:Y:S03]  /*104250*/  HMMA.16816.F32 R8, R12.reuse, R28, R20 ;  /* 0x0000001c0c08723c */ /* 0x040fe60000001814 */
        /* <DEDUP_REMOVED lines=28> */
[C---:B----4-:R-:W-:Y:S03]  /*104420*/  HMMA.16816.F32 R20, R12.reuse, R26, R20 ;  /* 0x0000001a0c14723c */ /* 0x050fe60000001814 */
        /* <DEDUP_REMOVED lines=54> */
[----:B------:R0:W-:Y:S04]  /*104790*/  STL.64 [R1+0xbfc0], R22 ;  /* 0x00bfc01601007387 */ /* 0x0001e80000100a00 */
[----:B0-----:R-:W2:Y:S04]  /*1047a0*/  LDL.LU R22, [R1+0x3a3c] ;  /* 0x003a3c0001167983 */ /* 0x001ea80000300800 */
[----:B------:R-:W2:Y:S04]  /*1047b0*/  LDL.LU R23, [R1+0x3a48] ;  /* 0x003a480001177983 */ /* 0x000ea80000300800 */
[----:B------:R0:W-:Y:S04]  /*1047c0*/  STL.64 [R1+0xbfb8], R20 ;  /* 0x00bfb81401007387 */ /* 0x0001e80000100a00 */
[----:B0-----:R-:W2:Y:S04]  /*1047d0*/  LDL.LU R20, [R1+0x3a34] ;  /* 0x003a340001147983 */ /* 0x001ea80000300800 */
        /* <DEDUP_REMOVED lines=43> */
[----:B------:R0:W-:Y:S04]  /*104a90*/  STL.64 [R1+0x2680], R8 ;  /* 0x0026800801007387 */ /* 0x0001e80000100a00 */
[----:B------:R1:W-:Y:S04]  /*104aa0*/  STL.64 [R1+0x2688], R10 ;  /* 0x0026880a01007387 */ /* 0x0003e80000100a00 */
[----:B------:R-:W-:Y:S04]  /*104ab0*/  STL [R1+0xbf4c], R2 ;  /* 0x00bf4c0201007387 */ /* 0x000fe80000100800 */
[----:B------:R-:W-:Y:S01]  /*104ac0*/  STL [R1+0xbf48], R3 ;  /* 0x00bf480301007387 */ /* 0x000fe20000100800 */
[----:B0-----:R-:W-:-:S02]  /*104ad0*/  IMAD R8, R20, 0x100, R19 ;  /* 0x0000010014087824 */ /* 0x001fc400078e0213 */
[----:B-1----:R-:W-:Y:S02]  /*104ae0*/  IMAD R10, R22, 0x100, R21 ;  /* 0x00000100160a7824 */ /* 0x002fe400078e0215 */
[----:B------:R-:W-:Y:S01]  /*104af0*/  IMAD R11, R28, 0x100, R23 ;  /* 0x000001001c0b7824 */ /* 0x000fe200078e0217 */
[----:B--2---:R-:W-:-:S15]  /*104b00*/  HMMA.16816.F32 R4, R12, R2, R24 ;  /* 0x000000020c04723c */ /* 0x004fde0000001818 */
[----:B------:R-:W-:-:S04]  /*104b10*/  NOP ;  /* 0x0000000000007918 */ /* 0x000fc80000000000 */
[----:B------:R0:W-:Y:S04]  /*104b20*/  STL.64 [R1+0x2660], R4 ;  /* 0x0026600401007387 */ /* 0x0001e80000100a00 */
[----:B------:R1:W-:Y:S04]  /*104b30*/  STL.64 [R1+0x2668], R6 ;  /* 0x0026680601007387 */ /* 0x0003e80000100a00 */
[----:B------:R-:W2:Y:S04]  /*104b40*/  LDL.LU R20, [R1+0x2400] ;  /* 0x0024000001147983 */ /* 0x000ea80000300800 */
[----:B------:R-:W2:Y:S04]  /*104b50*/  LDL.LU R21, [R1+0x2404] ;  /* 0x0024040001157983 */ /* 0x000ea80000300800 */
[----:B------:R-:W3:Y:S04]  /*104b60*/  LDL.LU R22, [R1+0x2408] ;  /* 0x0024080001167983 */ /* 0x000ee80000300800 */
[----:B------:R-:W3:Y:S04]  /*104b70*/  LDL.LU R23, [R1+0x240c] ;  /* 0x00240c0001177983 */ /* 0x000ee80000300800 */
[----:B---3--:R-:W-:Y:S04]  /*104b80*/  STL.64 [R1+0xc048], R22 ;  /* 0x00c0481601007387 */ /* 0x008fe80000100a00 */
[----:B--2---:R-:W-:Y:S04]  /*104b90*/  STL.64 [R1+0xc040], R20 ;  /* 0x00c0401401007387 */ /* 0x004fe80000100a00 */
[----:B------:R-:W2:Y:S04]  /*104ba0*/  LDL R24, [R1+0x28] ;  /* 0x0000280001187983 */ /* 0x000ea80000100800 */
[----:B------:R-:W2:Y:S04]  /*104bb0*/  LDL R25, [R1+0x2c] ;  /* 0x00002c0001197983 */ /* 0x000ea80000100800 */
[----:B0-----:R-:W3:Y:S04]  /*104bc0*/  LDL.LU R4, [R1+0x2430] ;  /* 0x0024300001047983 */ /* 0x001ee80000300800 */
[----:B------:R-:W3:Y:S04]  /*104bd0*/  LDL.LU R5, [R1+0x2434] ;  /* 0x0024340001057983 */ /* 0x000ee80000300800 */
[----:B-1----:R-:W4:Y:S04]  /*104be0*/  LDL.LU R6, [R1+0x2438] ;  /* 0x0024380001067983 */ /* 0x002f280000300800 */
[----:B------:R-:W4:Y:S01]  /*104bf0*/  LDL.LU R7, [R1+0x243c] ;  /* 0x00243c0001077983 */ /* 0x000f220000300800 */
[----:B------:R-:W-:-:S03]  /*104c00*/  F2FP.F16.E4M3.UNPACK_B R12, R8 ;  /* 0x00000008ff0c723e */ /* 0x000fc600020006ff */
[----:B----4-:R-:W-:Y:S04]  /*104c10*/  STL.64 [R1+0xc060], R6 ;  /* 0x00c0600601007387 */ /* 0x010fe80000100a00 */
[----:B---3--:R0:W-:Y:S04]  /*104c20*/  STL.64 [R1+0xc058], R4 ;  /* 0x00c0580401007387 */ /* 0x0081e80000100a00 */
[----:B------:R-:W3:Y:S04]  /*104c30*/  LDL R8, [R1+0x38] ;  /* 0x0000380001087983 */ /* 0x000ee80000100800 */
[----:B------:R-:W3:Y:S04]  /*104c40*/  LDL R9, [R1+0x3c] ;  /* 0x00003c0001097983 */ /* 0x000ee80000100800 */
[----:B0-----:R-:W4:Y:S04]  /*104c50*/  LDL.LU R4, [R1+0x2460] ;  /* 0x0024600001047983 */ /* 0x001f280000300800 */
[----:B------:R-:W4:Y:S04]  /*104c60*/  LDL.LU R5, [R1+0x2464] ;  /* 0x0024640001057983 */ /* 0x000f280000300800 */
[----:B------:R-:W2:Y:S04]  /*104c70*/  LDL.LU R6, [R1+0x2468] ;  /* 0x0024680001067983 */ /* 0x000ea80000300800 */
[----:B------:R-:W2:Y:S04]  /*104c80*/  LDL.LU R7, [R1+0x246c] ;  /* 0x00246c0001077983 */ /* 0x000ea80000300800 */
[----:B--2---:R0:W-:Y:S04]  /*104c90*/  STL.64 [R1+0xc070], R6 ;  /* 0x00c0700601007387 */ /* 0x0041e80000100a00 */
[----:B0-----:R-:W2:Y:S04]  /*104ca0*/  LDL R6, [R1+0x48] ;  /* 0x0000480001067983 */ /* 0x001ea80000100800 */
[----:B------:R-:W2:Y:S04]  /*104cb0*/  LDL R7, [R1+0x4c] ;  /* 0x00004c0001077983 */ /* 0x000ea80000100800 */
[----:B----4-:R0:W-:Y:S01]  /*104cc0*/  STL.64 [R1+0xc068], R4 ;  /* 0x00c0680401007387 */ /* 0x0101e20000100a00 */
[----:B------:R-:W-:-:S03]  /*104cd0*/  IMAD R0, R0, 0x100, R29 ;  /* 0x0000010000007824 */ /* 0x000fc600078e021d */
[----:B--2---:R-:W-:Y:S04]  /*104ce0*/  STL.64 [R1+0xc088], R6 ;  /* 0x00c0880601007387 */ /* 0x004fe80000100a00 */
[----:B------:R-:W2:Y:S04]  /*104cf0*/  LDL.64 R28, [R1+0x40] ;  /* 0x00004000011c7983 */ /* 0x000ea80000100a00 */
[----:B------:R-:W4:Y:S04]  /*104d00*/  LDL.LU R20, [R1+0x2450] ;  /* 0x0024500001147983 */ /* 0x000f280000300800 */
[----:B------:R-:W4:Y:S04]  /*104d10*/  LDL.LU R21, [R1+0x2454] ;  /* 0x0024540001157983 */ /* 0x000f280000300800 */
[----:B------:R-:W2:Y:S04]  /*104d20*/  LDL.LU R22, [R1+0x2458] ;  /* 0x0024580001167983 */ /* 0x000ea80000300800 */
[----:B------:R-:W2:Y:S04]  /*104d30*/  LDL.LU R23, [R1+0x245c] ;  /* 0x00245c0001177983 */ /* 0x000ea80000300800 */
[----:B0-----:R-:W2:Y:S04]  /*104d40*/  LDL R4, [R1+0x50] ;  /* 0x0000500001047983 */ /* 0x001ea80000100800 */
[----:B------:R-:W2:Y:S04]  /*104d50*/  LDL R5, [R1+0x54] ;  /* 0x0000540001057983 */ /* 0x000ea80000100800 */
[----:B--2---:R-:W-:Y:S04]  /*104d60*/  STL.64 [R1+0xc0a0], R4 ;  /* 0x00c0a00401007387 */ /* 0x004fe80000100a00 */
[----:B------:R-:W-:Y:S04]  /*104d70*/  STL.64 [R1+0xc080], R22 ;  /* 0x00c0801601007387 */ /* 0x000fe80000100a00 */
[----:B----4-:R0:W-:Y:S04]  /*104d80*/  STL.64 [R1+0xc078], R20 ;  /* 0x00c0781401007387 */ /* 0x0101e80000100a00 */
[----:B0-----:R-:W2:Y:S04]  /*104d90*/  LDL.LU R20, [R1+0x2480] ;  /* 0x0024800001147983 */ /* 0x001ea80000300800 */
[----:B------:R-:W2:Y:S04]  /*104da0*/  LDL.LU R21, [R1+0x2484] ;  /* 0x0024840001157983 */ /* 0x000ea80000300800 */
[----:B------:R-:W4:Y:S04]  /*104db0*/  LDL.LU R22, [R1+0x2488] ;  /* 0x0024880001167983 */ /* 0x000f280000300800 */
[----:B------:R-:W4:Y:S04]  /*104dc0*/  LDL.LU R23, [R1+0x248c] ;  /* 0x00248c0001177983 */ /* 0x000f280000300800 */
[----:B------:R-:W2:Y:S04]  /*104dd0*/  LDL R6, [R1+0x58] ;  /* 0x0000580001067983 */ /* 0x000ea80000100800 */
[----:B------:R-:W2:Y:S04]  /*104de0*/  LDL R7, [R1+0x5c] ;  /* 0x00005c0001077983 */ /* 0x000ea80000100800 */
[----:B------:R-:W3:Y:S04]  /*104df0*/  LDL.64 R4, [R1+0x60] ;  /* 0x0000600001047983 */ /* 0x000ee80000100a00 */
        /* <DEDUP_REMOVED lines=17> */
[----:B----4-:R0:W-:Y:S04]  /*104f10*/  STL.64 [R1+0xc100], R6 ;  /* 0x00c1000601007387 */ /* 0x0101e80000100a00 */
[----:B0-----:R-:W4:Y:S04]  /*104f20*/  LDL R6, [R1+0x78] ;  /* 0x0000780001067983 */ /* 0x001f280000100800 */
[----:B------:R-:W4:Y:S04]  /*104f30*/  LDL R7, [R1+0x7c] ;  /* 0x00007c0001077983 */ /* 0x000f280000100800 */
[----:B--2---:R-:W-:Y:S04]  /*104f40*/  STL.64 [R1+0xc0f8], R4 ;  /* 0x00c0f80401007387 */ /* 0x004fe80000100a00 */
[----:B----4-:R-:W-:Y:S04]  /*104f50*/  STL.64 [R1+0xc118], R6 ;  /* 0x00c1180601007387 */ /* 0x010fe80000100a00 */
        /* <DEDUP_REMOVED lines=17> */
[----:B------:R-:W2:Y:S04]  /*105070*/  LDL.64 R4, [R1+0x90] ;  /* 0x0000900001047983 */ /* 0x000ea80000100a00 */
        /* <DEDUP_REMOVED lines=26> */
[----:B------:R-:W-:-:S02]  /*105220*/  IMAD.MOV.U32 R14, RZ, RZ, R10 ;  /* 0x000000ffff0e7224 */ /* 0x000fc400078e000a */
[----:B------:R-:W-:-:S03]  /*105230*/  IMAD.MOV.U32 R15, RZ, RZ, R11 ;  /* 0x000000ffff0f7224 */ /* 0x000fc600078e000b */
[----:B------:R-:W-:Y:S02]  /*105240*/  F2FP.F16.E4M3.UNPACK_B R13, R14 ;  /* 0x0000000eff0d723e */ /* 0x000fe400020006ff */
[----:B------:R-:W-:Y:S02]  /*105250*/  F2FP.F16.E4M3.UNPACK_B R14, R15 ;  /* 0x0000000fff0e723e */ /* 0x000fe400020006ff */
[----:B------:R-:W-:Y:S01]  /*105260*/  F2FP.F16.E4M3.UNPACK_B R15, R0 ;  /* 0x00000000ff0f723e */ /* 0x000fe200020006ff */
[----:B---3--:R-:W-:Y:S04]  /*105270*/  STL.64 [R1+0xc140], R22 ;  /* 0x00c1401601007387 */ /* 0x008fe80000100a00 */
[----:B--2---:R0:W-:Y:S04]  /*105280*/  STL.64 [R1+0xc138], R20 ;  /* 0x00c1381401007387 */ /* 0x0041e80000100a00 */
[----:B0-----:R-:W2:Y:S04]  /*105290*/  LDL.LU R20, [R1+0x2530] ;  /* 0x0025300001147983 */ /* 0x001ea80000300800 */
[----:B------:R-:W2:Y:S04]  /*1052a0*/  LDL.LU R21, [R1+0x2534] ;  /* 0x0025340001157983 */ /* 0x000ea80000300800 */
[----:B------:R-:W3:Y:S04]  /*1052b0*/  LDL.LU R22, [R1+0x2538] ;  /* 0x0025380001167983 */ /* 0x000ee80000300800 */
[----:B------:R-:W3:Y:S01]  /*1052c0*/  LDL.LU R23, [R1+0x253c] ;  /* 0x00253c0001177983 */ /* 0x000ee20000300800 */
[C---:B----4-:R-:W-:Y:S03]  /*1052d0*/  HMMA.16816.F32 R4, R12.reuse, R2, R4 ;  /* 0x000000020c04723c */ /* 0x050fe60000001804 */
        /* <DEDUP_REMOVED lines=11> */
[----:B------:R-:W2:Y:S04]  /*105390*/  LDL.64 R26, [R1+0x20] ;  /* 0x00002000011a7983 */ /* 0x000ea80000100a00 */
        /* <DEDUP_REMOVED lines=76> */
[C---:B--2---:R-:W-:Y:S08]  /*105860*/  HMMA.16816.F32 R20, R12.reuse, R8, R20 ;  /* 0x000000080c14723c */ /* 0x044ff00000001814 */
[----:B---3--:R-:W-:-:S15]  /*105870*/  HMMA.16816.F32 R4, R12, R28, R4 ;  /* 0x0000001c0c04723c */ /* 0x008fde0000001804 */
[----:B------:R-:W-:-:S04]  /*105880*/  NOP ;  /* 0x0000000000007918 */ /* 0x000fc80000000000 */
[----:B------:R-:W-:Y:S04]  /*105890*/  STL.64 [R1+0x25a0], R4 ;  /* 0x0025a00401007387 */ /* 0x000fe80000100a00 */
[----:B------:R0:W-:Y:S04]  /*1058a0*/  STL.64 [R1+0x25a8], R6 ;  /* 0x0025a80601007387 */ /* 0x0001e80000100a00 */
[----:B0-----:R-:W2:Y:S04]  /*1058b0*/  LDL.LU.64 R6, [R1+0xc060] ;  /* 0x00c0600001067983 */ /* 0x001ea80000300a00 */
[----:B------:R-:W2:Y:S04]  /*1058c0*/  LDL.LU.64 R4, [R1+0xc058] ;  /* 0x00c0580001047983 */ /* 0x000ea80000300a00 */
[----:B------:R-:W3:Y:S04]  /*1058d0*/  LDL.LU.64 R28, [R1+0xc050] ;  /* 0x00c05000011c7983 */ /* 0x000ee80000300a00 */
[----:B------:R-:W-:Y:S04]  /*1058e0*/  STL [R1+0xbec8], R0 ;  /* 0x00bec80001007387 */ /* 0x000fe80000100800 */
[----:B------:R-:W-:Y:S04]  /*1058f0*/  STL.64 [R1+0x2590], R20 ;  /* 0x0025901401007387 */ /* 0x000fe80000100a00 */
[----:B------:R0:W-:Y:S04]  /*105900*/  STL.64 [R1+0x2598], R22 ;  /* 0x0025981601007387 */ /* 0x0001e80000100a00 */
[----:B0-----:R-:W3:Y:S04]  /*105910*/  LDL.LU.64 R22, [R1+0xc048] ;  /* 0x00c0480001167983 */ /* 0x001ee80000300a00 */
[----:B------:R-:W3:Y:S01]  /*105920*/  LDL.LU.64 R20, [R1+0xc040] ;  /* 0x00c0400001147983 */ /* 0x000ee20000300a00 */
[----:B------:R-:W-:-:S05]  /*105930*/  IMAD.MOV.U32 R0, RZ, RZ, R11 ;  /* 0x000000ffff007224 */ /* 0x000fca00078e000b */
[----:B------:R0:W-:Y:S02]  /*105940*/  STL [R1+0xbecc], R0 ;  /* 0x00becc0001007387 */ /* 0x0001e40000100800 */
[----:B0-----:R-:W-:Y:S01]  /*105950*/  IMAD.MOV.U32 R0, RZ, RZ, R27 ;  /* 0x000000ffff007224 */ /* 0x001fe200078e001b */
[C---:B--2---:R-:W-:Y:S08]  /*105960*/  HMMA.16816.F32 R4, R12.reuse, R10, R4 ;  /* 0x0000000a0c04723c */ /* 0x044ff00000001804 */
[C---:B----4-:R-:W-:Y:S11]  /*105970*/  HMMA.16816.F32 R8, R12.reuse, R24, R16 ;  /* 0x000000180c08723c */ /* 0x050ff60000001810 */
[----:B------:R-:W-:Y:S04]  /*105980*/  STL.64 [R1+0x2580], R4 ;  /* 0x0025800401007387 */ /* 0x000fe80000100a00 */
[----:B------:R3:W-:Y:S02]  /*105990*/  STL.64 [R1+0x2588], R6 ;  /* 0x0025880601007387 */ /* 0x0007e40000100a00 */
[C---:B---3--:R-:W-:Y:S02]  /*1059a0*/  HMMA.16816.F32 R4, R12.reuse, R26, R20 ;  /* 0x0000001a0c04723c */ /* 0x048fe40000001814 */
[----:B------:R-:W-:Y:S04]  /*1059b0*/  STL.64 [R1+0x2570], R8 ;  /* 0x0025700801007387 */ /* 0x000fe80000100a00 */
[----:B------:R-:W-:Y:S04]  /*1059c0*/  STL.64 [R1+0x2578], R10 ;  /* 0x0025780a01007387 */ /* 0x000fe80000100a00 */
        /* <DEDUP_REMOVED lines=20> */
[----:B----4-:R0:W-:Y:S04]  /*105b10*/  STL.64 [R1+0xbfc8], R20 ;  /* 0x00bfc81401007387 */ /* 0x0101e80000100a00 */
[----:B0-----:R-:W2:Y:S04]  /*105b20*/  LDL.LU R20, [R1+0x2360] ;  /* 0x0023600001147983 */ /* 0x001ea80000300800 */
[----:B------:R-:W2:Y:S04]  /*105b30*/  LDL.LU R21, [R1+0x2364] ;  /* 0x0023640001157983 */ /* 0x000ea80000300800 */
[----:B------:R-:W4:Y:S04]  /*105b40*/  LDL.LU R22, [R1+0x2368] ;  /* 0x0023680001167983 */ /* 0x000f280000300800 */
[----:B------:R-:W4:Y:S04]  /*105b50*/  LDL.LU R23, [R1+0x236c] ;  /* 0x00236c0001177983 */ /* 0x000f280000300800 */
[----:B------:R-:W2:Y:S04]  /*105b60*/  LDL.64 R26, [R1+0x10] ;  /* 0x00001000011a7983 */ /* 0x000ea80000100a00 */
[----:B------:R-:W3:Y:S04]  /*105b70*/  LDL R24, [R1+0x8] ;  /* 0x0000080001187983 */ /* 0x000ee80000100800 */
[----:B------:R-:W3:Y:S04]  /*105b80*/  LDL R25, [R1+0xc] ;  /* 0x00000c0001197983 */ /* 0x000ee80000100800 */
        /* <DEDUP_REMOVED lines=8> */
[----:B----4-:R-:W-:Y:S04]  /*105c10*/  STL.64 [R1+0xc000], R22 ;  /* 0x00c0001601007387 */ /* 0x010fe80000100a00 */
        /* <DEDUP_REMOVED lines=34> */
[----:B------:R-:W-:Y:S04]  /*105e40*/  STL [R1+0xbed0], R0 ;  /* 0x00bed00001007387 */ /* 0x000fe80000100800 */
[----:B------:R-:W3:Y:S04]  /*105e50*/  LDL.LU.64 R26, [R1+0xc038] ;  /* 0x00c03800011a7983 */ /* 0x000ee80000300a00 */
[----:B------:R-:W2:Y:S04]  /*105e60*/  LDL.LU.64 R24, [R1+0xc030] ;  /* 0x00c0300001187983 */ /* 0x000ea80000300a00 */
[----:B------:R0:W-:Y:S04]  /*105e70*/  STL.64 [R1+0x2550], R4 ;  /* 0x0025500401007387 */ /* 0x0001e80000100a00 */
[----:B------:R1:W-:Y:S04]  /*105e80*/  STL.64 [R1+0x2558], R6 ;  /* 0x0025580601007387 */ /* 0x0003e80000100a00 */
[----:B0-----:R-:W2:Y:S04]  /*105e90*/  LDL.LU R4, [R1+0x22e0] ;  /* 0x0022e00001047983 */ /* 0x001ea80000300800 */
[----:B------:R-:W2:Y:S04]  /*105ea0*/  LDL.LU R5, [R1+0x22e4] ;  /* 0x0022e40001057983 */ /* 0x000ea80000300800 */
[----:B-1----:R-:W2:Y:S04]  /*105eb0*/  LDL.LU R6, [R1+0x22e8] ;  /* 0x0022e80001067983 */ /* 0x002ea80000300800 */
[----:B------:R-:W2:Y:S01]  /*105ec0*/  LDL.LU R7, [R1+0x22ec] ;  /* 0x0022ec0001077983 */ /* 0x000ea20000300800 */
        /* <DEDUP_REMOVED lines=100> */
[----:B------:R1:W-:Y:S04]  /*106510*/  STL.64 [R1+0x2458], R10 ;  /* 0x0024580a01007387 */ /* 0x0003e80000100a00 */
[----:B------:R-:W-:Y:S04]  /*106520*/  STL [R1+0xbf50], R15 ;  /* 0x00bf500f01007387 */ /* 0x000fe80000100800 */
[----:B------:R-:W2:Y:S04]  /*106530*/  LDL.LU R24, [R1+0x2200] ;  /* 0x0022000001187983 */ /* 0x000ea80000300800 */
[----:B------:R-:W2:Y:S04]  /*106540*/  LDL.LU R25, [R1+0x2204] ;  /* 0x0022040001197983 */ /* 0x000ea80000300800 */
[----:B------:R-:W3:Y:S04]  /*106550*/  LDL.LU R26, [R1+0x2208] ;  /* 0x00220800011a7983 */ /* 0x000ee80000300800 */
[----:B------:R-:W3:Y:S01]  /*106560*/  LDL.LU R27, [R1+0x220c] ;  /* 0x00220c00011b7983 */ /* 0x000ee20000300800 */
[----:B------:R-:W-:-:S02]  /*106570*/  IMAD.MOV.U32 R22, RZ, RZ, R2 ;  /* 0x000000ffff167224 */ /* 0x000fc400078e0002 */
[----:B------:R-:W-:Y:S01]  /*106580*/  IMAD.MOV.U32 R23, RZ, RZ, R3 ;  /* 0x000000ffff177224 */ /* 0x000fe200078e0003 */
[----:B---3--:R-:W-:Y:S04]  /*106590*/  STL.64 [R1+0xbee0], R26 ;  /* 0x00bee01a01007387 */ /* 0x008fe80000100a00 */
[----:B--2---:R-:W-:Y:S04]  /*1065a0*/  STL.64 [R1+0xbed8], R24 ;  /* 0x00bed81801007387 */ /* 0x004fe80000100a00 */
[----:B------:R-:W2:Y:S04]  /*1065b0*/  LDL.LU R2, [R1+0xbf60] ;  /* 0x00bf600001027983 */ /* 0x000ea80000300800 */
[----:B------:R-:W-:Y:S04]  /*1065c0*/  STL [R1+0xbf2c], R22 ;  /* 0x00bf2c1601007387 */ /* 0x000fe80000100800 */
[----:B------:R-:W3:Y:S04]  /*1065d0*/  LDL.LU R3, [R1+0xbf5c] ;  /* 0x00bf5c0001037983 */ /* 0x000ee80000300800 */
[----:B------:R-:W-:Y:S04]  /*1065e0*/  STL [R1+0xbf30], R23 ;  /* 0x00bf301701007387 */ /* 0x000fe80000100800 */
[----:B0-----:R-:W4:Y:S04]  /*1065f0*/  LDL.LU R8, [R1+0x2230] ;  /* 0x0022300001087983 */ /* 0x001f280000300800 */
[----:B------:R-:W4:Y:S04]  /*106600*/  LDL.LU R9, [R1+0x2234] ;  /* 0x0022340001097983 */ /* 0x000f280000300800 */
[----:B-1----:R-:W2:Y:S04]  /*106610*/  LDL.LU R10, [R1+0x2238] ;  /* 0x00223800010a7983 */ /* 0x002ea80000300800 */
        /* <DEDUP_REMOVED lines=9> */
[----:B0-----:R-:W2:Y:S01]  /*1066b0*/  LDL.64 R8, [R1+0x98] ;  /* 0x0000980001087983 */ /* 0x001ea20000100a00 */
[----:B---3--:R-:W-:-:S02]  /*1066c0*/  IMAD.MOV.U32 R10, RZ, RZ, R3 ;  /* 0x000000ffff0a7224 */ /* 0x008fc400078e0003 */
[----:B------:R-:W-:-:S05]  /*1066d0*/  IMAD.MOV.U32 R11, RZ, RZ, R2 ;  /* 0x000000ffff0b7224 */ /* 0x000fca00078e0002 */
[----:B------:R-:W-:Y:S04]  /*1066e0*/  STL.64 [R1+0xbf40], R10 ;  /* 0x00bf400a01007387 */ /* 0x000fe80000100a00 */
        /* <DEDUP_REMOVED lines=23> */
[----:B---3--:R-:W-:-:S02]  /*106860*/  IMAD R14, R14, 0x100, R13 ;  /* 0x000001000e0e7824 */ /* 0x008fc400078e020d */
[----:B----4-:R-:W-:Y:S02]  /*106870*/  IMAD R23, R23, 0x100, R15 ;  /* 0x0000010017177824 */ /* 0x010fe400078e020f */
[----:B------:R-:W-:Y:S02]  /*106880*/  IMAD R22, R22, 0x100, R2 ;  /* 0x0000010016167824 */ /* 0x000fe400078e0202 */
[----:B------:R-:W-:Y:S01]  /*106890*/  IMAD R0, R0, 0x100, R3 ;  /* 0x0000010000007824 */ /* 0x000fe200078e0203 */
[----:B--2---:R-:W-:Y:S04]  /*1068a0*/  STL.64 [R1+0xbf20], R26 ;  /* 0x00bf201a01007387 */ /* 0x004fe80000100a00 */
[----:B------:R0:W-:Y:S04]  /*1068b0*/  STL.64 [R1+0xbf18], R24 ;  /* 0x00bf181801007387 */ /* 0x0001e80000100a00 */
        /* <DEDUP_REMOVED lines=10> */
[----:B------:R0:W-:Y:S04]  /*106960*/  STL.64 [R1+0xbd70], R6 ;  /* 0x00bd700601007387 */ /* 0x0001e80000100a00 */
[----:B0-----:R-:W2:Y:S04]  /*106970*/  LDL R6, [R1+0x80] ;  /* 0x0000800001067983 */ /* 0x001ea80000100800 */
[----:B------:R-:W2:Y:S04]  /*106980*/  LDL R7, [R1+0x84] ;  /* 0x0000840001077983 */ /* 0x000ea80000100800 */
[----:B------:R0:W-:Y:S04]  /*106990*/  STL.64 [R1+0xbd68], R4 ;  /* 0x00bd680401007387 */ /* 0x0001e80000100a00 */
[----:B0-----:R-:W2:Y:S04]  /*1069a0*/  LDL.64 R4, [R1+0x88] ;  /* 0x0000880001047983 */ /* 0x001ea80000100a00 */
        /* <DEDUP_REMOVED lines=16> */
[----:B------:R-:W4:Y:S04]  /*106ab0*/  LDL.LU R23, [R1+0xbf30] ;  /* 0x00bf300001177983 */ /* 0x000f280000300800 */
[----:B------:R-:W4:Y:S01]  /*106ac0*/  LDL.LU R22, [R1+0xbf2c] ;  /* 0x00bf2c0001167983 */ /* 0x000f220000300800 */
        /* <DEDUP_REMOVED lines=26> */
[----:B0-----:R-:W2:Y:S04]  /*106c70*/  LDL.LU.64 R10, [R1+0xbef0] ;  /* 0x00bef000010a7983 */ /* 0x001ea80000300a00 */
[----:B------:R-:W2:Y:S04]  /*106c80*/  LDL.LU.64 R8, [R1+0xbee8] ;  /* 0x00bee80001087983 */ /* 0x000ea80000300a00 */
[----:B------:R-:W-:Y:S04]  /*106c90*/  STL [R1+0xbd2c], R3 ;  /* 0x00bd2c0301007387 */ /* 0x000fe80000100800 */
[----:B------:R3:W-:Y:S01]  /*106ca0*/  STL [R1+0xbd28], R2 ;  /* 0x00bd280201007387 */ /* 0x0007e20000100800 */
[----:B------:R-:W-:Y:S03]  /*106cb0*/  HMMA.16816.F32 R4, R12, R6, R24 ;  /* 0x000000060c04723c */ /* 0x000fe60000001818 */
[----:B------:R-:W4:Y:S04]  /*106cc0*/  LDL.LU.64 R26, [R1+0xbee0] ;  /* 0x00bee000011a7983 */ /* 0x000f280000300a00 */
[----:B------:R-:W4:-:S12]  /*106cd0*/  LDL.LU.64 R24, [R1+0xbed8] ;  /* 0x00bed80001187983 */ /* 0x000f180000300a00 */
[----:B------:R-:W-:Y:S04]  /*106ce0*/  STL.64 [R1+0x23f0], R4 ;  /* 0x0023f00401007387 */ /* 0x000fe80000100a00 */
[----:B------:R2:W-:Y:S01]  /*106cf0*/  STL.64 [R1+0x23f8], R6 ;  /* 0x0023f80601007387 */ /* 0x0005e20000100a00 */
[----:B---3--:R-:W-:Y:S02]  /*106d00*/  IMAD.MOV.U32 R2, RZ, RZ, R21 ;  /* 0x000000ffff027224 */ /* 0x008fe400078e0015 */
[----:B------:R-:W-:Y:S01]  /*106d10*/  IMAD.MOV.U32 R3, RZ, RZ, R20 ;  /* 0x000000ffff037224 */ /* 0x000fe200078e0014 */
[C---:B--2---:R-:W-:Y:S08]  /*106d20*/  HMMA.16816.F32 R4, R12.reuse, R20, R8 ;  /* 0x000000140c04723c */ /* 0x044ff00000001808 */
[C---:B----4-:R-:W-:Y:S11]  /*106d30*/  HMMA.16816.F32 R8, R12.reuse, R22, R16 ;  /* 0x000000160c08723c */ /* 0x050ff60000001810 */
[----:B------:R-:W-:Y:S04]  /*106d40*/  STL.64 [R1+0x23e0], R4 ;  /* 0x0023e00401007387 */ /* 0x000fe80000100a00 */
[----:B------:R0:W-:Y:S02]  /*106d50*/  STL.64 [R1+0x23e8], R6 ;  /* 0x0023e80601007387 */ /* 0x0001e40000100a00 */
[----:B0-----:R-:W-:Y:S02]  /*106d60*/  HMMA.16816.F32 R4, R12, R28, R24 ;  /* 0x0000001c0c04723c */ /* 0x001fe40000001818 */
[----:B------:R0:W-:Y:S04]  /*106d70*/  STL [R1+0xbd34], R2 ;  /* 0x00bd340201007387 */ /* 0x0001e80000100800 */
[----:B------:R1:W-:Y:S04]  /*106d80*/  STL [R1+0xbd30], R3 ;  /* 0x00bd300301007387 */ /* 0x0003e80000100800 */
[----:B------:R-:W-:Y:S04]  /*106d90*/  STL.64 [R1+0x23d0], R8 ;  /* 0x0023d00801007387 */ /* 0x000fe80000100a00 */
[----:B------:R-:W-:Y:S01]  /*106da0*/  STL.64 [R1+0x23d8], R10 ;  /* 0x0023d80a01007387 */ /* 0x000fe20000100a00 */
[----:B0-----:R-:W-:-:S04]  /*106db0*/  IMAD.MOV.U32 R2, RZ, RZ, R28 ;  /* 0x000000ffff027224 */ /* 0x001fc800078e001c */
[----:B------:R-:W-:Y:S04]  /*106dc0*/  STL.64 [R1+0x23c0], R4 ;  /* 0x0023c00401007387 */ /* 0x000fe80000100a00 */
[----:B------:R-:W-:Y:S04]  /*106dd0*/  STL.64 [R1+0x23c8], R6 ;  /* 0x0023c80601007387 */ /* 0x000fe80000100a00 */
[----:B------:R-:W2:Y:S01]  /*106de0*/  LDL R28, [R1+0x10] ;  /* 0x00001000011c7983 */ /* 0x000ea20000100800 */
[----:B-1----:R-:W-:Y:S02]  /*106df0*/  IMAD.MOV.U32 R3, RZ, RZ, R29 ;  /* 0x000000ffff037224 */ /* 0x002fe400078e001d */
[----:B------:R-:W-:-:S02]  /*106e00*/  IMAD.MOV.U32 R29, RZ, RZ, R0 ;  /* 0x000000ffff1d7224 */ /* 0x000fc400078e0000 */
[----:B------:R-:W3:Y:S04]  /*106e10*/  LDL.LU R0, [R1+0xbed0] ;  /* 0x00bed00001007983 */ /* 0x000ee80000300800 */
[----:B--2---:R-:W-:Y:S04]  /*106e20*/  STL.64 [R1+0xbe28], R28 ;  /* 0x00be281c01007387 */ /* 0x004fe80000100a00 */
[----:B------:R-:W2:Y:S04]  /*106e30*/  LDL.LU R16, [R1+0x2150] ;  /* 0x0021500001107983 */ /* 0x000ea80000300800 */
        /* <DEDUP_REMOVED lines=8> */
[----:B0-----:R-:W4:Y:S04]  /*106ec0*/  LDL.LU R16, [R1+0x2170] ;  /* 0x0021700001107983 */ /* 0x001f280000300800 */
[----:B------:R-:W4:Y:S04]  /*106ed0*/  LDL.LU R17, [R1+0x2174] ;  /* 0x0021740001117983 */ /* 0x000f280000300800 */
[----:B------:R-:W2:Y:S04]  /*106ee0*/  LDL.LU R18, [R1+0x2178] ;  /* 0x0021780001127983 */ /* 0x000ea80000300800 */
        /* <DEDUP_REMOVED lines=18> */
[----:B0-----:R-:W4:Y:S01]  /*107010*/  LDL R18, [R1+0x40] ;  /* 0x0000400001127983 */ /* 0x001f220000100800 */
[----:B---3--:R-:W-:-:S03]  /*107020*/  IMAD.MOV.U32 R19, RZ, RZ, R0 ;  /* 0x000000ffff137224 */ /* 0x008fc600078e0000 */
[----:B------:R-:W3:Y:S04]  /*107030*/  LDL.LU R0, [R1+0xbec4] ;  /* 0x00bec40001007983 */ /* 0x000ee80000300800 */
[----:B--2---:R0:W-:Y:S04]  /*107040*/  STL.64 [R1+0xbe40], R16 ;  /* 0x00be401001007387 */ /* 0x0041e80000100a00 */
[----:B0-----:R-:W2:Y:S04]  /*107050*/  LDL.64 R16, [R1+0x48] ;  /* 0x0000480001107983 */ /* 0x001ea80000100a00 */
        /* <DEDUP_REMOVED lines=9> */
[----:B--2---:R-:W-:Y:S04]  /*1070f0*/  STL.64 [R1+0xbea0], R16 ;  /* 0x00bea01001007387 */ /* 0x004fe80000100a00 */
[----:B------:R-:W2:Y:S04]  /*107100*/  LDL.64 R6, [R1+0x28] ;  /* 0x0000280001067983 */ /* 0x000ea80000100a00 */
        /* <DEDUP_REMOVED lines=39> */
[----:B------:R-:W-:Y:S04]  /*107380*/  STL [R1+0xbd3c], R3 ;  /* 0x00bd3c0301007387 */ /* 0x000fe80000100800 */
[----:B------:R-:W-:Y:S01]  /*107390*/  STL [R1+0xbd38], R2 ;  /* 0x00bd380201007387 */ /* 0x000fe20000100800 */
[----:B----4-:R-:W-:Y:S03]  /*1073a0*/  HMMA.16816.F32 R16, R12, R18, R4 ;  /* 0x000000120c10723c */ /* 0x010fe60000001804 */
[----:B------:R-:W4:Y:S04]  /*1073b0*/  LDL.LU.64 R6, [R1+0xbeb8] ;  /* 0x00beb80001067983 */ /* 0x000f280000300a00 */
[----:B------:R-:W4:-:S12]  /*1073c0*/  LDL.LU.64 R4, [R1+0xbeb0] ;  /* 0x00beb00001047983 */ /* 0x000f180000300a00 */
        /* <DEDUP_REMOVED lines=27> */
[----:B------:R-:W-:-:S02]  /*107580*/  IMAD.MOV.U32 R2, RZ, RZ, R16 ;  /* 0x000000ffff027224 */ /* 0x000fc400078e0010 */
[----:B------:R-:W-:-:S05]  /*107590*/  IMAD.MOV.U32 R3, RZ, RZ, R17 ;  /* 0x000000ffff037224 */ /* 0x000fca00078e0011 */
[----:B------:R-:W-:Y:S04]  /*1075a0*/  STL [R1+0xbd4c], R3 ;  /* 0x00bd4c0301007387 */ /* 0x000fe80000100800 */
[----:B------:R-:W-:Y:S01]  /*1075b0*/  STL [R1+0xbd48], R2 ;  /* 0x00bd480201007387 */ /* 0x000fe20000100800 */
[----:B----4-:R-:W-:Y:S03]  /*1075c0*/  HMMA.16816.F32 R16, R12, R18, R4 ;  /* 0x000000120c10723c */ /* 0x010fe60000001804 */
[----:B------:R-:W2:Y:S04]  /*1075d0*/  LDL.LU.64 R6, [R1+0xbe58] ;  /* 0x00be580001067983 */ /* 0x000ea80000300a00 */
[----:B------:R-:W4:-:S12]  /*1075e0*/  LDL.LU.64 R4, [R1+0xbe50] ;  /* 0x00be500001047983 */ /* 0x000f180000300a00 */
        /* <DEDUP_REMOVED lines=11> */
[----:B------:R-:W-:Y:S02]  /*1076a0*/  IMAD.MOV.U32 R3, RZ, RZ, R28 ;  /* 0x000000ffff037224 */ /* 0x000fe400078e001c */
[----:B------:R-:W2:Y:S04]  /*1076b0*/  LDL.LU.64 R28, [R1+0xbe28] ;  /* 0x00be2800011c7983 */ /* 0x000ea80000300a00 */
[----:B------:R-:W-:Y:S04]  /*1076c0*/  STL [R1+0xbd54], R2 ;  /* 0x00bd540201007387 */ /* 0x000fe80000100800 */
[----:B------:R-:W-:Y:S01]  /*1076d0*/  STL [R1+0xbd50], R3 ;  /* 0x00bd500301007387 */ /* 0x000fe20000100800 */
        /* <DEDUP_REMOVED lines=11> */
[----:B------:R-:W4:Y:S01]  /*107790*/  LDL.LU.64 R16, [R1+0xbe08] ;  /* 0x00be080001107983 */ /* 0x000f220000300a00 */
[----:B------:R-:W-:Y:S01]  /*1077a0*/  HMMA.16816.F32 R8, R12, R20, R8 ;  /* 0x000000140c08723c */ /* 0x000fe20000001808 */
        /* <DEDUP_REMOVED lines=8> */
[----:B----4-:R-:W-:-:S15]  /*107830*/  HMMA.16816.F32 R4, R12, R22, R16 ;  /* 0x000000160c04723c */ /* 0x010fde0000001810 */
[----:B------:R-:W-:-:S04]  /*107840*/  NOP ;  /* 0x0000000000007918 */ /* 0x000fc80000000000 */
[----:B------:R-:W-:Y:S04]  /*107850*/  STL.64 [R1+0x2310], R4 ;  /* 0x0023100401007387 */ /* 0x000fe80000100a00 */
[----:B------:R2:W-:Y:S02]  /*107860*/  STL.64 [R1+0x2318], R6 ;  /* 0x0023180601007387 */ /* 0x0005e40000100a00 */
[C---:B--2---:R-:W-:Y:S02]  /*107870*/  HMMA.16816.F32 R4, R12.reuse, R28, R24 ;  /* 0x0000001c0c04723c */ /* 0x044fe40000001818 */
[----:B------:R-:W-:Y:S04]  /*107880*/  STL [R1+0xbd64], R2 ;  /* 0x00bd640201007387 */ /* 0x000fe80000100800 */
[----:B------:R-:W-:Y:S04]  /*107890*/  STL [R1+0xbd60], R3 ;  /* 0x00bd600301007387 */ /* 0x000fe80000100800 */
[----:B------:R-:W2:Y:S09]  /*1078a0*/  LDL.LU R16, [R1+0x20b0] ;  /* 0x0020b00001107983 */ /* 0x000eb20000300800 */
[----:B------:R0:W-:Y:S04]  /*1078b0*/  STL.64 [R1+0x2300], R4 ;  /* 0x0023000401007387 */ /* 0x0001e80000100a00 */
[----:B------:R1:W-:Y:S04]  /*1078c0*/  STL.64 [R1+0x2308], R6 ;  /* 0x0023080601007387 */ /* 0x0003e80000100a00 */
        /* <DEDUP_REMOVED lines=11> */
[----:B0-----:R-:W3:Y:S04]  /*107980*/  LDL.LU R4, [R1+0x2120] ;  /* 0x0021200001047983 */ /* 0x001ee80000300800 */
[----:B------:R-:W3:Y:S04]  /*107990*/  LDL.LU R5, [R1+0x2124] ;  /* 0x0021240001057983 */ /* 0x000ee80000300800 */
[----:B-1----:R-:W3:Y:S04]  /*1079a0*/  LDL.LU R6, [R1+0x2128] ;  /* 0x0021280001067983 */ /* 0x002ee80000300800 */
[----:B------:R-:W3:Y:S04]  /*1079b0*/  LDL.LU R7, [R1+0x212c] ;  /* 0x00212c0001077983 */ /* 0x000ee80000300800 */
[----:B--2---:R-:W-:Y:S04]  /*1079c0*/  STL.64 [R1+0xbdf8], R26 ;  /* 0x00bdf81a01007387 */ /* 0x004fe80000100a00 */
[----:B------:R0:W-:Y:S04]  /*1079d0*/  STL.64 [R1+0xbdf0], R24 ;  /* 0x00bdf01801007387 */ /* 0x0001e80000100a00 */
[----:B0-----:R-:W2:Y:S04]  /*1079e0*/  LDL.LU R24, [R1+0x2110] ;  /* 0x0021100001187983 */ /* 0x001ea80000300800 */
[----:B------:R-:W2:Y:S04]  /*1079f0*/  LDL.LU R25, [R1+0x2114] ;  /* 0x0021140001197983 */ /* 0x000ea80000300800 */
[----:B--2---:R0:W-:Y:S04]  /*107a00*/  STL.64 [R1+0xbe00], R24 ;  /* 0x00be001801007387 */ /* 0x0041e80000100a00 */
[----:B0-----:R-:W3:Y:S04]  /*107a10*/  LDL.64 R24, [R1+0x8] ;  /* 0x0000080001187983 */ /* 0x001ee80000100a00 */
[----:B------:R-:W2:Y:S04]  /*107a20*/  LDL.LU R26, [R1+0x2118] ;  /* 0x00211800011a7983 */ /* 0x000ea80000300800 */
[----:B------:R-:W2:Y:S04]  /*107a30*/  LDL.LU R27, [R1+0x211c] ;  /* 0x00211c00011b7983 */ /* 0x000ea80000300800 */
[----:B------:R-:W2:Y:S04]  /*107a40*/  LDL.64 R28, [R1] ;  /* 0x00000000011c7983 */ /* 0x000ea80000100a00 */
[----:B------:R-:W-:Y:S04]  /*107a50*/  STL.64 [R1+0xbdd0], R22 ;  /* 0x00bdd01601007387 */ /* 0x000fe80000100a00 */
        /* <DEDUP_REMOVED lines=15> */
[----:B---3--:R-:W-:Y:S01]  /*107b50*/  HMMA.16816.F32 R4, R12, R24, R4 ;  /* 0x000000180c04723c */ /* 0x008fe20000001804 */
[----:B------:R-:W-:-:S02]  /*107b60*/  IMAD.MOV.U32 R2, RZ, RZ, R24 ;  /* 0x000000ffff027224 */ /* 0x000fc400078e0018 */
[----:B------:R-:W-:Y:S01]  /*107b70*/  IMAD.MOV.U32 R3, RZ, RZ, R25 ;  /* 0x000000ffff037224 */ /* 0x000fe200078e0019 */
[----:B--2---:R-:W-:Y:S04]  /*107b80*/  STL.64 [R1+0xbd90], R10 ;  /* 0x00bd900a01007387 */ /* 0x004fe80000100a00 */
[----:B------:R0:W-:Y:S04]  /*107b90*/  STL.64 [R1+0xbd88], R8 ;  /* 0x00bd880801007387 */ /* 0x0001e80000100a00 */
[----:B0-----:R-:W2:Y:S04]  /*107ba0*/  LDL.LU R8, [R1+0x20a0] ;  /* 0x0020a00001087983 */ /* 0x001ea80000300800 */
[----:B------:R-:W2:Y:S04]  /*107bb0*/  LDL.LU R9, [R1+0x20a4] ;  /* 0x0020a40001097983 */ /* 0x000ea80000300800 */
[----:B------:R-:W2:Y:S04]  /*107bc0*/  LDL.LU R10, [R1+0x20a8] ;  /* 0x0020a800010a7983 */ /* 0x000ea80000300800 */
[----:B------:R-:W3:Y:S01]  /*107bd0*/  LDL.LU.64 R24, [R1+0xbe00] ;  /* 0x00be000001187983 */ /* 0x000ee20000300a00 */
[----:B------:R-:W-:-:S03]  /*107be0*/  IMAD.MOV.U32 R11, RZ, RZ, R0 ;  /* 0x000000ffff0b7224 */ /* 0x000fc600078e0000 */
[----:B------:R0:W-:Y:S04]  /*107bf0*/  STL.64 [R1+0x22f0], R4 ;  /* 0x0022f00401007387 */ /* 0x0001e80000100a00 */
[----:B------:R1:W-:Y:S01]  /*107c00*/  STL [R1+0x22f8], R6 ;  /* 0x0022f80601007387 */ /* 0x0003e20000100800 */
[----:B------:R-:W-:-:S03]  /*107c10*/  IMAD.MOV.U32 R0, RZ, RZ, R7 ;  /* 0x000000ffff007224 */ /* 0x000fc600078e0007 */
[----:B0-----:R-:W2:Y:S04]  /*107c20*/  LDL.LU R4, [R1+0x2080] ;  /* 0x0020800001047983 */ /* 0x001ea80000300800 */
[----:B------:R-:W2:Y:S04]  /*107c30*/  LDL.LU R5, [R1+0x2084] ;  /* 0x0020840001057983 */ /* 0x000ea80000300800 */
[----:B-1----:R-:W2:Y:S04]  /*107c40*/  LDL.LU R6, [R1+0x2088] ;  /* 0x0020880001067983 */ /* 0x002ea80000300800 */
[----:B------:R-:W2:Y:S04]  /*107c50*/  LDL.LU R7, [R1+0x208c] ;  /* 0x00208c0001077983 */ /* 0x000ea80000300800 */
[----:B------:R0:W-:Y:S02]  /*107c60*/  STL [R1+0x9b50], R0 ;  /* 0x009b500001007387 */ /* 0x0001e40000100800 */
[----:B0-----:R-:W-:Y:S01]  /*107c70*/  IMAD.MOV.U32 R0, RZ, RZ, R29 ;  /* 0x000000ffff007224 */ /* 0x001fe200078e001d */
        /* <DEDUP_REMOVED lines=13> */
[----:B------:R-:W-:Y:S04]  /*107d50*/  STL [R1+0xbd18], R28 ;  /* 0x00bd181c01007387 */ /* 0x000fe80000100800 */
[----:B------:R-:W-:Y:S01]  /*107d60*/  STL [R1+0xbcf8], R29 ;  /* 0x00bcf81d01007387 */ /* 0x000fe20000100800 */
        /* <DEDUP_REMOVED lines=3990> */
[----:B------:R0:W-:Y:S04]  /*1176d0*/  STL.64 [R1+0x328], R6 ;  /* 0x0003280601007387 */ /* 0x0001e80000100a00 */
        /* <DEDUP_REMOVED lines=11> */
[----:B0-----:R-:W3:Y:S04]  /*117790*/  LDL.64 R6, [R1+0x8] ;  /* 0x0000080001067983 */ /* 0x001ee80000100a00 */
        /* <DEDUP_REMOVED lines=24> */
[----:B---3--:R-:W-:Y:S03]  /*117920*/  HMMA.16816.F32 R24, R12, R6, R24 ;  /* 0x000000060c18723c */ /* 0x008fe60000001818 */
        /* <DEDUP_REMOVED lines=12> */
[----:B------:R-:W-:Y:S04]  /*1179f0*/  STL [R1+0xa934], R3 ;  /* 0x00a9340301007387 */ /* 0x000fe80000100800 */
[----:B------:R-:W-:Y:S04]  /*117a00*/  STL.64 [R1+0x310], R24 ;  /* 0x0003101801007387 */ /* 0x000fe80000100a00 */
[----:B------:R0:W-:Y:S04]  /*117a10*/  STL.64 [R1+0x318], R26 ;  /* 0x0003181a01007387 */ /* 0x0001e80000100a00 */
[----:B0-----:R-:W2:Y:S04]  /*117a20*/  LDL.LU.64 R26, [R1+0xa9d8] ;  /* 0x00a9d800011a7983 */ /* 0x001ea80000300a00 */
[----:B------:R-:W2:Y:S04]  /*117a30*/  LDL.LU.64 R24, [R1+0xa9d0] ;  /* 0x00a9d00001187983 */ /* 0x000ea80000300a00 */
[----:B------:R-:W3:Y:S01]  /*117a40*/  LDL.LU R4, [R1+0xe90] ;  /* 0x000e900001047983 */ /* 0x000ee20000300800 */
[----:B------:R-:W-:-:S03]  /*117a50*/  IMAD.MOV.U32 R0, RZ, RZ, R6 ;  /* 0x000000ffff007224 */ /* 0x000fc600078e0006 */
[----:B------:R-:W3:Y:S01]  /*117a60*/  LDL.LU R5, [R1+0xe94] ;  /* 0x000e940001057983 */ /* 0x000ee20000300800 */
[----:B------:R-:W-:-:S03]  /*117a70*/  IMAD.MOV.U32 R2, RZ, RZ, R7 ;  /* 0x000000ffff027224 */ /* 0x000fc600078e0007 */
        /* <DEDUP_REMOVED lines=84> */
[----:B------:R4:W-:Y:S02]  /*117fc0*/  STL.64 [R1+0x278], R18 ;  /* 0x0002781201007387 */ /* 0x0009e40000100a00 */
[C---:B----4-:R-:W-:Y:S08]  /*117fd0*/  HMMA.16816.F32 R16, R12.reuse, R6, R20 ;  /* 0x000000060c10723c */ /* 0x050ff00000001814 */
[----:B--2---:R-:W-:Y:S01]  /*117fe0*/  HMMA.16816.F32 R8, R12, R4, R24 ;  /* 0x000000040c08723c */ /* 0x004fe20000001818 */
[----:B------:R-:W-:Y:S10]  /*117ff0*/  STL.64 [R1+0xa678], R6 ;  /* 0x00a6780601007387 */ /* 0x000ff40000100a00 */
[----:B------:R0:W-:Y:S04]  /*118000*/  STL.64 [R1+0x260], R16 ;  /* 0x0002601001007387 */ /* 0x0001e80000100a00 */
[----:B------:R1:W-:Y:S04]  /*118010*/  STL.64 [R1+0x268], R18 ;  /* 0x0002681201007387 */ /* 0x0003e80000100a00 */
[----:B------:R-:W-:Y:S04]  /*118020*/  STL.64 [R1+0xa670], R4 ;  /* 0x00a6700401007387 */ /* 0x000fe80000100a00 */
[----:B------:R-:W-:Y:S04]  /*118030*/  STL.64 [R1+0x250], R8 ;  /* 0x0002500801007387 */ /* 0x000fe80000100a00 */
[----:B------:R2:W-:Y:S04]  /*118040*/  STL.64 [R1+0x258], R10 ;  /* 0x0002580a01007387 */ /* 0x0005e80000100a00 */
[----:B0-----:R-:W3:Y:S04]  /*118050*/  LDL.LU R16, [R1+0x13f0] ;  /* 0x0013f00001107983 */ /* 0x001ee80000300800 */
[----:B------:R-:W3:Y:S04]  /*118060*/  LDL.LU R17, [R1+0x13f4] ;  /* 0x0013f40001117983 */ /* 0x000ee80000300800 */
[----:B-1----:R-:W4:Y:S04]  /*118070*/  LDL.LU R18, [R1+0x13f8] ;  /* 0x0013f80001127983 */ /* 0x002f280000300800 */
[----:B------:R-:W4:Y:S01]  /*118080*/  LDL.LU R19, [R1+0x13fc] ;  /* 0x0013fc0001137983 */ /* 0x000f220000300800 */
[----:B--2---:R-:W-:-:S03]  /*118090*/  IMAD.MOV.U32 R11, RZ, RZ, R3 ;  /* 0x000000ffff0b7224 */ /* 0x004fc600078e0003 */
[----:B----4-:R-:W-:Y:S04]  /*1180a0*/  STL.64 [R1+0xa6f8], R18 ;  /* 0x00a6f81201007387 */ /* 0x010fe80000100a00 */
[----:B---3--:R-:W-:Y:S04]  /*1180b0*/  STL.64 [R1+0xa6f0], R16 ;  /* 0x00a6f01001007387 */ /* 0x008fe80000100a00 */
[----:B------:R-:W2:Y:S04]  /*1180c0*/  LDL R10, [R1] ;  /* 0x00000000010a7983 */ /* 0x000ea80000100800 */
[----:B------:R-:W3:Y:S04]  /*1180d0*/  LDL.LU R3, [R1+0xa934] ;  /* 0x00a9340001037983 */ /* 0x000ee80000300800 */
[----:B--2---:R0:W-:Y:S04]  /*1180e0*/  STL.64 [R1+0xa700], R10 ;  /* 0x00a7000a01007387 */ /* 0x0041e80000100a00 */
[----:B------:R-:W2:Y:S04]  /*1180f0*/  LDL.LU R4, [R1+0x13c0] ;  /* 0x0013c00001047983 */ /* 0x000ea80000300800 */
[----:B------:R-:W2:Y:S04]  /*118100*/  LDL.LU R5, [R1+0x13c4] ;  /* 0x0013c40001057983 */ /* 0x000ea80000300800 */
[----:B------:R-:W4:Y:S04]  /*118110*/  LDL.LU R6, [R1+0x13c8] ;  /* 0x0013c80001067983 */ /* 0x000f280000300800 */
[----:B------:R-:W4:Y:S01]  /*118120*/  LDL.LU R7, [R1+0x13cc] ;  /* 0x0013cc0001077983 */ /* 0x000f220000300800 */
[----:B------:R-:W-:-:S02]  /*118130*/  IMAD.MOV.U32 R26, RZ, RZ, R0 ;  /* 0x000000ffff1a7224 */ /* 0x000fc400078e0000 */
[----:B------:R-:W-:Y:S01]  /*118140*/  IMAD.MOV.U32 R27, RZ, RZ, R2 ;  /* 0x000000ffff1b7224 */ /* 0x000fe200078e0002 */
[----:B----4-:R1:W-:Y:S04]  /*118150*/  STL.64 [R1+0xa710], R6 ;  /* 0x00a7100601007387 */ /* 0x0103e80000100a00 */
[----:B--2---:R-:W-:Y:S04]  /*118160*/  STL.64 [R1+0xa708], R4 ;  /* 0x00a7080401007387 */ /* 0x004fe80000100a00 */
[----:B------:R-:W2:Y:S04]  /*118170*/  LDL.LU R0, [R1+0xa930] ;  /* 0x00a9300001007983 */ /* 0x000ea80000300800 */
[----:B------:R-:W1:Y:S04]  /*118180*/  LDL.LU R2, [R1+0xa92c] ;  /* 0x00a92c0001027983 */ /* 0x000e680000300800 */
[----:B------:R-:W4:Y:S01]  /*118190*/  LDL R24, [R1+0x10] ;  /* 0x0000100001187983 */ /* 0x000f220000100800 */
[----:B---3--:R-:W-:-:S03]  /*1181a0*/  IMAD.MOV.U32 R25, RZ, RZ, R3 ;  /* 0x000000ffff197224 */ /* 0x008fc600078e0003 */
[----:B------:R-:W3:Y:S04]  /*1181b0*/  LDL.LU R3, [R1+0xa928] ;  /* 0x00a9280001037983 */ /* 0x000ee80000300800 */
[----:B------:R-:W-:Y:S04]  /*1181c0*/  STL.64 [R1+0xa720], R26 ;  /* 0x00a7201a01007387 */ /* 0x000fe80000100a00 */
[----:B----4-:R4:W-:Y:S04]  /*1181d0*/  STL.64 [R1+0xa718], R24 ;  /* 0x00a7181801007387 */ /* 0x0109e80000100a00 */
[----:B------:R-:W3:Y:S04]  /*1181e0*/  LDL.LU R8, [R1+0x1380] ;  /* 0x0013800001087983 */ /* 0x000ee80000300800 */
[----:B------:R-:W3:Y:S04]  /*1181f0*/  LDL.LU R9, [R1+0x1384] ;  /* 0x0013840001097983 */ /* 0x000ee80000300800 */
[----:B0-----:R-:W3:Y:S04]  /*118200*/  LDL.LU R10, [R1+0x1388] ;  /* 0x00138800010a7983 */ /* 0x001ee80000300800 */
[----:B------:R-:W3:Y:S01]  /*118210*/  LDL.LU R11, [R1+0x138c] ;  /* 0x00138c00010b7983 */ /* 0x000ee20000300800 */
[----:B-1----:R-:W-:-:S02]  /*118220*/  IMAD.MOV.U32 R6, RZ, RZ, R2 ;  /* 0x000000ffff067224 */ /* 0x002fc400078e0002 */
[----:B--2---:R-:W-:Y:S01]  /*118230*/  IMAD.MOV.U32 R7, RZ, RZ, R0 ;  /* 0x000000ffff077224 */ /* 0x004fe200078e0000 */
[----:B---3--:R-:W-:Y:S04]  /*118240*/  STL.64 [R1+0xa730], R10 ;  /* 0x00a7300a01007387 */ /* 0x008fe80000100a00 */
[----:B------:R0:W-:Y:S04]  /*118250*/  STL.64 [R1+0xa728], R8 ;  /* 0x00a7280801007387 */ /* 0x0001e80000100a00 */
[----:B------:R-:W2:Y:S04]  /*118260*/  LDL.LU R2, [R1+0xa924] ;  /* 0x00a9240001027983 */ /* 0x000ea80000300800 */
[----:B------:R-:W3:Y:S04]  /*118270*/  LDL.LU R0, [R1+0xa920] ;  /* 0x00a9200001007983 */ /* 0x000ee80000300800 */
[----:B----4-:R-:W4:Y:S04]  /*118280*/  LDL.LU R24, [R1+0x1360] ;  /* 0x0013600001187983 */ /* 0x010f280000300800 */
[----:B------:R-:W4:Y:S04]  /*118290*/  LDL.LU R25, [R1+0x1364] ;  /* 0x0013640001197983 */ /* 0x000f280000300800 */
[----:B------:R-:W2:Y:S04]  /*1182a0*/  LDL.LU R26, [R1+0x1368] ;  /* 0x00136800011a7983 */ /* 0x000ea80000300800 */
[----:B------:R-:W2:Y:S01]  /*1182b0*/  LDL.LU R27, [R1+0x136c] ;  /* 0x00136c00011b7983 */ /* 0x000ea20000300800 */
[----:B------:R-:W-:-:S03]  /*1182c0*/  IMAD.MOV.U32 R5, RZ, RZ, R3 ;  /* 0x000000ffff057224 */ /* 0x000fc600078e0003 */
[----:B--2---:R3:W-:Y:S04]  /*1182d0*/  STL.64 [R1+0xa740], R26 ;  /* 0x00a7401a01007387 */ /* 0x0047e80000100a00 */
[----:B----4-:R1:W-:Y:S04]  /*1182e0*/  STL.64 [R1+0xa738], R24 ;  /* 0x00a7381801007387 */ /* 0x0103e80000100a00 */
[----:B------:R-:W2:Y:S04]  /*1182f0*/  LDL R4, [R1+0x20] ;  /* 0x0000200001047983 */ /* 0x000ea80000100800 */
[----:B------:R-:W4:Y:S04]  /*118300*/  LDL.LU R3, [R1+0xa91c] ;  /* 0x00a91c0001037983 */ /* 0x000f280000300800 */
[----:B------:R-:W-:Y:S04]  /*118310*/  STL.64 [R1+0xa750], R6 ;  /* 0x00a7500601007387 */ /* 0x000fe80000100a00 */
        /* <DEDUP_REMOVED lines=125> */
[----:B----4-:R-:W-:-:S05]  /*118af0*/  IMAD.MOV.U32 R25, RZ, RZ, R3 ;  /* 0x000000ffff197224 */ /* 0x010fca00078e0003 */
[----:B--2---:R-:W-:Y:S04]  /*118b00*/  STL.64 [R1+0xa890], R24 ;  /* 0x00a8901801007387 */ /* 0x004fe80000100a00 */
[----:B---3--:R-:W-:Y:S04]  /*118b10*/  STL.64 [R1+0xa858], R10 ;  /* 0x00a8580a01007387 */ /* 0x008fe80000100a00 */
[----:B------:R0:W-:Y:S04]  /*118b20*/  STL.64 [R1+0xa850], R8 ;  /* 0x00a8500801007387 */ /* 0x0001e80000100a00 */
[----:B0-----:R-:W2:Y:S04]  /*118b30*/  LDL.LU R8, [R1+0xf60] ;  /* 0x000f600001087983 */ /* 0x001ea80000300800 */
[----:B------:R-:W2:Y:S04]  /*118b40*/  LDL.LU R9, [R1+0xf64] ;  /* 0x000f640001097983 */ /* 0x000ea80000300800 */
[----:B------:R-:W3:Y:S04]  /*118b50*/  LDL.LU R10, [R1+0xf68] ;  /* 0x000f6800010a7983 */ /* 0x000ee80000300800 */
[----:B------:R-:W3:Y:S01]  /*118b60*/  LDL.LU R11, [R1+0xf6c] ;  /* 0x000f6c00010b7983 */ /* 0x000ee20000300800 */
[----:B------:R-:W-:-:S03]  /*118b70*/  IMAD R29, R28, 0x100, R29 ;  /* 0x000001001c1d7824 */ /* 0x000fc600078e021d */
[----:B---3--:R-:W-:Y:S04]  /*118b80*/  STL.64 [R1+0xa870], R10 ;  /* 0x00a8700a01007387 */ /* 0x008fe80000100a00 */
[----:B--2---:R0:W-:Y:S04]  /*118b90*/  STL.64 [R1+0xa868], R8 ;  /* 0x00a8680801007387 */ /* 0x0041e80000100a00 */
[----:B0-----:R-:W2:Y:S04]  /*118ba0*/  LDL.LU R8, [R1+0xf40] ;  /* 0x000f400001087983 */ /* 0x001ea80000300800 */
[----:B------:R-:W2:Y:S04]  /*118bb0*/  LDL.LU R9, [R1+0xf44] ;  /* 0x000f440001097983 */ /* 0x000ea80000300800 */
[----:B------:R-:W3:Y:S04]  /*118bc0*/  LDL.LU R10, [R1+0xf48] ;  /* 0x000f4800010a7983 */ /* 0x000ee80000300800 */
[----:B------:R-:W3:Y:S04]  /*118bd0*/  LDL.LU R11, [R1+0xf4c] ;  /* 0x000f4c00010b7983 */ /* 0x000ee80000300800 */
[----:B------:R-:W4:Y:S01]  /*118be0*/  LDL.LU R28, [R1+0x3ba4] ;  /* 0x003ba400011c7983 */ /* 0x000f220000300800 */
[----:B------:R-:W-:-:S03]  /*118bf0*/  IMAD.MOV.U32 R26, RZ, RZ, R2 ;  /* 0x000000ffff1a7224 */ /* 0x000fc600078e0002 */
[----:B------:R-:W4:Y:S04]  /*118c00*/  LDL.LU R25, [R1+0x3ba0] ;  /* 0x003ba00001197983 */ /* 0x000f280000300800 */
[----:B------:R-:W4:Y:S04]  /*118c10*/  LDL.LU R2, [R1+0x3bac] ;  /* 0x003bac0001027983 */ /* 0x000f280000300800 */
        /* <DEDUP_REMOVED lines=157> */
[----:B0-----:R-:W3:Y:S04]  /*1195f0*/  LDL.LU.64 R10, [R1+0xa700] ;  /* 0x00a70000010a7983 */ /* 0x001ee80000300a00 */
[----:B------:R-:W2:Y:S04]  /*119600*/  LDL.LU.64 R18, [R1+0xa6f8] ;  /* 0x00a6f80001127983 */ /* 0x000ea80000300a00 */
[----:B------:R-:W2:Y:S04]  /*119610*/  LDL.LU.64 R16, [R1+0xa6f0] ;  /* 0x00a6f00001107983 */ /* 0x000ea80000300a00 */
[----:B------:R-:W-:Y:S04]  /*119620*/  STL.64 [R1+0x120], R24 ;  /* 0x0001201801007387 */ /* 0x000fe80000100a00 */
[----:B------:R0:W-:Y:S04]  /*119630*/  STL.64 [R1+0x128], R26 ;  /* 0x0001281a01007387 */ /* 0x0001e80000100a00 */
[----:B0-----:R-:W4:Y:S04]  /*119640*/  LDL.LU.64 R26, [R1+0xa6e8] ;  /* 0x00a6e800011a7983 */ /* 0x001f280000300a00 */
[----:B------:R-:W4:Y:S04]  /*119650*/  LDL.LU.64 R24, [R1+0xa6e0] ;  /* 0x00a6e00001187983 */ /* 0x000f280000300a00 */
[----:B------:R-:W-:Y:S01]  /*119660*/  STL.64 [R1+0xa5e8], R28 ;  /* 0x00a5e81c01007387 */ /* 0x000fe20000100a00 */
[C---:B---3--:R-:W-:Y:S08]  /*119670*/  HMMA.16816.F32 R4, R12.reuse, R10, R4 ;  /* 0x0000000a0c04723c */ /* 0x048ff00000001804 */
[C---:B--2---:R-:W-:Y:S11]  /*119680*/  HMMA.16816.F32 R8, R12.reuse, R28, R16 ;  /* 0x0000001c0c08723c */ /* 0x044ff60000001810 */
[----:B------:R-:W-:Y:S04]  /*119690*/  STL.64 [R1+0x110], R4 ;  /* 0x0001100401007387 */ /* 0x000fe80000100a00 */
[----:B------:R4:W-:Y:S02]  /*1196a0*/  STL.64 [R1+0x118], R6 ;  /* 0x0001180601007387 */ /* 0x0009e40000100a00 */
[C---:B----4-:R-:W-:Y:S02]  /*1196b0*/  HMMA.16816.F32 R4, R12.reuse, R26, R20 ;  /* 0x0000001a0c04723c */ /* 0x050fe40000001814 */
[----:B------:R-:W-:Y:S04]  /*1196c0*/  STL.64 [R1+0x100], R8 ;  /* 0x0001000801007387 */ /* 0x000fe80000100a00 */
[----:B------:R-:W-:Y:S04]  /*1196d0*/  STL.64 [R1+0x108], R10 ;  /* 0x0001080a01007387 */ /* 0x000fe80000100a00 */
[----:B------:R-:W2:Y:S09]  /*1196e0*/  LDL.LU R20, [R1+0x1410] ;  /* 0x0014100001147983 */ /* 0x000eb20000300800 */
[----:B------:R0:W-:Y:S04]  /*1196f0*/  STL.64 [R1+0xf0], R4 ;  /* 0x0000f00401007387 */ /* 0x0001e80000100a00 */
[----:B------:R1:W-:Y:S04]  /*119700*/  STL.64 [R1+0xf8], R6 ;  /* 0x0000f80601007387 */ /* 0x0003e80000100a00 */
[----:B------:R-:W2:Y:S04]  /*119710*/  LDL.LU R21, [R1+0x1414] ;  /* 0x0014140001157983 */ /* 0x000ea80000300800 */
[----:B------:R-:W2:Y:S04]  /*119720*/  LDL.LU R22, [R1+0x1418] ;  /* 0x0014180001167983 */ /* 0x000ea80000300800 */
[----:B------:R-:W2:Y:S04]  /*119730*/  LDL.LU R23, [R1+0x141c] ;  /* 0x00141c0001177983 */ /* 0x000ea80000300800 */
[----:B0-----:R-:W3:Y:S04]  /*119740*/  LDL.LU R4, [R1+0x14b0] ;  /* 0x0014b00001047983 */ /* 0x001ee80000300800 */
[----:B------:R-:W3:Y:S04]  /*119750*/  LDL.LU R5, [R1+0x14b4] ;  /* 0x0014b40001057983 */ /* 0x000ee80000300800 */
        /* <DEDUP_REMOVED lines=31> */
[----:B0-----:R-:W4:Y:S04]  /*119950*/  LDL.LU.64 R22, [R1+0xa6d8] ;  /* 0x00a6d80001167983 */ /* 0x001f280000300a00 */
[----:B------:R-:W2:Y:S04]  /*119960*/  LDL.LU.64 R20, [R1+0xa6d0] ;  /* 0x00a6d00001147983 */ /* 0x000ea80000300a00 */
        /* <DEDUP_REMOVED lines=25> */
[----:B------:R-:W2:Y:S04]  /*119b00*/  LDL.LU.64 R16, [R1+0xa6b0] ;  /* 0x00a6b00001107983 */ /* 0x000ea80000300a00 */
        /* <DEDUP_REMOVED lines=39> */
[C---:B--2---:R-:W-:Y:S08]  /*119d80*/  HMMA.16816.F32 R24, R12.reuse, R6, R24 ;  /* 0x000000060c18723c */ /* 0x044ff00000001818 */
[----:B---3--:R-:W-:Y:S11]  /*119d90*/  HMMA.16816.F32 R8, R12, R4, R8 ;  /* 0x000000040c08723c */ /* 0x008ff60000001808 */
[----:B------:R-:W-:Y:S04]  /*119da0*/  STL.64 [R1+0x9a0], R24 ;  /* 0x0009a01801007387 */ /* 0x000fe80000100a00 */
[----:B------:R0:W-:Y:S04]  /*119db0*/  STL.64 [R1+0x9a8], R26 ;  /* 0x0009a81a01007387 */ /* 0x0001e80000100a00 */
[----:B0-----:R-:W2:Y:S04]  /*119dc0*/  LDL.LU.64 R26, [R1+0xa668] ;  /* 0x00a66800011a7983 */ /* 0x001ea80000300a00 */
[----:B------:R-:W2:Y:S04]  /*119dd0*/  LDL.LU.64 R24, [R1+0xa660] ;  /* 0x00a6600001187983 */ /* 0x000ea80000300a00 */
[----:B------:R-:W-:Y:S04]  /*119de0*/  STL [R1+0xa47c], R6 ;  /* 0x00a47c0601007387 */ /* 0x000fe80000100800 */
[----:B------:R-:W-:Y:S04]  /*119df0*/  STL [R1+0xa478], R7 ;  /* 0x00a4780701007387 */ /* 0x000fe80000100800 */
[----:B------:R-:W-:Y:S04]  /*119e00*/  STL [R1+0xa484], R4 ;  /* 0x00a4840401007387 */ /* 0x000fe80000100800 */
[----:B------:R0:W-:Y:S04]  /*119e10*/  STL [R1+0xa480], R5 ;  /* 0x00a4800501007387 */ /* 0x0001e80000100800 */
[----:B------:R1:W-:Y:S04]  /*119e20*/  STL.64 [R1+0x9d0], R8 ;  /* 0x0009d00801007387 */ /* 0x0003e80000100a00 */
[----:B------:R-:W-:Y:S04]  /*119e30*/  STL.64 [R1+0x9d8], R10 ;  /* 0x0009d80a01007387 */ /* 0x000fe80000100a00 */
[----:B0-----:R-:W3:Y:S01]  /*119e40*/  LDL.LU.64 R4, [R1+0x90] ;  /* 0x0000900001047983 */ /* 0x001ee20000300a00 */
[----:B----4-:R-:W-:-:S02]  /*119e50*/  IMAD R6, R20, 0x100, R19 ;  /* 0x0000010014067824 */ /* 0x010fc400078e0213 */
[----:B-1----:R-:W-:Y:S01]  /*119e60*/  IMAD R8, R22, 0x100, R21 ;  /* 0x0000010016087824 */ /* 0x002fe200078e0215 */
[----:B---3--:R-:W-:Y:S04]  /*119e70*/  STL [R1+0xa658], R5 ;  /* 0x00a6580501007387 */ /* 0x008fe80000100800 */
[----:B------:R0:W-:Y:S04]  /*119e80*/  STL [R1+0x7a0], R6 ;  /* 0x0007a00601007387 */ /* 0x0001e80000100800 */
[----:B0-----:R-:W3:Y:S04]  /*119e90*/  LDL.LU.64 R6, [R1+0x98] ;  /* 0x0000980001067983 */ /* 0x001ee80000300a00 */
[----:B------:R2:W-:Y:S02]  /*119ea0*/  STL [R1+0x7a4], R8 ;  /* 0x0007a40801007387 */ /* 0x0005e40000100800 */
[----:B--2---:R-:W-:Y:S02]  /*119eb0*/  HMMA.16816.F32 R8, R12, R2, R24 ;  /* 0x000000020c08723c */ /* 0x004fe40000001818 */
[----:B------:R-:W2:Y:S04]  /*119ec0*/  LDL.LU R14, [R1+0x7a0] ;  /* 0x0007a000010e7983 */ /* 0x000ea80000300800 */
[----:B------:R-:W4:-:S13]  /*119ed0*/  LDL.LU R15, [R1+0x7a4] ;  /* 0x0007a400010f7983 */ /* 0x000f1a0000300800 */
[----:B------:R0:W-:Y:S04]  /*119ee0*/  STL.64 [R1+0x9c0], R8 ;  /* 0x0009c00801007387 */ /* 0x0001e80000100a00 */
[----:B------:R1:W-:Y:S04]  /*119ef0*/  STL.64 [R1+0x9c8], R10 ;  /* 0x0009c80a01007387 */ /* 0x0003e80000100a00 */
        /* <DEDUP_REMOVED lines=11> */
[----:B------:R-:W-:Y:S01]  /*119fb0*/  IMAD R0, R0, 0x100, R29 ;  /* 0x0000010000007824 */ /* 0x000fe200078e021d */
[----:B------:R-:W-:Y:S01]  /*119fc0*/  F2FP.F16.E4M3.UNPACK_B R12, R14 ;  /* 0x0000000eff0c723e */ /* 0x000fe200020006ff */
[----:B--2---:R-:W-:Y:S04]  /*119fd0*/  STL.64 [R1+0xa650], R10 ;  /* 0x00a6500a01007387 */ /* 0x004fe80000100a00 */
[----:B------:R0:W-:Y:S04]  /*119fe0*/  STL.64 [R1+0xa648], R8 ;  /* 0x00a6480801007387 */ /* 0x0001e80000100a00 */
[----:B0-----:R-:W3:Y:S04]  /*119ff0*/  LDL.LU R8, [R1+0x1510] ;  /* 0x0015100001087983 */ /* 0x001ee80000300800 */
[----:B------:R-:W3:Y:S04]  /*11a000*/  LDL.LU R9, [R1+0x1514] ;  /* 0x0015140001097983 */ /* 0x000ee80000300800 */
[----:B------:R-:W3:Y:S04]  /*11a010*/  LDL.LU R10, [R1+0x1518] ;  /* 0x00151800010a7983 */ /* 0x000ee80000300800 */
[----:B------:R-:W3:Y:S01]  /*11a020*/  LDL.LU R11, [R1+0x151c] ;  /* 0x00151c00010b7983 */ /* 0x000ee20000300800 */
[----:B----4-:R-:W-:-:S02]  /*11a030*/  F2FP.F16.E4M3.UNPACK_B R13, R15 ;  /* 0x0000000fff0d723e */ /* 0x010fc400020006ff */
[----:B------:R-:W-:Y:S02]  /*11a040*/  F2FP.F16.E4M3.UNPACK_B R14, R5 ;  /* 0x00000005ff0e723e */ /* 0x000fe400020006ff */
[----:B------:R-:W-:Y:S01]  /*11a050*/  F2FP.F16.E4M3.UNPACK_B R15, R0 ;  /* 0x00000000ff0f723e */ /* 0x000fe200020006ff */
[----:B------:R-:W2:Y:S04]  /*11a060*/  LDL.LU.64 R20, [R1+0x80] ;  /* 0x0000800001147983 */ /* 0x000ea80000300a00 */
[----:B------:R-:W4:Y:S04]  /*11a070*/  LDL.LU R16, [R1+0x1590] ;  /* 0x0015900001107983 */ /* 0x000f280000300800 */
[----:B------:R-:W4:Y:S04]  /*11a080*/  LDL.LU R17, [R1+0x1594] ;  /* 0x0015940001117983 */ /* 0x000f280000300800 */
[----:B------:R-:W4:Y:S04]  /*11a090*/  LDL.LU R18, [R1+0x1598] ;  /* 0x0015980001127983 */ /* 0x000f280000300800 */
[----:B------:R-:W4:Y:S04]  /*11a0a0*/  LDL.LU R19, [R1+0x159c] ;  /* 0x00159c0001137983 */ /* 0x000f280000300800 */
[----:B------:R-:W2:Y:S04]  /*11a0b0*/  LDL.LU.64 R22, [R1+0x78] ;  /* 0x0000780001167983 */ /* 0x000ea80000300a00 */
[----:B------:R-:W2:Y:S04]  /*11a0c0*/  LDL.LU R24, [R1+0x15b0] ;  /* 0x0015b00001187983 */ /* 0x000ea80000300800 */
[----:B------:R-:W2:Y:S04]  /*11a0d0*/  LDL.LU R25, [R1+0x15b4] ;  /* 0x0015b40001197983 */ /* 0x000ea80000300800 */
[----:B------:R-:W2:Y:S04]  /*11a0e0*/  LDL.LU R26, [R1+0x15b8] ;  /* 0x0015b800011a7983 */ /* 0x000ea80000300800 */
[----:B------:R-:W2:Y:S04]  /*11a0f0*/  LDL.LU R27, [R1+0x15bc] ;  /* 0x0015bc00011b7983 */ /* 0x000ea80000300800 */
[----:B------:R-:W2:Y:S04]  /*11a100*/  LDL.LU.64 R28, [R1+0x70] ;  /* 0x00007000011c7983 */ /* 0x000ea80000300a00 */
[----:B------:R-:W-:Y:S04]  /*11a110*/  STL [R1+0xa44c], R2 ;  /* 0x00a44c0201007387 */ /* 0x000fe80000100800 */
[----:B------:R-:W-:Y:S04]  /*11a120*/  STL [R1+0xa448], R3 ;  /* 0x00a4480301007387 */ /* 0x000fe80000100800 */
        /* <DEDUP_REMOVED lines=9> */
[----:B--2---:R-:W-:Y:S01]  /*11a1c0*/  IMAD.MOV.U32 R3, RZ, RZ, R5 ;  /* 0x000000ffff037224 */ /* 0x004fe200078e0005 */
[----:B------:R-:W-:Y:S04]  /*11a1d0*/  STL [R1+0xa48c], R0 ;  /* 0x00a48c0001007387 */ /* 0x000fe80000100800 */
[----:B------:R-:W-:Y:S01]  /*11a1e0*/  STL [R1+0xa488], R2 ;  /* 0x00a4880201007387 */ /* 0x000fe20000100800 */
[----:B------:R-:W-:Y:S01]  /*11a1f0*/  IMAD.MOV.U32 R7, RZ, RZ, R4 ;  /* 0x000000ffff077224 */ /* 0x000fe200078e0004 */
[----:B---3--:R-:W-:-:S15]  /*11a200*/  HMMA.16816.F32 R8, R12, R4, R8 ;  /* 0x000000040c08723c */ /* 0x008fde0000001808 */
[----:B------:R-:W-:-:S04]  /*11a210*/  NOP ;  /* 0x0000000000007918 */ /* 0x000fc80000000000 */
[----:B------:R-:W-:Y:S04]  /*11a220*/  STL.64 [R1+0xa80], R8 ;  /* 0x000a800801007387 */ /* 0x000fe80000100a00 */
[----:B------:R0:W-:Y:S04]  /*11a230*/  STL.64 [R1+0xa88], R10 ;  /* 0x000a880a01007387 */ /* 0x0001e80000100a00 */
[----:B0-----:R-:W2:Y:S04]  /*11a240*/  LDL.LU.64 R10, [R1+0xa640] ;  /* 0x00a64000010a7983 */ /* 0x001ea80000300a00 */
[----:B------:R-:W2:Y:S04]  /*11a250*/  LDL.LU.64 R8, [R1+0xa638] ;  /* 0x00a6380001087983 */ /* 0x000ea80000300a00 */
[----:B------:R0:W-:Y:S04]  /*11a260*/  STL [R1+0xa494], R3 ;  /* 0x00a4940301007387 */ /* 0x0001e80000100800 */
[----:B0-----:R-:W3:Y:S04]  /*11a270*/  LDL.LU.64 R2, [R1+0x88] ;  /* 0x0000880001027983 */ /* 0x001ee80000300a00 */
[----:B------:R0:W-:Y:S04]  /*11a280*/  STL [R1+0xa490], R7 ;  /* 0x00a4900701007387 */ /* 0x0001e80000100800 */
[----:B------:R-:W3:Y:S04]  /*11a290*/  LDL.LU R4, [R1+0x1560] ;  /* 0x0015600001047983 */ /* 0x000ee80000300800 */
[----:B------:R-:W3:Y:S04]  /*11a2a0*/  LDL.LU R5, [R1+0x1564] ;  /* 0x0015640001057983 */ /* 0x000ee80000300800 */
[----:B------:R-:W3:Y:S04]  /*11a2b0*/  LDL.LU R6, [R1+0x1568] ;  /* 0x0015680001067983 */ /* 0x000ee80000300800 */
[----:B0-----:R-:W3:Y:S01]  /*11a2c0*/  LDL.LU R7, [R1+0x156c] ;  /* 0x00156c0001077983 */ /* 0x001ee20000300800 */
[----:B------:R-:W-:Y:S01]  /*11a2d0*/  IMAD.MOV.U32 R0, RZ, RZ, R23 ;  /* 0x000000ffff007224 */ /* 0x000fe200078e0017 */
[C---:B--2---:R-:W-:Y:S08]  /*11a2e0*/  HMMA.16816.F32 R8, R12.reuse, R20, R8 ;  /* 0x000000140c08723c */ /* 0x044ff00000001808 */
[----:B---3--:R-:W-:-:S15]  /*11a2f0*/  HMMA.16816.F32 R4, R12, R2, R4 ;  /* 0x000000020c04723c */ /* 0x008fde0000001804 */
[----:B------:R-:W-:-:S04]  /*11a300*/  NOP ;  /* 0x0000000000007918 */ /* 0x000fc80000000000 */
[----:B------:R0:W-:Y:S04]  /*11a310*/  STL.64 [R1+0xaa0], R4 ;  /* 0x000aa00401007387 */ /* 0x0001e80000100a00 */
[----:B------:R1:W-:Y:S01]  /*11a320*/  STL.64 [R1+0xaa8], R6 ;  /* 0x000aa80601007387 */ /* 0x0003e20000100a00 */
[----:B0-----:R-:W-:Y:S02]  /*11a330*/  IMAD.MOV.U32 R5, RZ, RZ, R2 ;  /* 0x000000ffff057224 */ /* 0x001fe400078e0002 */
[----:B-1----:R-:W-:-:S05]  /*11a340*/  IMAD.MOV.U32 R6, RZ, RZ, R3 ;  /* 0x000000ffff067224 */ /* 0x002fca00078e0003 */
[----:B------:R-:W-:Y:S04]  /*11a350*/  STL [R1+0xa49c], R6 ;  /* 0x00a49c0601007387 */ /* 0x000fe80000100800 */
[----:B------:R-:W-:Y:S04]  /*11a360*/  STL [R1+0xa498], R5 ;  /* 0x00a4980501007387 */ /* 0x000fe80000100800 */
[----:B------:R-:W-:Y:S04]  /*11a370*/  STL.64 [R1+0xac0], R8 ;  /* 0x000ac00801007387 */ /* 0x000fe80000100a00 */
[----:B------:R4:W-:Y:S02]  /*11a380*/  STL.64 [R1+0xac8], R10 ;  /* 0x000ac80a01007387 */ /* 0x0009e40000100a00 */
[----:B----4-:R-:W-:Y:S01]  /*11a390*/  HMMA.16816.F32 R8, R12, R22, R16 ;  /* 0x000000160c08723c */ /* 0x010fe20000001810 */
[----:B------:R-:W-:-:S02]  /*11a3a0*/  IMAD.MOV.U32 R4, RZ, RZ, R21 ;  /* 0x000000ffff047224 */ /* 0x000fc400078e0015 */
[----:B------:R-:W-:-:S03]  /*11a3b0*/  IMAD.MOV.U32 R2, RZ, RZ, R20 ;  /* 0x000000ffff027224 */ /* 0x000fc600078e0014 */
[----:B------:R-:W-:Y:S04]  /*11a3c0*/  STL [R1+0xa4a4], R4 ;  /* 0x00a4a40401007387 */ /* 0x000fe80000100800 */
[----:B------:R-:W-:Y:S09]  /*11a3d0*/  STL [R1+0xa4a0], R2 ;  /* 0x00a4a00201007387 */ /* 0x000ff20000100800 */
[----:B------:R-:W-:Y:S04]  /*11a3e0*/  STL.64 [R1+0xae0], R8 ;  /* 0x000ae00801007387 */ /* 0x000fe80000100a00 */
[----:B------:R0:W-:Y:S02]  /*11a3f0*/  STL.64 [R1+0xae8], R10 ;  /* 0x000ae80a01007387 */ /* 0x0001e40000100a00 */
[----:B0-----:R-:W-:Y:S01]  /*11a400*/  HMMA.16816.F32 R8, R12, R28, R24 ;  /* 0x0000001c0c08723c */ /* 0x001fe20000001818 */
[----:B------:R-:W-:Y:S01]  /*11a410*/  IMAD.MOV.U32 R7, RZ, RZ, R22 ;  /* 0x000000ffff077224 */ /* 0x000fe200078e0016 */
[----:B------:R-:W-:Y:S04]  /*11a420*/  STL [R1+0xa4ac], R0 ;  /* 0x00a4ac0001007387 */ /* 0x000fe80000100800 */
[----:B------:R-:W-:-:S13]  /*11a430*/  STL [R1+0xa4a8], R7 ;  /* 0x00a4a80701007387 */ /* 0x000fda0000100800 */
[----:B------:R0:W-:Y:S04]  /*11a440*/  STL.64 [R1+0xb00], R8 ;  /* 0x000b000801007387 */ /* 0x0001e80000100a00 */
[----:B------:R1:W-:Y:S04]  /*11a450*/  STL.64 [R1+0xb08], R10 ;  /* 0x000b080a01007387 */ /* 0x0003e80000100a00 */
[----:B0-----:R-:W2:Y:S04]  /*11a460*/  LDL.LU R8, [R1+0x1640] ;  /* 0x0016400001087983 */ /* 0x001ea80000300800 */
[----:B------:R-:W2:Y:S04]  /*11a470*/  LDL.LU R9, [R1+0x1644] ;  /* 0x0016440001097983 */ /* 0x000ea80000300800 */
[----:B-1----:R-:W3:Y:S04]  /*11a480*/  LDL.LU R10, [R1+0x1648] ;  /* 0x00164800010a7983 */ /* 0x002ee80000300800 */
[----:B------:R-:W3:Y:S04]  /*11a490*/  LDL.LU R11, [R1+0x164c] ;  /* 0x00164c00010b7983 */ /* 0x000ee80000300800 */
[----:B------:R-:W4:Y:S04]  /*11a4a0*/  LDL.LU.64 R6, [R1+0x68] ;  /* 0x0000680001067983 */ /* 0x000f280000300a00 */
        /* <DEDUP_REMOVED lines=20> */
[----:B0-----:R-:W4:Y:S04]  /*11a5f0*/  LDL.LU R8, [R1+0x15d0] ;  /* 0x0015d00001087983 */ /* 0x001f280000300800 */
[----:B------:R-:W4:Y:S04]  /*11a600*/  LDL.LU R9, [R1+0x15d4] ;  /* 0x0015d40001097983 */ /* 0x000f280000300800 */
[----:B------:R-:W4:Y:S04]  /*11a610*/  LDL.LU R10, [R1+0x15d8] ;  /* 0x0015d800010a7983 */ /* 0x000f280000300800 */
[----:B------:R-:W4:Y:S04]  /*11a620*/  LDL.LU R11, [R1+0x15dc] ;  /* 0x0015dc00010b7983 */ /* 0x000f280000300800 */
[----:B------:R-:W2:Y:S04]  /*11a630*/  LDL.LU.64 R20, [R1+0x48] ;  /* 0x0000480001147983 */ /* 0x000ea80000300a00 */
[----:B------:R-:W3:Y:S04]  /*11a640*/  LDL.LU R16, [R1+0x1660] ;  /* 0x0016600001107983 */ /* 0x000ee80000300800 */
[----:B------:R-:W3:Y:S04]  /*11a650*/  LDL.LU R17, [R1+0x1664] ;  /* 0x0016640001117983 */ /* 0x000ee80000300800 */
[----:B------:R-:W3:Y:S04]  /*11a660*/  LDL.LU R18, [R1+0x1668] ;  /* 0x0016680001127983 */ /* 0x000ee80000300800 */
[----:B------:R-:W3:Y:S04]  /*11a670*/  LDL.LU R19, [R1+0x166c] ;  /* 0x00166c0001137983 */ /* 0x000ee80000300800 */
[----:B------:R-:W2:Y:S01]  /*11a680*/  LDL.LU.64 R22, [R1+0x40] ;  /* 0x0000400001167983 */ /* 0x000ea20000300a00 */
[----:B------:R-:W-:-:S03]  /*11a690*/  IMAD.MOV.U32 R3, RZ, RZ, R29 ;  /* 0x000000ffff037224 */ /* 0x000fc600078e001d */
[----:B------:R-:W2:Y:S01]  /*11a6a0*/  LDL.LU R24, [R1+0x1670] ;  /* 0x0016700001187983 */ /* 0x000ea20000300800 */
[----:B------:R-:W-:-:S03]  /*11a6b0*/  IMAD.MOV.U32 R5, RZ, RZ, R28 ;  /* 0x000000ffff057224 */ /* 0x000fc600078e001c */
[----:B------:R-:W2:Y:S04]  /*11a6c0*/  LDL.LU R25, [R1+0x1674] ;  /* 0x0016740001197983 */ /* 0x000ea80000300800 */
[----:B------:R-:W2:Y:S04]  /*11a6d0*/  LDL.LU R26, [R1+0x1678] ;  /* 0x00167800011a7983 */ /* 0x000ea80000300800 */
[----:B------:R-:W2:Y:S04]  /*11a6e0*/  LDL.LU R27, [R1+0x167c] ;  /* 0x00167c00011b7983 */ /* 0x000ea80000300800 */
[----:B------:R-:W2:Y:S04]  /*11a6f0*/  LDL.LU.64 R28, [R1+0x38] ;  /* 0x00003800011c7983 */ /* 0x000ea80000300a00 */
        /* <DEDUP_REMOVED lines=12> */
[----:B------:R0:W-:Y:S04]  /*11a7c0*/  STL [R1+0xa4b8], R2 ;  /* 0x00a4b80201007387 */ /* 0x0001e80000100800 */
[----:B0-----:R-:W4:Y:S01]  /*11a7d0*/  LDL.LU.64 R2, [R1+0x58] ;  /* 0x0000580001027983 */ /* 0x001f220000300a00 */
        /* <DEDUP_REMOVED lines=18> */
[----:B------:R-:W-:-:S03]  /*11a900*/  IMAD.MOV.U32 R5, RZ, RZ, R2 ;  /* 0x000000ffff057224 */ /* 0x000fc600078e0002 */
        /* <DEDUP_REMOVED lines=12> */
[----:B------:R-:W-:Y:S02]  /*11a9d0*/  IMAD.MOV.U32 R6, RZ, RZ, R21 ;  /* 0x000000ffff067224 */ /* 0x000fe400078e0015 */
[----:B------:R-:W-:Y:S02]  /*11a9e0*/  IMAD.MOV.U32 R7, RZ, RZ, R20 ;  /* 0x000000ffff077224 */ /* 0x000fe400078e0014 */
[----:B------:R-:W-:Y:S02]  /*11a9f0*/  IMAD.MOV.U32 R5, RZ, RZ, R22 ;  /* 0x000000ffff057224 */ /* 0x000fe400078e0016 */
[----:B------:R-:W-:Y:S01]  /*11aa00*/  IMAD.MOV.U32 R4, RZ, RZ, R23 ;  /* 0x000000ffff047224 */ /* 0x000fe200078e0017 */
[----:B--2---:R-:W-:-:S15]  /*11aa10*/  HMMA.16816.F32 R8, R12, R20, R8 ;  /* 0x000000140c08723c */ /* 0x004fde0000001808 */
[----:B------:R-:W-:-:S04]  /*11aa20*/  NOP ;  /* 0x0000000000007918 */ /* 0x000fc80000000000 */
[----:B------:R-:W-:Y:S04]  /*11aa30*/  STL.64 [R1+0xba0], R8 ;  /* 0x000ba00801007387 */ /* 0x000fe80000100a00 */
[----:B------:R3:W-:Y:S02]  /*11aa40*/  STL.64 [R1+0xba8], R10 ;  /* 0x000ba80a01007387 */ /* 0x0007e40000100a00 */
[----:B---3--:R-:W-:Y:S02]  /*11aa50*/  HMMA.16816.F32 R8, R12, R22, R16 ;  /* 0x000000160c08723c */ /* 0x008fe40000001810 */
[----:B------:R-:W-:Y:S04]  /*11aa60*/  STL [R1+0xa4dc], R6 ;  /* 0x00a4dc0601007387 */ /* 0x000fe80000100800 */
[----:B------:R-:W-:-:S13]  /*11aa70*/  STL [R1+0xa4d8], R7 ;  /* 0x00a4d80701007387 */ /* 0x000fda0000100800 */
[----:B------:R-:W-:Y:S04]  /*11aa80*/  STL.64 [R1+0xbc0], R8 ;  /* 0x000bc00801007387 */ /* 0x000fe80000100a00 */
[----:B------:R-:W-:Y:S04]  /*11aa90*/  STL.64 [R1+0xbc8], R10 ;  /* 0x000bc80a01007387 */ /* 0x000fe80000100a00 */
[----:B------:R-:W-:Y:S04]  /*11aaa0*/  STL [R1+0xa4e0], R5 ;  /* 0x00a4e00501007387 */ /* 0x000fe80000100800 */
[----:B------:R0:W-:Y:S02]  /*11aab0*/  STL [R1+0xa5f0], R4 ;  /* 0x00a5f00401007387 */ /* 0x0001e40000100800 */
[----:B0-----:R-:W-:-:S15]  /*11aac0*/  HMMA.16816.F32 R4, R12, R28, R24 ;  /* 0x0000001c0c04723c */ /* 0x001fde0000001818 */
[----:B------:R-:W-:-:S04]  /*11aad0*/  NOP ;  /* 0x0000000000007918 */ /* 0x000fc80000000000 */
[----:B------:R-:W-:Y:S04]  /*11aae0*/  STL.64 [R1+0xbe0], R4 ;  /* 0x000be00401007387 */ /* 0x000fe80000100a00 */
[----:B------:R-:W-:Y:S04]  /*11aaf0*/  STL.64 [R1+0xbe8], R6 ;  /* 0x000be80601007387 */ /* 0x000fe80000100a00 */
        /* <DEDUP_REMOVED lines=34> */
[----:B------:R-:W3:Y:S04]  /*11ad20*/  LDL R24, [R1+0x18] ;  /* 0x0000180001187983 */ /* 0x000ee80000100800 */
[----:B------:R-:W3:Y:S04]  /*11ad30*/  LDL R25, [R1+0x1c] ;  /* 0x00001c0001197983 */ /* 0x000ee80000100800 */
        /* <DEDUP_REMOVED lines=18> */
[----:B------:R-:W4:Y:S01]  /*11ae60*/  LDL.LU R6, [R1+0x1698] ;  /* 0x0016980001067983 */ /* 0x000f220000300800 */
[----:B------:R-:W-:-:S02]  /*11ae70*/  IMAD.MOV.U32 R2, RZ, RZ, R28 ;  /* 0x000000ffff027224 */ /* 0x000fc400078e001c */
[----:B------:R-:W-:Y:S01]  /*11ae80*/  IMAD.MOV.U32 R0, RZ, RZ, R29 ;  /* 0x000000ffff007224 */ /* 0x000fe200078e001d */
[----:B------:R-:W4:Y:S04]  /*11ae90*/  LDL.LU R7, [R1+0x169c] ;  /* 0x00169c0001077983 */ /* 0x000f280000300800 */
[----:B------:R-:W4:Y:S04]  /*11aea0*/  LDL.LU.64 R28, [R1+0x30] ;  /* 0x00003000011c7983 */ /* 0x000f280000300a00 */
        /* <DEDUP_REMOVED lines=29> */
[----:B----4-:R-:W-:Y:S01]  /*11b080*/  HMMA.16816.F32 R4, R12, R28, R4 ;  /* 0x0000001c0c04723c */ /* 0x010fe20000001804 */
[----:B------:R-:W-:-:S07]  /*11b090*/  IMAD.MOV.U32 R3, RZ, RZ, R29 ;  /* 0x000000ffff037224 */ /* 0x000fce00078e001d */
[----:B--2---:R-:W-:Y:S01]  /*11b0a0*/  HMMA.16816.F32 R20, R12, R24, R20 ;  /* 0x000000180c14723c */ /* 0x004fe20000001814 */
[----:B---3--:R-:W-:Y:S04]  /*11b0b0*/  STL.64 [R1+0xa500], R10 ;  /* 0x00a5000a01007387 */ /* 0x008fe80000100a00 */
[----:B------:R0:W-:Y:S04]  /*11b0c0*/  STL.64 [R1+0xa4f8], R8 ;  /* 0x00a4f80801007387 */ /* 0x0001e80000100a00 */
[----:B0-----:R-:W2:Y:S04]  /*11b0d0*/  LDL.LU R8, [R1+0x17b0] ;  /* 0x0017b00001087983 */ /* 0x001ea80000300800 */
[----:B------:R-:W2:Y:S04]  /*11b0e0*/  LDL.LU R9, [R1+0x17b4] ;  /* 0x0017b40001097983 */ /* 0x000ea80000300800 */
[----:B------:R-:W2:Y:S04]  /*11b0f0*/  LDL.LU R10, [R1+0x17b8] ;  /* 0x0017b800010a7983 */ /* 0x000ea80000300800 */
[----:B------:R-:W2:Y:S04]  /*11b100*/  LDL.LU R11, [R1+0x17bc] ;  /* 0x0017bc00010b7983 */ /* 0x000ea80000300800 */
[----:B------:R0:W-:Y:S04]  /*11b110*/  STL.64 [R1+0xc00], R4 ;  /* 0x000c000401007387 */ /* 0x0001e80000100a00 */
[----:B------:R1:W-:Y:S04]  /*11b120*/  STL.64 [R1+0xc08], R6 ;  /* 0x000c080601007387 */ /* 0x0003e80000100a00 */
[----:B0-----:R-:W3:Y:S01]  /*11b130*/  LDL.LU R4, [R1+0xa5f0] ;  /* 0x00a5f00001047983 */ /* 0x001ee20000300800 */
[----:B-1----:R-:W-:-:S03]  /*11b140*/  IMAD.MOV.U32 R7, RZ, RZ, R28 ;  /* 0x000000ffff077224 */ /* 0x002fc600078e001c */
[----:B------:R-:W4:Y:S04]  /*11b150*/  LDL.LU.64 R28, [R1+0xa5e8] ;  /* 0x00a5e800011c7983 */ /* 0x000f280000300a00 */
        /* <DEDUP_REMOVED lines=43> */
[----:B------:R-:W-:Y:S01]  /*11b410*/  STL [R1+0xa450], R29 ;  /* 0x00a4501d01007387 */ /* 0x000fe20000100800 */
        /* <DEDUP_REMOVED lines=52> */
[----:B------:R-:W-:-:S02]  /*11b760*/  IMAD.MOV.U32 R26, RZ, RZ, R5 ;  /* 0x000000ffff1a7224 */ /* 0x000fc400078e0005 */
[----:B------:R-:W-:Y:S02]  /*11b770*/  IMAD.MOV.U32 R27, RZ, RZ, R6 ;  /* 0x000000ffff1b7224 */ /* 0x000fe400078e0006 */
[----:B------:R-:W-:Y:S02]  /*11b780*/  IMAD.MOV.U32 R24, RZ, RZ, R7 ;  /* 0x000000ffff187224 */ /* 0x000fe400078e0007 */
[----:B------:R-:W-:-:S04]  /*11b790*/  IMAD.MOV.U32 R25, RZ, RZ, R3 ;  /* 0x000000ffff197224 */ /* 0x000fc800078e0003 */
[----:B------:R-:W-:Y:S04]  /*11b7a0*/  STL.64 [R1+0xdc0], R20 ;  /* 0x000dc01401007387 */ /* 0x000fe80000100a00 */
[----:B------:R-:W-:Y:S04]  /*11b7b0*/  STL.64 [R1+0xdc8], R22 ;  /* 0x000dc81601007387 */ /* 0x000fe80000100a00 */
[----:B------:R-:W2:Y:S04]  /*11b7c0*/  LDL.LU R5, [R1+0xa4e0] ;  /* 0x00a4e00001057983 */ /* 0x000ea80000300800 */
[----:B------:R0:W-:Y:S04]  /*11b7d0*/  STL.64 [R1+0xde0], R16 ;  /* 0x000de01001007387 */ /* 0x0001e80000100a00 */
[----:B------:R1:W-:Y:S04]  /*11b7e0*/  STL.64 [R1+0xde8], R18 ;  /* 0x000de81201007387 */ /* 0x0003e80000100a00 */
[----:B------:R-:W3:Y:S04]  /*11b7f0*/  LDL.LU R6, [R1+0xa4dc] ;  /* 0x00a4dc0001067983 */ /* 0x000ee80000300800 */
[----:B------:R-:W4:Y:S04]  /*11b800*/  LDL.LU R7, [R1+0xa4d8] ;  /* 0x00a4d80001077983 */ /* 0x000f280000300800 */
[----:B------:R-:W2:Y:S04]  /*11b810*/  LDL.LU R3, [R1+0xa4d4] ;  /* 0x00a4d40001037983 */ /* 0x000ea80000300800 */
[----:B------:R2:W-:Y:S04]  /*11b820*/  STL.64 [R1+0xa318], R26 ;  /* 0x00a3181a01007387 */ /* 0x0005e80000100a00 */
[----:B------:R4:W-:Y:S04]  /*11b830*/  STL.64 [R1+0xa310], R24 ;  /* 0x00a3101801007387 */ /* 0x0009e80000100a00 */
        /* <DEDUP_REMOVED lines=9> */
[----:B------:R-:W2:Y:S01]  /*11b8d0*/  LDL.LU R23, [R1+0x193c] ;  /* 0x00193c0001177983 */ /* 0x000ea20000300800 */
[----:B------:R-:W-:-:S02]  /*11b8e0*/  IMAD.MOV.U32 R26, RZ, RZ, R5 ;  /* 0x000000ffff1a7224 */ /* 0x000fc400078e0005 */
[----:B------:R-:W-:Y:S02]  /*11b8f0*/  IMAD.MOV.U32 R27, RZ, RZ, R4 ;  /* 0x000000ffff1b7224 */ /* 0x000fe400078e0004 */
[----:B----4-:R-:W-:Y:S02]  /*11b900*/  IMAD.MOV.U32 R24, RZ, RZ, R7 ;  /* 0x000000ffff187224 */ /* 0x010fe400078e0007 */
[----:B---3--:R-:W-:Y:S01]  /*11b910*/  IMAD.MOV.U32 R25, RZ, RZ, R6 ;  /* 0x000000ffff197224 */ /* 0x008fe200078e0006 */
[----:B--2---:R-:W-:Y:S04]  /*11b920*/  STL.64 [R1+0xa338], R22 ;  /* 0x00a3381601007387 */ /* 0x004fe80000100a00 */
[----:B------:R-:W-:Y:S04]  /*11b930*/  STL.64 [R1+0xa330], R20 ;  /* 0x00a3301401007387 */ /* 0x000fe80000100a00 */
[----:B------:R0:W-:Y:S02]  /*11b940*/  STL.64 [R1+0xa228], R10 ;  /* 0x00a2280a01007387 */ /* 0x0001e40000100a00 */
[----:B0-----:R-:W-:-:S02]  /*11b950*/  IMAD.MOV.U32 R10, RZ, RZ, R2 ;  /* 0x000000ffff0a7224 */ /* 0x001fc400078e0002 */
[----:B------:R-:W-:Y:S01]  /*11b960*/  IMAD.MOV.U32 R11, RZ, RZ, R0 ;  /* 0x000000ffff0b7224 */ /* 0x000fe200078e0000 */
[----:B------:R-:W2:Y:S04]  /*11b970*/  LDL.LU R2, [R1+0xa4d0] ;  /* 0x00a4d00001027983 */ /* 0x000ea80000300800 */
[----:B------:R-:W3:Y:S04]  /*11b980*/  LDL.LU R0, [R1+0xa4cc] ;  /* 0x00a4cc0001007983 */ /* 0x000ee80000300800 */
[----:B------:R-:W4:Y:S04]  /*11b990*/  LDL.LU R5, [R1+0xa4c8] ;  /* 0x00a4c80001057983 */ /* 0x000f280000300800 */
[----:B------:R-:W3:Y:S04]  /*11b9a0*/  LDL.LU R4, [R1+0xa4c4] ;  /* 0x00a4c40001047983 */ /* 0x000ee80000300800 */
[----:B------:R-:W3:Y:S04]  /*11b9b0*/  LDL.LU R7, [R1+0xa4c0] ;  /* 0x00a4c00001077983 */ /* 0x000ee80000300800 */
[----:B------:R-:W3:Y:S04]  /*11b9c0*/  LDL.LU R6, [R1+0xa4bc] ;  /* 0x00a4bc0001067983 */ /* 0x000ee80000300800 */
[----:B------:R0:W-:Y:S04]  /*11b9d0*/  STL.64 [R1+0xa348], R26 ;  /* 0x00a3481a01007387 */ /* 0x0001e80000100a00 */
[----:B------:R-:W-:Y:S04]  /*11b9e0*/  STL.64 [R1+0xa340], R24 ;  /* 0x00a3401801007387 */ /* 0x000fe80000100a00 */
[----:B------:R-:W3:Y:S04]  /*11b9f0*/  LDL.LU R20, [R1+0x1970] ;  /* 0x0019700001147983 */ /* 0x000ee80000300800 */
[----:B------:R-:W3:Y:S04]  /*11ba00*/  LDL.LU R21, [R1+0x1974] ;  /* 0x0019740001157983 */ /* 0x000ee80000300800 */
[----:B------:R-:W3:Y:S04]  /*11ba10*/  LDL.LU R22, [R1+0x1978] ;  /* 0x0019780001167983 */ /* 0x000ee80000300800 */
[----:B------:R-:W3:Y:S01]  /*11ba20*/  LDL.LU R23, [R1+0x197c] ;  /* 0x00197c0001177983 */ /* 0x000ee20000300800 */
[----:B0-----:R-:W-:-:S02]  /*11ba30*/  IMAD.MOV.U32 R27, RZ, RZ, R3 ;  /* 0x000000ffff1b7224 */ /* 0x001fc400078e0003 */
[----:B--2---:R-:W-:Y:S01]  /*11ba40*/  IMAD.MOV.U32 R26, RZ, RZ, R2 ;  /* 0x000000ffff1a7224 */ /* 0x004fe200078e0002 */
[----:B---3--:R-:W-:Y:S04]  /*11ba50*/  STL.64 [R1+0xa358], R22 ;  /* 0x00a3581601007387 */ /* 0x008fe80000100a00 */
[----:B------:R0:W-:Y:S04]  /*11ba60*/  STL.64 [R1+0xa350], R20 ;  /* 0x00a3501401007387 */ /* 0x0001e80000100a00 */
[----:B------:R-:W2:Y:S04]  /*11ba70*/  LDL.LU R2, [R1+0xa4b8] ;  /* 0x00a4b80001027983 */ /* 0x000ea80000300800 */
[----:B------:R-:W3:Y:S04]  /*11ba80*/  LDL.LU R3, [R1+0xa4b4] ;  /* 0x00a4b40001037983 */ /* 0x000ee80000300800 */
[----:B------:R1:W-:Y:S04]  /*11ba90*/  STL.64 [R1+0xa360], R26 ;  /* 0x00a3601a01007387 */ /* 0x0003e80000100a00 */
[----:B0-----:R-:W2:Y:S04]  /*11baa0*/  LDL.LU R20, [R1+0x1980] ;  /* 0x0019800001147983 */ /* 0x001ea80000300800 */
[----:B------:R-:W2:Y:S04]  /*11bab0*/  LDL.LU R21, [R1+0x1984] ;  /* 0x0019840001157983 */ /* 0x000ea80000300800 */
[----:B------:R-:W2:Y:S04]  /*11bac0*/  LDL.LU R22, [R1+0x1988] ;  /* 0x0019880001167983 */ /* 0x000ea80000300800 */
[----:B------:R-:W2:Y:S01]  /*11bad0*/  LDL.LU R23, [R1+0x198c] ;  /* 0x00198c0001177983 */ /* 0x000ea20000300800 */
[----:B----4-:R-:W-:-:S02]  /*11bae0*/  IMAD.MOV.U32 R24, RZ, RZ, R5 ;  /* 0x000000ffff187224 */ /* 0x010fc400078e0005 */
[----:B------:R-:W-:Y:S02]  /*11baf0*/  IMAD.MOV.U32 R25, RZ, RZ, R0 ;  /* 0x000000ffff197224 */ /* 0x000fe400078e0000 */
[----:B-1----:R-:W-:Y:S02]  /*11bb00*/  IMAD.MOV.U32 R26, RZ, RZ, R7 ;  /* 0x000000ffff1a7224 */ /* 0x002fe400078e0007 */
[----:B------:R-:W-:Y:S01]  /*11bb10*/  IMAD.MOV.U32 R27, RZ, RZ, R4 ;  /* 0x000000ffff1b7224 */ /* 0x000fe200078e0004 */
[----:B--2---:R-:W-:Y:S04]  /*11bb20*/  STL.64 [R1+0xa370], R22 ;  /* 0x00a3701601007387 */ /* 0x004fe80000100a00 */
[----:B------:R0:W-:Y:S04]  /*11bb30*/  STL.64 [R1+0xa368], R20 ;  /* 0x00a3681401007387 */ /* 0x0001e80000100a00 */
[----:B------:R-:W2:Y:S04]  /*11bb40*/  LDL.LU R5, [R1+0xa4b0] ;  /* 0x00a4b00001057983 */ /* 0x000ea80000300800 */
[----:B------:R-:W4:Y:S04]  /*11bb50*/  LDL.LU R0, [R1+0xa4ac] ;  /* 0x00a4ac0001007983 */ /* 0x000f280000300800 */
[----:B------:R-:W2:Y:S04]  /*11bb60*/  LDL.LU R7, [R1+0xa4a8] ;  /* 0x00a4a80001077983 */ /* 0x000ea80000300800 */
[----:B------:R-:W2:Y:S04]  /*11bb70*/  LDL.LU R4, [R1+0xa4a4] ;  /* 0x00a4a40001047983 */ /* 0x000ea80000300800 */
[----:B------:R1:W-:Y:S04]  /*11bb80*/  STL.64 [R1+0xa378], R24 ;  /* 0x00a3781801007387 */ /* 0x0003e80000100a00 */
[----:B------:R-:W-:Y:S04]  /*11bb90*/  STL.64 [R1+0xa390], R26 ;  /* 0x00a3901a01007387 */ /* 0x000fe80000100a00 */
[----:B0-----:R-:W2:Y:S04]  /*11bba0*/  LDL.LU R20, [R1+0x1990] ;  /* 0x0019900001147983 */ /* 0x001ea80000300800 */
[----:B------:R-:W2:Y:S04]  /*11bbb0*/  LDL.LU R21, [R1+0x1994] ;  /* 0x0019940001157983 */ /* 0x000ea80000300800 */
[----:B------:R-:W2:Y:S04]  /*11bbc0*/  LDL.LU R22, [R1+0x1998] ;  /* 0x0019980001167983 */ /* 0x000ea80000300800 */
[----:B------:R-:W2:Y:S01]  /*11bbd0*/  LDL.LU R23, [R1+0x199c] ;  /* 0x00199c0001177983 */ /* 0x000ea20000300800 */
[----:B-1----:R-:W-:-:S02]  /*11bbe0*/  IMAD.MOV.U32 R24, RZ, RZ, R2 ;  /* 0x000000ffff187224 */ /* 0x002fc400078e0002 */
        /* <DEDUP_REMOVED lines=9> */
[----:B------:R-:W2:Y:S01]  /*11bc80*/  LDL.LU R23, [R1+0x19ac] ;  /* 0x0019ac0001177983 */ /* 0x000ea20000300800 */
[----:B------:R-:W-:-:S02]  /*11bc90*/  IMAD.MOV.U32 R26, RZ, RZ, R5 ;  /* 0x000000ffff1a7224 */ /* 0x000fc400078e0005 */
[----:B---3--:R-:W-:Y:S01]  /*11bca0*/  IMAD.MOV.U32 R27, RZ, RZ, R3 ;  /* 0x000000ffff1b7224 */ /* 0x008fe200078e0003 */
        /* <DEDUP_REMOVED lines=31> */
[----:B---3--:R-:W-:-:S02]  /*11bea0*/  IMAD.MOV.U32 R24, RZ, RZ, R5 ;  /* 0x000000ffff187224 */ /* 0x008fc400078e0005 */
[----:B------:R-:W-:Y:S02]  /*11beb0*/  IMAD.MOV.U32 R25, RZ, RZ, R6 ;  /* 0x000000ffff197224 */ /* 0x000fe400078e0006 */
[----:B----4-:R-:W-:Y:S02]  /*11bec0*/  IMAD.MOV.U32 R26, RZ, RZ, R7 ;  /* 0x000000ffff1a7224 */ /* 0x010fe400078e0007 */
[----:B------:R-:W-:Y:S01]  /*11bed0*/  IMAD.MOV.U32 R27, RZ, RZ, R3 ;  /* 0x000000ffff1b7224 */ /* 0x000fe200078e0003 */
[----:B------:R-:W3:Y:S04]  /*11bee0*/  LDL.LU R5, [R1+0xa480] ;  /* 0x00a4800001057983 */ /* 0x000ee80000300800 */
[----:B------:R-:W4:Y:S04]  /*11bef0*/  LDL.LU R6, [R1+0xa47c] ;  /* 0x00a47c0001067983 */ /* 0x000f280000300800 */
[----:B------:R-:W4:Y:S04]  /*11bf00*/  LDL.LU R7, [R1+0xa478] ;  /* 0x00a4780001077983 */ /* 0x000f280000300800 */
[----:B------:R-:W-:Y:S04]  /*11bf10*/  STL.64 [R1+0xa408], R24 ;  /* 0x00a4081801007387 */ /* 0x000fe80000100a00 */
[----:B------:R-:W-:Y:S04]  /*11bf20*/  STL.64 [R1+0xa420], R26 ;  /* 0x00a4201a01007387 */ /* 0x000fe80000100a00 */
        /* <DEDUP_REMOVED lines=68> */
[----:B------:R-:W-:Y:S04]  /*11c370*/  STL.64 [R1+0xa208], R6 ;  /* 0x00a2080601007387 */ /* 0x000fe80000100a00 */
[----:B------:R0:W-:Y:S01]  /*11c380*/  STL.64 [R1+0xa200], R4 ;  /* 0x00a2000401007387 */ /* 0x0001e20000100a00 */
[----:B--2---:R-:W-:-:S02]  /*11c390*/  IMAD R9, R9, 0x100, R2 ;  /* 0x0000010009097824 */ /* 0x004fc400078e0202 */
[----:B------:R-:W-:Y:S01]  /*11c3a0*/  IMAD R8, R8, 0x100, R3 ;  /* 0x0000010008087824 */ /* 0x000fe200078e0203 */
[----:B0-----:R-:W2:Y:S04]  /*11c3b0*/  LDL.LU R4, [R1+0x1950] ;  /* 0x0019500001047983 */ /* 0x001ea80000300800 */
[----:B------:R-:W2:Y:S04]  /*11c3c0*/  LDL.LU R5, [R1+0x1954] ;  /* 0x0019540001057983 */ /* 0x000ea80000300800 */
[----:B------:R-:W2:Y:S04]  /*11c3d0*/  LDL.LU R6, [R1+0x1958] ;  /* 0x0019580001067983 */ /* 0x000ea80000300800 */
[----:B------:R-:W2:Y:S01]  /*11c3e0*/  LDL.LU R7, [R1+0x195c] ;  /* 0x00195c0001077983 */ /* 0x000ea20000300800 */
[----:B---3--:R-:W-:-:S03]  /*11c3f0*/  IMAD R26, R26, 0x100, R29 ;  /* 0x000001001a1a7824 */ /* 0x008fc600078e021d */
[----:B------:R-:W3:Y:S04]  /*11c400*/  LDL.LU R29, [R1+0xa450] ;  /* 0x00a45000011d7983 */ /* 0x000ee80000300800 */
[----:B------:R-:W2:Y:S04]  /*11c410*/  LDL.LU R2, [R1+0xa44c] ;  /* 0x00a44c0001027983 */ /* 0x000ea80000300800 */
[----:B------:R-:W2:Y:S01]  /*11c420*/  LDL.LU R3, [R1+0xa448] ;  /* 0x00a4480001037983 */ /* 0x000ea20000300800 */
[----:B------:R-:W-:Y:S01]  /*11c430*/  IMAD R0, R0, 0x100, R27 ;  /* 0x0000010000007824 */ /* 0x000fe200078e021b */
[----:B--2---:R-:W-:Y:S02]  /*11c440*/  HMMA.16816.F32 R12, R12, R2, R20 ;  /* 0x000000020c0c723c */ /* 0x004fe40000001814 */
[----:B------:R-:W4:Y:S04]  /*11c450*/  LDL.LU.64 R22, [R1+0xa440] ;  /* 0x00a4400001167983 */ /* 0x000f280000300a00 */
[----:B------:R-:W4:-:S13]  /*11c460*/  LDL.LU.64 R20, [R1+0xa438] ;  /* 0x00a4380001147983 */ /* 0x000f1a0000300a00 */
[----:B------:R0:W-:Y:S04]  /*11c470*/  STL.64 [R1+0xe30], R12 ;  /* 0x000e300c01007387 */ /* 0x0001e80000100a00 */
[----:B------:R1:W-:Y:S01]  /*11c480*/  STL.64 [R1+0xe38], R14 ;  /* 0x000e380e01007387 */ /* 0x0003e20000100a00 */
[----:B0-----:R-:W-:Y:S02]  /*11c490*/  F2FP.F16.E4M3.UNPACK_B R12, R26 ;  /* 0x0000001aff0c723e */ /* 0x001fe400020006ff */
[----:B------:R-:W-:Y:S02]  /*11c4a0*/  F2FP.F16.E4M3.UNPACK_B R13, R9 ;  /* 0x00000009ff0d723e */ /* 0x000fe400020006ff */
[----:B-1----:R-:W-:Y:S02]  /*11c4b0*/  F2FP.F16.E4M3.UNPACK_B R14, R8 ;  /* 0x00000008ff0e723e */ /* 0x002fe400020006ff */
[----:B------:R-:W-:-:S07]  /*11c4c0*/  F2FP.F16.E4M3.UNPACK_B R15, R0 ;  /* 0x00000000ff0f723e */ /* 0x000fce00020006ff */
[----:B----4-:R-:W-:Y:S01]  /*11c4d0*/  HMMA.16816.F32 R24, R12, R24, R20 ;  /* 0x000000180c18723c */ /* 0x010fe20000001814 */
        /* <DEDUP_REMOVED lines=47> */
[----:B------:R-:W4:Y:S01]  /*11c7d0*/  LDL.LU R0, [R1+0x3c10] ;  /* 0x003c100001007983 */ /* 0x000f220000300800 */
        /* <DEDUP_REMOVED lines=13> */
[C---:B--2---:R-:W-:Y:S08]  /*11c8b0*/  HMMA.16816.F32 R20, R12.reuse, R24, R20 ;  /* 0x000000180c14723c */ /* 0x044ff00000001814 */
[C---:B------:R-:W-:Y:S11]  /*11c8c0*/  HMMA.16816.F32 R24, R12.reuse, R26, R16 ;  /* 0x0000001a0c18723c */ /* 0x040ff60000001810 */
[----:B------:R-:W-:Y:S04]  /*11c8d0*/  STL.64 [R1+0xfa0], R20 ;  /* 0x000fa01401007387 */ /* 0x000fe80000100a00 */
[----:B------:R0:W-:Y:S04]  /*11c8e0*/  STL.64 [R1+0xfa8], R22 ;  /* 0x000fa81601007387 */ /* 0x0001e80000100a00 */
[----:B0-----:R-:W2:Y:S04]  /*11c8f0*/  LDL.LU.64 R22, [R1+0xa338] ;  /* 0x00a3380001167983 */ /* 0x001ea80000300a00 */
[----:B------:R-:W2:Y:S04]  /*11c900*/  LDL.LU.64 R20, [R1+0xa330] ;  /* 0x00a3300001147983 */ /* 0x000ea80000300a00 */
[----:B------:R-:W2:Y:S04]  /*11c910*/  LDL.LU.64 R18, [R1+0xa328] ;  /* 0x00a3280001127983 */ /* 0x000ea80000300a00 */
[----:B------:R-:W2:Y:S04]  /*11c920*/  LDL.LU.64 R16, [R1+0xa320] ;  /* 0x00a3200001107983 */ /* 0x000ea80000300a00 */
[----:B------:R-:W-:Y:S04]  /*11c930*/  STL.64 [R1+0xf90], R24 ;  /* 0x000f901801007387 */ /* 0x000fe80000100a00 */
[----:B------:R0:W-:Y:S04]  /*11c940*/  STL.64 [R1+0xf98], R26 ;  /* 0x000f981a01007387 */ /* 0x0001e80000100a00 */
[----:B0-----:R-:W2:Y:S04]  /*11c950*/  LDL.LU.64 R26, [R1+0xa318] ;  /* 0x00a31800011a7983 */ /* 0x001ea80000300a00 */
[----:B------:R-:W2:Y:S01]  /*11c960*/  LDL.LU.64 R24, [R1+0xa310] ;  /* 0x00a3100001187983 */ /* 0x000ea20000300a00 */
[----:B------:R-:W-:-:S15]  /*11c970*/  HMMA.16816.F32 R4, R12, R10, R4 ;  /* 0x0000000a0c04723c */ /* 0x000fde0000001804 */
[----:B------:R-:W-:-:S04]  /*11c980*/  NOP ;  /* 0x0000000000007918 */ /* 0x000fc80000000000 */
[----:B------:R0:W-:Y:S04]  /*11c990*/  STL.64 [R1+0xf80], R4 ;  /* 0x000f800401007387 */ /* 0x0001e80000100a00 */
[----:B------:R1:W-:Y:S04]  /*11c9a0*/  STL.64 [R1+0xf88], R6 ;  /* 0x000f880601007387 */ /* 0x0003e80000100a00 */
[----:B0-----:R-:W3:Y:S01]  /*11c9b0*/  LDL.LU R4, [R1+0x1850] ;  /* 0x0018500001047983 */ /* 0x001ee20000300800 */
[C---:B--2---:R-:W-:Y:S08]  /*11c9c0*/  HMMA.16816.F32 R16, R12.reuse, R24, R16 ;  /* 0x000000180c10723c */ /* 0x044ff00000001810 */
[C---:B------:R-:W-:Y:S11]  /*11c9d0*/  HMMA.16816.F32 R8, R12.reuse, R26, R20 ;  /* 0x0000001a0c08723c */ /* 0x040ff60000001814 */
[----:B------:R-:W-:Y:S04]  /*11c9e0*/  STL.64 [R1+0xf70], R16 ;  /* 0x000f701001007387 */ /* 0x000fe80000100a00 */
[----:B------:R-:W-:Y:S04]  /*11c9f0*/  STL.64 [R1+0xf78], R18 ;  /* 0x000f781201007387 */ /* 0x000fe80000100a00 */
[----:B------:R0:W-:Y:S04]  /*11ca00*/  STL.64 [R1+0xf60], R8 ;  /* 0x000f600801007387 */ /* 0x0001e80000100a00 */
[----:B------:R2:W-:Y:S04]  /*11ca10*/  STL.64 [R1+0xf68], R10 ;  /* 0x000f680a01007387 */ /* 0x0005e80000100a00 */
[----:B------:R-:W3:Y:S04]  /*11ca20*/  LDL.LU R5, [R1+0x1854] ;  /* 0x0018540001057983 */ /* 0x000ee80000300800 */
[----:B-1----:R-:W3:Y:S04]  /*11ca30*/  LDL.LU R6, [R1+0x1858] ;  /* 0x0018580001067983 */ /* 0x002ee80000300800 */
[----:B------:R-:W3:Y:S04]  /*11ca40*/  LDL.LU R7, [R1+0x185c] ;  /* 0x00185c0001077983 */ /* 0x000ee80000300800 */
        /* <DEDUP_REMOVED lines=13> */
[----:B0-----:R-:W2:Y:S04]  /*11cb20*/  LDL.LU R26, [R1] ;  /* 0x00000000011a7983 */ /* 0x001ea80000300800 */
[----:B------:R-:W2:Y:S04]  /*11cb30*/  LDL.LU R27, [R1+0x4] ;  /* 0x00000400011b7983 */ /* 0x000ea80000300800 */
        /* <DEDUP_REMOVED lines=49> */
[----:B------:R-:W2:Y:S04]  /*11ce50*/  LDL.LU R16, [R1+0x1890] ;  /* 0x0018900001107983 */ /* 0x000ea80000300800 */
        /* <DEDUP_REMOVED lines=102> */
[----:B------:R-:W3:Y:S01]  /*11d4c0*/  LDL.LU R19, [R1+0x3bfc] ;  /* 0x003bfc0001137983 */ /* 0x000ee20000300800 */
[----:B--2---:R-:W-:-:S15]  /*11d4d0*/  HMMA.16816.F32 R8, R12, R16, R8 ;  /* 0x000000100c08723c */ /* 0x004fde0000001808 */
[----:B------:R-:W-:-:S04]  /*11d4e0*/  NOP ;  /* 0x0000000000007918 */ /* 0x000fc80000000000 */
        /* <DEDUP_REMOVED lines=23> */
[----:B0-----:R-:W2:Y:S04]  /*11d660*/  LDL.LU.64 R26, [R1+0xa1f8] ;  /* 0x00a1f800011a7983 */ /* 0x001ea80000300a00 */
[----:B------:R-:W2:Y:S01]  /*11d670*/  LDL.LU.64 R24, [R1+0xa1f0] ;  /* 0x00a1f00001187983 */ /* 0x000ea20000300a00 */
[----:B----4-:R-:W-:-:S15]  /*11d680*/  HMMA.16816.F32 R8, R12, R4, R8 ;  /* 0x000000040c08723c */ /* 0x010fde0000001808 */
[----:B------:R-:W-:-:S04]  /*11d690*/  NOP ;  /* 0x0000000000007918 */ /* 0x000fc80000000000 */
[----:B------:R-:W-:Y:S04]  /*11d6a0*/  STL.64 [R1+0xe60], R8 ;  /* 0x000e600801007387 */ /* 0x000fe80000100a00 */
[----:B------:R2:W-:Y:S02]  /*11d6b0*/  STL.64 [R1+0xe68], R10 ;  /* 0x000e680a01007387 */ /* 0x0005e40000100a00 */
[----:B--2---:R-:W-:Y:S02]  /*11d6c0*/  HMMA.16816.F32 R8, R12, R2, R24 ;  /* 0x000000020c08723c */ /* 0x004fe40000001818 */
[----:B------:R-:W2:-:S15]  /*11d6d0*/  LDL.LU R24, [R1+0x1de0] ;  /* 0x001de00001187983 */ /* 0x000e9e0000300800 */
[----:B------:R-:W-:Y:S02]  /*11d6e0*/  NOP ;  /* 0x0000000000007918 */ /* 0x000fe40000000000 */
[----:B------:R0:W-:Y:S04]  /*11d6f0*/  STL.64 [R1+0xe20], R8 ;  /* 0x000e200801007387 */ /* 0x0001e80000100a00 */
[----:B------:R1:W-:Y:S04]  /*11d700*/  STL.64 [R1+0xe28], R10 ;  /* 0x000e280a01007387 */ /* 0x0003e80000100a00 */
[----:B------:R-:W2:Y:S04]  /*11d710*/  LDL.LU R25, [R1+0x1de4] ;  /* 0x001de40001197983 */ /* 0x000ea80000300800 */
[----:B------:R-:W4:Y:S04]  /*11d720*/  LDL.LU R26, [R1+0x1de8] ;  /* 0x001de800011a7983 */ /* 0x000f280000300800 */
[----:B------:R-:W4:Y:S01]  /*11d730*/  LDL.LU R27, [R1+0x1dec] ;  /* 0x001dec00011b7983 */ /* 0x000f220000300800 */
[----:B---3--:R-:W-:-:S02]  /*11d740*/  IMAD R4, R20, 0x100, R19 ;  /* 0x0000010014047824 */ /* 0x008fc400078e0213 */
[----:B------:R-:W-:Y:S02]  /*11d750*/  IMAD R5, R22, 0x100, R21 ;  /* 0x0000010016057824 */ /* 0x000fe400078e0215 */
[----:B------:R-:W-:Y:S01]  /*11d760*/  IMAD R6, R28, 0x100, R23 ;  /* 0x000001001c067824 */ /* 0x000fe200078e0217 */
[----:B----4-:R-:W-:Y:S04]  /*11d770*/  STL.64 [R1+0xa158], R26 ;  /* 0x00a1581a01007387 */ /* 0x010fe80000100a00 */
[----:B--2---:R2:W-:Y:S04]  /*11d780*/  STL.64 [R1+0xa150], R24 ;  /* 0x00a1501801007387 */ /* 0x0045e80000100a00 */
[----:B------:R-:W3:Y:S04]  /*11d790*/  LDL.LU R20, [R1+0x1d80] ;  /* 0x001d800001147983 */ /* 0x000ee80000300800 */
[----:B------:R-:W3:Y:S04]  /*11d7a0*/  LDL.LU R21, [R1+0x1d84] ;  /* 0x001d840001157983 */ /* 0x000ee80000300800 */
[----:B------:R-:W4:Y:S04]  /*11d7b0*/  LDL.LU R22, [R1+0x1d88] ;  /* 0x001d880001167983 */ /* 0x000f280000300800 */
[----:B------:R-:W4:Y:S04]  /*11d7c0*/  LDL.LU R23, [R1+0x1d8c] ;  /* 0x001d8c0001177983 */ /* 0x000f280000300800 */
[----:B----4-:R-:W-:Y:S04]  /*11d7d0*/  STL.64 [R1+0xa168], R22 ;  /* 0x00a1681601007387 */ /* 0x010fe80000100a00 */
[----:B---3--:R-:W-:Y:S04]  /*11d7e0*/  STL.64 [R1+0xa160], R20 ;  /* 0x00a1601401007387 */ /* 0x008fe80000100a00 */
[----:B0-----:R-:W3:Y:S04]  /*11d7f0*/  LDL.LU R8, [R1+0x1d20] ;  /* 0x001d200001087983 */ /* 0x001ee80000300800 */
[----:B------:R-:W3:Y:S04]  /*11d800*/  LDL.LU R9, [R1+0x1d24] ;  /* 0x001d240001097983 */ /* 0x000ee80000300800 */
[----:B-1----:R-:W4:Y:S04]  /*11d810*/  LDL.LU R10, [R1+0x1d28] ;  /* 0x001d2800010a7983 */ /* 0x002f280000300800 */
[----:B------:R-:W4:Y:S04]  /*11d820*/  LDL.LU R11, [R1+0x1d2c] ;  /* 0x001d2c00010b7983 */ /* 0x000f280000300800 */
[----:B----4-:R-:W-:Y:S04]  /*11d830*/  STL.64 [R1+0xa178], R10 ;  /* 0x00a1780a01007387 */ /* 0x010fe80000100a00 */
[----:B---3--:R-:W-:Y:S04]  /*11d840*/  STL.64 [R1+0xa170], R8 ;  /* 0x00a1700801007387 */ /* 0x008fe80000100a00 */
[----:B--2---:R-:W2:Y:S04]  /*11d850*/  LDL.LU R24, [R1+0x1cc0] ;  /* 0x001cc00001187983 */ /* 0x004ea80000300800 */
        /* <DEDUP_REMOVED lines=19> */
[----:B0-----:R-:W2:Y:S04]  /*11d990*/  LDL R24, [R1+0x37e4] ;  /* 0x0037e40001187983 */ /* 0x001ea80000100800 */
[----:B------:R-:W2:Y:S04]  /*11d9a0*/  LDL R25, [R1+0x37f0] ;  /* 0x0037f00001197983 */ /* 0x000ea80000100800 */
[----:B---3--:R-:W-:Y:S04]  /*11d9b0*/  STL.64 [R1+0xa1d8], R26 ;  /* 0x00a1d81a01007387 */ /* 0x008fe80000100a00 */
[----:B--2---:R-:W-:Y:S04]  /*11d9c0*/  STL.64 [R1+0xa1d0], R24 ;  /* 0x00a1d01801007387 */ /* 0x004fe80000100a00 */
[----:B------:R-:W2:Y:S04]  /*11d9d0*/  LDL R10, [R1+0x3814] ;  /* 0x00381400010a7983 */ /* 0x000ea80000100800 */
[----:B------:R-:W2:Y:S04]  /*11d9e0*/  LDL R11, [R1+0x3820] ;  /* 0x00382000010b7983 */ /* 0x000ea80000100800 */
[----:B------:R-:W3:Y:S04]  /*11d9f0*/  LDL R8, [R1+0x3804] ;  /* 0x0038040001087983 */ /* 0x000ee80000100800 */
[----:B------:R-:W3:Y:S04]  /*11da00*/  LDL R9, [R1+0x3810] ;  /* 0x0038100001097983 */ /* 0x000ee80000100800 */
[----:B--2---:R-:W-:Y:S04]  /*11da10*/  STL.64 [R1+0xa1b8], R10 ;  /* 0x00a1b80a01007387 */ /* 0x004fe80000100a00 */
[----:B---3--:R0:W-:Y:S04]  /*11da20*/  STL.64 [R1+0xa1b0], R8 ;  /* 0x00a1b00801007387 */ /* 0x0081e80000100a00 */
[----:B0-----:R-:W2:Y:S04]  /*11da30*/  LDL.LU R8, [R1+0x1b60] ;  /* 0x001b600001087983 */ /* 0x001ea80000300800 */
[----:B------:R-:W2:Y:S04]  /*11da40*/  LDL.LU R9, [R1+0x1b64] ;  /* 0x001b640001097983 */ /* 0x000ea80000300800 */
[----:B------:R-:W3:Y:S04]  /*11da50*/  LDL.LU R10, [R1+0x1b68] ;  /* 0x001b6800010a7983 */ /* 0x000ee80000300800 */
[----:B------:R-:W3:Y:S04]  /*11da60*/  LDL.LU R11, [R1+0x1b6c] ;  /* 0x001b6c00010b7983 */ /* 0x000ee80000300800 */
[----:B------:R-:W4:Y:S04]  /*11da70*/  LDL R25, [R1+0x37d0] ;  /* 0x0037d00001197983 */ /* 0x000f280000100800 */
[----:B------:R-:W4:Y:S04]  /*11da80*/  LDL R26, [R1+0x37d4] ;  /* 0x0037d400011a7983 */ /* 0x000f280000100800 */
[----:B------:R-:W4:Y:S04]  /*11da90*/  LDL R27, [R1+0x37e0] ;  /* 0x0037e000011b7983 */ /* 0x000f280000100800 */
[----:B---3--:R-:W-:Y:S04]  /*11daa0*/  STL.64 [R1+0xa1c8], R10 ;  /* 0x00a1c80a01007387 */ /* 0x008fe80000100a00 */
[----:B--2---:R0:W-:Y:S04]  /*11dab0*/  STL.64 [R1+0xa1c0], R8 ;  /* 0x00a1c00801007387 */ /* 0x0041e80000100a00 */
[----:B0-----:R-:W2:Y:S04]  /*11dac0*/  LDL.LU R8, [R1+0x1b00] ;  /* 0x001b000001087983 */ /* 0x001ea80000300800 */
[----:B------:R-:W2:Y:S04]  /*11dad0*/  LDL.LU R9, [R1+0x1b04] ;  /* 0x001b040001097983 */ /* 0x000ea80000300800 */
[----:B------:R-:W3:Y:S04]  /*11dae0*/  LDL.LU R10, [R1+0x1b08] ;  /* 0x001b0800010a7983 */ /* 0x000ee80000300800 */
[----:B------:R-:W3:Y:S01]  /*11daf0*/  LDL.LU R11, [R1+0x1b0c] ;  /* 0x001b0c00010b7983 */ /* 0x000ee20000300800 */
[----:B------:R-:W-:Y:S01]  /*11db00*/  IMAD R7, R0, 0x100, R29 ;  /* 0x0000010000077824 */ /* 0x000fe200078e021d */
[----:B----4-:R-:W-:-:S02]  /*11db10*/  F2FP.F16.E4M3.UNPACK_B R24, R25 ;  /* 0x00000019ff18723e */ /* 0x010fc400020006ff */
[----:B---3--:R-:W-:Y:S04]  /*11db20*/  STL.64 [R1+0xa1e8], R10 ;  /* 0x00a1e80a01007387 */ /* 0x008fe80000100a00 */
[----:B--2---:R0:W-:Y:S04]  /*11db30*/  STL.64 [R1+0xa1e0], R8 ;  /* 0x00a1e00801007387 */ /* 0x0041e80000100a00 */
[----:B0-----:R-:W2:Y:S04]  /*11db40*/  LDL.LU R8, [R1+0x1ab0] ;  /* 0x001ab00001087983 */ /* 0x001ea80000300800 */
[----:B------:R-:W2:Y:S04]  /*11db50*/  LDL.LU R9, [R1+0x1ab4] ;  /* 0x001ab40001097983 */ /* 0x000ea80000300800 */
[----:B------:R-:W2:Y:S04]  /*11db60*/  LDL.LU R10, [R1+0x1ab8] ;  /* 0x001ab800010a7983 */ /* 0x000ea80000300800 */
[----:B------:R-:W2:Y:S04]  /*11db70*/  LDL.LU R11, [R1+0x1abc] ;  /* 0x001abc00010b7983 */ /* 0x000ea80000300800 */
[----:B------:R-:W3:Y:S01]  /*11db80*/  LDL R2, [R1+0x3830] ;  /* 0x0038300001027983 */ /* 0x000ee20000100800 */
[----:B------:R-:W-:-:S02]  /*11db90*/  F2FP.F16.E4M3.UNPACK_B R12, R4 ;  /* 0x00000004ff0c723e */ /* 0x000fc400020006ff */
[----:B------:R-:W-:Y:S02]  /*11dba0*/  F2FP.F16.E4M3.UNPACK_B R13, R5 ;  /* 0x00000005ff0d723e */ /* 0x000fe400020006ff */
[----:B------:R-:W-:Y:S02]  /*11dbb0*/  F2FP.F16.E4M3.UNPACK_B R14, R6 ;  /* 0x00000006ff0e723e */ /* 0x000fe400020006ff */
[----:B------:R-:W-:Y:S02]  /*11dbc0*/  F2FP.F16.E4M3.UNPACK_B R15, R7 ;  /* 0x00000007ff0f723e */ /* 0x000fe400020006ff */
[----:B------:R-:W-:Y:S01]  /*11dbd0*/  F2FP.F16.E4M3.UNPACK_B R25, R26 ;  /* 0x0000001aff19723e */ /* 0x000fe200020006ff */
[----:B------:R-:W4:Y:S04]  /*11dbe0*/  LDL.LU R20, [R1+0x1c50] ;  /* 0x001c500001147983 */ /* 0x000f280000300800 */
[----:B------:R-:W4:Y:S04]  /*11dbf0*/  LDL.LU R21, [R1+0x1c54] ;  /* 0x001c540001157983 */ /* 0x000f280000300800 */
[----:B------:R-:W4:Y:S04]  /*11dc00*/  LDL.LU R22, [R1+0x1c58] ;  /* 0x001c580001167983 */ /* 0x000f280000300800 */
[----:B------:R-:W4:Y:S04]  /*11dc10*/  LDL.LU R23, [R1+0x1c5c] ;  /* 0x001c5c0001177983 */ /* 0x000f280000300800 */
[----:B------:R-:W3:Y:S04]  /*11dc20*/  LDL R3, [R1+0x3834] ;  /* 0x0038340001037983 */ /* 0x000ee80000100800 */
[----:B------:R-:W3:Y:S04]  /*11dc30*/  LDL R16, [R1+0x3840] ;  /* 0x0038400001107983 */ /* 0x000ee80000100800 */
[----:B------:R-:W3:Y:S04]  /*11dc40*/  LDL R17, [R1+0x3844] ;  /* 0x0038440001117983 */ /* 0x000ee80000100800 */
[----:B------:R-:W3:Y:S04]  /*11dc50*/  LDL R18, [R1+0x3850] ;  /* 0x0038500001127983 */ /* 0x000ee80000100800 */
[----:B------:R-:W3:Y:S04]  /*11dc60*/  LDL R19, [R1+0x3854] ;  /* 0x0038540001137983 */ /* 0x000ee80000100800 */
[----:B------:R-:W3:Y:S04]  /*11dc70*/  LDL R28, [R1+0x3860] ;  /* 0x00386000011c7983 */ /* 0x000ee80000100800 */
[----:B------:R-:W3:Y:S04]  /*11dc80*/  LDL R29, [R1+0x3864] ;  /* 0x00386400011d7983 */ /* 0x000ee80000100800 */
[----:B------:R-:W3:Y:S04]  /*11dc90*/  LDL R0, [R1+0x3870] ;  /* 0x0038700001007983 */ /* 0x000ee80000100800 */
[----:B------:R-:W3:Y:S01]  /*11dca0*/  LDL R4, [R1+0x3824] ;  /* 0x0038240001047983 */ /* 0x000ee20000100800 */
        /* <DEDUP_REMOVED lines=8> */
[----:B------:R-:W2:Y:S02]  /*11dd30*/  LDL.LU.64 R24, [R1+0xa1d0] ;  /* 0x00a1d00001187983 */ /* 0x000ea40000300a00 */
[----:B--2---:R-:W-:-:S07]  /*11dd40*/  F2FP.F16.E4M3.UNPACK_B R7, R24 ;  /* 0x00000018ff07723e */ /* 0x004fce00020006ff */
[----:B------:R-:W-:Y:S01]  /*11dd50*/  HMMA.16816.F32 R8, R12, R6, R8 ;  /* 0x000000060c08723c */ /* 0x000fe20000001808 */
[----:B------:R-:W-:-:S15]  /*11dd60*/  STL.64 [R1+0x90], R6 ;  /* 0x0000900601007387 */ /* 0x000fde0000100a00 */
[----:B------:R-:W-:-:S03]  /*11dd70*/  NOP ;  /* 0x0000000000007918 */ /* 0x000fc60000000000 */
[----:B------:R-:W-:Y:S04]  /*11dd80*/  STL.64 [R1+0x1230], R8 ;  /* 0x0012300801007387 */ /* 0x000fe80000100a00 */
[----:B------:R0:W-:Y:S04]  /*11dd90*/  STL.64 [R1+0x1238], R10 ;  /* 0x0012380a01007387 */ /* 0x0001e80000100a00 */
[----:B0-----:R-:W2:Y:S04]  /*11dda0*/  LDL.LU.64 R10, [R1+0xa1c8] ;  /* 0x00a1c800010a7983 */ /* 0x001ea80000300a00 */
[----:B------:R-:W2:Y:S01]  /*11ddb0*/  LDL.LU.64 R8, [R1+0xa1c0] ;  /* 0x00a1c00001087983 */ /* 0x000ea20000300a00 */
[----:B------:R-:W-:-:S02]  /*11ddc0*/  F2FP.F16.E4M3.UNPACK_B R24, R25 ;  /* 0x00000019ff18723e */ /* 0x000fc400020006ff */
[----:B------:R-:W-:Y:S02]  /*11ddd0*/  F2FP.F16.E4M3.UNPACK_B R25, R26 ;  /* 0x0000001aff19723e */ /* 0x000fe400020006ff */
[----:B------:R-:W-:-:S03]  /*11dde0*/  F2FP.F16.E4M3.UNPACK_B R6, R27 ;  /* 0x0000001bff06723e */ /* 0x000fc600020006ff */
        /* <DEDUP_REMOVED lines=17> */
[----:B------:R-:W-:Y:S02]  /*11df00*/  F2FP.F16.E4M3.UNPACK_B R9, R10 ;  /* 0x0000000aff09723e */ /* 0x000fe400020006ff */
[----:B------:R-:W-:-:S03]  /*11df10*/  F2FP.F16.E4M3.UNPACK_B R6, R11 ;  /* 0x0000000bff06723e */ /* 0x000fc600020006ff */
[----:B------:R2:W-:Y:S01]  /*11df20*/  STL.64 [R1+0x78], R8 ;  /* 0x0000780801007387 */ /* 0x0005e20000100a00 */
[----:B------:R-:W-:-:S07]  /*11df30*/  F2FP.F16.E4M3.UNPACK_B R7, R4 ;  /* 0x00000004ff07723e */ /* 0x000fce00020006ff */
[C---:B----4-:R-:W-:Y:S08]  /*11df40*/  HMMA.16816.F32 R20, R12.reuse, R6, R20 ;  /* 0x000000060c14723c */ /* 0x050ff00000001814 */
[----:B--2---:R-:W-:Y:S01]  /*11df50*/  HMMA.16816.F32 R8, R12, R8, R24 ;  /* 0x000000080c08723c */ /* 0x004fe20000001818 */
[----:B------:R-:W2:Y:S04]  /*11df60*/  LDL.LU.64 R26, [R1+0xa188] ;  /* 0x00a18800011a7983 */ /* 0x000ea80000300a00 */
[----:B------:R-:W2:-:S14]  /*11df70*/  LDL.LU.64 R24, [R1+0xa180] ;  /* 0x00a1800001187983 */ /* 0x000e9c0000300a00 */
[----:B------:R-:W-:Y:S04]  /*11df80*/  STL.64 [R1+0x13f0], R8 ;  /* 0x0013f00801007387 */ /* 0x000fe80000100a00 */
[----:B------:R0:W-:Y:S04]  /*11df90*/  STL.64 [R1+0x13f8], R10 ;  /* 0x0013f80a01007387 */ /* 0x0001e80000100a00 */
[----:B0-----:R-:W3:Y:S04]  /*11dfa0*/  LDL.LU.64 R10, [R1+0xa178] ;  /* 0x00a17800010a7983 */ /* 0x001ee80000300a00 */
[----:B------:R-:W3:Y:S04]  /*11dfb0*/  LDL.LU.64 R8, [R1+0xa170] ;  /* 0x00a1700001087983 */ /* 0x000ee80000300a00 */
[----:B------:R-:W-:Y:S04]  /*11dfc0*/  STL.64 [R1+0x70], R6 ;  /* 0x0000700601007387 */ /* 0x000fe80000100a00 */
[----:B------:R-:W-:Y:S04]  /*11dfd0*/  STL.64 [R1+0x1470], R20 ;  /* 0x0014701401007387 */ /* 0x000fe80000100a00 */
[----:B------:R0:W-:Y:S04]  /*11dfe0*/  STL.64 [R1+0x1478], R22 ;  /* 0x0014781601007387 */ /* 0x0001e80000100a00 */
[----:B0-----:R-:W4:Y:S04]  /*11dff0*/  LDL.LU.64 R22, [R1+0xa168] ;  /* 0x00a1680001167983 */ /* 0x001f280000300a00 */
[----:B------:R-:W4:Y:S01]  /*11e000*/  LDL.LU.64 R20, [R1+0xa160] ;  /* 0x00a1600001147983 */ /* 0x000f220000300a00 */
[----:B------:R-:W-:-:S02]  /*11e010*/  F2FP.F16.E4M3.UNPACK_B R4, R2 ;  /* 0x00000002ff04723e */ /* 0x000fc400020006ff */
[----:B------:R-:W-:-:S05]  /*11e020*/  F2FP.F16.E4M3.UNPACK_B R5, R3 ;  /* 0x00000003ff05723e */ /* 0x000fca00020006ff */
[----:B------:R2:W-:Y:S02]  /*11e030*/  STL.64 [R1+0x68], R4 ;  /* 0x0000680401007387 */ /* 0x0005e40000100a00 */
[----:B--2---:R-:W-:Y:S02]  /*11e040*/  HMMA.16816.F32 R4, R12, R4, R24 ;  /* 0x000000040c04723c */ /* 0x004fe40000001818 */
[----:B------:R-:W2:Y:S04]  /*11e050*/  LDL.LU.64 R26, [R1+0xa158] ;  /* 0x00a15800011a7983 */ /* 0x000ea80000300a00 */
[----:B------:R-:W2:Y:S01]  /*11e060*/  LDL.LU.64 R24, [R1+0xa150] ;  /* 0x00a1500001187983 */ /* 0x000ea20000300a00 */
[----:B------:R-:W-:Y:S02]  /*11e070*/  F2FP.F16.E4M3.UNPACK_B R2, R16 ;  /* 0x00000010ff02723e */ /* 0x000fe400020006ff */
[----:B------:R-:W-:-:S07]  /*11e080*/  F2FP.F16.E4M3.UNPACK_B R3, R17 ;  /* 0x00000011ff03723e */ /* 0x000fce00020006ff */
[----:B---3--:R-:W-:Y:S03]  /*11e090*/  HMMA.16816.F32 R8, R12, R2, R8 ;  /* 0x000000020c08723c */ /* 0x008fe60000001808 */
[----:B------:R0:W-:Y:S04]  /*11e0a0*/  STL.64 [R1+0x14b0], R4 ;  /* 0x0014b00401007387 */ /* 0x0001e80000100a00 */
[----:B------:R-:W-:Y:S04]  /*11e0b0*/  STL.64 [R1+0x14b8], R6 ;  /* 0x0014b80601007387 */ /* 0x000fe80000100a00 */
[----:B------:R-:W-:Y:S01]  /*11e0c0*/  STL.64 [R1+0x60], R2 ;  /* 0x0000600201007387 */ /* 0x000fe20000100a00 */
[----:B0-----:R-:W-:-:S02]  /*11e0d0*/  F2FP.F16.E4M3.UNPACK_B R4, R18 ;  /* 0x00000012ff04723e */ /* 0x001fc400020006ff */
[----:B------:R-:W-:-:S05]  /*11e0e0*/  F2FP.F16.E4M3.UNPACK_B R5, R19 ;  /* 0x00000013ff05723e */ /* 0x000fca00020006ff */
[----:B------:R-:W-:Y:S04]  /*11e0f0*/  STL.64 [R1+0x1510], R8 ;  /* 0x0015100801007387 */ /* 0x000fe80000100a00 */
[----:B------:R-:W-:Y:S04]  /*11e100*/  STL.64 [R1+0x1518], R10 ;  /* 0x0015180a01007387 */ /* 0x000fe80000100a00 */
[----:B------:R4:W-:Y:S02]  /*11e110*/  STL.64 [R1+0x58], R4 ;  /* 0x0000580401007387 */ /* 0x0009e40000100a00 */
[----:B----4-:R-:W-:Y:S01]  /*11e120*/  HMMA.16816.F32 R4, R12, R4, R20 ;  /* 0x000000040c04723c */ /* 0x010fe20000001814 */
[----:B------:R-:W-:-:S02]  /*11e130*/  F2FP.F16.E4M3.UNPACK_B R2, R28 ;  /* 0x0000001cff02723e */ /* 0x000fc400020006ff */
[----:B------:R-:W-:-:S15]  /*11e140*/  F2FP.F16.E4M3.UNPACK_B R3, R29 ;  /* 0x0000001dff03723e */ /* 0x000fde00020006ff */
[----:B------:R-:W-:Y:S01]  /*11e150*/  NOP ;  /* 0x0000000000007918 */ /* 0x000fe20000000000 */
[----:B------:R-:W-:Y:S04]  /*11e160*/  STL.64 [R1+0x1570], R4 ;  /* 0x0015700401007387 */ /* 0x000fe80000100a00 */
[----:B------:R2:W-:Y:S01]  /*11e170*/  STL.64 [R1+0x1578], R6 ;  /* 0x0015780601007387 */ /* 0x0005e20000100a00 */
[----:B------:R-:W-:-:S03]  /*11e180*/  F2FP.F16.E4M3.UNPACK_B R0, R0 ;  /* 0x00000000ff00723e */ /* 0x000fc600020006ff */
[----:B------:R-:W-:Y:S04]  /*11e190*/  STL.64 [R1+0x50], R2 ;  /* 0x0000500201007387 */ /* 0x000fe80000100a00 */
[----:B------:R-:W3:Y:S01]  /*11e1a0*/  LDL.LU R20, [R1+0x1fb0] ;  /* 0x001fb00001147983 */ /* 0x000ee20000300800 */
[----:B--2---:R-:W-:-:S15]  /*11e1b0*/  HMMA.16816.F32 R4, R12, R2, R24 ;  /* 0x000000020c04723c */ /* 0x004fde0000001818 */
[----:B------:R-:W-:-:S04]  /*11e1c0*/  NOP ;  /* 0x0000000000007918 */ /* 0x000fc80000000000 */
[----:B------:R-:W-:Y:S04]  /*11e1d0*/  STL.64 [R1+0x15d0], R4 ;  /* 0x0015d00401007387 */ /* 0x000fe80000100a00 */
[----:B------:R-:W-:Y:S04]  /*11e1e0*/  STL.64 [R1+0x15d8], R6 ;  /* 0x0015d80601007387 */ /* 0x000fe80000100a00 */
[----:B------:R-:W3:Y:S04]  /*11e1f0*/  LDL.LU R21, [R1+0x1fb4] ;  /* 0x001fb40001157983 */ /* 0x000ee80000300800 */
[----:B------:R-:W-:Y:S04]  /*11e200*/  STL [R1+0x48], R0 ;  /* 0x0000480001007387 */ /* 0x000fe80000100800 */
[----:B------:R-:W2:Y:S04]  /*11e210*/  LDL.LU R22, [R1+0x1fb8] ;  /* 0x001fb80001167983 */ /* 0x000ea80000300800 */
[----:B------:R-:W2:Y:S04]  /*11e220*/  LDL.LU R23, [R1+0x1fbc] ;  /* 0x001fbc0001177983 */ /* 0x000ea80000300800 */
[----:B--2---:R-:W-:Y:S04]  /*11e230*/  STL.64 [R1+0xa0a8], R22 ;  /* 0x00a0a81601007387 */ /* 0x004fe80000100a00 */
[----:B---3--:R-:W-:Y:S04]  /*11e240*/  STL.64 [R1+0xa0a0], R20 ;  /* 0x00a0a01401007387 */ /* 0x008fe80000100a00 */
        /* <DEDUP_REMOVED lines=12> */
[----:B---3--:R0:W-:Y:S04]  /*11e310*/  STL.64 [R1+0xa0c8], R10 ;  /* 0x00a0c80a01007387 */ /* 0x0081e80000100a00 */
[----:B--2---:R1:W-:Y:S04]  /*11e320*/  STL.64 [R1+0xa0c0], R8 ;  /* 0x00a0c00801007387 */ /* 0x0043e80000100a00 */
[----:B------:R-:W2:Y:S04]  /*11e330*/  LDL R4, [R1+0x38c4] ;  /* 0x0038c40001047983 */ /* 0x000ea80000100800 */
[----:B----4-:R-:W-:Y:S04]  /*11e340*/  STL [R1+0xa0e8], R6 ;  /* 0x00a0e80601007387 */ /* 0x010fe80000100800 */
[----:B--2---:R-:W-:Y:S04]  /*11e350*/  STL.64 [R1+0xa0e0], R4 ;  /* 0x00a0e00401007387 */ /* 0x004fe80000100a00 */
[----:B------:R-:W2:Y:S04]  /*11e360*/  LDL R2, [R1+0x38d0] ;  /* 0x0038d00001027983 */ /* 0x000ea80000100800 */
[----:B------:R-:W3:Y:S04]  /*11e370*/  LDL R3, [R1+0x38d4] ;  /* 0x0038d40001037983 */ /* 0x000ee80000100800 */
[----:B------:R-:W4:Y:S04]  /*11e380*/  LDL R16, [R1+0x38e0] ;  /* 0x0038e00001107983 */ /* 0x000f280000100800 */
[----:B------:R-:W2:Y:S04]  /*11e390*/  LDL.LU R20, [R1+0x1f50] ;  /* 0x001f500001147983 */ /* 0x000ea80000300800 */
[----:B------:R-:W2:Y:S04]  /*11e3a0*/  LDL.LU R21, [R1+0x1f54] ;  /* 0x001f540001157983 */ /* 0x000ea80000300800 */
[----:B------:R-:W2:Y:S04]  /*11e3b0*/  LDL.LU R22, [R1+0x1f58] ;  /* 0x001f580001167983 */ /* 0x000ea80000300800 */
[----:B------:R-:W2:Y:S04]  /*11e3c0*/  LDL.LU R23, [R1+0x1f5c] ;  /* 0x001f5c0001177983 */ /* 0x000ea80000300800 */
[----:B0-----:R-:W2:Y:S04]  /*11e3d0*/  LDL R11, [R1+0x38a4] ;  /* 0x0038a400010b7983 */ /* 0x001ea80000100800 */
[----:B-1----:R-:W3:Y:S04]  /*11e3e0*/  LDL R9, [R1+0x3894] ;  /* 0x0038940001097983 */ /* 0x002ee80000100800 */
[----:B------:R-:W3:Y:S04]  /*11e3f0*/  LDL R10, [R1+0x38a0] ;  /* 0x0038a000010a7983 */ /* 0x000ee80000100800 */
[----:B--2---:R-:W-:Y:S04]  /*11e400*/  STL [R1+0xa100], R11 ;  /* 0x00a1000b01007387 */ /* 0x004fe80000100800 */
[----:B------:R-:W2:Y:S04]  /*11e410*/  LDL R7, [R1+0x38b0] ;  /* 0x0038b00001077983 */ /* 0x000ea80000100800 */
[----:B--2---:R-:W-:Y:S04]  /*11e420*/  STL [R1+0xa118], R7 ;  /* 0x00a1180701007387 */ /* 0x004fe80000100800 */
[----:B------:R-:W-:Y:S04]  /*11e430*/  STL.64 [R1+0xa0d8], R22 ;  /* 0x00a0d81601007387 */ /* 0x000fe80000100a00 */
[----:B------:R0:W-:Y:S04]  /*11e440*/  STL.64 [R1+0xa0d0], R20 ;  /* 0x00a0d01401007387 */ /* 0x0001e80000100a00 */
[----:B0-----:R-:W2:Y:S04]  /*11e450*/  LDL.LU R20, [R1+0x1ef0] ;  /* 0x001ef00001147983 */ /* 0x001ea80000300800 */
[----:B------:R-:W2:Y:S04]  /*11e460*/  LDL.LU R21, [R1+0x1ef4] ;  /* 0x001ef40001157983 */ /* 0x000ea80000300800 */
[----:B------:R-:W2:Y:S04]  /*11e470*/  LDL.LU R22, [R1+0x1ef8] ;  /* 0x001ef80001167983 */ /* 0x000ea80000300800 */
[----:B------:R-:W2:Y:S04]  /*11e480*/  LDL.LU R23, [R1+0x1efc] ;  /* 0x001efc0001177983 */ /* 0x000ea80000300800 */
[----:B------:R-:W2:Y:S04]  /*11e490*/  LDL R8, [R1+0x3890] ;  /* 0x0038900001087983 */ /* 0x000ea80000100800 */
[----:B------:R-:W4:Y:S04]  /*11e4a0*/  LDL R6, [R1+0x3884] ;  /* 0x0038840001067983 */ /* 0x000f280000100800 */
[----:B---3--:R-:W-:Y:S04]  /*11e4b0*/  STL [R1+0xa138], R10 ;  /* 0x00a1380a01007387 */ /* 0x008fe80000100800 */
[----:B------:R-:W3:Y:S04]  /*11e4c0*/  LDL R4, [R1+0x3874] ;  /* 0x0038740001047983 */ /* 0x000ee80000100800 */
[----:B------:R-:W3:Y:S04]  /*11e4d0*/  LDL R5, [R1+0x3880] ;  /* 0x0038800001057983 */ /* 0x000ee80000100800 */
        /* <DEDUP_REMOVED lines=20> */
[----:B---3--:R-:W-:-:S02]  /*11e620*/  F2FP.F16.E4M3.UNPACK_B R11, R4 ;  /* 0x00000004ff0b723e */ /* 0x008fc400020006ff */
[----:B--2---:R-:W-:Y:S04]  /*11e630*/  STL.64 [R1+0xa148], R22 ;  /* 0x00a1481601007387 */ /* 0x004fe80000100a00 */
[----:B------:R0:W-:Y:S04]  /*11e640*/  STL.64 [R1+0xa140], R20 ;  /* 0x00a1401401007387 */ /* 0x0001e80000100a00 */
[----:B0-----:R-:W2:Y:S04]  /*11e650*/  LDL.LU R20, [R1+0x1e20] ;  /* 0x001e200001147983 */ /* 0x001ea80000300800 */
[----:B------:R-:W2:Y:S04]  /*11e660*/  LDL.LU R21, [R1+0x1e24] ;  /* 0x001e240001157983 */ /* 0x000ea80000300800 */
[----:B------:R-:W2:Y:S04]  /*11e670*/  LDL.LU R22, [R1+0x1e28] ;  /* 0x001e280001167983 */ /* 0x000ea80000300800 */
[----:B------:R-:W2:Y:S04]  /*11e680*/  LDL.LU R23, [R1+0x1e2c] ;  /* 0x001e2c0001177983 */ /* 0x000ea80000300800 */
        /* <DEDUP_REMOVED lines=14> */
[----:B------:R-:W-:-:S02]  /*11e770*/  F2FP.F16.E4M3.UNPACK_B R4, R5 ;  /* 0x00000005ff04723e */ /* 0x000fc400020006ff */
[----:B----4-:R-:W-:-:S10]  /*11e780*/  F2FP.F16.E4M3.UNPACK_B R5, R6 ;  /* 0x00000006ff05723e */ /* 0x010fd400020006ff */
[----:B------:R-:W-:Y:S04]  /*11e790*/  STL.64 [R1+0x1640], R8 ;  /* 0x0016400801007387 */ /* 0x000fe80000100a00 */
[----:B------:R0:W-:Y:S04]  /*11e7a0*/  STL.64 [R1+0x1648], R10 ;  /* 0x0016480a01007387 */ /* 0x0001e80000100a00 */
[----:B0-----:R-:W4:Y:S04]  /*11e7b0*/  LDL.LU R10, [R1+0xa138] ;  /* 0x00a13800010a7983 */ /* 0x001f280000300800 */
[----:B------:R-:W3:Y:S04]  /*11e7c0*/  LDL.LU.64 R8, [R1+0xa130] ;  /* 0x00a1300001087983 */ /* 0x000ee80000300a00 */
[----:B------:R2:W-:Y:S02]  /*11e7d0*/  STL.64 [R1+0x40], R4 ;  /* 0x0000400401007387 */ /* 0x0005e40000100a00 */
[----:B--2---:R-:W-:Y:S02]  /*11e7e0*/  HMMA.16816.F32 R4, R12, R4, R20 ;  /* 0x000000040c04723c */ /* 0x004fe40000001814 */
[----:B------:R-:W2:Y:S04]  /*11e7f0*/  LDL.LU.64 R22, [R1+0xa128] ;  /* 0x00a1280001167983 */ /* 0x000ea80000300a00 */
[----:B------:R-:W2:-:S13]  /*11e800*/  LDL.LU.64 R20, [R1+0xa120] ;  /* 0x00a1200001147983 */ /* 0x000e9a0000300a00 */
[----:B------:R-:W-:Y:S04]  /*11e810*/  STL.64 [R1+0x1690], R4 ;  /* 0x0016900401007387 */ /* 0x000fe80000100a00 */
[----:B------:R0:W-:Y:S01]  /*11e820*/  STL.64 [R1+0x1698], R6 ;  /* 0x0016980601007387 */ /* 0x0001e20000100a00 */
[----:B---3--:R-:W-:Y:S02]  /*11e830*/  F2FP.F16.E4M3.UNPACK_B R8, R8 ;  /* 0x00000008ff08723e */ /* 0x008fe400020006ff */
[----:B------:R-:W-:Y:S01]  /*11e840*/  F2FP.F16.E4M3.UNPACK_B R9, R9 ;  /* 0x00000009ff09723e */ /* 0x000fe200020006ff */
[----:B0-----:R-:W3:Y:S01]  /*11e850*/  LDL.LU R7, [R1+0xa118] ;  /* 0x00a1180001077983 */ /* 0x001ee20000300800 */
[----:B----4-:R-:W-:-:S03]  /*11e860*/  F2FP.F16.E4M3.UNPACK_B R4, R10 ;  /* 0x0000000aff04723e */ /* 0x010fc600020006ff */
[----:B------:R2:W-:Y:S02]  /*11e870*/  STL.64 [R1+0x38], R8 ;  /* 0x0000380801007387 */ /* 0x0005e40000100a00 */
[----:B--2---:R-:W-:Y:S02]  /*11e880*/  HMMA.16816.F32 R8, R12, R8, R20 ;  /* 0x000000080c08723c */ /* 0x004fe40000001814 */
[----:B------:R-:W2:Y:S04]  /*11e890*/  LDL.LU.64 R22, [R1+0xa110] ;  /* 0x00a1100001167983 */ /* 0x000ea80000300a00 */
[----:B------:R-:W2:-:S13]  /*11e8a0*/  LDL.LU.64 R20, [R1+0xa108] ;  /* 0x00a1080001147983 */ /* 0x000e9a0000300a00 */
[----:B------:R-:W-:Y:S04]  /*11e8b0*/  STL.64 [R1+0x16f0], R8 ;  /* 0x0016f00801007387 */ /* 0x000fe80000100a00 */
[----:B------:R0:W-:Y:S04]  /*11e8c0*/  STL.64 [R1+0x16f8], R10 ;  /* 0x0016f80a01007387 */ /* 0x0001e80000100a00 */
[----:B0-----:R-:W4:Y:S01]  /*11e8d0*/  LDL.LU R11, [R1+0xa100] ;  /* 0x00a10000010b7983 */ /* 0x001f220000300800 */
[----:B---3--:R-:W-:Y:S02]  /*11e8e0*/  F2FP.F16.E4M3.UNPACK_B R8, R7 ;  /* 0x00000007ff08723e */ /* 0x008fe400020006ff */
[----:B----4-:R-:W-:-:S05]  /*11e8f0*/  F2FP.F16.E4M3.UNPACK_B R5, R11 ;  /* 0x0000000bff05723e */ /* 0x010fca00020006ff */
[----:B------:R2:W-:Y:S02]  /*11e900*/  STL.64 [R1+0x30], R4 ;  /* 0x0000300401007387 */ /* 0x0005e40000100a00 */
[----:B--2---:R-:W-:Y:S02]  /*11e910*/  HMMA.16816.F32 R4, R12, R4, R20 ;  /* 0x000000040c04723c */ /* 0x004fe40000001814 */
[----:B------:R-:W2:Y:S04]  /*11e920*/  LDL.LU.64 R22, [R1+0xa0f8] ;  /* 0x00a0f80001167983 */ /* 0x000ea80000300a00 */
[----:B------:R-:W2:-:S13]  /*11e930*/  LDL.LU.64 R20, [R1+0xa0f0] ;  /* 0x00a0f00001147983 */ /* 0x000e9a0000300a00 */
[----:B------:R-:W-:Y:S04]  /*11e940*/  STL.64 [R1+0x1750], R4 ;  /* 0x0017500401007387 */ /* 0x000fe80000100a00 */
[----:B------:R0:W-:Y:S04]  /*11e950*/  STL.64 [R1+0x1758], R6 ;  /* 0x0017580601007387 */ /* 0x0001e80000100a00 */
[----:B0-----:R-:W3:Y:S04]  /*11e960*/  LDL.LU R6, [R1+0xa0e8] ;  /* 0x00a0e80001067983 */ /* 0x001ee80000300800 */
[----:B------:R-:W4:Y:S01]  /*11e970*/  LDL.LU.64 R4, [R1+0xa0e0] ;  /* 0x00a0e00001047983 */ /* 0x000f220000300a00 */
[----:B---3--:R-:W-:-:S05]  /*11e980*/  F2FP.F16.E4M3.UNPACK_B R9, R6 ;  /* 0x00000006ff09723e */ /* 0x008fca00020006ff */
        /* <DEDUP_REMOVED lines=8> */
[----:B----4-:R-:W-:-:S02]  /*11ea10*/  F2FP.F16.E4M3.UNPACK_B R6, R5 ;  /* 0x00000005ff06723e */ /* 0x010fc400020006ff */
[----:B------:R-:W-:-:S05]  /*11ea20*/  F2FP.F16.E4M3.UNPACK_B R7, R4 ;  /* 0x00000004ff07723e */ /* 0x000fca00020006ff */
[----:B------:R-:W-:Y:S01]  /*11ea30*/  STL.64 [R1+0x20], R6 ;  /* 0x0000200601007387 */ /* 0x000fe20000100a00 */
[----:B------:R-:W-:Y:S02]  /*11ea40*/  F2FP.F16.E4M3.UNPACK_B R4, R2 ;  /* 0x00000002ff04723e */ /* 0x000fe400020006ff */
[----:B------:R-:W-:Y:S01]  /*11ea50*/  F2FP.F16.E4M3.UNPACK_B R5, R3 ;  /* 0x00000003ff05723e */ /* 0x000fe200020006ff */
        /* <DEDUP_REMOVED lines=10> */
[----:B------:R-:W-:-:S02]  /*11eb00*/  F2FP.F16.E4M3.UNPACK_B R2, R16 ;  /* 0x00000010ff02723e */ /* 0x000fc400020006ff */
[----:B------:R-:W-:-:S10]  /*11eb10*/  F2FP.F16.E4M3.UNPACK_B R3, R17 ;  /* 0x00000011ff03723e */ /* 0x000fd400020006ff */
[----:B------:R0:W-:Y:S04]  /*11eb20*/  STL.64 [R1+0x17f0], R4 ;  /* 0x0017f00401007387 */ /* 0x0001e80000100a00 */
[----:B------:R-:W-:Y:S04]  /*11eb30*/  STL.64 [R1+0x17f8], R6 ;  /* 0x0017f80601007387 */ /* 0x000fe80000100a00 */
[----:B------:R1:W-:Y:S01]  /*11eb40*/  STL.64 [R1+0x10], R2 ;  /* 0x0000100201007387 */ /* 0x0003e20000100a00 */
[----:B0-----:R-:W-:Y:S02]  /*11eb50*/  F2FP.F16.E4M3.UNPACK_B R4, R18 ;  /* 0x00000012ff04723e */ /* 0x001fe400020006ff */
[----:B------:R-:W-:Y:S01]  /*11eb60*/  F2FP.F16.E4M3.UNPACK_B R5, R19 ;  /* 0x00000013ff05723e */ /* 0x000fe200020006ff */
[----:B---3--:R-:W-:Y:S01]  /*11eb70*/  HMMA.16816.F32 R8, R12, R2, R8 ;  /* 0x000000020c08723c */ /* 0x008fe20000001808 */
[----:B-1----:R-:W-:-:S02]  /*11eb80*/  F2FP.F16.E4M3.UNPACK_B R2, R28 ;  /* 0x0000001cff02723e */ /* 0x002fc400020006ff */
[----:B------:R-:W-:-:S15]  /*11eb90*/  F2FP.F16.E4M3.UNPACK_B R3, R29 ;  /* 0x0000001dff03723e */ /* 0x000fde00020006ff */
        /* <DEDUP_REMOVED lines=9> */
[----:B------:R-:W-:Y:S04]  /*11ec30*/  STL.64 [R1], R2 ;  /* 0x0000000201007387 */ /* 0x000fe80000100a00 */
[----:B------:R-:W2:Y:S04]  /*11ec40*/  LDL R25, [R1+0x3934] ;  /* 0x0039340001197983 */ /* 0x000ea80000100800 */
[----:B------:R-:W3:Y:S09]  /*11ec50*/  LDL R22, [R1+0x3940] ;  /* 0x0039400001167983 */ /* 0x000ef20000100800 */
        /* <DEDUP_REMOVED lines=17> */
[----:B------:R-:W4:Y:S04]  /*11ed70*/  LDL R18, [R1+0x3960] ;  /* 0x0039600001127983 */ /* 0x000f280000100800 */
[----:B------:R-:W4:Y:S04]  /*11ed80*/  LDL R19, [R1+0x3964] ;  /* 0x0039640001137983 */ /* 0x000f280000100800 */
[----:B------:R-:W2:Y:S04]  /*11ed90*/  LDL R16, [R1+0x3970] ;  /* 0x0039700001107983 */ /* 0x000ea80000100800 */
[----:B------:R-:W2:Y:S04]  /*11eda0*/  LDL R17, [R1+0x3974] ;  /* 0x0039740001117983 */ /* 0x000ea80000100800 */
[----:B------:R-:W3:Y:S04]  /*11edb0*/  LDL R29, [R1+0x3914] ;  /* 0x00391400011d7983 */ /* 0x000ee80000100800 */
[----:B------:R-:W3:Y:S04]  /*11edc0*/  LDL R26, [R1+0x3920] ;  /* 0x00392000011a7983 */ /* 0x000ee80000100800 */
[----:B------:R-:W3:Y:S04]  /*11edd0*/  LDL R27, [R1+0x3924] ;  /* 0x00392400011b7983 */ /* 0x000ee80000100800 */
[----:B------:R-:W3:Y:S04]  /*11ede0*/  LDL R24, [R1+0x3930] ;  /* 0x0039300001187983 */ /* 0x000ee80000100800 */
[----:B----4-:R-:W-:Y:S04]  /*11edf0*/  STL.64 [R1+0xa068], R18 ;  /* 0x00a0681201007387 */ /* 0x010fe80000100a00 */
[----:B--2---:R0:W-:Y:S04]  /*11ee00*/  STL.64 [R1+0xa060], R16 ;  /* 0x00a0601001007387 */ /* 0x0041e80000100a00 */
[----:B0-----:R-:W2:Y:S04]  /*11ee10*/  LDL.LU R16, [R1+0x2220] ;  /* 0x0022200001107983 */ /* 0x001ea80000300800 */
[----:B------:R-:W2:Y:S04]  /*11ee20*/  LDL.LU R17, [R1+0x2224] ;  /* 0x0022240001117983 */ /* 0x000ea80000300800 */
[----:B------:R-:W4:Y:S04]  /*11ee30*/  LDL.LU R18, [R1+0x2228] ;  /* 0x0022280001127983 */ /* 0x000f280000300800 */
[----:B------:R-:W4:Y:S01]  /*11ee40*/  LDL.LU R19, [R1+0x222c] ;  /* 0x00222c0001137983 */ /* 0x000f220000300800 */
[----:B------:R-:W-:-:S02]  /*11ee50*/  F2FP.F16.E4M3.UNPACK_B R28, R0 ;  /* 0x00000000ff1c723e */ /* 0x000fc400020006ff */
[----:B---3--:R-:W-:Y:S01]  /*11ee60*/  F2FP.F16.E4M3.UNPACK_B R29, R29 ;  /* 0x0000001dff1d723e */ /* 0x008fe200020006ff */
[----:B----4-:R-:W-:Y:S04]  /*11ee70*/  STL.64 [R1+0xa078], R18 ;  /* 0x00a0781201007387 */ /* 0x010fe80000100a00 */
[----:B--2---:R0:W-:Y:S04]  /*11ee80*/  STL.64 [R1+0xa070], R16 ;  /* 0x00a0701001007387 */ /* 0x0041e80000100a00 */
[----:B0-----:R-:W2:Y:S04]  /*11ee90*/  LDL.LU R16, [R1+0x2130] ;  /* 0x0021300001107983 */ /* 0x001ea80000300800 */
[----:B------:R-:W2:Y:S04]  /*11eea0*/  LDL.LU R17, [R1+0x2134] ;  /* 0x0021340001117983 */ /* 0x000ea80000300800 */
[----:B------:R-:W2:Y:S04]  /*11eeb0*/  LDL.LU R18, [R1+0x2138] ;  /* 0x0021380001127983 */ /* 0x000ea80000300800 */
[----:B------:R-:W2:Y:S04]  /*11eec0*/  LDL.LU R19, [R1+0x213c] ;  /* 0x00213c0001137983 */ /* 0x000ea80000300800 */
[----:B------:R-:W3:Y:S04]  /*11eed0*/  LDL R10, [R1+0x3980] ;  /* 0x00398000010a7983 */ /* 0x000ee80000100800 */
[----:B------:R-:W3:Y:S01]  /*11eee0*/  LDL R11, [R1+0x3984] ;  /* 0x00398400010b7983 */ /* 0x000ee20000100800 */
[----:B------:R-:W-:Y:S03]  /*11eef0*/  HMMA.16816.F32 R20, R12, R28, R20 ;  /* 0x0000001c0c14723c */ /* 0x000fe60000001814 */
[----:B---3--:R0:W-:Y:S04]  /*11ef00*/  STL.64 [R1+0xa058], R10 ;  /* 0x00a0580a01007387 */ /* 0x0081e80000100a00 */
[----:B------:R-:W3:Y:S04]  /*11ef10*/  LDL.LU R8, [R1+0x2390] ;  /* 0x0023900001087983 */ /* 0x000ee80000300800 */
[----:B------:R-:W3:Y:S04]  /*11ef20*/  LDL.LU R9, [R1+0x2394] ;  /* 0x0023940001097983 */ /* 0x000ee80000300800 */
[----:B0-----:R-:W3:Y:S04]  /*11ef30*/  LDL.LU R10, [R1+0x2398] ;  /* 0x00239800010a7983 */ /* 0x001ee80000300800 */
[----:B------:R-:W3:Y:S04]  /*11ef40*/  LDL.LU R11, [R1+0x239c] ;  /* 0x00239c00010b7983 */ /* 0x000ee80000300800 */
[----:B------:R-:W4:Y:S04]  /*11ef50*/  LDL R0, [R1+0x3990] ;  /* 0x0039900001007983 */ /* 0x000f280000100800 */
[----:B------:R-:W3:Y:S04]  /*11ef60*/  LDL.LU R4, [R1+0x2540] ;  /* 0x0025400001047983 */ /* 0x000ee80000300800 */
[----:B------:R-:W3:Y:S04]  /*11ef70*/  LDL.LU R5, [R1+0x2544] ;  /* 0x0025440001057983 */ /* 0x000ee80000300800 */
[----:B------:R-:W3:Y:S04]  /*11ef80*/  LDL.LU R6, [R1+0x2548] ;  /* 0x0025480001067983 */ /* 0x000ee80000300800 */
[----:B------:R-:W3:Y:S04]  /*11ef90*/  LDL.LU R7, [R1+0x254c] ;  /* 0x00254c0001077983 */ /* 0x000ee80000300800 */
        /* <DEDUP_REMOVED lines=8> */
[C---:B--2---:R-:W-:Y:S01]  /*11f020*/  HMMA.16816.F32 R16, R12.reuse, R24, R16 ;  /* 0x000000180c10723c */ /* 0x044fe20000001810 */
[----:B------:R-:W-:Y:S07]  /*11f030*/  STL.64 [R1+0x9f48], R28 ;  /* 0x009f481c01007387 */ /* 0x000fee0000100a00 */
        /* <DEDUP_REMOVED lines=8> */
[----:B0-----:R-:W4:Y:S04]  /*11f0c0*/  LDL.LU.64 R18, [R1+0xa078] ;  /* 0x00a0780001127983 */ /* 0x001f280000300a00 */
[----:B------:R-:W4:Y:S04]  /*11f0d0*/  LDL.LU.64 R16, [R1+0xa070] ;  /* 0x00a0700001107983 */ /* 0x000f280000300a00 */
[----:B------:R-:W-:Y:S04]  /*11f0e0*/  STL.64 [R1+0x9f40], R26 ;  /* 0x009f401a01007387 */ /* 0x000fe80000100a00 */
[----:B------:R0:W-:Y:S04]  /*11f0f0*/  STL.64 [R1+0x9f38], R24 ;  /* 0x009f381801007387 */ /* 0x0001e80000100a00 */
[----:B0-----:R-:W4:Y:S04]  /*11f100*/  LDL.LU R24, [R1+0x24d0] ;  /* 0x0024d00001187983 */ /* 0x001f280000300800 */
[----:B------:R-:W4:Y:S04]  /*11f110*/  LDL.LU R25, [R1+0x24d4] ;  /* 0x0024d40001197983 */ /* 0x000f280000300800 */
[----:B------:R-:W4:Y:S04]  /*11f120*/  LDL.LU R26, [R1+0x24d8] ;  /* 0x0024d800011a7983 */ /* 0x000f280000300800 */
[----:B------:R-:W4:Y:S01]  /*11f130*/  LDL.LU R27, [R1+0x24dc] ;  /* 0x0024dc00011b7983 */ /* 0x000f220000300800 */
[----:B--2---:R-:W-:-:S02]  /*11f140*/  F2FP.F16.E4M3.UNPACK_B R22, R22 ;  /* 0x00000016ff16723e */ /* 0x004fc400020006ff */
[----:B------:R-:W-:Y:S02]  /*11f150*/  F2FP.F16.E4M3.UNPACK_B R23, R23 ;  /* 0x00000017ff17723e */ /* 0x000fe400020006ff */
[----:B---3--:R-:W-:Y:S02]  /*11f160*/  F2FP.F16.E4M3.UNPACK_B R20, R20 ;  /* 0x00000014ff14723e */ /* 0x008fe400020006ff */
[----:B------:R-:W-:-:S07]  /*11f170*/  F2FP.F16.E4M3.UNPACK_B R21, R21 ;  /* 0x00000015ff15723e */ /* 0x000fce00020006ff */
[C---:B------:R-:W-:Y:S08]  /*11f180*/  HMMA.16816.F32 R8, R12.reuse, R20, R8 ;  /* 0x000000140c08723c */ /* 0x040ff00000001808 */
        /* <DEDUP_REMOVED lines=18> */
[----:B------:R-:W-:Y:S02]  /*11f2b0*/  F2FP.F16.E4M3.UNPACK_B R17, R17 ;  /* 0x00000011ff11723e */ /* 0x000fe400020006ff */
[----:B----4-:R-:W-:Y:S01]  /*11f2c0*/  F2FP.F16.E4M3.UNPACK_B R10, R10 ;  /* 0x0000000aff0a723e */ /* 0x010fe200020006ff */
[----:B------:R-:W-:Y:S01]  /*11f2d0*/  HMMA.16816.F32 R20, R12, R18, R20 ;  /* 0x000000120c14723c */ /* 0x000fe20000001814 */
[----:B------:R-:W-:-:S15]  /*11f2e0*/  F2FP.F16.E4M3.UNPACK_B R11, R11 ;  /* 0x0000000bff0b723e */ /* 0x000fde00020006ff */
[----:B------:R-:W-:-:S03]  /*11f2f0*/  NOP ;  /* 0x0000000000007918 */ /* 0x000fc60000000000 */
[----:B------:R-:W-:Y:S04]  /*11f300*/  STL.64 [R1+0x1be0], R20 ;  /* 0x001be01401007387 */ /* 0x000fe80000100a00 */
[----:B------:R0:W-:Y:S04]  /*11f310*/  STL.64 [R1+0x1be8], R22 ;  /* 0x001be81601007387 */ /* 0x0001e80000100a00 */
[----:B------:R-:W-:Y:S04]  /*11f320*/  STL.64 [R1+0x9f00], R18 ;  /* 0x009f001201007387 */ /* 0x000fe80000100a00 */
[----:B------:R1:W-:Y:S01]  /*11f330*/  STL.64 [R1+0x9ef8], R16 ;  /* 0x009ef81001007387 */ /* 0x0003e20000100a00 */
[C---:B0-----:R-:W-:Y:S08]  /*11f340*/  HMMA.16816.F32 R20, R12.reuse, R16, R24 ;  /* 0x000000100c14723c */ /* 0x041ff00000001818 */
[----:B-1----:R-:W-:Y:S11]  /*11f350*/  HMMA.16816.F32 R16, R12, R10, R4 ;  /* 0x0000000a0c10723c */ /* 0x002ff60000001804 */
[----:B------:R0:W-:Y:S04]  /*11f360*/  STL.64 [R1+0x1d80], R20 ;  /* 0x001d801401007387 */ /* 0x0001e80000100a00 */
[----:B------:R-:W-:Y:S04]  /*11f370*/  STL.64 [R1+0x1d88], R22 ;  /* 0x001d881601007387 */ /* 0x000fe80000100a00 */
[----:B------:R-:W2:Y:S04]  /*11f380*/  LDL R9, [R1+0x3994] ;  /* 0x0039940001097983 */ /* 0x000ea80000100800 */
[----:B------:R-:W3:Y:S04]  /*11f390*/  LDL R6, [R1+0x39a0] ;  /* 0x0039a00001067983 */ /* 0x000ee80000100800 */
[----:B------:R-:W-:Y:S04]  /*11f3a0*/  STL.64 [R1+0x1e20], R16 ;  /* 0x001e201001007387 */ /* 0x000fe80000100a00 */
[----:B------:R-:W-:Y:S04]  /*11f3b0*/  STL.64 [R1+0x1e28], R18 ;  /* 0x001e281201007387 */ /* 0x000fe80000100a00 */
[----:B------:R-:W4:Y:S04]  /*11f3c0*/  LDL R7, [R1+0x39a4] ;  /* 0x0039a40001077983 */ /* 0x000f280000100800 */
[----:B------:R-:W2:Y:S04]  /*11f3d0*/  LDL R4, [R1+0x39b0] ;  /* 0x0039b00001047983 */ /* 0x000ea80000100800 */
[----:B------:R-:W2:Y:S04]  /*11f3e0*/  LDL R5, [R1+0x39b4] ;  /* 0x0039b40001057983 */ /* 0x000ea80000100800 */
[----:B------:R-:W2:Y:S04]  /*11f3f0*/  LDL R2, [R1+0x39c0] ;  /* 0x0039c00001027983 */ /* 0x000ea80000100800 */
[----:B------:R-:W2:Y:S04]  /*11f400*/  LDL R3, [R1+0x39c4] ;  /* 0x0039c40001037983 */ /* 0x000ea80000100800 */
[----:B0-----:R-:W2:Y:S01]  /*11f410*/  LDL.LU R20, [R1+0x3c28] ;  /* 0x003c280001147983 */ /* 0x001ea20000300800 */
[----:B------:R-:W-:-:S03]  /*11f420*/  F2FP.F16.E4M3.UNPACK_B R8, R0 ;  /* 0x00000000ff08723e */ /* 0x000fc600020006ff */
[----:B--2---:R0:W-:Y:S04]  /*11f430*/  STL [R1+0xa020], R20 ;  /* 0x00a0201401007387 */ /* 0x0041e80000100800 */
[----:B0-----:R-:W2:Y:S04]  /*11f440*/  LDL.LU R20, [R1+0x3c1c] ;  /* 0x003c1c0001147983 */ /* 0x001ea80000300800 */
        /* <DEDUP_REMOVED lines=18> */
[----:B------:R-:W-:-:S03]  /*11f570*/  F2FP.F16.E4M3.UNPACK_B R9, R9 ;  /* 0x00000009ff09723e */ /* 0x000fc600020006ff */
[----:B--2---:R-:W-:Y:S04]  /*11f580*/  STL.64 [R1+0xa050], R18 ;  /* 0x00a0501201007387 */ /* 0x004fe80000100a00 */
[----:B------:R0:W-:Y:S04]  /*11f590*/  STL.64 [R1+0xa048], R16 ;  /* 0x00a0481001007387 */ /* 0x0001e80000100a00 */
[----:B0-----:R-:W2:Y:S04]  /*11f5a0*/  LDL.LU R16, [R1+0x2630] ;  /* 0x0026300001107983 */ /* 0x001ea80000300800 */
[----:B------:R-:W2:Y:S04]  /*11f5b0*/  LDL.LU R17, [R1+0x2634] ;  /* 0x0026340001117983 */ /* 0x000ea80000300800 */
[----:B------:R-:W2:Y:S04]  /*11f5c0*/  LDL.LU R18, [R1+0x2638] ;  /* 0x0026380001127983 */ /* 0x000ea80000300800 */
[----:B------:R-:W2:Y:S04]  /*11f5d0*/  LDL.LU R19, [R1+0x263c] ;  /* 0x00263c0001137983 */ /* 0x000ea80000300800 */
[----:B------:R-:W3:Y:S04]  /*11f5e0*/  LDL.64 R22, [R1+0x98] ;  /* 0x0000980001167983 */ /* 0x000ee80000100a00 */
[----:B------:R-:W3:Y:S04]  /*11f5f0*/  LDL.LU R24, [R1+0x2870] ;  /* 0x0028700001187983 */ /* 0x000ee80000300800 */
[----:B------:R-:W3:Y:S04]  /*11f600*/  LDL.LU R25, [R1+0x2874] ;  /* 0x0028740001197983 */ /* 0x000ee80000300800 */
[----:B------:R-:W3:Y:S04]  /*11f610*/  LDL.LU R26, [R1+0x2878] ;  /* 0x00287800011a7983 */ /* 0x000ee80000300800 */
[----:B------:R-:W3:Y:S04]  /*11f620*/  LDL.LU R27, [R1+0x287c] ;  /* 0x00287c00011b7983 */ /* 0x000ee80000300800 */
[----:B------:R-:W3:Y:S01]  /*11f630*/  LDL.64 R28, [R1+0x90] ;  /* 0x00009000011c7983 */ /* 0x000ee20000100a00 */
[----:B--2---:R-:W-:-:S15]  /*11f640*/  HMMA.16816.F32 R16, R12, R8, R16 ;  /* 0x000000080c10723c */ /* 0x004fde0000001810 */
[----:B------:R-:W-:-:S04]  /*11f650*/  NOP ;  /* 0x0000000000007918 */ /* 0x000fc80000000000 */
[----:B------:R-:W-:Y:S04]  /*11f660*/  STL.64 [R1+0x1f20], R16 ;  /* 0x001f201001007387 */ /* 0x000fe80000100a00 */
[----:B------:R0:W-:Y:S04]  /*11f670*/  STL.64 [R1+0x1f28], R18 ;  /* 0x001f281201007387 */ /* 0x0001e80000100a00 */
[----:B0-----:R-:W2:Y:S04]  /*11f680*/  LDL.LU.64 R18, [R1+0xa050] ;  /* 0x00a0500001127983 */ /* 0x001ea80000300a00 */
[----:B------:R-:W2:Y:S01]  /*11f690*/  LDL.LU.64 R16, [R1+0xa048] ;  /* 0x00a0480001107983 */ /* 0x000ea20000300a00 */
[----:B---3--:R-:W-:-:S02]  /*11f6a0*/  F2FP.F16.E4M3.UNPACK_B R6, R6 ;  /* 0x00000006ff06723e */ /* 0x008fc400020006ff */
[----:B----4-:R-:W-:Y:S01]  /*11f6b0*/  F2FP.F16.E4M3.UNPACK_B R7, R7 ;  /* 0x00000007ff07723e */ /* 0x010fe200020006ff */
        /* <DEDUP_REMOVED lines=12> */
[----:B------:R-:W-:-:S02]  /*11f780*/  F2FP.F16.E4M3.UNPACK_B R4, R4 ;  /* 0x00000004ff04723e */ /* 0x000fc400020006ff */
[----:B------:R-:W-:-:S07]  /*11f790*/  F2FP.F16.E4M3.UNPACK_B R5, R5 ;  /* 0x00000005ff05723e */ /* 0x000fce00020006ff */
[----:B--2---:R-:W-:-:S15]  /*11f7a0*/  HMMA.16816.F32 R16, R12, R4, R16 ;  /* 0x000000040c10723c */ /* 0x004fde0000001810 */
[----:B------:R-:W-:-:S04]  /*11f7b0*/  NOP ;  /* 0x0000000000007918 */ /* 0x000fc80000000000 */
[----:B------:R-:W-:Y:S04]  /*11f7c0*/  STL.64 [R1+0x2890], R16 ;  /* 0x0028901001007387 */ /* 0x000fe80000100a00 */
[----:B------:R0:W-:Y:S04]  /*11f7d0*/  STL.64 [R1+0x2898], R18 ;  /* 0x0028981201007387 */ /* 0x0001e80000100a00 */
[----:B0-----:R-:W2:Y:S04]  /*11f7e0*/  LDL.LU.64 R18, [R1+0xa030] ;  /* 0x00a0300001127983 */ /* 0x001ea80000300a00 */
[----:B------:R-:W2:Y:S04]  /*11f7f0*/  LDL.LU.64 R16, [R1+0xa028] ;  /* 0x00a0280001107983 */ /* 0x000ea80000300a00 */
[----:B------:R0:W-:Y:S04]  /*11f800*/  STL.64 [R1+0x9ec0], R6 ;  /* 0x009ec00601007387 */ /* 0x0001e80000100a00 */
[----:B0-----:R-:W4:Y:S04]  /*11f810*/  LDL.LU R6, [R1+0x3c18] ;  /* 0x003c180001067983 */ /* 0x001f280000300800 */
[----:B------:R-:W2:Y:S04]  /*11f820*/  LDL.LU R7, [R1+0x3c2c] ;  /* 0x003c2c0001077983 */ /* 0x000ea80000300800 */
[----:B------:R0:W-:Y:S04]  /*11f830*/  STL.64 [R1+0x9eb8], R4 ;  /* 0x009eb80401007387 */ /* 0x0001e80000100a00 */
[----:B0-----:R-:W2:Y:S04]  /*11f840*/  LDL.LU R4, [R1+0x3c24] ;  /* 0x003c240001047983 */ /* 0x001ea80000300800 */
[----:B------:R-:W2:Y:S01]  /*11f850*/  LDL.LU R5, [R1+0x3c20] ;  /* 0x003c200001057983 */ /* 0x000ea20000300800 */
[----:B----4-:R-:W-:-:S03]  /*11f860*/  IMAD R6, R6, 0x100, R20 ;  /* 0x0000010006067824 */ /* 0x010fc600078e0214 */
[----:B------:R-:W4:Y:S01]  /*11f870*/  LDL.LU R20, [R1+0xa020] ;  /* 0x00a0200001147983 */ /* 0x000f220000300800 */
[----:B------:R-:W-:Y:S02]  /*11f880*/  F2FP.F16.E4M3.UNPACK_B R2, R2 ;  /* 0x00000002ff02723e */ /* 0x000fe400020006ff */
[----:B------:R-:W-:Y:S01]  /*11f890*/  F2FP.F16.E4M3.UNPACK_B R3, R3 ;  /* 0x00000003ff03723e */ /* 0x000fe200020006ff */
[----:B------:R-:W-:Y:S02]  /*11f8a0*/  IMAD R0, R0, 0x100, R21 ;  /* 0x0000010000007824 */ /* 0x000fe400078e0215 */
[----:B--2---:R-:W-:-:S04]  /*11f8b0*/  IMAD R5, R5, 0x100, R4 ;  /* 0x0000010005057824 */ /* 0x004fc800078e0204 */
[----:B---3--:R-:W-:Y:S01]  /*11f8c0*/  HMMA.16816.F32 R8, R12, R2, R8 ;  /* 0x000000020c08723c */ /* 0x008fe20000001808 */
[----:B------:R-:W-:Y:S02]  /*11f8d0*/  F2FP.F16.E4M3.UNPACK_B R12, R6 ;  /* 0x00000006ff0c723e */ /* 0x000fe400020006ff */
[----:B------:R-:W-:Y:S02]  /*11f8e0*/  F2FP.F16.E4M3.UNPACK_B R15, R0 ;  /* 0x00000000ff0f723e */ /* 0x000fe400020006ff */
[----:B------:R-:W-:Y:S01]  /*11f8f0*/  F2FP.F16.E4M3.UNPACK_B R13, R5 ;  /* 0x00000005ff0d723e */ /* 0x000fe200020006ff */
[----:B------:R-:W-:Y:S04]  /*11f900*/  STL [R1+0x9e4c], R2 ;  /* 0x009e4c0201007387 */ /* 0x000fe80000100800 */
[----:B------:R0:W-:Y:S01]  /*11f910*/  STL [R1+0x9e48], R3 ;  /* 0x009e480301007387 */ /* 0x0001e20000100800 */
[----:B------:R-:W-:-:S02]  /*11f920*/  IMAD.MOV.U32 R0, RZ, RZ, R23 ;  /* 0x000000ffff007224 */ /* 0x000fc400078e0017 */
[----:B0-----:R-:W-:-:S06]  /*11f930*/  IMAD.MOV.U32 R3, RZ, RZ, R22 ;  /* 0x000000ffff037224 */ /* 0x001fcc00078e0016 */
[----:B------:R-:W-:Y:S04]  /*11f940*/  STL.64 [R1+0x2540], R8 ;  /* 0x0025400801007387 */ /* 0x000fe80000100a00 */
[----:B------:R-:W-:Y:S01]  /*11f950*/  STL.64 [R1+0x2548], R10 ;  /* 0x0025480a01007387 */ /* 0x000fe20000100a00 */
[----:B----4-:R-:W-:-:S05]  /*11f960*/  IMAD R4, R20, 0x100, R7 ;  /* 0x0000010014047824 */ /* 0x010fca00078e0207 */
[----:B------:R-:W-:-:S07]  /*11f970*/  F2FP.F16.E4M3.UNPACK_B R14, R4 ;  /* 0x00000004ff0e723e */ /* 0x000fce00020006ff */
[----:B------:R-:W-:-:S15]  /*11f980*/  HMMA.16816.F32 R4, R12, R22, R16 ;  /* 0x000000160c04723c */ /* 0x000fde0000001810 */
        /* <DEDUP_REMOVED lines=124> */
[----:B------:R0:W-:Y:S04]  /*120150*/  STL.64 [R1+0x27e0], R4 ;  /* 0x0027e00401007387 */ /* 0x0001e80000100a00 */
[----:B------:R-:W-:Y:S04]  /*120160*/  STL.64 [R1+0x27e8], R6 ;  /* 0x0027e80601007387 */ /* 0x000fe80000100a00 */
        /* <DEDUP_REMOVED lines=8> */
[----:B0-----:R-:W3:Y:S04]  /*1201f0*/  LDL.64 R4, [R1+0x28] ;  /* 0x0000280001047983 */ /* 0x001ee80000100a00 */
[----:B-1----:R-:W4:Y:S04]  /*120200*/  LDL.LU R16, [R1+0x2780] ;  /* 0x0027800001107983 */ /* 0x002f280000300800 */
[----:B------:R-:W4:Y:S04]  /*120210*/  LDL.LU R17, [R1+0x2784] ;  /* 0x0027840001117983 */ /* 0x000f280000300800 */
[----:B------:R-:W3:Y:S04]  /*120220*/  LDL.LU R18, [R1+0x2788] ;  /* 0x0027880001127983 */ /* 0x000ee80000300800 */
[----:B------:R-:W3:Y:S04]  /*120230*/  LDL.LU R19, [R1+0x278c] ;  /* 0x00278c0001137983 */ /* 0x000ee80000300800 */
[----:B--2---:R-:W2:Y:S04]  /*120240*/  LDL.64 R20, [R1+0x38] ;  /* 0x0000380001147983 */ /* 0x004ea80000100a00 */
        /* <DEDUP_REMOVED lines=43> */
[----:B0-----:R-:W3:Y:S02]  /*120500*/  LDL.64 R2, [R1+0x48] ;  /* 0x0000480001027983 */ /* 0x001ee40000100a00 */
[----:B---3--:R-:W-:Y:S01]  /*120510*/  HMMA.16816.F32 R16, R12, R2, R16 ;  /* 0x000000020c10723c */ /* 0x008fe20000001810 */
[----:B------:R-:W-:-:S15]  /*120520*/  IMAD.MOV.U32 R0, RZ, RZ, R2 ;  /* 0x000000ffff007224 */ /* 0x000fde00078e0002 */
[----:B------:R-:W-:-:S03]  /*120530*/  NOP ;  /* 0x0000000000007918 */ /* 0x000fc60000000000 */
[----:B------:R-:W-:Y:S04]  /*120540*/  STL.64 [R1+0x27d0], R16 ;  /* 0x0027d01001007387 */ /* 0x000fe80000100a00 */
[----:B------:R0:W-:Y:S04]  /*120550*/  STL.64 [R1+0x27d8], R18 ;  /* 0x0027d81201007387 */ /* 0x0001e80000100a00 */
[----:B0-----:R-:W3:Y:S04]  /*120560*/  LDL.LU.64 R18, [R1+0x9fc0] ;  /* 0x009fc00001127983 */ /* 0x001ee80000300a00 */
[----:B------:R-:W3:Y:S04]  /*120570*/  LDL.LU.64 R16, [R1+0x9fb8] ;  /* 0x009fb80001107983 */ /* 0x000ee80000300a00 */
[----:B------:R0:W-:Y:S04]  /*120580*/  STL [R1+0x9e90], R3 ;  /* 0x009e900301007387 */ /* 0x0001e80000100800 */
[----:B0-----:R-:W3:Y:S04]  /*120590*/  LDL.64 R2, [R1+0x40] ;  /* 0x0000400001027983 */ /* 0x001ee80000100a00 */
[----:B------:R-:W-:Y:S01]  /*1205a0*/  STL [R1+0x9e8c], R0 ;  /* 0x009e8c0001007387 */ /* 0x000fe20000100800 */
[----:B---3--:R-:W-:-:S15]  /*1205b0*/  HMMA.16816.F32 R16, R12, R2, R16 ;  /* 0x000000020c10723c */ /* 0x008fde0000001810 */
[----:B------:R-:W-:-:S04]  /*1205c0*/  NOP ;  /* 0x0000000000007918 */ /* 0x000fc80000000000 */
[----:B------:R-:W-:Y:S04]  /*1205d0*/  STL.64 [R1+0x27c0], R16 ;  /* 0x0027c01001007387 */ /* 0x000fe80000100a00 */
[----:B------:R0:W-:Y:S04]  /*1205e0*/  STL.64 [R1+0x27c8], R18 ;  /* 0x0027c81201007387 */ /* 0x0001e80000100a00 */
[----:B0-----:R-:W3:Y:S04]  /*1205f0*/  LDL.LU.64 R18, [R1+0x9fb0] ;  /* 0x009fb00001127983 */ /* 0x001ee80000300a00 */
[----:B------:R-:W3:Y:S01]  /*120600*/  LDL.LU.64 R16, [R1+0x9fa8] ;  /* 0x009fa80001107983 */ /* 0x000ee20000300a00 */
[----:B------:R-:W-:-:S02]  /*120610*/  IMAD.MOV.U32 R2, RZ, RZ, R3 ;  /* 0x000000ffff027224 */ /* 0x000fc400078e0003 */
[----:B--2---:R-:W-:Y:S02]  /*120620*/  IMAD.MOV.U32 R0, RZ, RZ, R21 ;  /* 0x000000ffff007224 */ /* 0x004fe400078e0015 */
[----:B------:R-:W-:Y:S01]  /*120630*/  IMAD.MOV.U32 R3, RZ, RZ, R20 ;  /* 0x000000ffff037224 */ /* 0x000fe200078e0014 */
[----:B------:R-:W-:Y:S01]  /*120640*/  STL [R1+0x9e94], R2 ;  /* 0x009e940201007387 */ /* 0x000fe20000100800 */
        /* <DEDUP_REMOVED lines=18> */
[----:B--2---:R-:W-:-:S15]  /*120770*/  HMMA.16816.F32 R16, R12, R4, R16 ;  /* 0x000000040c10723c */ /* 0x004fde0000001810 */
[----:B------:R-:W-:-:S04]  /*120780*/  NOP ;  /* 0x0000000000007918 */ /* 0x000fc80000000000 */
[----:B------:R-:W-:Y:S04]  /*120790*/  STL.64 [R1+0x2790], R16 ;  /* 0x0027901001007387 */ /* 0x000fe80000100a00 */
[----:B------:R0:W-:Y:S04]  /*1207a0*/  STL.64 [R1+0x2798], R18 ;  /* 0x0027981201007387 */ /* 0x0001e80000100a00 */
[----:B0-----:R-:W4:Y:S04]  /*1207b0*/  LDL.LU.64 R18, [R1+0x9f78] ;  /* 0x009f780001127983 */ /* 0x001f280000300a00 */
[----:B------:R-:W4:Y:S01]  /*1207c0*/  LDL.LU.64 R16, [R1+0x9f70] ;  /* 0x009f700001107983 */ /* 0x000f220000300a00 */
[----:B------:R-:W-:-:S02]  /*1207d0*/  IMAD.MOV.U32 R3, RZ, RZ, R5 ;  /* 0x000000ffff037224 */ /* 0x000fc400078e0005 */
[----:B------:R-:W-:-:S03]  /*1207e0*/  IMAD.MOV.U32 R0, RZ, RZ, R4 ;  /* 0x000000ffff007224 */ /* 0x000fc600078e0004 */
[----:B------:R-:W-:Y:S04]  /*1207f0*/  STL [R1+0x9ea8], R3 ;  /* 0x009ea80301007387 */ /* 0x000fe80000100800 */
[----:B------:R-:W-:Y:S01]  /*120800*/  STL [R1+0x9ea4], R0 ;  /* 0x009ea40001007387 */ /* 0x000fe20000100800 */
[----:B----4-:R-:W-:-:S15]  /*120810*/  HMMA.16816.F32 R16, R12, R6, R16 ;  /* 0x000000060c10723c */ /* 0x010fde0000001810 */
[----:B------:R-:W-:-:S04]  /*120820*/  NOP ;  /* 0x0000000000007918 */ /* 0x000fc80000000000 */
[----:B------:R-:W-:Y:S04]  /*120830*/  STL.64 [R1+0x2780], R16 ;  /* 0x0027801001007387 */ /* 0x000fe80000100a00 */
[----:B------:R0:W-:Y:S04]  /*120840*/  STL.64 [R1+0x2788], R18 ;  /* 0x0027881201007387 */ /* 0x0001e80000100a00 */
[----:B0-----:R-:W2:Y:S04]  /*120850*/  LDL.LU.64 R18, [R1+0x9f68] ;  /* 0x009f680001127983 */ /* 0x001ea80000300a00 */
[----:B------:R-:W2:Y:S01]  /*120860*/  LDL.LU.64 R16, [R1+0x9f60] ;  /* 0x009f600001107983 */ /* 0x000ea20000300a00 */
[----:B---3--:R-:W-:Y:S01]  /*120870*/  HMMA.16816.F32 R8, R12, R20, R8 ;  /* 0x000000140c08723c */ /* 0x008fe20000001808 */
[----:B------:R-:W-:-:S05]  /*120880*/  IMAD.MOV.U32 R2, RZ, RZ, R7 ;  /* 0x000000ffff027224 */ /* 0x000fca00078e0007 */
[----:B------:R0:W-:-:S13]  /*120890*/  STL [R1+0x9eac], R2 ;  /* 0x009eac0201007387 */ /* 0x0001da0000100800 */
[----:B------:R-:W-:Y:S04]  /*1208a0*/  STL.64 [R1+0x2770], R8 ;  /* 0x0027700801007387 */ /* 0x000fe80000100a00 */
[----:B------:R-:W-:Y:S01]  /*1208b0*/  STL.64 [R1+0x2778], R10 ;  /* 0x0027780a01007387 */ /* 0x000fe20000100a00 */
[----:B------:R-:W-:Y:S02]  /*1208c0*/  IMAD.MOV.U32 R0, RZ, RZ, R23 ;  /* 0x000000ffff007224 */ /* 0x000fe400078e0017 */
[----:B------:R-:W-:Y:S02]  /*1208d0*/  IMAD.MOV.U32 R3, RZ, RZ, R22 ;  /* 0x000000ffff037224 */ /* 0x000fe400078e0016 */
[----:B0-----:R-:W-:Y:S01]  /*1208e0*/  IMAD.MOV.U32 R2, RZ, RZ, R29 ;  /* 0x000000ffff027224 */ /* 0x001fe200078e001d */
        /* <DEDUP_REMOVED lines=149> */
[----:B------:R-:W-:Y:S04]  /*121240*/  STL.64 [R1+0x9bf8], R4 ;  /* 0x009bf80401007387 */ /* 0x000fe80000100a00 */
[----:B------:R1:W-:Y:S04]  /*121250*/  STL.64 [R1+0x2680], R8 ;  /* 0x0026800801007387 */ /* 0x0003e80000100a00 */
[----:B------:R2:W-:Y:S01]  /*121260*/  STL.64 [R1+0x2688], R10 ;  /* 0x0026880a01007387 */ /* 0x0005e20000100a00 */
[----:B0-----:R-:W-:-:S02]  /*121270*/  IMAD.MOV.U32 R18, RZ, RZ, R0 ;  /* 0x000000ffff127224 */ /* 0x001fc400078e0000 */
[----:B------:R-:W-:Y:S01]  /*121280*/  IMAD.MOV.U32 R19, RZ, RZ, R3 ;  /* 0x000000ffff137224 */ /* 0x000fe200078e0003 */
[----:B------:R-:W3:Y:S04]  /*121290*/  LDL.LU R0, [R1+0x9eb4] ;  /* 0x009eb40001007983 */ /* 0x000ee80000300800 */
[----:B------:R-:W4:Y:S04]  /*1212a0*/  LDL.LU R3, [R1+0x9eb0] ;  /* 0x009eb00001037983 */ /* 0x000f280000300800 */
[----:B-1----:R-:W3:Y:S04]  /*1212b0*/  LDL.LU R8, [R1+0x2510] ;  /* 0x0025100001087983 */ /* 0x002ee80000300800 */
[----:B------:R-:W3:Y:S04]  /*1212c0*/  LDL.LU R9, [R1+0x2514] ;  /* 0x0025140001097983 */ /* 0x000ee80000300800 */
[----:B--2---:R-:W2:Y:S04]  /*1212d0*/  LDL.LU R10, [R1+0x2518] ;  /* 0x00251800010a7983 */ /* 0x004ea80000300800 */
[----:B------:R-:W2:Y:S01]  /*1212e0*/  LDL.LU R11, [R1+0x251c] ;  /* 0x00251c00010b7983 */ /* 0x000ea20000300800 */
[----:B------:R-:W-:-:S03]  /*1212f0*/  IMAD.MOV.U32 R17, RZ, RZ, R2 ;  /* 0x000000ffff117224 */ /* 0x000fc600078e0002 */
[----:B--2---:R-:W-:Y:S04]  /*121300*/  STL.64 [R1+0x9c90], R10 ;  /* 0x009c900a01007387 */ /* 0x004fe80000100a00 */
[----:B---3--:R-:W-:Y:S04]  /*121310*/  STL.64 [R1+0x9c88], R8 ;  /* 0x009c880801007387 */ /* 0x008fe80000100a00 */
[----:B------:R-:W2:Y:S04]  /*121320*/  LDL R16, [R1+0x8] ;  /* 0x0000080001107983 */ /* 0x000ea80000100800 */
[----:B------:R-:W3:Y:S04]  /*121330*/  LDL.LU R2, [R1+0x9eac] ;  /* 0x009eac0001027983 */ /* 0x000ee80000300800 */
[----:B------:R-:W-:Y:S04]  /*121340*/  STL.64 [R1+0x9ca0], R18 ;  /* 0x009ca01201007387 */ /* 0x000fe80000100a00 */
[----:B--2---:R0:W-:Y:S04]  /*121350*/  STL.64 [R1+0x9c98], R16 ;  /* 0x009c981001007387 */ /* 0x0041e80000100a00 */
[----:B------:R-:W2:Y:S04]  /*121360*/  LDL.LU R4, [R1+0x2520] ;  /* 0x0025200001047983 */ /* 0x000ea80000300800 */
[----:B------:R-:W2:Y:S04]  /*121370*/  LDL.LU R5, [R1+0x2524] ;  /* 0x0025240001057983 */ /* 0x000ea80000300800 */
[----:B------:R-:W2:Y:S04]  /*121380*/  LDL.LU R6, [R1+0x2528] ;  /* 0x0025280001067983 */ /* 0x000ea80000300800 */
[----:B------:R-:W2:Y:S01]  /*121390*/  LDL.LU R7, [R1+0x252c] ;  /* 0x00252c0001077983 */ /* 0x000ea20000300800 */
[----:B------:R-:W-:-:S02]  /*1213a0*/  IMAD R28, R28, 0x100, R26 ;  /* 0x000001001c1c7824 */ /* 0x000fc400078e021a */
[----:B------:R-:W-:Y:S02]  /*1213b0*/  IMAD R29, R29, 0x100, R27 ;  /* 0x000001001d1d7824 */ /* 0x000fe400078e021b */
[----:B----4-:R-:W-:Y:S02]  /*1213c0*/  IMAD.MOV.U32 R26, RZ, RZ, R3 ;  /* 0x000000ffff1a7224 */ /* 0x010fe400078e0003 */
[----:B------:R-:W-:Y:S01]  /*1213d0*/  IMAD.MOV.U32 R27, RZ, RZ, R0 ;  /* 0x000000ffff1b7224 */ /* 0x000fe200078e0000 */
[----:B--2---:R1:W-:Y:S04]  /*1213e0*/  STL.64 [R1+0x9cb0], R6 ;  /* 0x009cb00601007387 */ /* 0x0043e80000100a00 */
[----:B------:R-:W-:Y:S04]  /*1213f0*/  STL.64 [R1+0x9ca8], R4 ;  /* 0x009ca80401007387 */ /* 0x000fe80000100a00 */
[----:B------:R-:W2:Y:S04]  /*121400*/  LDL.LU R3, [R1+0x9ea8] ;  /* 0x009ea80001037983 */ /* 0x000ea80000300800 */
[----:B------:R-:W4:Y:S04]  /*121410*/  LDL.LU R0, [R1+0x9ea4] ;  /* 0x009ea40001007983 */ /* 0x000f280000300800 */
        /* <DEDUP_REMOVED lines=9> */
[----:B--2---:R1:W-:Y:S04]  /*1214b0*/  STL.64 [R1+0x9cc8], R6 ;  /* 0x009cc80601007387 */ /* 0x0043e80000100a00 */
        /* <DEDUP_REMOVED lines=9> */
[----:B------:R-:W4:Y:S04]  /*121550*/  LDL.LU R3, [R1+0x9e98] ;  /* 0x009e980001037983 */ /* 0x000f280000300800 */
[----:B-1----:R-:W2:Y:S01]  /*121560*/  LDL R6, [R1+0x30] ;  /* 0x0000300001067983 */ /* 0x002ea20000100800 */
[----:B---3--:R-:W-:-:S03]  /*121570*/  IMAD.MOV.U32 R7, RZ, RZ, R2 ;  /* 0x000000ffff077224 */ /* 0x008fc600078e0002 */
[----:B------:R-:W3:Y:S04]  /*121580*/  LDL.LU R2, [R1+0x9e94] ;  /* 0x009e940001027983 */ /* 0x000ee80000300800 */
[----:B------:R4:W-:Y:S04]  /*121590*/  STL.64 [R1+0x9ce0], R4 ;  /* 0x009ce00401007387 */ /* 0x0009e80000100a00 */
[----:B--2---:R-:W-:Y:S04]  /*1215a0*/  STL.64 [R1+0x9cf8], R6 ;  /* 0x009cf80601007387 */ /* 0x004fe80000100a00 */
[----:B0-----:R-:W2:Y:S04]  /*1215b0*/  LDL.LU R16, [R1+0x2570] ;  /* 0x0025700001107983 */ /* 0x001ea80000300800 */
[----:B------:R-:W2:Y:S04]  /*1215c0*/  LDL.LU R17, [R1+0x2574] ;  /* 0x0025740001117983 */ /* 0x000ea80000300800 */
[----:B------:R-:W2:Y:S04]  /*1215d0*/  LDL.LU R18, [R1+0x2578] ;  /* 0x0025780001127983 */ /* 0x000ea80000300800 */
[----:B------:R-:W2:Y:S01]  /*1215e0*/  LDL.LU R19, [R1+0x257c] ;  /* 0x00257c0001137983 */ /* 0x000ea20000300800 */
[----:B----4-:R-:W-:-:S02]  /*1215f0*/  IMAD.MOV.U32 R4, RZ, RZ, R3 ;  /* 0x000000ffff047224 */ /* 0x010fc400078e0003 */
[----:B------:R-:W-:Y:S01]  /*121600*/  IMAD.MOV.U32 R5, RZ, RZ, R0 ;  /* 0x000000ffff057224 */ /* 0x000fe200078e0000 */
        /* <DEDUP_REMOVED lines=32> */
[----:B------:R-:W3:Y:S01]  /*121810*/  LDL.LU R2, [R1+0x9e7c] ;  /* 0x009e7c0001027983 */ /* 0x000ee20000300800 */
[----:B------:R-:W-:Y:S02]  /*121820*/  IMAD.MOV.U32 R4, RZ, RZ, R3 ;  /* 0x000000ffff047224 */ /* 0x000fe400078e0003 */
[----:B----4-:R-:W-:Y:S01]  /*121830*/  IMAD.MOV.U32 R5, RZ, RZ, R0 ;  /* 0x000000ffff057224 */ /* 0x010fe200078e0000 */
[----:B--2---:R-:W-:Y:S04]  /*121840*/  STL.64 [R1+0x9d58], R6 ;  /* 0x009d580601007387 */ /* 0x004fe80000100a00 */
[----:B------:R-:W-:Y:S04]  /*121850*/  STL.64 [R1+0x9d38], R18 ;  /* 0x009d381201007387 */ /* 0x000fe80000100a00 */
[----:B------:R0:W-:Y:S04]  /*121860*/  STL.64 [R1+0x9d30], R16 ;  /* 0x009d301001007387 */ /* 0x0001e80000100a00 */
[----:B0-----:R-:W2:Y:S04]  /*121870*/  LDL.LU R16, [R1+0x25b0] ;  /* 0x0025b00001107983 */ /* 0x001ea80000300800 */
[----:B------:R-:W2:Y:S04]  /*121880*/  LDL.LU R17, [R1+0x25b4] ;  /* 0x0025b40001117983 */ /* 0x000ea80000300800 */
[----:B------:R-:W4:Y:S04]  /*121890*/  LDL.LU R18, [R1+0x25b8] ;  /* 0x0025b80001127983 */ /* 0x000f280000300800 */
[----:B------:R-:W4:Y:S04]  /*1218a0*/  LDL.LU R19, [R1+0x25bc] ;  /* 0x0025bc0001137983 */ /* 0x000f280000300800 */
[----:B------:R-:W2:Y:S04]  /*1218b0*/  LDL.LU R3, [R1+0x9e78] ;  /* 0x009e780001037983 */ /* 0x000ea80000300800 */
[----:B------:R-:W2:Y:S04]  /*1218c0*/  LDL.LU R0, [R1+0x9e74] ;  /* 0x009e740001007983 */ /* 0x000ea80000300800 */
[----:B------:R-:W2:Y:S01]  /*1218d0*/  LDL R6, [R1+0x60] ;  /* 0x0000600001067983 */ /* 0x000ea20000100800 */
[----:B---3--:R-:W-:-:S03]  /*1218e0*/  IMAD.MOV.U32 R7, RZ, RZ, R2 ;  /* 0x000000ffff077224 */ /* 0x008fc600078e0002 */
[----:B------:R-:W3:Y:S04]  /*1218f0*/  LDL.LU R2, [R1+0x9e70] ;  /* 0x009e700001027983 */ /* 0x000ee80000300800 */
[----:B------:R-:W-:Y:S04]  /*121900*/  STL.64 [R1+0x9d70], R4 ;  /* 0x009d700401007387 */ /* 0x000fe80000100a00 */
[----:B--2---:R-:W-:Y:S04]  /*121910*/  STL.64 [R1+0x9d88], R6 ;  /* 0x009d880601007387 */ /* 0x004fe80000100a00 */
[----:B----4-:R-:W-:Y:S04]  /*121920*/  STL.64 [R1+0x9d50], R18 ;  /* 0x009d501201007387 */ /* 0x010fe80000100a00 */
[----:B------:R0:W-:Y:S04]  /*121930*/  STL.64 [R1+0x9d48], R16 ;  /* 0x009d481001007387 */ /* 0x0001e80000100a00 */
[----:B0-----:R-:W2:Y:S04]  /*121940*/  LDL.LU R16, [R1+0x25c0] ;  /* 0x0025c00001107983 */ /* 0x001ea80000300800 */
[----:B------:R-:W2:Y:S04]  /*121950*/  LDL.LU R17, [R1+0x25c4] ;  /* 0x0025c40001117983 */ /* 0x000ea80000300800 */
[----:B------:R-:W4:Y:S04]  /*121960*/  LDL.LU R18, [R1+0x25c8] ;  /* 0x0025c80001127983 */ /* 0x000f280000300800 */
[----:B------:R-:W4:Y:S01]  /*121970*/  LDL.LU R19, [R1+0x25cc] ;  /* 0x0025cc0001137983 */ /* 0x000f220000300800 */
[----:B------:R-:W-:-:S02]  /*121980*/  IMAD.MOV.U32 R4, RZ, RZ, R0 ;  /* 0x000000ffff047224 */ /* 0x000fc400078e0000 */
[----:B------:R-:W-:Y:S01]  /*121990*/  IMAD.MOV.U32 R5, RZ, RZ, R3 ;  /* 0x000000ffff057224 */ /* 0x000fe200078e0003 */
[----:B------:R-:W2:Y:S04]  /*1219a0*/  LDL.LU R0, [R1+0x9e6c] ;  /* 0x009e6c0001007983 */ /* 0x000ea80000300800 */
        /* <DEDUP_REMOVED lines=31> */
[----:B------:R-:W3:Y:S01]  /*121ba0*/  LDL.LU R2, [R1+0x9e58] ;  /* 0x009e580001027983 */ /* 0x000ee20000300800 */
[----:B------:R-:W-:Y:S02]  /*121bb0*/  IMAD.MOV.U32 R4, RZ, RZ, R0 ;  /* 0x000000ffff047224 */ /* 0x000fe400078e0000 */
[----:B------:R-:W-:Y:S01]  /*121bc0*/  IMAD.MOV.U32 R5, RZ, RZ, R3 ;  /* 0x000000ffff057224 */ /* 0x000fe200078e0003 */
[----:B--2---:R-:W-:Y:S04]  /*121bd0*/  STL.64 [R1+0x9de8], R6 ;  /* 0x009de80601007387 */ /* 0x004fe80000100a00 */
[----:B----4-:R-:W-:Y:S04]  /*121be0*/  STL.64 [R1+0x9db0], R18 ;  /* 0x009db01201007387 */ /* 0x010fe80000100a00 */
        /* <DEDUP_REMOVED lines=24> */
[----:B------:R-:W-:-:S03]  /*121d70*/  IMAD.MOV.U32 R4, RZ, RZ, R3 ;  /* 0x000000ffff047224 */ /* 0x000fc600078e0003 */
[----:B------:R-:W2:Y:S04]  /*121d80*/  LDL.LU R3, [R1+0x3c4c] ;  /* 0x003c4c0001037983 */ /* 0x000ea80000300800 */
[----:B------:R-:W3:Y:S01]  /*121d90*/  LDL.LU R6, [R1+0x3c48] ;  /* 0x003c480001067983 */ /* 0x000ee20000300800 */
[----:B------:R-:W-:-:S03]  /*121da0*/  IMAD.MOV.U32 R5, RZ, RZ, R0 ;  /* 0x000000ffff057224 */ /* 0x000fc600078e0000 */
        /* <DEDUP_REMOVED lines=20> */
[----:B---3--:R-:W-:-:S03]  /*121ef0*/  IMAD R6, R6, 0x100, R3 ;  /* 0x0000010006067824 */ /* 0x008fc600078e0203 */
[----:B----4-:R-:W-:Y:S04]  /*121f00*/  STL.64 [R1+0x9e40], R18 ;  /* 0x009e401201007387 */ /* 0x010fe80000100a00 */
        /* <DEDUP_REMOVED lines=131> */
[----:B------:R-:W-:Y:S04]  /*122740*/  STL [R1+0x9be0], R0 ;  /* 0x009be00001007387 */ /* 0x000fe80000100800 */
        /* <DEDUP_REMOVED lines=166> */
[----:B------:R-:W4:Y:S04]  /*1231b0*/  LDL R4, [R1+0x78] ;  /* 0x0000780001047983 */ /* 0x000f280000100800 */
[----:B------:R-:W4:Y:S04]  /*1231c0*/  LDL R5, [R1+0x7c] ;  /* 0x00007c0001057983 */ /* 0x000f280000100800 */
[----:B-1----:R-:W4:Y:S04]  /*1231d0*/  LDL.64 R20, [R1+0x80] ;  /* 0x0000800001147983 */ /* 0x002f280000100a00 */
        /* <DEDUP_REMOVED lines=16> */
[----:B0-----:R-:W2:Y:S04]  /*1232e0*/  LDL.64 R16, [R1+0x90] ;  /* 0x0000900001107983 */ /* 0x001ea80000100a00 */
[----:B---3--:R0:W-:Y:S04]  /*1232f0*/  STL.64 [R1+0x9bc8], R18 ;  /* 0x009bc81201007387 */ /* 0x0081e80000100a00 */
[----:B0-----:R-:W3:Y:S04]  /*123300*/  LDL R18, [R1+0x98] ;  /* 0x0000980001127983 */ /* 0x001ee80000100800 */
[----:B------:R-:W3:Y:S04]  /*123310*/  LDL R19, [R1+0x9c] ;  /* 0x00009c0001137983 */ /* 0x000ee80000100800 */
[----:B------:R-:W3:Y:S04]  /*123320*/  LDL.LU R13, [R1+0x7a0] ;  /* 0x0007a000010d7983 */ /* 0x000ee80000300800 */
[----:B------:R-:W3:Y:S04]  /*123330*/  LDL.LU R14, [R1+0x7a4] ;  /* 0x0007a400010e7983 */ /* 0x000ee80000300800 */
[----:B------:R-:W3:Y:S04]  /*123340*/  LDL.LU R15, [R1+0x7a8] ;  /* 0x0007a800010f7983 */ /* 0x000ee80000300800 */
[----:B--2---:R-:W-:Y:S04]  /*123350*/  STL.64 [R1+0x9bc0], R16 ;  /* 0x009bc01001007387 */ /* 0x004fe80000100a00 */
[----:B------:R-:W2:Y:S04]  /*123360*/  LDL.64 R6, [R1+0x70] ;  /* 0x0000700001067983 */ /* 0x000ea80000100a00 */
        /* <DEDUP_REMOVED lines=27> */
[----:B------:R-:W4:Y:S04]  /*123520*/  LDL.64 R22, [R1+0x60] ;  /* 0x0000600001167983 */ /* 0x000f280000100a00 */
        /* <DEDUP_REMOVED lines=87> */
[----:B0-----:R-:W4:Y:S04]  /*123aa0*/  LDL.64 R4, [R1+0x30] ;  /* 0x0000300001047983 */ /* 0x001f280000100a00 */
        /* <DEDUP_REMOVED lines=20> */
[----:B--2---:R0:W-:Y:S04]  /*123bf0*/  STL.64 [R1+0x9b20], R16 ;  /* 0x009b201001007387 */ /* 0x0041e80000100a00 */
[----:B------:R-:W2:Y:S04]  /*123c00*/  LDL.64 R6, [R1+0x20] ;  /* 0x0000200001067983 */ /* 0x000ea80000100a00 */
[----:B0-----:R-:W3:Y:S04]  /*123c10*/  LDL.64 R16, [R1+0x50] ;  /* 0x0000500001107983 */ /* 0x001ee80000100a00 */
        /* <DEDUP_REMOVED lines=24> */
[----:B------:R-:W2:Y:S01]  /*123da0*/  LDL R20, [R1+0x18] ;  /* 0x0000180001147983 */ /* 0x000ea20000100800 */
[----:B------:R-:W-:-:S03]  /*123db0*/  IMAD.MOV.U32 R21, RZ, RZ, R0 ;  /* 0x000000ffff157224 */ /* 0x000fc600078e0000 */
[----:B------:R-:W4:Y:S04]  /*123dc0*/  LDL.LU R0, [R1+0x9b50] ;  /* 0x009b500001007983 */ /* 0x000f280000300800 */
[----:B------:R-:W2:Y:S04]  /*123dd0*/  LDL.LU R8, [R1+0x2310] ;  /* 0x0023100001087983 */ /* 0x000ea80000300800 */
[----:B------:R-:W2:Y:S04]  /*123de0*/  LDL.LU R9, [R1+0x2314] ;  /* 0x0023140001097983 */ /* 0x000ea80000300800 */
[----:B------:R-:W2:Y:S04]  /*123df0*/  LDL.LU R10, [R1+0x2318] ;  /* 0x00231800010a7983 */ /* 0x000ea80000300800 */
[----:B------:R-:W2:Y:S04]  /*123e00*/  LDL.LU R11, [R1+0x231c] ;  /* 0x00231c00010b7983 */ /* 0x000ea80000300800 */
[----:B------:R-:W2:Y:S04]  /*123e10*/  LDL.64 R22, [R1+0x10] ;  /* 0x0000100001167983 */ /* 0x000ea80000100a00 */
[----:B------:R-:W2:Y:S04]  /*123e20*/  LDL R28, [R1+0x8] ;  /* 0x00000800011c7983 */ /* 0x000ea80000100800 */
[----:B------:R-:W2:Y:S04]  /*123e30*/  LDL R29, [R1+0xc] ;  /* 0x00000c00011d7983 */ /* 0x000ea80000100800 */
        /* <DEDUP_REMOVED lines=62> */
[----:B------:R-:W-:Y:S02]  /*124220*/  IMAD.MOV.U32 R2, RZ, RZ, R7 ;  /* 0x000000ffff027224 */ /* 0x000fe400078e0007 */
[----:B----4-:R-:W-:-:S03]  /*124230*/  IMAD.MOV.U32 R27, RZ, RZ, R0 ;  /* 0x000000ffff1b7224 */ /* 0x010fc600078e0000 */
        /* <DEDUP_REMOVED lines=160> */
[----:B------:R0:W-:Y:S01]  /*124c40*/  STL.64 [R1+0x9770], R4 ;  /* 0x0097700401007387 */ /* 0x0001e20000100a00 */
[----:B------:R-:W-:-:S02]  /*124c50*/  IMAD.MOV.U32 R18, RZ, RZ, R3 ;  /* 0x000000ffff127224 */ /* 0x000fc400078e0003 */
[----:B------:R-:W-:Y:S02]  /*124c60*/  IMAD.MOV.U32 R19, RZ, RZ, R2 ;  /* 0x000000ffff137224 */ /* 0x000fe400078e0002 */
[----:B0-----:R-:W-:-:S08]  /*124c70*/  IMAD R4, R24, 0x100, R23 ;  /* 0x0000010018047824 */ /* 0x001fd000078e0217 */
[----:B------:R0:W-:Y:S04]  /*124c80*/  STL.64 [R1+0x2220], R8 ;  /* 0x0022200801007387 */ /* 0x0001e80000100a00 */
[----:B------:R1:W-:Y:S04]  /*124c90*/  STL.64 [R1+0x2228], R10 ;  /* 0x0022280a01007387 */ /* 0x0003e80000100a00 */
[----:B------:R2:W-:Y:S04]  /*124ca0*/  STL [R1+0x7a0], R4 ;  /* 0x0007a00401007387 */ /* 0x0005e80000100800 */
[----:B------:R-:W3:Y:S04]  /*124cb0*/  LDL.LU R3, [R1+0x9a08] ;  /* 0x009a080001037983 */ /* 0x000ee80000300800 */
[----:B------:R-:W4:Y:S04]  /*124cc0*/  LDL.LU R2, [R1+0x9a04] ;  /* 0x009a040001027983 */ /* 0x000f280000300800 */
[----:B0-----:R-:W2:Y:S04]  /*124cd0*/  LDL.LU R8, [R1+0x20c0] ;  /* 0x0020c00001087983 */ /* 0x001ea80000300800 */
[----:B------:R-:W2:Y:S04]  /*124ce0*/  LDL.LU R9, [R1+0x20c4] ;  /* 0x0020c40001097983 */ /* 0x000ea80000300800 */
[----:B-1----:R-:W2:Y:S04]  /*124cf0*/  LDL.LU R10, [R1+0x20c8] ;  /* 0x0020c800010a7983 */ /* 0x002ea80000300800 */
[----:B------:R-:W2:Y:S04]  /*124d00*/  LDL.LU R11, [R1+0x20cc] ;  /* 0x0020cc00010b7983 */ /* 0x000ea80000300800 */
[----:B--2---:R-:W-:Y:S04]  /*124d10*/  STL.64 [R1+0x9808], R10 ;  /* 0x0098080a01007387 */ /* 0x004fe80000100a00 */
[----:B------:R-:W-:Y:S04]  /*124d20*/  STL.64 [R1+0x9800], R8 ;  /* 0x0098000801007387 */ /* 0x000fe80000100a00 */
[----:B------:R-:W2:Y:S04]  /*124d30*/  LDL R16, [R1+0x8] ;  /* 0x0000080001107983 */ /* 0x000ea80000100800 */
[----:B------:R-:W2:Y:S04]  /*124d40*/  LDL R17, [R1+0xc] ;  /* 0x00000c0001117983 */ /* 0x000ea80000100800 */
        /* <DEDUP_REMOVED lines=9> */
[----:B---3--:R-:W-:Y:S02]  /*124de0*/  IMAD.MOV.U32 R27, RZ, RZ, R3 ;  /* 0x000000ffff1b7224 */ /* 0x008fe400078e0003 */
[----:B------:R-:W-:Y:S01]  /*124df0*/  IMAD R28, R28, 0x100, R25 ;  /* 0x000001001c1c7824 */ /* 0x000fe200078e0219 */
[----:B--2---:R1:W-:Y:S04]  /*124e00*/  STL.64 [R1+0x9828], R6 ;  /* 0x0098280601007387 */ /* 0x0043e80000100a00 */
[----:B------:R-:W-:Y:S04]  /*124e10*/  STL.64 [R1+0x9820], R4 ;  /* 0x0098200401007387 */ /* 0x000fe80000100a00 */
[----:B------:R-:W2:Y:S04]  /*124e20*/  LDL.LU R2, [R1+0x9a00] ;  /* 0x009a000001027983 */ /* 0x000ea80000300800 */
[----:B------:R-:W1:Y:S04]  /*124e30*/  LDL.LU R3, [R1+0x99fc] ;  /* 0x0099fc0001037983 */ /* 0x000e680000300800 */
[----:B------:R-:W3:Y:S04]  /*124e40*/  LDL R24, [R1+0x18] ;  /* 0x0000180001187983 */ /* 0x000ee80000100800 */
[----:B------:R-:W3:Y:S04]  /*124e50*/  LDL R25, [R1+0x1c] ;  /* 0x00001c0001197983 */ /* 0x000ee80000100800 */
[----:B------:R-:W-:Y:S04]  /*124e60*/  STL.64 [R1+0x9838], R26 ;  /* 0x0098381a01007387 */ /* 0x000fe80000100a00 */
[----:B---3--:R3:W-:Y:S04]  /*124e70*/  STL.64 [R1+0x9830], R24 ;  /* 0x0098301801007387 */ /* 0x0087e80000100a00 */
[----:B0-----:R-:W4:Y:S04]  /*124e80*/  LDL.LU R16, [R1+0x20f0] ;  /* 0x0020f00001107983 */ /* 0x001f280000300800 */
[----:B------:R-:W4:Y:S04]  /*124e90*/  LDL.LU R17, [R1+0x20f4] ;  /* 0x0020f40001117983 */ /* 0x000f280000300800 */
[----:B------:R-:W3:Y:S04]  /*124ea0*/  LDL.LU R18, [R1+0x20f8] ;  /* 0x0020f80001127983 */ /* 0x000ee80000300800 */
[----:B------:R-:W3:Y:S01]  /*124eb0*/  LDL.LU R19, [R1+0x20fc] ;  /* 0x0020fc0001137983 */ /* 0x000ee20000300800 */
[----:B-1----:R-:W-:-:S02]  /*124ec0*/  IMAD.MOV.U32 R6, RZ, RZ, R3 ;  /* 0x000000ffff067224 */ /* 0x002fc400078e0003 */
[----:B--2---:R-:W-:Y:S01]  /*124ed0*/  IMAD.MOV.U32 R7, RZ, RZ, R2 ;  /* 0x000000ffff077224 */ /* 0x004fe200078e0002 */
[----:B---3--:R-:W-:Y:S04]  /*124ee0*/  STL.64 [R1+0x9848], R18 ;  /* 0x0098481201007387 */ /* 0x008fe80000100a00 */
[----:B----4-:R0:W-:Y:S04]  /*124ef0*/  STL.64 [R1+0x9840], R16 ;  /* 0x0098401001007387 */ /* 0x0101e80000100a00 */
[----:B------:R-:W2:Y:S04]  /*124f00*/  LDL.LU R3, [R1+0x99f8] ;  /* 0x0099f80001037983 */ /* 0x000ea80000300800 */
[----:B------:R-:W3:Y:S04]  /*124f10*/  LDL.LU R2, [R1+0x99f4] ;  /* 0x0099f40001027983 */ /* 0x000ee80000300800 */
[----:B------:R-:W4:Y:S04]  /*124f20*/  LDL.LU R24, [R1+0x2100] ;  /* 0x0021000001187983 */ /* 0x000f280000300800 */
[----:B------:R-:W4:Y:S04]  /*124f30*/  LDL.LU R25, [R1+0x2104] ;  /* 0x0021040001197983 */ /* 0x000f280000300800 */
[----:B------:R-:W2:Y:S04]  /*124f40*/  LDL.LU R26, [R1+0x2108] ;  /* 0x00210800011a7983 */ /* 0x000ea80000300800 */
[----:B------:R-:W2:Y:S04]  /*124f50*/  LDL.LU R27, [R1+0x210c] ;  /* 0x00210c00011b7983 */ /* 0x000ea80000300800 */
[----:B--2---:R3:W-:Y:S04]  /*124f60*/  STL.64 [R1+0x9858], R26 ;  /* 0x0098581a01007387 */ /* 0x0047e80000100a00 */
[----:B----4-:R1:W-:Y:S04]  /*124f70*/  STL.64 [R1+0x9850], R24 ;  /* 0x0098501801007387 */ /* 0x0103e80000100a00 */
[----:B------:R-:W2:Y:S04]  /*124f80*/  LDL R4, [R1+0x28] ;  /* 0x0000280001047983 */ /* 0x000ea80000100800 */
[----:B------:R-:W2:Y:S04]  /*124f90*/  LDL R5, [R1+0x2c] ;  /* 0x00002c0001057983 */ /* 0x000ea80000100800 */
        /* <DEDUP_REMOVED lines=12> */
[----:B-1----:R-:W4:Y:S04]  /*125060*/  LDL R24, [R1+0x38] ;  /* 0x0000380001187983 */ /* 0x002f280000100800 */
[----:B------:R-:W4:Y:S04]  /*125070*/  LDL R25, [R1+0x3c] ;  /* 0x00003c0001197983 */ /* 0x000f280000100800 */
        /* <DEDUP_REMOVED lines=19> */
[----:B------:R-:W2:Y:S04]  /*1251b0*/  LDL R24, [R1+0x48] ;  /* 0x0000480001187983 */ /* 0x000ea80000100800 */
[----:B------:R-:W2:Y:S04]  /*1251c0*/  LDL R25, [R1+0x4c] ;  /* 0x00004c0001197983 */ /* 0x000ea80000100800 */
        /* <DEDUP_REMOVED lines=28> */
[----:B------:R-:W4:Y:S04]  /*125390*/  LDL.LU R18, [R1+0x2188] ;  /* 0x0021880001127983 */ /* 0x000f280000300800 */
[----:B------:R-:W4:Y:S04]  /*1253a0*/  LDL.LU R19, [R1+0x218c] ;  /* 0x00218c0001137983 */ /* 0x000f280000300800 */
[----:B------:R-:W4:Y:S04]  /*1253b0*/  LDL R24, [R1+0x68] ;  /* 0x0000680001187983 */ /* 0x000f280000100800 */
[----:B------:R-:W4:Y:S01]  /*1253c0*/  LDL R25, [R1+0x6c] ;  /* 0x00006c0001197983 */ /* 0x000f220000100800 */
[----:B---3--:R-:W-:-:S02]  /*1253d0*/  IMAD.MOV.U32 R26, RZ, RZ, R2 ;  /* 0x000000ffff1a7224 */ /* 0x008fc400078e0002 */
[----:B--2---:R-:W-:Y:S01]  /*1253e0*/  IMAD.MOV.U32 R27, RZ, RZ, R3 ;  /* 0x000000ffff1b7224 */ /* 0x004fe200078e0003 */
[----:B----4-:R-:W-:Y:S04]  /*1253f0*/  STL.64 [R1+0x9918], R24 ;  /* 0x0099181801007387 */ /* 0x010fe80000100a00 */
[----:B------:R-:W-:Y:S04]  /*125400*/  STL.64 [R1+0x98f8], R18 ;  /* 0x0098f81201007387 */ /* 0x000fe80000100a00 */
[----:B------:R0:W-:Y:S04]  /*125410*/  STL.64 [R1+0x98f0], R16 ;  /* 0x0098f01001007387 */ /* 0x0001e80000100a00 */
[----:B0-----:R-:W2:Y:S04]  /*125420*/  LDL.LU R16, [R1+0x2190] ;  /* 0x0021900001107983 */ /* 0x001ea80000300800 */
[----:B------:R-:W2:Y:S04]  /*125430*/  LDL.LU R17, [R1+0x2194] ;  /* 0x0021940001117983 */ /* 0x000ea80000300800 */
[----:B------:R-:W3:Y:S04]  /*125440*/  LDL.LU R18, [R1+0x2198] ;  /* 0x0021980001127983 */ /* 0x000ee80000300800 */
[----:B------:R-:W3:Y:S04]  /*125450*/  LDL.LU R19, [R1+0x219c] ;  /* 0x00219c0001137983 */ /* 0x000ee80000300800 */
[----:B------:R-:W4:Y:S04]  /*125460*/  LDL.LU R2, [R1+0x99d0] ;  /* 0x0099d00001027983 */ /* 0x000f280000300800 */
[----:B------:R-:W2:Y:S04]  /*125470*/  LDL.LU R3, [R1+0x99cc] ;  /* 0x0099cc0001037983 */ /* 0x000ea80000300800 */
[----:B------:R-:W2:Y:S04]  /*125480*/  LDL R24, [R1+0x78] ;  /* 0x0000780001187983 */ /* 0x000ea80000100800 */
[----:B------:R-:W2:Y:S04]  /*125490*/  LDL R25, [R1+0x7c] ;  /* 0x00007c0001197983 */ /* 0x000ea80000100800 */
        /* <DEDUP_REMOVED lines=32> */
[----:B------:R-:W4:Y:S04]  /*1256a0*/  LDL R24, [R1+0x98] ;  /* 0x0000980001187983 */ /* 0x000f280000100800 */
[----:B------:R-:W4:Y:S04]  /*1256b0*/  LDL R25, [R1+0x9c] ;  /* 0x00009c0001197983 */ /* 0x000f280000100800 */
        /* <DEDUP_REMOVED lines=77> */
[----:B------:R2:W-:Y:S04]  /*125b90*/  STL [R1+0x21d8], R26 ;  /* 0x0021d81a01007387 */ /* 0x0005e80000100800 */
[----:B0-----:R-:W2:Y:S01]  /*125ba0*/  LDL.LU.64 R24, [R1+0x9948] ;  /* 0x0099480001187983 */ /* 0x001ea20000300a00 */
        /* <DEDUP_REMOVED lines=94> */
[----:B------:R-:W3:Y:S01]  /*126190*/  LDL.LU R0, [R1+0x3cb0] ;  /* 0x003cb00001007983 */ /* 0x000ee20000300800 */
[C---:B--2---:R-:W-:Y:S08]  /*1261a0*/  HMMA.16816.F32 R4, R12.reuse, R18, R8 ;  /* 0x000000120c04723c */ /* 0x044ff00000001808 */
[C---:B------:R-:W-:Y:S11]  /*1261b0*/  HMMA.16816.F32 R8, R12.reuse, R28, R20 ;  /* 0x0000001c0c08723c */ /* 0x040ff60000001814 */
[----:B------:R0:W-:Y:S04]  /*1261c0*/  STL.64 [R1+0x20c0], R4 ;  /* 0x0020c00401007387 */ /* 0x0001e80000100a00 */
[----:B------:R1:W-:Y:S04]  /*1261d0*/  STL.64 [R1+0x20c8], R6 ;  /* 0x0020c80601007387 */ /* 0x0003e80000100a00 */
[----:B0-----:R-:W2:Y:S04]  /*1261e0*/  LDL.LU R4, [R1+0x2020] ;  /* 0x0020200001047983 */ /* 0x001ea80000300800 */
[----:B------:R-:W-:Y:S04]  /*1261f0*/  STL.64 [R1+0x20b0], R8 ;  /* 0x0020b00801007387 */ /* 0x000fe80000100a00 */
[----:B------:R-:W-:Y:S04]  /*126200*/  STL.64 [R1+0x20b8], R10 ;  /* 0x0020b80a01007387 */ /* 0x000fe80000100a00 */
[----:B------:R-:W2:Y:S04]  /*126210*/  LDL.LU R5, [R1+0x2024] ;  /* 0x0020240001057983 */ /* 0x000ea80000300800 */
[----:B-1----:R-:W2:Y:S04]  /*126220*/  LDL.LU R6, [R1+0x2028] ;  /* 0x0020280001067983 */ /* 0x002ea80000300800 */
[----:B------:R-:W2:Y:S04]  /*126230*/  LDL.LU R7, [R1+0x202c] ;  /* 0x00202c0001077983 */ /* 0x000ea80000300800 */
        /* <DEDUP_REMOVED lines=3450> */
[----:B0-----:R-:W4:Y:S04]  /*1339e0*/  LDL.64 R4, [R1+0x28] ;  /* 0x0000280001047983 */ /* 0x001f280000100a00 */
[----:B----4-:R-:W-:Y:S04]  /*1339f0*/  STL.64 [R1+0x86b0], R4 ;  /* 0x0086b00401007387 */ /* 0x010fe80000100a00 */
[----:B---3--:R-:W-:Y:S04]  /*133a00*/  STL.64 [R1+0x8688], R26 ;  /* 0x0086881a01007387 */ /* 0x008fe80000100a00 */
[----:B--2---:R0:W-:Y:S04]  /*133a10*/  STL.64 [R1+0x8680], R24 ;  /* 0x0086801801007387 */ /* 0x0041e80000100a00 */
[----:B0-----:R-:W2:Y:S04]  /*133a20*/  LDL.LU R24, [R1+0x340] ;  /* 0x0003400001187983 */ /* 0x001ea80000300800 */
[----:B------:R-:W2:Y:S04]  /*133a30*/  LDL.LU R25, [R1+0x344] ;  /* 0x0003440001197983 */ /* 0x000ea80000300800 */
[----:B------:R-:W3:Y:S04]  /*133a40*/  LDL.LU R26, [R1+0x348] ;  /* 0x00034800011a7983 */ /* 0x000ee80000300800 */
[----:B------:R-:W3:Y:S04]  /*133a50*/  LDL.LU R27, [R1+0x34c] ;  /* 0x00034c00011b7983 */ /* 0x000ee80000300800 */
[----:B------:R-:W4:Y:S04]  /*133a60*/  LDL.64 R4, [R1+0x38] ;  /* 0x0000380001047983 */ /* 0x000f280000100a00 */
        /* <DEDUP_REMOVED lines=62> */
[----:B----4-:R-:W-:Y:S02]  /*133e50*/  IMAD.MOV.U32 R0, RZ, RZ, R5 ;  /* 0x000000ffff007224 */ /* 0x010fe400078e0005 */
        /* <DEDUP_REMOVED lines=30> */
[----:B---3--:R-:W-:Y:S01]  /*134040*/  IMAD.MOV.U32 R2, RZ, RZ, R7 ;  /* 0x000000ffff027224 */ /* 0x008fe200078e0007 */
[----:B--2---:R-:W-:-:S15]  /*134050*/  HMMA.16816.F32 R24, R12, R6, R24 ;  /* 0x000000060c18723c */ /* 0x004fde0000001818 */
[----:B------:R-:W-:-:S04]  /*134060*/  NOP ;  /* 0x0000000000007918 */ /* 0x000fc80000000000 */
[----:B------:R-:W-:Y:S04]  /*134070*/  STL.64 [R1+0xad0], R24 ;  /* 0x000ad01801007387 */ /* 0x000fe80000100a00 */
[----:B------:R0:W-:Y:S04]  /*134080*/  STL.64 [R1+0xad8], R26 ;  /* 0x000ad81a01007387 */ /* 0x0001e80000100a00 */
[----:B0-----:R-:W2:Y:S04]  /*134090*/  LDL.LU.64 R26, [R1+0x8688] ;  /* 0x00868800011a7983 */ /* 0x001ea80000300a00 */
[----:B------:R-:W2:Y:S01]  /*1340a0*/  LDL.LU.64 R24, [R1+0x8680] ;  /* 0x0086800001187983 */ /* 0x000ea20000300a00 */
[----:B------:R-:W-:Y:S03]  /*1340b0*/  HMMA.16816.F32 R4, R12, R20, R8 ;  /* 0x000000140c04723c */ /* 0x000fe60000001808 */
[----:B------:R-:W-:Y:S01]  /*1340c0*/  STL [R1+0x85c4], R2 ;  /* 0x0085c40201007387 */ /* 0x000fe20000100800 */
[----:B------:R-:W-:-:S02]  /*1340d0*/  IMAD.MOV.U32 R0, RZ, RZ, R21 ;  /* 0x000000ffff007224 */ /* 0x000fc400078e0015 */
[----:B------:R-:W-:-:S13]  /*1340e0*/  IMAD.MOV.U32 R3, RZ, RZ, R20 ;  /* 0x000000ffff037224 */ /* 0x000fda00078e0014 */
[----:B------:R-:W-:Y:S04]  /*1340f0*/  STL.64 [R1+0xab0], R4 ;  /* 0x000ab00401007387 */ /* 0x000fe80000100a00 */
[----:B------:R0:W-:Y:S02]  /*134100*/  STL.64 [R1+0xab8], R6 ;  /* 0x000ab80601007387 */ /* 0x0001e40000100a00 */
[----:B0-----:R-:W-:Y:S01]  /*134110*/  HMMA.16816.F32 R4, R12, R22, R16 ;  /* 0x000000160c04723c */ /* 0x001fe20000001810 */
[----:B------:R-:W-:Y:S01]  /*134120*/  IMAD.MOV.U32 R2, RZ, RZ, R23 ;  /* 0x000000ffff027224 */ /* 0x000fe200078e0017 */
[----:B------:R0:W-:Y:S04]  /*134130*/  STL [R1+0x85cc], R0 ;  /* 0x0085cc0001007387 */ /* 0x0001e80000100800 */
[----:B------:R1:W-:Y:S04]  /*134140*/  STL [R1+0x85c8], R3 ;  /* 0x0085c80301007387 */ /* 0x0003e80000100800 */
[----:B------:R-:W-:Y:S09]  /*134150*/  STL [R1+0x85d0], R2 ;  /* 0x0085d00201007387 */ /* 0x000ff20000100800 */
        /* <DEDUP_REMOVED lines=53> */
[----:B------:R-:W-:Y:S01]  /*1344b0*/  IMAD.MOV.U32 R2, RZ, RZ, R29 ;  /* 0x000000ffff027224 */ /* 0x000fe200078e001d */
[C---:B--2---:R-:W-:Y:S02]  /*1344c0*/  HMMA.16816.F32 R24, R12.reuse, R28, R24 ;  /* 0x0000001c0c18723c */ /* 0x044fe40000001818 */
        /* <DEDUP_REMOVED lines=91> */
[----:B------:R-:W-:Y:S04]  /*134a80*/  STL.64 [R1+0x988], R18 ;  /* 0x0009881201007387 */ /* 0x000fe80000100a00 */
[----:B------:R-:W-:Y:S04]  /*134a90*/  STL.64 [R1+0x8300], R4 ;  /* 0x0083000401007387 */ /* 0x000fe80000100a00 */
[----:B------:R0:W-:Y:S04]  /*134aa0*/  STL.64 [R1+0x970], R8 ;  /* 0x0009700801007387 */ /* 0x0001e80000100a00 */
[----:B------:R1:W-:Y:S04]  /*134ab0*/  STL.64 [R1+0x978], R10 ;  /* 0x0009780a01007387 */ /* 0x0003e80000100a00 */
[----:B0-----:R-:W2:Y:S04]  /*134ac0*/  LDL.LU R8, [R1+0xf0] ;  /* 0x0000f00001087983 */ /* 0x001ea80000300800 */
[----:B------:R-:W2:Y:S04]  /*134ad0*/  LDL.LU R9, [R1+0xf4] ;  /* 0x0000f40001097983 */ /* 0x000ea80000300800 */
[----:B-1----:R-:W3:Y:S04]  /*134ae0*/  LDL.LU R10, [R1+0xf8] ;  /* 0x0000f800010a7983 */ /* 0x002ee80000300800 */
[----:B------:R-:W3:Y:S04]  /*134af0*/  LDL.LU R11, [R1+0xfc] ;  /* 0x0000fc00010b7983 */ /* 0x000ee80000300800 */
[----:B---3--:R-:W-:Y:S04]  /*134b00*/  STL.64 [R1+0x8388], R10 ;  /* 0x0083880a01007387 */ /* 0x008fe80000100a00 */
[----:B--2---:R0:W-:Y:S04]  /*134b10*/  STL.64 [R1+0x8380], R8 ;  /* 0x0083800801007387 */ /* 0x0041e80000100a00 */
[----:B------:R-:W2:Y:S04]  /*134b20*/  LDL.LU R4, [R1+0x100] ;  /* 0x0001000001047983 */ /* 0x000ea80000300800 */
[----:B------:R-:W2:Y:S04]  /*134b30*/  LDL.LU R5, [R1+0x104] ;  /* 0x0001040001057983 */ /* 0x000ea80000300800 */
[----:B------:R-:W3:Y:S04]  /*134b40*/  LDL.LU R6, [R1+0x108] ;  /* 0x0001080001067983 */ /* 0x000ee80000300800 */
[----:B------:R-:W3:Y:S01]  /*134b50*/  LDL.LU R7, [R1+0x10c] ;  /* 0x00010c0001077983 */ /* 0x000ee20000300800 */
[----:B------:R-:W-:-:S02]  /*134b60*/  IMAD R28, R28, 0x100, R26 ;  /* 0x000001001c1c7824 */ /* 0x000fc400078e021a */
[----:B------:R-:W-:Y:S02]  /*134b70*/  IMAD R29, R29, 0x100, R27 ;  /* 0x000001001d1d7824 */ /* 0x000fe400078e021b */
[----:B------:R-:W-:Y:S01]  /*134b80*/  IMAD.MOV.U32 R27, RZ, RZ, R2 ;  /* 0x000000ffff1b7224 */ /* 0x000fe200078e0002 */
[----:B---3--:R1:W-:Y:S04]  /*134b90*/  STL.64 [R1+0x8398], R6 ;  /* 0x0083980601007387 */ /* 0x0083e80000100a00 */
[----:B--2---:R-:W-:Y:S04]  /*134ba0*/  STL.64 [R1+0x8390], R4 ;  /* 0x0083900401007387 */ /* 0x004fe80000100a00 */
[----:B------:R-:W2:Y:S01]  /*134bb0*/  LDL R26, [R1] ;  /* 0x00000000011a7983 */ /* 0x000ea20000100800 */
[----:B------:R-:W-:-:S02]  /*134bc0*/  IMAD.MOV.U32 R24, RZ, RZ, R0 ;  /* 0x000000ffff187224 */ /* 0x000fc400078e0000 */
[----:B------:R-:W-:Y:S01]  /*134bd0*/  IMAD.MOV.U32 R25, RZ, RZ, R3 ;  /* 0x000000ffff197224 */ /* 0x000fe200078e0003 */
[----:B------:R-:W1:Y:S04]  /*134be0*/  LDL.LU R2, [R1+0x85d0] ;  /* 0x0085d00001027983 */ /* 0x000e680000300800 */
[----:B------:R-:W3:Y:S04]  /*134bf0*/  LDL.LU R0, [R1+0x85cc] ;  /* 0x0085cc0001007983 */ /* 0x000ee80000300800 */
[----:B------:R-:W4:Y:S04]  /*134c00*/  LDL.LU R3, [R1+0x85c8] ;  /* 0x0085c80001037983 */ /* 0x000f280000300800 */
[----:B--2---:R-:W-:Y:S04]  /*134c10*/  STL.64 [R1+0x83a8], R26 ;  /* 0x0083a81a01007387 */ /* 0x004fe80000100a00 */
[----:B------:R2:W-:Y:S04]  /*134c20*/  STL.64 [R1+0x83a0], R24 ;  /* 0x0083a01801007387 */ /* 0x0005e80000100a00 */
[----:B0-----:R-:W2:Y:S04]  /*134c30*/  LDL.LU R8, [R1+0x120] ;  /* 0x0001200001087983 */ /* 0x001ea80000300800 */
[----:B------:R-:W2:Y:S04]  /*134c40*/  LDL.LU R9, [R1+0x124] ;  /* 0x0001240001097983 */ /* 0x000ea80000300800 */
[----:B------:R-:W2:Y:S04]  /*134c50*/  LDL.LU R10, [R1+0x128] ;  /* 0x00012800010a7983 */ /* 0x000ea80000300800 */
[----:B------:R-:W2:Y:S01]  /*134c60*/  LDL.LU R11, [R1+0x12c] ;  /* 0x00012c00010b7983 */ /* 0x000ea20000300800 */
[----:B-1----:R-:W-:-:S03]  /*134c70*/  IMAD.MOV.U32 R7, RZ, RZ, R2 ;  /* 0x000000ffff077224 */ /* 0x002fc600078e0002 */
[----:B--2---:R-:W-:Y:S04]  /*134c80*/  STL.64 [R1+0x83b8], R10 ;  /* 0x0083b80a01007387 */ /* 0x004fe80000100a00 */
[----:B------:R0:W-:Y:S04]  /*134c90*/  STL.64 [R1+0x83b0], R8 ;  /* 0x0083b00801007387 */ /* 0x0001e80000100a00 */
[----:B------:R-:W2:Y:S04]  /*134ca0*/  LDL R6, [R1+0x10] ;  /* 0x0000100001067983 */ /* 0x000ea80000100800 */
[----:B------:R-:W2:Y:S04]  /*134cb0*/  LDL.LU R2, [R1+0x85c4] ;  /* 0x0085c40001027983 */ /* 0x000ea80000300800 */
[----:B------:R-:W2:Y:S04]  /*134cc0*/  LDL.LU R24, [R1+0x130] ;  /* 0x0001300001187983 */ /* 0x000ea80000300800 */
[----:B------:R-:W2:Y:S04]  /*134cd0*/  LDL.LU R25, [R1+0x134] ;  /* 0x0001340001197983 */ /* 0x000ea80000300800 */
[----:B------:R-:W2:Y:S04]  /*134ce0*/  LDL.LU R26, [R1+0x138] ;  /* 0x00013800011a7983 */ /* 0x000ea80000300800 */
[----:B------:R-:W2:Y:S01]  /*134cf0*/  LDL.LU R27, [R1+0x13c] ;  /* 0x00013c00011b7983 */ /* 0x000ea20000300800 */
[----:B----4-:R-:W-:-:S02]  /*134d00*/  IMAD.MOV.U32 R4, RZ, RZ, R3 ;  /* 0x000000ffff047224 */ /* 0x010fc400078e0003 */
[----:B---3--:R-:W-:Y:S01]  /*134d10*/  IMAD.MOV.U32 R5, RZ, RZ, R0 ;  /* 0x000000ffff057224 */ /* 0x008fe200078e0000 */
[----:B--2---:R1:W-:Y:S04]  /*134d20*/  STL.64 [R1+0x83c8], R26 ;  /* 0x0083c81a01007387 */ /* 0x0043e80000100a00 */
[----:B------:R2:W-:Y:S04]  /*134d30*/  STL.64 [R1+0x83c0], R24 ;  /* 0x0083c01801007387 */ /* 0x0005e80000100a00 */
[----:B------:R-:W3:Y:S04]  /*134d40*/  LDL.LU R3, [R1+0x85c0] ;  /* 0x0085c00001037983 */ /* 0x000ee80000300800 */
[----:B------:R-:W2:Y:S04]  /*134d50*/  LDL.LU R0, [R1+0x85bc] ;  /* 0x0085bc0001007983 */ /* 0x000ea80000300800 */
[----:B------:R-:W-:Y:S04]  /*134d60*/  STL.64 [R1+0x83d8], R6 ;  /* 0x0083d80601007387 */ /* 0x000fe80000100a00 */
[----:B------:R-:W-:Y:S04]  /*134d70*/  STL.64 [R1+0x83d0], R4 ;  /* 0x0083d00401007387 */ /* 0x000fe80000100a00 */
[----:B0-----:R-:W4:Y:S04]  /*134d80*/  LDL.LU R8, [R1+0x140] ;  /* 0x0001400001087983 */ /* 0x001f280000300800 */
[----:B------:R-:W4:Y:S04]  /*134d90*/  LDL.LU R9, [R1+0x144] ;  /* 0x0001440001097983 */ /* 0x000f280000300800 */
[----:B------:R-:W2:Y:S04]  /*134da0*/  LDL.LU R10, [R1+0x148] ;  /* 0x00014800010a7983 */ /* 0x000ea80000300800 */
[----:B------:R-:W2:Y:S01]  /*134db0*/  LDL.LU R11, [R1+0x14c] ;  /* 0x00014c00010b7983 */ /* 0x000ea20000300800 */
[----:B-1----:R-:W-:-:S03]  /*134dc0*/  IMAD.MOV.U32 R27, RZ, RZ, R2 ;  /* 0x000000ffff1b7224 */ /* 0x002fc600078e0002 */
[----:B--2---:R-:W-:Y:S04]  /*134dd0*/  STL.64 [R1+0x83e8], R10 ;  /* 0x0083e80a01007387 */ /* 0x004fe80000100a00 */
[----:B----4-:R0:W-:Y:S04]  /*134de0*/  STL.64 [R1+0x83e0], R8 ;  /* 0x0083e00801007387 */ /* 0x0101e80000100a00 */
[----:B------:R-:W2:Y:S01]  /*134df0*/  LDL R26, [R1+0x20] ;  /* 0x00002000011a7983 */ /* 0x000ea20000100800 */
[----:B------:R-:W-:Y:S02]  /*134e00*/  IMAD.MOV.U32 R24, RZ, RZ, R0 ;  /* 0x000000ffff187224 */ /* 0x000fe400078e0000 */
[----:B---3--:R-:W-:Y:S01]  /*134e10*/  IMAD.MOV.U32 R25, RZ, RZ, R3 ;  /* 0x000000ffff197224 */ /* 0x008fe200078e0003 */
        /* <DEDUP_REMOVED lines=88> */
[----:B---3--:R-:W-:-:S02]  /*1353a0*/  IMAD.MOV.U32 R27, RZ, RZ, R2 ;  /* 0x000000ffff1b7224 */ /* 0x008fc400078e0002 */
[----:B------:R-:W-:Y:S02]  /*1353b0*/  IMAD.MOV.U32 R24, RZ, RZ, R3 ;  /* 0x000000ffff187224 */ /* 0x000fe400078e0003 */
[----:B----4-:R-:W-:Y:S01]  /*1353c0*/  IMAD.MOV.U32 R25, RZ, RZ, R0 ;  /* 0x000000ffff197224 */ /* 0x010fe200078e0000 */
[----:B------:R-:W3:Y:S04]  /*1353d0*/  LDL.LU R2, [R1+0x857c] ;  /* 0x00857c0001027983 */ /* 0x000ee80000300800 */
[----:B------:R-:W4:Y:S04]  /*1353e0*/  LDL.LU R3, [R1+0x8578] ;  /* 0x0085780001037983 */ /* 0x000f280000300800 */
[----:B------:R-:W3:Y:S04]  /*1353f0*/  LDL.LU R0, [R1+0x8574] ;  /* 0x0085740001007983 */ /* 0x000ee80000300800 */
[----:B--2---:R-:W-:Y:S04]  /*135400*/  STL.64 [R1+0x84d0], R26 ;  /* 0x0084d01a01007387 */ /* 0x004fe80000100a00 */
[----:B------:R-:W-:Y:S04]  /*135410*/  STL.64 [R1+0x84e8], R24 ;  /* 0x0084e81801007387 */ /* 0x000fe80000100a00 */
[----:B------:R-:W-:Y:S04]  /*135420*/  STL.64 [R1+0x84b0], R10 ;  /* 0x0084b00a01007387 */ /* 0x000fe80000100a00 */
        /* <DEDUP_REMOVED lines=43> */
[----:B------:R-:W3:Y:S04]  /*1356e0*/  LDL.LU R3, [R1+0x6d8c] ;  /* 0x006d8c0001037983 */ /* 0x000ee80000300800 */
[----:B------:R-:W3:Y:S01]  /*1356f0*/  LDL.LU R26, [R1+0x6d88] ;  /* 0x006d8800011a7983 */ /* 0x000ee20000300800 */
[----:B----4-:R-:W-:-:S03]  /*135700*/  IMAD.MOV.U32 R25, RZ, RZ, R0 ;  /* 0x000000ffff197224 */ /* 0x010fc600078e0000 */
[----:B------:R-:W4:Y:S04]  /*135710*/  LDL.LU R27, [R1+0x6d94] ;  /* 0x006d9400011b7983 */ /* 0x000f280000300800 */
[----:B------:R-:W4:Y:S04]  /*135720*/  LDL.LU R0, [R1+0x6d90] ;  /* 0x006d900001007983 */ /* 0x000f280000300800 */
        /* <DEDUP_REMOVED lines=12> */
[----:B---3--:R-:W-:-:S03]  /*1357f0*/  IMAD R26, R26, 0x100, R3 ;  /* 0x000001001a1a7824 */ /* 0x008fc600078e0203 */
        /* <DEDUP_REMOVED lines=19> */
[----:B----4-:R-:W-:Y:S01]  /*135930*/  IMAD R0, R0, 0x100, R27 ;  /* 0x0000010000007824 */ /* 0x010fe200078e021b */
        /* <DEDUP_REMOVED lines=9> */
[----:B------:R-:W4:Y:S04]  /*1359d0*/  LDL.LU R28, [R1+0x854c] ;  /* 0x00854c00011c7983 */ /* 0x000f280000300800 */
[----:B------:R-:W4:Y:S02]  /*1359e0*/  LDL.LU R29, [R1+0x8548] ;  /* 0x00854800011d7983 */ /* 0x000f240000300800 */
        /* <DEDUP_REMOVED lines=107> */
[----:B0-----:R-:W4:Y:S04]  /*1360a0*/  LDL.LU.64 R6, [R1+0x8398] ;  /* 0x0083980001067983 */ /* 0x001f280000300a00 */
[----:B------:R-:W4:Y:S01]  /*1360b0*/  LDL.LU.64 R4, [R1+0x8390] ;  /* 0x0083900001047983 */ /* 0x000f220000300a00 */
        /* <DEDUP_REMOVED lines=10> */
[----:B0-----:R-:W2:Y:S04]  /*136160*/  LDL.LU.64 R26, [R1+0x8368] ;  /* 0x00836800011a7983 */ /* 0x001ea80000300a00 */
[----:B------:R-:W3:Y:S01]  /*136170*/  LDL.LU.64 R24, [R1+0x8360] ;  /* 0x0083600001187983 */ /* 0x000ee20000300a00 */
[----:B----4-:R-:W-:Y:S03]  /*136180*/  HMMA.16816.F32 R4, R12, R28, R4 ;  /* 0x0000001c0c04723c */ /* 0x010fe60000001804 */
[----:B------:R-:W-:-:S15]  /*136190*/  STL.64 [R1+0x82a8], R28 ;  /* 0x0082a81c01007387 */ /* 0x000fde0000100a00 */
[----:B------:R-:W-:Y:S01]  /*1361a0*/  NOP ;  /* 0x0000000000007918 */ /* 0x000fe20000000000 */
        /* <DEDUP_REMOVED lines=38> */
[----:B------:R-:W4:Y:S04]  /*136410*/  LDL.LU R28, [R1+0x6da8] ;  /* 0x006da800011c7983 */ /* 0x000f280000300800 */
        /* <DEDUP_REMOVED lines=27> */
[----:B------:R-:W4:Y:S04]  /*1365d0*/  LDL.LU R23, [R1+0x6dac] ;  /* 0x006dac0001177983 */ /* 0x000f280000300800 */
        /* <DEDUP_REMOVED lines=9> */
[----:B------:R0:W-:Y:S04]  /*136670*/  STL [R1+0x8138], R18 ;  /* 0x0081381201007387 */ /* 0x0001e80000100800 */
[----:B0-----:R-:W2:Y:S04]  /*136680*/  LDL.LU R18, [R1+0x6d9c] ;  /* 0x006d9c0001127983 */ /* 0x001ea80000300800 */
[----:B------:R-:W-:Y:S01]  /*136690*/  STL [R1+0x8134], R19 ;  /* 0x0081341301007387 */ /* 0x000fe20000100800 */
        /* <DEDUP_REMOVED lines=21> */
[----:B------:R-:W3:Y:S04]  /*1367f0*/  LDL.LU.64 R4, [R1+0x8300] ;  /* 0x0083000001047983 */ /* 0x000ee80000300a00 */
[----:B------:R0:W-:Y:S04]  /*136800*/  STL [R1+0x811c], R8 ;  /* 0x00811c0801007387 */ /* 0x0001e80000100800 */
[----:B------:R1:W-:Y:S04]  /*136810*/  STL [R1+0x8118], R9 ;  /* 0x0081180901007387 */ /* 0x0003e80000100800 */
[----:B0-----:R-:W3:Y:S04]  /*136820*/  LDL.LU R8, [R1+0x9d0] ;  /* 0x0009d00001087983 */ /* 0x001ee80000300800 */
[----:B-1----:R-:W3:Y:S04]  /*136830*/  LDL.LU R9, [R1+0x9d4] ;  /* 0x0009d40001097983 */ /* 0x002ee80000300800 */
        /* <DEDUP_REMOVED lines=9> */
[----:B------:R0:W-:Y:S04]  /*1368d0*/  STL [R1+0x80e8], R5 ;  /* 0x0080e80501007387 */ /* 0x0001e80000100800 */
[----:B------:R-:W-:Y:S01]  /*1368e0*/  STL.64 [R1+0x82b8], R6 ;  /* 0x0082b80601007387 */ /* 0x000fe20000100a00 */
[----:B0-----:R-:W-:-:S11]  /*1368f0*/  IMAD R5, R20, 0x100, R18 ;  /* 0x0000010014057824 */ /* 0x001fd600078e0212 */
[----:B------:R-:W-:Y:S04]  /*136900*/  STL.64 [R1+0x710], R8 ;  /* 0x0007100801007387 */ /* 0x000fe80000100a00 */
[----:B------:R-:W-:Y:S04]  /*136910*/  STL.64 [R1+0x718], R10 ;  /* 0x0007180a01007387 */ /* 0x000fe80000100a00 */
[----:B------:R0:W-:Y:S04]  /*136920*/  STL [R1+0x82b0], R4 ;  /* 0x0082b00401007387 */ /* 0x0001e80000100800 */
[----:B------:R-:W-:Y:S01]  /*136930*/  STL [R1+0xb0], R5 ;  /* 0x0000b00501007387 */ /* 0x000fe20000100800 */
[----:B0-----:R-:W-:-:S05]  /*136940*/  IMAD R4, R22, 0x100, R21 ;  /* 0x0000010016047824 */ /* 0x001fca00078e0215 */
[----:B------:R-:W-:Y:S01]  /*136950*/  STL [R1+0xb4], R4 ;  /* 0x0000b40401007387 */ /* 0x000fe20000100800 */
[----:B----4-:R-:W-:-:S05]  /*136960*/  IMAD R8, R28, 0x100, R23 ;  /* 0x000001001c087824 */ /* 0x010fca00078e0217 */
[----:B------:R0:W-:Y:S04]  /*136970*/  STL [R1+0xb8], R8 ;  /* 0x0000b80801007387 */ /* 0x0001e80000100800 */
[----:B------:R-:W3:Y:S04]  /*136980*/  LDL.LU.64 R10, [R1+0x98] ;  /* 0x00009800010a7983 */ /* 0x000ee80000300a00 */
[----:B0-----:R-:W4:Y:S01]  /*136990*/  LDL.LU.64 R8, [R1+0x90] ;  /* 0x0000900001087983 */ /* 0x001f220000300a00 */
[----:B--2---:R-:W-:-:S15]  /*1369a0*/  HMMA.16816.F32 R4, R12, R2, R24 ;  /* 0x000000020c04723c */ /* 0x004fde0000001818 */
[----:B------:R-:W-:-:S04]  /*1369b0*/  NOP ;  /* 0x0000000000007918 */ /* 0x000fc80000000000 */
[----:B------:R0:W-:Y:S04]  /*1369c0*/  STL.64 [R1+0x510], R4 ;  /* 0x0005100401007387 */ /* 0x0001e80000100a00 */
[----:B------:R1:W-:Y:S04]  /*1369d0*/  STL.64 [R1+0x518], R6 ;  /* 0x0005180601007387 */ /* 0x0003e80000100a00 */
[----:B0-----:R-:W2:Y:S04]  /*1369e0*/  LDL.LU R4, [R1+0xae0] ;  /* 0x000ae00001047983 */ /* 0x001ea80000300800 */
[----:B------:R-:W2:Y:S04]  /*1369f0*/  LDL.LU R5, [R1+0xae4] ;  /* 0x000ae40001057983 */ /* 0x000ea80000300800 */
[----:B-1----:R-:W2:Y:S04]  /*136a00*/  LDL.LU R6, [R1+0xae8] ;  /* 0x000ae80001067983 */ /* 0x002ea80000300800 */
[----:B------:R-:W2:Y:S04]  /*136a10*/  LDL.LU R7, [R1+0xaec] ;  /* 0x000aec0001077983 */ /* 0x000ea80000300800 */
[----:B------:R-:W3:Y:S04]  /*136a20*/  LDL.LU R13, [R1+0xb0] ;  /* 0x0000b000010d7983 */ /* 0x000ee80000300800 */
        /* <DEDUP_REMOVED lines=14> */
[----:B------:R-:W-:Y:S01]  /*136b10*/  IMAD R0, R0, 0x100, R29 ;  /* 0x0000010000007824 */ /* 0x000fe200078e021d */
[----:B---3--:R-:W-:-:S02]  /*136b20*/  F2FP.F16.E4M3.UNPACK_B R12, R13 ;  /* 0x0000000dff0c723e */ /* 0x008fc400020006ff */
[----:B------:R-:W-:Y:S01]  /*136b30*/  F2FP.F16.E4M3.UNPACK_B R13, R14 ;  /* 0x0000000eff0d723e */ /* 0x000fe200020006ff */
[----:B--2---:R-:W-:Y:S04]  /*136b40*/  STL.64 [R1+0x82e8], R6 ;  /* 0x0082e80601007387 */ /* 0x004fe80000100a00 */
[----:B------:R0:W-:Y:S04]  /*136b50*/  STL.64 [R1+0x82e0], R4 ;  /* 0x0082e00401007387 */ /* 0x0001e80000100a00 */
[----:B0-----:R-:W2:Y:S04]  /*136b60*/  LDL.LU R4, [R1+0xa60] ;  /* 0x000a600001047983 */ /* 0x001ea80000300800 */
[----:B------:R-:W2:Y:S04]  /*136b70*/  LDL.LU R5, [R1+0xa64] ;  /* 0x000a640001057983 */ /* 0x000ea80000300800 */
[----:B------:R-:W2:Y:S04]  /*136b80*/  LDL.LU R6, [R1+0xa68] ;  /* 0x000a680001067983 */ /* 0x000ea80000300800 */
[----:B------:R-:W2:Y:S01]  /*136b90*/  LDL.LU R7, [R1+0xa6c] ;  /* 0x000a6c0001077983 */ /* 0x000ea20000300800 */
[----:B------:R-:W-:-:S02]  /*136ba0*/  F2FP.F16.E4M3.UNPACK_B R14, R15 ;  /* 0x0000000fff0e723e */ /* 0x000fc400020006ff */
[----:B------:R-:W-:Y:S01]  /*136bb0*/  F2FP.F16.E4M3.UNPACK_B R15, R0 ;  /* 0x00000000ff0f723e */ /* 0x000fe200020006ff */
[----:B------:R-:W3:Y:S04]  /*136bc0*/  LDL.LU.64 R28, [R1+0x78] ;  /* 0x00007800011c7983 */ /* 0x000ee80000300a00 */
[----:B------:R-:W3:Y:S04]  /*136bd0*/  LDL.LU R16, [R1+0xb00] ;  /* 0x000b000001107983 */ /* 0x000ee80000300800 */
[----:B------:R-:W3:Y:S04]  /*136be0*/  LDL.LU R17, [R1+0xb04] ;  /* 0x000b040001117983 */ /* 0x000ee80000300800 */
[----:B------:R-:W3:Y:S04]  /*136bf0*/  LDL.LU R18, [R1+0xb08] ;  /* 0x000b080001127983 */ /* 0x000ee80000300800 */
[----:B------:R-:W3:Y:S04]  /*136c00*/  LDL.LU R19, [R1+0xb0c] ;  /* 0x000b0c0001137983 */ /* 0x000ee80000300800 */
[----:B------:R-:W3:Y:S04]  /*136c10*/  LDL.LU.64 R24, [R1+0x70] ;  /* 0x0000700001187983 */ /* 0x000ee80000300a00 */
[----:B------:R-:W3:Y:S04]  /*136c20*/  LDL.LU R20, [R1+0xb20] ;  /* 0x000b200001147983 */ /* 0x000ee80000300800 */
[----:B------:R-:W3:Y:S04]  /*136c30*/  LDL.LU R21, [R1+0xb24] ;  /* 0x000b240001157983 */ /* 0x000ee80000300800 */
[----:B------:R-:W3:Y:S04]  /*136c40*/  LDL.LU R22, [R1+0xb28] ;  /* 0x000b280001167983 */ /* 0x000ee80000300800 */
[----:B------:R-:W3:Y:S04]  /*136c50*/  LDL.LU R23, [R1+0xb2c] ;  /* 0x000b2c0001177983 */ /* 0x000ee80000300800 */
[----:B------:R-:W3:Y:S04]  /*136c60*/  LDL.64 R26, [R1+0x68] ;  /* 0x00006800011a7983 */ /* 0x000ee80000100a00 */
        /* <DEDUP_REMOVED lines=10> */
[----:B----4-:R-:W-:Y:S01]  /*136d10*/  IMAD.MOV.U32 R3, RZ, RZ, R9 ;  /* 0x000000ffff037224 */ /* 0x010fe200078e0009 */
[----:B------:R-:W-:Y:S04]  /*136d20*/  STL [R1+0x8124], R0 ;  /* 0x0081240001007387 */ /* 0x000fe80000100800 */
[----:B------:R-:W-:Y:S01]  /*136d30*/  STL [R1+0x8120], R2 ;  /* 0x0081200201007387 */ /* 0x000fe20000100800 */
[----:B------:R-:W-:Y:S01]  /*136d40*/  IMAD.MOV.U32 R11, RZ, RZ, R8 ;  /* 0x000000ffff0b7224 */ /* 0x000fe200078e0008 */
[----:B--2---:R-:W-:-:S15]  /*136d50*/  HMMA.16816.F32 R4, R12, R8, R4 ;  /* 0x000000080c04723c */ /* 0x004fde0000001804 */
[----:B------:R-:W-:-:S04]  /*136d60*/  NOP ;  /* 0x0000000000007918 */ /* 0x000fc80000000000 */
[----:B------:R-:W-:Y:S04]  /*136d70*/  STL.64 [R1+0x6f0], R4 ;  /* 0x0006f00401007387 */ /* 0x000fe80000100a00 */
[----:B------:R0:W-:Y:S04]  /*136d80*/  STL.64 [R1+0x6f8], R6 ;  /* 0x0006f80601007387 */ /* 0x0001e80000100a00 */
[----:B0-----:R-:W2:Y:S04]  /*136d90*/  LDL.LU.64 R6, [R1+0x82d8] ;  /* 0x0082d80001067983 */ /* 0x001ea80000300a00 */
[----:B------:R-:W2:Y:S04]  /*136da0*/  LDL.LU.64 R4, [R1+0x82d0] ;  /* 0x0082d00001047983 */ /* 0x000ea80000300a00 */
[----:B------:R0:W-:Y:S04]  /*136db0*/  STL [R1+0x812c], R3 ;  /* 0x00812c0301007387 */ /* 0x0001e80000100800 */
[----:B0-----:R-:W4:Y:S04]  /*136dc0*/  LDL.LU.64 R2, [R1+0x88] ;  /* 0x0000880001027983 */ /* 0x001f280000300a00 */
[----:B------:R0:W-:Y:S04]  /*136dd0*/  STL [R1+0x8128], R11 ;  /* 0x0081280b01007387 */ /* 0x0001e80000100800 */
[----:B------:R-:W4:Y:S04]  /*136de0*/  LDL.LU R8, [R1+0xaa0] ;  /* 0x000aa00001087983 */ /* 0x000f280000300800 */
[----:B------:R-:W4:Y:S04]  /*136df0*/  LDL.LU R9, [R1+0xaa4] ;  /* 0x000aa40001097983 */ /* 0x000f280000300800 */
[----:B------:R-:W4:Y:S04]  /*136e00*/  LDL.LU R10, [R1+0xaa8] ;  /* 0x000aa800010a7983 */ /* 0x000f280000300800 */
[----:B0-----:R-:W4:Y:S02]  /*136e10*/  LDL.LU R11, [R1+0xaac] ;  /* 0x000aac00010b7983 */ /* 0x001f240000300800 */
[----:B----4-:R-:W-:-:S15]  /*136e20*/  HMMA.16816.F32 R8, R12, R2, R8 ;  /* 0x000000020c08723c */ /* 0x010fde0000001808 */
[----:B------:R-:W-:-:S04]  /*136e30*/  NOP ;  /* 0x0000000000007918 */ /* 0x000fc80000000000 */
[----:B------:R0:W-:Y:S04]  /*136e40*/  STL.64 [R1+0x6e0], R8 ;  /* 0x0006e00801007387 */ /* 0x0001e80000100a00 */
[----:B------:R-:W-:Y:S01]  /*136e50*/  STL.64 [R1+0x6e8], R10 ;  /* 0x0006e80a01007387 */ /* 0x000fe20000100a00 */
[----:B0-----:R-:W-:-:S05]  /*136e60*/  IMAD.MOV.U32 R9, RZ, RZ, R2 ;  /* 0x000000ffff097224 */ /* 0x001fca00078e0002 */
[----:B------:R0:W-:Y:S04]  /*136e70*/  STL [R1+0x8130], R9 ;  /* 0x0081300901007387 */ /* 0x0001e80000100800 */
[----:B0-----:R-:W2:Y:S02]  /*136e80*/  LDL.LU.64 R8, [R1+0x80] ;  /* 0x0000800001087983 */ /* 0x001ea40000300a00 */
        /* <DEDUP_REMOVED lines=8> */
[----:B------:R-:W-:Y:S02]  /*136f10*/  IMAD.MOV.U32 R10, RZ, RZ, R3 ;  /* 0x000000ffff0a7224 */ /* 0x000fe400078e0003 */
[----:B------:R-:W-:Y:S02]  /*136f20*/  IMAD.MOV.U32 R8, RZ, RZ, R9 ;  /* 0x000000ffff087224 */ /* 0x000fe400078e0009 */
[----:B------:R-:W-:Y:S02]  /*136f30*/  IMAD.MOV.U32 R11, RZ, RZ, R28 ;  /* 0x000000ffff0b7224 */ /* 0x000fe400078e001c */
[----:B------:R-:W-:Y:S02]  /*136f40*/  IMAD.MOV.U32 R0, RZ, RZ, R29 ;  /* 0x000000ffff007224 */ /* 0x000fe400078e001d */
[----:B------:R-:W-:Y:S02]  /*136f50*/  IMAD.MOV.U32 R9, RZ, RZ, R24 ;  /* 0x000000ffff097224 */ /* 0x000fe400078e0018 */
[----:B------:R-:W-:Y:S01]  /*136f60*/  IMAD.MOV.U32 R3, RZ, RZ, R25 ;  /* 0x000000ffff037224 */ /* 0x000fe200078e0019 */
[----:B--2---:R-:W-:-:S15]  /*136f70*/  HMMA.16816.F32 R4, R12, R28, R4 ;  /* 0x0000001c0c04723c */ /* 0x004fde0000001804 */
[----:B------:R-:W-:-:S04]  /*136f80*/  NOP ;  /* 0x0000000000007918 */ /* 0x000fc80000000000 */
[----:B------:R-:W-:Y:S04]  /*136f90*/  STL.64 [R1+0x6c0], R4 ;  /* 0x0006c00401007387 */ /* 0x000fe80000100a00 */
[----:B------:R0:W-:Y:S04]  /*136fa0*/  STL.64 [R1+0x6c8], R6 ;  /* 0x0006c80601007387 */ /* 0x0001e80000100a00 */
[----:B0-----:R-:W2:Y:S04]  /*136fb0*/  LDL.LU.64 R6, [R1+0x82b8] ;  /* 0x0082b80001067983 */ /* 0x001ea80000300a00 */
[----:B------:R-:W3:Y:S04]  /*136fc0*/  LDL.LU R4, [R1+0x82b0] ;  /* 0x0082b00001047983 */ /* 0x000ee80000300800 */
[----:B------:R-:W4:Y:S04]  /*136fd0*/  LDL.LU.64 R28, [R1+0x82a8] ;  /* 0x0082a800011c7983 */ /* 0x000f280000300a00 */
[----:B------:R-:W-:Y:S04]  /*136fe0*/  STL.64 [R1+0x6b0], R16 ;  /* 0x0006b01001007387 */ /* 0x000fe80000100a00 */
[----:B------:R-:W-:Y:S04]  /*136ff0*/  STL.64 [R1+0x6b8], R18 ;  /* 0x0006b81201007387 */ /* 0x000fe80000100a00 */
[----:B------:R-:W-:Y:S04]  /*137000*/  STL.64 [R1+0x8150], R10 ;  /* 0x0081500a01007387 */ /* 0x000fe80000100a00 */
[----:B------:R0:W-:Y:S02]  /*137010*/  STL.64 [R1+0x8148], R8 ;  /* 0x0081480801007387 */ /* 0x0001e40000100a00 */
[----:B0-----:R-:W-:Y:S02]  /*137020*/  HMMA.16816.F32 R8, R12, R26, R20 ;  /* 0x0000001a0c08723c */ /* 0x001fe40000001814 */
[----:B------:R-:W2:Y:S01]  /*137030*/  LDL.LU R20, [R1+0xd20] ;  /* 0x000d200001147983 */ /* 0x000ea20000300800 */
[----:B------:R-:W-:-:S15]  /*137040*/  IMAD.MOV.U32 R5, RZ, RZ, R26 ;  /* 0x000000ffff057224 */ /* 0x000fde00078e001a */
[----:B------:R-:W-:Y:S01]  /*137050*/  NOP ;  /* 0x0000000000007918 */ /* 0x000fe20000000000 */
[----:B------:R-:W-:Y:S04]  /*137060*/  STL.64 [R1+0x6a0], R8 ;  /* 0x0006a00801007387 */ /* 0x000fe80000100a00 */
[----:B------:R-:W-:Y:S04]  /*137070*/  STL.64 [R1+0x6a8], R10 ;  /* 0x0006a80a01007387 */ /* 0x000fe80000100a00 */
        /* <DEDUP_REMOVED lines=89> */
[----:B------:R-:W2:Y:S04]  /*137610*/  LDL.LU.64 R16, [R1+0x60] ;  /* 0x0000600001107983 */ /* 0x000ea80000300a00 */
[----:B------:R-:W2:Y:S04]  /*137620*/  LDL.LU.64 R24, [R1+0x58] ;  /* 0x0000580001187983 */ /* 0x000ea80000300a00 */
        /* <DEDUP_REMOVED lines=24> */
[C---:B--2---:R-:W-:Y:S03]  /*1377b0*/  HMMA.16816.F32 R24, R12.reuse, R16, R24 ;  /* 0x000000100c18723c */ /* 0x044fe60000001818 */
        /* <DEDUP_REMOVED lines=48> */
[----:B------:R-:W4:Y:S02]  /*137ac0*/  LDL.LU.64 R24, [R1+0x8238] ;  /* 0x0082380001187983 */ /* 0x000f240000300a00 */
[C---:B----4-:R-:W-:Y:S08]  /*137ad0*/  HMMA.16816.F32 R4, R12.reuse, R24, R4 ;  /* 0x000000180c04723c */ /* 0x050ff00000001804 */
[C---:B--2---:R-:W-:Y:S11]  /*137ae0*/  HMMA.16816.F32 R24, R12.reuse, R26, R20 ;  /* 0x0000001a0c18723c */ /* 0x044ff60000001814 */
[----:B------:R0:W-:Y:S04]  /*137af0*/  STL.64 [R1+0x640], R4 ;  /* 0x0006400401007387 */ /* 0x0001e80000100a00 */
[----:B------:R1:W-:Y:S04]  /*137b00*/  STL.64 [R1+0x648], R6 ;  /* 0x0006480601007387 */ /* 0x0003e80000100a00 */
[----:B0-----:R-:W2:Y:S04]  /*137b10*/  LDL.LU R4, [R1+0xda0] ;  /* 0x000da00001047983 */ /* 0x001ea80000300800 */
[----:B------:R-:W2:Y:S04]  /*137b20*/  LDL.LU R5, [R1+0xda4] ;  /* 0x000da40001057983 */ /* 0x000ea80000300800 */
[----:B-1----:R-:W2:Y:S04]  /*137b30*/  LDL.LU R6, [R1+0xda8] ;  /* 0x000da80001067983 */ /* 0x002ea80000300800 */
[----:B------:R-:W2:Y:S04]  /*137b40*/  LDL.LU R7, [R1+0xdac] ;  /* 0x000dac0001077983 */ /* 0x000ea80000300800 */
[----:B------:R-:W4:Y:S04]  /*137b50*/  LDL.LU.64 R22, [R1+0x8230] ;  /* 0x0082300001167983 */ /* 0x000f280000300a00 */
[----:B------:R-:W4:Y:S04]  /*137b60*/  LDL.LU.64 R20, [R1+0x8228] ;  /* 0x0082280001147983 */ /* 0x000f280000300a00 */
        /* <DEDUP_REMOVED lines=61> */
[----:B0-----:R-:W2:Y:S04]  /*137f40*/  LDL.LU R24, [R1+0xd60] ;  /* 0x000d600001187983 */ /* 0x001ea80000300800 */
[----:B------:R-:W2:Y:S04]  /*137f50*/  LDL.LU R25, [R1+0xd64] ;  /* 0x000d640001197983 */ /* 0x000ea80000300800 */
[----:B------:R-:W2:Y:S04]  /*137f60*/  LDL.LU R26, [R1+0xd68] ;  /* 0x000d6800011a7983 */ /* 0x000ea80000300800 */
[----:B------:R-:W2:Y:S01]  /*137f70*/  LDL.LU R27, [R1+0xd6c] ;  /* 0x000d6c00011b7983 */ /* 0x000ea20000300800 */
[C---:B---3--:R-:W-:Y:S08]  /*137f80*/  HMMA.16816.F32 R8, R12.reuse, R22, R8 ;  /* 0x000000160c08723c */ /* 0x048ff00000001808 */
[----:B--2---:R-:W-:Y:S11]  /*137f90*/  HMMA.16816.F32 R24, R12, R20, R24 ;  /* 0x000000140c18723c */ /* 0x004ff60000001818 */
[----:B------:R-:W-:Y:S04]  /*137fa0*/  STL.64 [R1+0x590], R8 ;  /* 0x0005900801007387 */ /* 0x000fe80000100a00 */
[----:B------:R0:W-:Y:S04]  /*137fb0*/  STL.64 [R1+0x598], R10 ;  /* 0x0005980a01007387 */ /* 0x0001e80000100a00 */
[----:B0-----:R-:W2:Y:S04]  /*137fc0*/  LDL.LU.64 R10, [R1+0x8150] ;  /* 0x00815000010a7983 */ /* 0x001ea80000300a00 */
[----:B------:R-:W3:Y:S04]  /*137fd0*/  LDL.LU.64 R8, [R1+0x8148] ;  /* 0x0081480001087983 */ /* 0x000ee80000300a00 */
[----:B------:R0:W-:Y:S04]  /*137fe0*/  STL.64 [R1+0x580], R24 ;  /* 0x0005801801007387 */ /* 0x0001e80000100a00 */
[----:B------:R1:W-:Y:S01]  /*137ff0*/  STL.64 [R1+0x588], R26 ;  /* 0x0005881a01007387 */ /* 0x0003e20000100a00 */
[----:B0-----:R-:W-:-:S02]  /*138000*/  IMAD.MOV.U32 R24, RZ, RZ, R18 ;  /* 0x000000ffff187224 */ /* 0x001fc400078e0012 */
[----:B-1----:R-:W-:Y:S02]  /*138010*/  IMAD.MOV.U32 R26, RZ, RZ, R16 ;  /* 0x000000ffff1a7224 */ /* 0x002fe400078e0010 */
[----:B------:R-:W-:Y:S01]  /*138020*/  IMAD.MOV.U32 R27, RZ, RZ, R17 ;  /* 0x000000ffff1b7224 */ /* 0x000fe200078e0011 */
[----:B------:R-:W4:Y:S01]  /*138030*/  LDL.LU R16, [R1+0x8140] ;  /* 0x0081400001107983 */ /* 0x000f220000300800 */
[----:B------:R-:W-:-:S03]  /*138040*/  IMAD.MOV.U32 R25, RZ, RZ, R19 ;  /* 0x000000ffff197224 */ /* 0x000fc600078e0013 */
        /* <DEDUP_REMOVED lines=17> */
[----:B------:R0:W-:Y:S02]  /*138160*/  STL.64 [R1+0x8020], R20 ;  /* 0x0080201401007387 */ /* 0x0001e40000100a00 */
[----:B0-----:R-:W-:Y:S01]  /*138170*/  HMMA.16816.F32 R20, R12, R18, R24 ;  /* 0x000000120c14723c */ /* 0x001fe20000001818 */
[----:B---3--:R-:W-:-:S02]  /*138180*/  IMAD.MOV.U32 R26, RZ, RZ, R9 ;  /* 0x000000ffff1a7224 */ /* 0x008fc400078e0009 */
        /* <DEDUP_REMOVED lines=9> */
[----:B0-----:R-:W4:Y:S04]  /*138220*/  LDL.LU R20, [R1+0xff0] ;  /* 0x000ff00001147983 */ /* 0x001f280000300800 */
[----:B------:R-:W4:Y:S04]  /*138230*/  LDL.LU R21, [R1+0xff4] ;  /* 0x000ff40001157983 */ /* 0x000f280000300800 */
[----:B-1----:R-:W2:Y:S04]  /*138240*/  LDL.LU R22, [R1+0xff8] ;  /* 0x000ff80001167983 */ /* 0x002ea80000300800 */
[----:B------:R-:W2:Y:S01]  /*138250*/  LDL.LU R23, [R1+0xffc] ;  /* 0x000ffc0001177983 */ /* 0x000ea20000300800 */
[----:B------:R-:W-:-:S02]  /*138260*/  IMAD.MOV.U32 R24, RZ, RZ, R11 ;  /* 0x000000ffff187224 */ /* 0x000fc400078e000b */
[----:B------:R-:W-:Y:S01]  /*138270*/  IMAD.MOV.U32 R25, RZ, RZ, R0 ;  /* 0x000000ffff197224 */ /* 0x000fe200078e0000 */
[----:B--2---:R-:W-:Y:S04]  /*138280*/  STL.64 [R1+0x8040], R22 ;  /* 0x0080401601007387 */ /* 0x004fe80000100a00 */
[----:B----4-:R0:W-:Y:S04]  /*138290*/  STL.64 [R1+0x8038], R20 ;  /* 0x0080381401007387 */ /* 0x0101e80000100a00 */
[----:B------:R-:W2:Y:S04]  /*1382a0*/  LDL.LU R11, [R1+0x8128] ;  /* 0x00812800010b7983 */ /* 0x000ea80000300800 */
[----:B------:R-:W4:Y:S04]  /*1382b0*/  LDL.LU R0, [R1+0x8124] ;  /* 0x0081240001007983 */ /* 0x000f280000300800 */
[----:B------:R-:W-:Y:S04]  /*1382c0*/  STL.64 [R1+0x8048], R24 ;  /* 0x0080481801007387 */ /* 0x000fe80000100a00 */
        /* <DEDUP_REMOVED lines=27> */
[----:B---3--:R-:W-:Y:S01]  /*138480*/  IMAD.MOV.U32 R27, RZ, RZ, R3 ;  /* 0x000000ffff1b7224 */ /* 0x008fe200078e0003 */
[----:B--2---:R-:W-:Y:S04]  /*138490*/  STL.64 [R1+0x8088], R22 ;  /* 0x0080881601007387 */ /* 0x004fe80000100a00 */
[----:B------:R0:W-:Y:S04]  /*1384a0*/  STL.64 [R1+0x8080], R20 ;  /* 0x0080801401007387 */ /* 0x0001e80000100a00 */
[----:B------:R-:W2:Y:S04]  /*1384b0*/  LDL.LU R11, [R1+0x8110] ;  /* 0x00811000010b7983 */ /* 0x000ea80000300800 */
[----:B------:R-:W-:Y:S04]  /*1384c0*/  STL.64 [R1+0x8090], R26 ;  /* 0x0080901a01007387 */ /* 0x000fe80000100a00 */
[----:B0-----:R-:W3:Y:S04]  /*1384d0*/  LDL.LU R20, [R1+0x1030] ;  /* 0x0010300001147983 */ /* 0x001ee80000300800 */
[----:B------:R-:W3:Y:S04]  /*1384e0*/  LDL.LU R21, [R1+0x1034] ;  /* 0x0010340001157983 */ /* 0x000ee80000300800 */
        /* <DEDUP_REMOVED lines=18> */
[----:B----4-:R-:W-:-:S03]  /*138610*/  IMAD.MOV.U32 R25, RZ, RZ, R0 ;  /* 0x000000ffff197224 */ /* 0x010fc600078e0000 */
[----:B--2---:R-:W-:Y:S04]  /*138620*/  STL.64 [R1+0x80d0], R26 ;  /* 0x0080d01a01007387 */ /* 0x004fe80000100a00 */
        /* <DEDUP_REMOVED lines=11> */
[----:B------:R-:W4:Y:S04]  /*1386e0*/  LDL.LU R0, [R1+0x6dd0] ;  /* 0x006dd00001007983 */ /* 0x000f280000300800 */
[----:B------:R-:W-:Y:S04]  /*1386f0*/  STL.64 [R1+0x80a0], R22 ;  /* 0x0080a01601007387 */ /* 0x000fe80000100a00 */
[----:B---3--:R0:W-:Y:S04]  /*138700*/  STL.64 [R1+0x8098], R20 ;  /* 0x0080981401007387 */ /* 0x0081e80000100a00 */
[----:B0-----:R-:W3:Y:S04]  /*138710*/  LDL.LU R20, [R1+0x1040] ;  /* 0x0010400001147983 */ /* 0x001ee80000300800 */
[----:B------:R-:W3:Y:S04]  /*138720*/  LDL.LU R21, [R1+0x1044] ;  /* 0x0010440001157983 */ /* 0x000ee80000300800 */
[----:B------:R-:W2:Y:S04]  /*138730*/  LDL.LU R22, [R1+0x1048] ;  /* 0x0010480001167983 */ /* 0x000ea80000300800 */
[----:B------:R-:W2:Y:S01]  /*138740*/  LDL.LU R23, [R1+0x104c] ;  /* 0x00104c0001177983 */ /* 0x000ea20000300800 */
[C---:B------:R-:W-:Y:S03]  /*138750*/  HMMA.16816.F32 R4, R12.reuse, R10, R4 ;  /* 0x0000000a0c04723c */ /* 0x040fe60000001804 */
        /* <DEDUP_REMOVED lines=48> */
[----:B--2---:R-:W-:-:S03]  /*138a60*/  IMAD R26, R26, 0x100, R29 ;  /* 0x000001001a1a7824 */ /* 0x004fc600078e021d */
[----:B------:R-:W2:Y:S04]  /*138a70*/  LDL.LU R29, [R1+0x80c0] ;  /* 0x0080c000011d7983 */ /* 0x000ea80000300800 */
[----:B------:R-:W2:Y:S04]  /*138a80*/  LDL.LU R2, [R1+0x80bc] ;  /* 0x0080bc0001027983 */ /* 0x000ea80000300800 */
[----:B------:R-:W2:Y:S01]  /*138a90*/  LDL.LU R3, [R1+0x80b8] ;  /* 0x0080b80001037983 */ /* 0x000ea20000300800 */
[----:B----4-:R-:W-:Y:S01]  /*138aa0*/  IMAD R0, R0, 0x100, R27 ;  /* 0x0000010000007824 */ /* 0x010fe200078e021b */
[----:B--2---:R-:W-:Y:S02]  /*138ab0*/  HMMA.16816.F32 R12, R12, R2, R20 ;  /* 0x000000020c0c723c */ /* 0x004fe40000001814 */
[----:B------:R-:W3:Y:S04]  /*138ac0*/  LDL.LU.64 R22, [R1+0x80b0] ;  /* 0x0080b00001167983 */ /* 0x000ee80000300a00 */
[----:B------:R-:W3:-:S13]  /*138ad0*/  LDL.LU.64 R20, [R1+0x80a8] ;  /* 0x0080a80001147983 */ /* 0x000eda0000300a00 */
[----:B------:R0:W-:Y:S04]  /*138ae0*/  STL.64 [R1+0x500], R12 ;  /* 0x0005000c01007387 */ /* 0x0001e80000100a00 */
[----:B------:R1:W-:Y:S01]  /*138af0*/  STL.64 [R1+0x508], R14 ;  /* 0x0005080e01007387 */ /* 0x0003e20000100a00 */
[----:B0-----:R-:W-:Y:S02]  /*138b00*/  F2FP.F16.E4M3.UNPACK_B R12, R26 ;  /* 0x0000001aff0c723e */ /* 0x001fe400020006ff */
[----:B------:R-:W-:Y:S02]  /*138b10*/  F2FP.F16.E4M3.UNPACK_B R13, R9 ;  /* 0x00000009ff0d723e */ /* 0x000fe400020006ff */
[----:B-1----:R-:W-:Y:S02]  /*138b20*/  F2FP.F16.E4M3.UNPACK_B R14, R8 ;  /* 0x00000008ff0e723e */ /* 0x002fe400020006ff */
[----:B------:R-:W-:-:S07]  /*138b30*/  F2FP.F16.E4M3.UNPACK_B R15, R0 ;  /* 0x00000000ff0f723e */ /* 0x000fce00020006ff */
[----:B---3--:R-:W-:Y:S01]  /*138b40*/  HMMA.16816.F32 R24, R12, R24, R20 ;  /* 0x000000180c18723c */ /* 0x008fe20000001814 */
[----:B------:R-:W2:Y:S04]  /*138b50*/  LDL.LU.64 R22, [R1+0x80a0] ;  /* 0x0080a00001167983 */ /* 0x000ea80000300a00 */
[----:B------:R-:W2:-:S14]  /*138b60*/  LDL.LU.64 R20, [R1+0x8098] ;  /* 0x0080980001147983 */ /* 0x000e9c0000300a00 */
        /* <DEDUP_REMOVED lines=35> */
[----:B------:R-:W-:-:S15]  /*138da0*/  HMMA.16816.F32 R8, R12, R10, R4 ;  /* 0x0000000a0c08723c */ /* 0x000fde0000001804 */
[----:B------:R-:W-:-:S04]  /*138db0*/  NOP ;  /* 0x0000000000007918 */ /* 0x000fc80000000000 */
[----:B------:R0:W-:Y:S04]  /*138dc0*/  STL.64 [R1+0x3c0], R8 ;  /* 0x0003c00801007387 */ /* 0x0001e80000100a00 */
[----:B------:R1:W-:Y:S04]  /*138dd0*/  STL.64 [R1+0x3c8], R10 ;  /* 0x0003c80a01007387 */ /* 0x0003e80000100a00 */
[----:B0-----:R-:W3:Y:S01]  /*138de0*/  LDL.LU R8, [R1+0xea0] ;  /* 0x000ea00001087983 */ /* 0x001ee20000300800 */
[C---:B----4-:R-:W-:Y:S08]  /*138df0*/  HMMA.16816.F32 R16, R12.reuse, R24, R16 ;  /* 0x000000180c10723c */ /* 0x050ff00000001810 */
[C---:B--2---:R-:W-:Y:S11]  /*138e00*/  HMMA.16816.F32 R4, R12.reuse, R26, R20 ;  /* 0x0000001a0c04723c */ /* 0x044ff60000001814 */
        /* <DEDUP_REMOVED lines=261> */
[----:B------:R-:W2:Y:S01]  /*139e60*/  LDL.LU.64 R4, [R1+0x7e90] ;  /* 0x007e900001047983 */ /* 0x000ea20000300a00 */
[----:B----4-:R-:W-:-:S15]  /*139e70*/  HMMA.16816.F32 R8, R12, R8, R16 ;  /* 0x000000080c08723c */ /* 0x010fde0000001810 */
[----:B------:R-:W-:-:S04]  /*139e80*/  NOP ;  /* 0x0000000000007918 */ /* 0x000fc80000000000 */
[----:B------:R-:W-:Y:S04]  /*139e90*/  STL.64 [R1+0x100], R8 ;  /* 0x0001000801007387 */ /* 0x000fe80000100a00 */
[----:B------:R2:W-:Y:S01]  /*139ea0*/  STL.64 [R1+0x108], R10 ;  /* 0x0001080a01007387 */ /* 0x0005e20000100a00 */
[C---:B---3--:R-:W-:Y:S08]  /*139eb0*/  HMMA.16816.F32 R16, R12.reuse, R6, R20 ;  /* 0x000000060c10723c */ /* 0x048ff00000001814 */
[C---:B--2---:R-:W-:Y:S11]  /*139ec0*/  HMMA.16816.F32 R8, R12.reuse, R4, R24 ;  /* 0x000000040c08723c */ /* 0x044ff60000001818 */
[----:B------:R-:W-:Y:S04]  /*139ed0*/  STL.64 [R1+0xe0], R16 ;  /* 0x0000e01001007387 */ /* 0x000fe80000100a00 */
[----:B------:R-:W-:Y:S04]  /*139ee0*/  STL.64 [R1+0xe8], R18 ;  /* 0x0000e81201007387 */ /* 0x000fe80000100a00 */
[----:B------:R-:W2:Y:S04]  /*139ef0*/  LDL.LU R20, [R1+0x1470] ;  /* 0x0014700001147983 */ /* 0x000ea80000300800 */
[----:B------:R0:W-:Y:S04]  /*139f00*/  STL.64 [R1+0xc0], R8 ;  /* 0x0000c00801007387 */ /* 0x0001e80000100a00 */
[----:B------:R1:W-:Y:S04]  /*139f10*/  STL.64 [R1+0xc8], R10 ;  /* 0x0000c80a01007387 */ /* 0x0003e80000100a00 */
[----:B------:R-:W2:Y:S04]  /*139f20*/  LDL.LU R21, [R1+0x1474] ;  /* 0x0014740001157983 */ /* 0x000ea80000300800 */
[----:B------:R-:W3:Y:S04]  /*139f30*/  LDL.LU R22, [R1+0x1478] ;  /* 0x0014780001167983 */ /* 0x000ee80000300800 */
[----:B------:R-:W3:Y:S04]  /*139f40*/  LDL.LU R23, [R1+0x147c] ;  /* 0x00147c0001177983 */ /* 0x000ee80000300800 */
[----:B---3--:R-:W-:Y:S04]  /*139f50*/  STL.64 [R1+0x7e28], R22 ;  /* 0x007e281601007387 */ /* 0x008fe80000100a00 */
[----:B--2---:R2:W-:Y:S04]  /*139f60*/  STL.64 [R1+0x7e20], R20 ;  /* 0x007e201401007387 */ /* 0x0045e80000100a00 */
[----:B0-----:R-:W3:Y:S04]  /*139f70*/  LDL.LU R8, [R1+0x13f0] ;  /* 0x0013f00001087983 */ /* 0x001ee80000300800 */
[----:B------:R-:W3:Y:S04]  /*139f80*/  LDL.LU R9, [R1+0x13f4] ;  /* 0x0013f40001097983 */ /* 0x000ee80000300800 */
[----:B-1----:R-:W4:Y:S04]  /*139f90*/  LDL.LU R10, [R1+0x13f8] ;  /* 0x0013f800010a7983 */ /* 0x002f280000300800 */
[----:B------:R-:W4:Y:S04]  /*139fa0*/  LDL.LU R11, [R1+0x13fc] ;  /* 0x0013fc00010b7983 */ /* 0x000f280000300800 */
[----:B----4-:R-:W-:Y:S04]  /*139fb0*/  STL.64 [R1+0x7e38], R10 ;  /* 0x007e380a01007387 */ /* 0x010fe80000100a00 */
[----:B---3--:R0:W-:Y:S04]  /*139fc0*/  STL.64 [R1+0x7e30], R8 ;  /* 0x007e300801007387 */ /* 0x0081e80000100a00 */
[----:B--2---:R-:W2:Y:S04]  /*139fd0*/  LDL.LU R20, [R1+0x1390] ;  /* 0x0013900001147983 */ /* 0x004ea80000300800 */
[----:B------:R-:W2:Y:S04]  /*139fe0*/  LDL.LU R21, [R1+0x1394] ;  /* 0x0013940001157983 */ /* 0x000ea80000300800 */
[----:B------:R-:W3:Y:S04]  /*139ff0*/  LDL.LU R22, [R1+0x1398] ;  /* 0x0013980001167983 */ /* 0x000ee80000300800 */
[----:B------:R-:W3:Y:S04]  /*13a000*/  LDL.LU R23, [R1+0x139c] ;  /* 0x00139c0001177983 */ /* 0x000ee80000300800 */
[----:B---3--:R1:W-:Y:S04]  /*13a010*/  STL.64 [R1+0x7e48], R22 ;  /* 0x007e481601007387 */ /* 0x0083e80000100a00 */
[----:B--2---:R-:W-:Y:S04]  /*13a020*/  STL.64 [R1+0x7e40], R20 ;  /* 0x007e401401007387 */ /* 0x004fe80000100a00 */
[----:B0-----:R-:W2:Y:S04]  /*13a030*/  LDL.LU R8, [R1+0x12f0] ;  /* 0x0012f00001087983 */ /* 0x001ea80000300800 */
[----:B------:R-:W2:Y:S04]  /*13a040*/  LDL.LU R9, [R1+0x12f4] ;  /* 0x0012f40001097983 */ /* 0x000ea80000300800 */
[----:B------:R-:W3:Y:S04]  /*13a050*/  LDL.LU R10, [R1+0x12f8] ;  /* 0x0012f800010a7983 */ /* 0x000ee80000300800 */
[----:B------:R-:W3:Y:S04]  /*13a060*/  LDL.LU R11, [R1+0x12fc] ;  /* 0x0012fc00010b7983 */ /* 0x000ee80000300800 */
[----:B-1----:R-:W4:Y:S04]  /*13a070*/  LDL.LU R22, [R1+0x37e4] ;  /* 0x0037e40001167983 */ /* 0x002f280000300800 */
        /* <DEDUP_REMOVED lines=12> */
[----:B----4-:R-:W-:Y:S04]  /*13a140*/  STL.64 [R1+0x7e88], R22 ;  /* 0x007e881601007387 */ /* 0x010fe80000100a00 */
[----:B--2---:R0:W-:Y:S04]  /*13a150*/  STL.64 [R1+0x7e80], R20 ;  /* 0x007e801401007387 */ /* 0x0041e80000100a00 */
[----:B0-----:R-:W2:Y:S04]  /*13a160*/  LDL.LU R20, [R1+0xe20] ;  /* 0x000e200001147983 */ /* 0x001ea80000300800 */
[----:B------:R-:W2:Y:S04]  /*13a170*/  LDL.LU R21, [R1+0xe24] ;  /* 0x000e240001157983 */ /* 0x000ea80000300800 */
[----:B------:R-:W2:Y:S04]  /*13a180*/  LDL.LU R22, [R1+0xe28] ;  /* 0x000e280001167983 */ /* 0x000ea80000300800 */
[----:B------:R-:W2:Y:S04]  /*13a190*/  LDL.LU R23, [R1+0xe2c] ;  /* 0x000e2c0001177983 */ /* 0x000ea80000300800 */
[----:B---3--:R0:W-:Y:S04]  /*13a1a0*/  STL.64 [R1+0x7e68], R10 ;  /* 0x007e680a01007387 */ /* 0x0081e80000100a00 */
[----:B0-----:R-:W3:Y:S04]  /*13a1b0*/  LDL.LU R10, [R1+0x6df4] ;  /* 0x006df400010a7983 */ /* 0x001ee80000300800 */
[----:B------:R-:W4:Y:S04]  /*13a1c0*/  LDL.LU R11, [R1+0x37d0] ;  /* 0x0037d000010b7983 */ /* 0x000f280000300800 */
[----:B------:R0:W-:Y:S04]  /*13a1d0*/  STL.64 [R1+0x7e60], R8 ;  /* 0x007e600801007387 */ /* 0x0001e80000100a00 */
[----:B0-----:R-:W3:Y:S04]  /*13a1e0*/  LDL.LU R8, [R1+0x6de4] ;  /* 0x006de40001087983 */ /* 0x001ee80000300800 */
[----:B------:R-:W3:Y:S04]  /*13a1f0*/  LDL.LU R9, [R1+0x6dec] ;  /* 0x006dec0001097983 */ /* 0x000ee80000300800 */
[----:B------:R-:W3:Y:S04]  /*13a200*/  LDL.LU R16, [R1+0x3814] ;  /* 0x0038140001107983 */ /* 0x000ee80000300800 */
[----:B------:R-:W3:Y:S04]  /*13a210*/  LDL.LU R17, [R1+0x3820] ;  /* 0x0038200001117983 */ /* 0x000ee80000300800 */
[----:B------:R-:W3:Y:S04]  /*13a220*/  LDL.LU R18, [R1+0x3824] ;  /* 0x0038240001127983 */ /* 0x000ee80000300800 */
[----:B------:R-:W3:Y:S01]  /*13a230*/  LDL.LU R19, [R1+0x3830] ;  /* 0x0038300001137983 */ /* 0x000ee20000300800 */
[----:B------:R-:W-:Y:S01]  /*13a240*/  IMAD R4, R0, 0x100, R29 ;  /* 0x0000010000047824 */ /* 0x000fe200078e021d */
[----:B--2---:R-:W-:Y:S02]  /*13a250*/  HMMA.16816.F32 R12, R12, R2, R20 ;  /* 0x000000020c0c723c */ /* 0x004fe40000001814 */
[----:B---3--:R-:W-:Y:S04]  /*13a260*/  STL.64 [R1+0x7e78], R18 ;  /* 0x007e781201007387 */ /* 0x008fe80000100a00 */
[----:B------:R0:W-:Y:S04]  /*13a270*/  STL.64 [R1+0x7e70], R16 ;  /* 0x007e701001007387 */ /* 0x0001e80000100a00 */
[----:B0-----:R-:W2:Y:S04]  /*13a280*/  LDL.LU R16, [R1+0x11a0] ;  /* 0x0011a00001107983 */ /* 0x001ea80000300800 */
[----:B------:R-:W2:Y:S04]  /*13a290*/  LDL.LU R17, [R1+0x11a4] ;  /* 0x0011a40001117983 */ /* 0x000ea80000300800 */
[----:B------:R-:W2:Y:S04]  /*13a2a0*/  LDL.LU R18, [R1+0x11a8] ;  /* 0x0011a80001127983 */ /* 0x000ea80000300800 */
[----:B------:R-:W2:Y:S04]  /*13a2b0*/  LDL.LU R19, [R1+0x11ac] ;  /* 0x0011ac0001137983 */ /* 0x000ea80000300800 */
[----:B------:R-:W3:Y:S04]  /*13a2c0*/  LDL.LU R28, [R1+0x3834] ;  /* 0x00383400011c7983 */ /* 0x000ee80000300800 */
[----:B------:R-:W2:Y:S04]  /*13a2d0*/  LDL.LU R29, [R1+0x3840] ;  /* 0x00384000011d7983 */ /* 0x000ea80000300800 */
[----:B------:R-:W2:Y:S04]  /*13a2e0*/  LDL.LU R24, [R1+0x14b0] ;  /* 0x0014b00001187983 */ /* 0x000ea80000300800 */
[----:B------:R-:W2:Y:S04]  /*13a2f0*/  LDL.LU R25, [R1+0x14b4] ;  /* 0x0014b40001197983 */ /* 0x000ea80000300800 */
[----:B------:R-:W2:Y:S04]  /*13a300*/  LDL.LU R26, [R1+0x14b8] ;  /* 0x0014b800011a7983 */ /* 0x000ea80000300800 */
[----:B------:R-:W2:Y:S04]  /*13a310*/  LDL.LU R27, [R1+0x14bc] ;  /* 0x0014bc00011b7983 */ /* 0x000ea80000300800 */
[----:B------:R-:W2:Y:S04]  /*13a320*/  LDL.LU R0, [R1+0x3844] ;  /* 0x0038440001007983 */ /* 0x000ea80000300800 */
[----:B------:R-:W2:Y:S04]  /*13a330*/  LDL.LU.64 R22, [R1+0x7e88] ;  /* 0x007e880001167983 */ /* 0x000ea80000300a00 */
[----:B------:R-:W2:Y:S01]  /*13a340*/  LDL.LU.64 R20, [R1+0x7e80] ;  /* 0x007e800001147983 */ /* 0x000ea20000300a00 */
[----:B------:R-:W-:-:S02]  /*13a350*/  IMAD R5, R5, 0x100, R8 ;  /* 0x0000010005057824 */ /* 0x000fc400078e0208 */
[----:B------:R-:W-:Y:S02]  /*13a360*/  IMAD R6, R6, 0x100, R9 ;  /* 0x0000010006067824 */ /* 0x000fe400078e0209 */
[----:B------:R-:W-:Y:S01]  /*13a370*/  IMAD R7, R7, 0x100, R10 ;  /* 0x0000010007077824 */ /* 0x000fe200078e020a */
[----:B------:R-:W3:Y:S04]  /*13a380*/  LDL.LU R2, [R1+0x3800] ;  /* 0x0038000001027983 */ /* 0x000ee80000300800 */
[----:B------:R-:W3:Y:S04]  /*13a390*/  LDL.LU R3, [R1+0x3804] ;  /* 0x0038040001037983 */ /* 0x000ee80000300800 */
[----:B------:R0:W-:Y:S04]  /*13a3a0*/  STL.64 [R1+0xb0], R12 ;  /* 0x0000b00c01007387 */ /* 0x0001e80000100a00 */
[----:B------:R1:W-:Y:S01]  /*13a3b0*/  STL.64 [R1+0xb8], R14 ;  /* 0x0000b80e01007387 */ /* 0x0003e20000100a00 */
[----:B----4-:R-:W-:-:S02]  /*13a3c0*/  F2FP.F16.E4M3.UNPACK_B R8, R11.H1 ;  /* 0x0000000bff08723e */ /* 0x010fc400030006ff */
[----:B0-----:R-:W-:Y:S02]  /*13a3d0*/  F2FP.F16.E4M3.UNPACK_B R12, R4 ;  /* 0x00000004ff0c723e */ /* 0x001fe400020006ff */
[----:B------:R-:W-:Y:S02]  /*13a3e0*/  F2FP.F16.E4M3.UNPACK_B R13, R5 ;  /* 0x00000005ff0d723e */ /* 0x000fe400020006ff */
[----:B-1----:R-:W-:Y:S02]  /*13a3f0*/  F2FP.F16.E4M3.UNPACK_B R14, R6 ;  /* 0x00000006ff0e723e */ /* 0x002fe400020006ff */
[----:B------:R-:W-:Y:S01]  /*13a400*/  F2FP.F16.E4M3.UNPACK_B R15, R7 ;  /* 0x00000007ff0f723e */ /* 0x000fe200020006ff */
[----:B------:R-:W4:Y:S04]  /*13a410*/  LDL.LU R4, [R1+0x3810] ;  /* 0x0038100001047983 */ /* 0x000f280000300800 */
[----:B------:R-:W3:Y:S01]  /*13a420*/  LDL.LU R5, [R1+0x37f4] ;  /* 0x0037f40001057983 */ /* 0x000ee20000300800 */
        /* <DEDUP_REMOVED lines=10> */
[----:B------:R-:W-:Y:S02]  /*13a4d0*/  F2FP.F16.E4M3.UNPACK_B R21, R22.H1 ;  /* 0x00000016ff15723e */ /* 0x000fe400030006ff */
[----:B------:R-:W-:-:S03]  /*13a4e0*/  F2FP.F16.E4M3.UNPACK_B R6, R23.H1 ;  /* 0x00000017ff06723e */ /* 0x000fc600030006ff */
[----:B------:R2:W-:Y:S02]  /*13a4f0*/  STL.64 [R1+0x90], R20 ;  /* 0x0000901401007387 */ /* 0x0005e40000100a00 */
[----:B--2---:R-:W-:Y:S02]  /*13a500*/  HMMA.16816.F32 R20, R12, R20, R8 ;  /* 0x000000140c14723c */ /* 0x004fe40000001808 */
[----:B------:R-:W2:Y:S04]  /*13a510*/  LDL.LU.64 R10, [R1+0x7e58] ;  /* 0x007e5800010a7983 */ /* 0x000ea80000300a00 */
[----:B------:R-:W2:-:S13]  /*13a520*/  LDL.LU.64 R8, [R1+0x7e50] ;  /* 0x007e500001087983 */ /* 0x000e9a0000300a00 */
[----:B------:R-:W-:Y:S04]  /*13a530*/  STL.64 [R1+0xf0], R20 ;  /* 0x0000f01401007387 */ /* 0x000fe80000100a00 */
[----:B------:R0:W-:Y:S04]  /*13a540*/  STL.64 [R1+0xf8], R22 ;  /* 0x0000f81601007387 */ /* 0x0001e80000100a00 */
[----:B0-----:R-:W4:Y:S04]  /*13a550*/  LDL.LU.64 R22, [R1+0x7e48] ;  /* 0x007e480001167983 */ /* 0x001f280000300a00 */
[----:B------:R-:W4:Y:S01]  /*13a560*/  LDL.LU.64 R20, [R1+0x7e40] ;  /* 0x007e400001147983 */ /* 0x000f220000300a00 */
[----:B---3--:R-:W-:-:S02]  /*13a570*/  F2FP.F16.E4M3.UNPACK_B R7, R5.H1 ;  /* 0x00000005ff07723e */ /* 0x008fc400030006ff */
[----:B------:R-:W-:Y:S02]  /*13a580*/  F2FP.F16.E4M3.UNPACK_B R2, R2.H1 ;  /* 0x00000002ff02723e */ /* 0x000fe400030006ff */
[----:B------:R-:W-:Y:S01]  /*13a590*/  F2FP.F16.E4M3.UNPACK_B R3, R3.H1 ;  /* 0x00000003ff03723e */ /* 0x000fe200030006ff */
[----:B------:R-:W-:Y:S02]  /*13a5a0*/  STL.64 [R1+0x88], R6 ;  /* 0x0000880601007387 */ /* 0x000fe40000100a00 */
[----:B--2---:R-:W-:-:S15]  /*13a5b0*/  HMMA.16816.F32 R8, R12, R6, R8 ;  /* 0x000000060c08723c */ /* 0x004fde0000001808 */
[----:B------:R-:W-:-:S04]  /*13a5c0*/  NOP ;  /* 0x0000000000007918 */ /* 0x000fc80000000000 */
[----:B------:R-:W-:Y:S04]  /*13a5d0*/  STL.64 [R1+0x110], R8 ;  /* 0x0001100801007387 */ /* 0x000fe80000100a00 */
[----:B------:R0:W-:Y:S01]  /*13a5e0*/  STL.64 [R1+0x118], R10 ;  /* 0x0001180a01007387 */ /* 0x0001e20000100a00 */
[----:B----4-:R-:W-:Y:S03]  /*13a5f0*/  HMMA.16816.F32 R20, R12, R2, R20 ;  /* 0x000000020c14723c */ /* 0x010fe60000001814 */
[----:B0-----:R-:W2:Y:S04]  /*13a600*/  LDL.LU.64 R10, [R1+0x7e38] ;  /* 0x007e3800010a7983 */ /* 0x001ea80000300a00 */
[----:B------:R-:W2:Y:S04]  /*13a610*/  LDL.LU.64 R8, [R1+0x7e30] ;  /* 0x007e300001087983 */ /* 0x000ea80000300a00 */
[----:B------:R-:W-:Y:S08]  /*13a620*/  STL.64 [R1+0x80], R2 ;  /* 0x0000800201007387 */ /* 0x000ff00000100a00 */
[----:B------:R-:W-:Y:S04]  /*13a630*/  STL.64 [R1+0x130], R20 ;  /* 0x0001301401007387 */ /* 0x000fe80000100a00 */
[----:B------:R0:W-:Y:S04]  /*13a640*/  STL.64 [R1+0x138], R22 ;  /* 0x0001381601007387 */ /* 0x0001e80000100a00 */
[----:B0-----:R-:W3:Y:S04]  /*13a650*/  LDL.LU.64 R22, [R1+0x7e28] ;  /* 0x007e280001167983 */ /* 0x001ee80000300a00 */
[----:B------:R-:W3:Y:S01]  /*13a660*/  LDL.LU.64 R20, [R1+0x7e20] ;  /* 0x007e200001147983 */ /* 0x000ee20000300a00 */
[----:B------:R-:W-:-:S02]  /*13a670*/  F2FP.F16.E4M3.UNPACK_B R4, R4.H1 ;  /* 0x00000004ff04723e */ /* 0x000fc400030006ff */
[----:B------:R-:W-:Y:S02]  /*13a680*/  F2FP.F16.E4M3.UNPACK_B R5, R16.H1 ;  /* 0x00000010ff05723e */ /* 0x000fe400030006ff */
[----:B------:R-:W-:Y:S02]  /*13a690*/  F2FP.F16.E4M3.UNPACK_B R2, R17.H1 ;  /* 0x00000011ff02723e */ /* 0x000fe400030006ff */
[----:B------:R-:W-:Y:S01]  /*13a6a0*/  F2FP.F16.E4M3.UNPACK_B R3, R18.H1 ;  /* 0x00000012ff03723e */ /* 0x000fe200030006ff */
[----:B------:R0:W-:Y:S01]  /*13a6b0*/  STL.64 [R1+0x78], R4 ;  /* 0x0000780401007387 */ /* 0x0001e20000100a00 */
[----:B------:R-:W-:Y:S01]  /*13a6c0*/  F2FP.F16.E4M3.UNPACK_B R0, R0.H1 ;  /* 0x00000000ff00723e */ /* 0x000fe200030006ff */
[----:B--2---:R-:W-:Y:S01]  /*13a6d0*/  HMMA.16816.F32 R8, R12, R4, R8 ;  /* 0x000000040c08723c */ /* 0x004fe20000001808 */
[----:B0-----:R-:W-:Y:S02]  /*13a6e0*/  F2FP.F16.E4M3.UNPACK_B R4, R19.H1 ;  /* 0x00000013ff04723e */ /* 0x001fe400030006ff */
[----:B------:R-:W-:-:S15]  /*13a6f0*/  F2FP.F16.E4M3.UNPACK_B R5, R28.H1 ;  /* 0x0000001cff05723e */ /* 0x000fde00030006ff */
[----:B------:R-:W-:Y:S01]  /*13a700*/  NOP ;  /* 0x0000000000007918 */ /* 0x000fe20000000000 */
[----:B------:R-:W-:Y:S04]  /*13a710*/  STL.64 [R1+0x150], R8 ;  /* 0x0001500801007387 */ /* 0x000fe80000100a00 */
[----:B------:R3:W-:Y:S02]  /*13a720*/  STL.64 [R1+0x158], R10 ;  /* 0x0001580a01007387 */ /* 0x0007e40000100a00 */
[----:B---3--:R-:W-:Y:S02]  /*13a730*/  HMMA.16816.F32 R8, R12, R2, R20 ;  /* 0x000000020c08723c */ /* 0x008fe40000001814 */
[----:B------:R0:W-:-:S15]  /*13a740*/  STL.64 [R1+0x70], R2 ;  /* 0x0000700201007387 */ /* 0x0001de0000100a00 */
[----:B------:R-:W-:Y:S02]  /*13a750*/  NOP ;  /* 0x0000000000007918 */ /* 0x000fe40000000000 */
[----:B------:R-:W-:Y:S04]  /*13a760*/  STL.64 [R1+0x170], R8 ;  /* 0x0001700801007387 */ /* 0x000fe80000100a00 */
[----:B------:R-:W-:Y:S04]  /*13a770*/  STL.64 [R1+0x178], R10 ;  /* 0x0001780a01007387 */ /* 0x000fe80000100a00 */
[----:B------:R1:W-:Y:S01]  /*13a780*/  STL.64 [R1+0x68], R4 ;  /* 0x0000680401007387 */ /* 0x0003e20000100a00 */
[----:B0-----:R-:W-:-:S03]  /*13a790*/  F2FP.F16.E4M3.UNPACK_B R2, R29.H1 ;  /* 0x0000001dff02723e */ /* 0x001fc600030006ff */
[----:B------:R-:W2:Y:S01]  /*13a7a0*/  LDL.LU R16, [R1+0x1790] ;  /* 0x0017900001107983 */ /* 0x000ea20000300800 */
[----:B-1----:R-:W-:-:S15]  /*13a7b0*/  HMMA.16816.F32 R4, R12, R4, R24 ;  /* 0x000000040c04723c */ /* 0x002fde0000001818 */
[----:B------:R-:W-:-:S04]  /*13a7c0*/  NOP ;  /* 0x0000000000007918 */ /* 0x000fc80000000000 */
[----:B------:R-:W-:Y:S04]  /*13a7d0*/  STL.64 [R1+0x190], R4 ;  /* 0x0001900401007387 */ /* 0x000fe80000100a00 */
[----:B------:R-:W-:Y:S04]  /*13a7e0*/  STL.64 [R1+0x198], R6 ;  /* 0x0001980601007387 */ /* 0x000fe80000100a00 */
[----:B------:R-:W-:Y:S04]  /*13a7f0*/  STL [R1+0x60], R2 ;  /* 0x0000600201007387 */ /* 0x000fe80000100800 */
[----:B------:R-:W2:Y:S04]  /*13a800*/  LDL.LU R17, [R1+0x1794] ;  /* 0x0017940001117983 */ /* 0x000ea80000300800 */
[----:B------:R-:W3:Y:S04]  /*13a810*/  LDL.LU R18, [R1+0x1798] ;  /* 0x0017980001127983 */ /* 0x000ee80000300800 */
[----:B------:R-:W-:Y:S04]  /*13a820*/  STL [R1+0x64], R0 ;  /* 0x0000640001007387 */ /* 0x000fe80000100800 */
        /* <DEDUP_REMOVED lines=11> */
[----:B--2---:R0:W-:Y:S04]  /*13a8e0*/  STL.64 [R1+0x7db8], R16 ;  /* 0x007db81001007387 */ /* 0x0041e80000100a00 */
[----:B------:R-:W2:Y:S04]  /*13a8f0*/  LDL.LU R18, [R1+0x1698] ;  /* 0x0016980001127983 */ /* 0x000ea80000300800 */
[----:B------:R-:W2:Y:S04]  /*13a900*/  LDL.LU R19, [R1+0x169c] ;  /* 0x00169c0001137983 */ /* 0x000ea80000300800 */
[----:B0-----:R-:W3:Y:S04]  /*13a910*/  LDL.LU R16, [R1+0x3864] ;  /* 0x0038640001107983 */ /* 0x001ee80000300800 */
[----:B------:R-:W3:Y:S04]  /*13a920*/  LDL.LU R17, [R1+0x3870] ;  /* 0x0038700001117983 */ /* 0x000ee80000300800 */
[----:B--2---:R-:W-:Y:S04]  /*13a930*/  STL.64 [R1+0x7df8], R18 ;  /* 0x007df81201007387 */ /* 0x004fe80000100a00 */
[----:B---3--:R0:W-:Y:S04]  /*13a940*/  STL.64 [R1+0x7df0], R16 ;  /* 0x007df01001007387 */ /* 0x0081e80000100a00 */
[----:B0-----:R-:W2:Y:S04]  /*13a950*/  LDL.LU R16, [R1+0x1570] ;  /* 0x0015700001107983 */ /* 0x001ea80000300800 */
[----:B------:R-:W2:Y:S04]  /*13a960*/  LDL.LU R17, [R1+0x1574] ;  /* 0x0015740001117983 */ /* 0x000ea80000300800 */
[----:B------:R-:W3:Y:S04]  /*13a970*/  LDL.LU R18, [R1+0x1578] ;  /* 0x0015780001127983 */ /* 0x000ee80000300800 */
[----:B------:R-:W3:Y:S04]  /*13a980*/  LDL.LU R19, [R1+0x157c] ;  /* 0x00157c0001137983 */ /* 0x000ee80000300800 */
[----:B---3--:R0:W-:Y:S04]  /*13a990*/  STL.64 [R1+0x7e08], R18 ;  /* 0x007e081201007387 */ /* 0x0081e80000100a00 */
[----:B--2---:R1:W-:Y:S01]  /*13a9a0*/  STL.64 [R1+0x7e00], R16 ;  /* 0x007e001001007387 */ /* 0x0043e20000100a00 */
[----:B0-----:R-:W-:-:S03]  /*13a9b0*/  IMAD.MOV.U32 R19, RZ, RZ, R0 ;  /* 0x000000ffff137224 */ /* 0x001fc600078e0000 */
[----:B-1----:R-:W2:Y:S04]  /*13a9c0*/  LDL.LU R17, [R1+0x3850] ;  /* 0x0038500001117983 */ /* 0x002ea80000300800 */
[----:B------:R-:W3:Y:S04]  /*13a9d0*/  LDL.LU R6, [R1+0x3874] ;  /* 0x0038740001067983 */ /* 0x000ee80000300800 */
[----:B------:R-:W4:Y:S04]  /*13a9e0*/  LDL.LU R0, [R1+0x3880] ;  /* 0x0038800001007983 */ /* 0x000f280000300800 */
[----:B------:R-:W3:Y:S04]  /*13a9f0*/  LDL.LU R7, [R1+0x3884] ;  /* 0x0038840001077983 */ /* 0x000ee80000300800 */
[----:B------:R-:W2:Y:S04]  /*13aa00*/  LDL.LU R4, [R1+0x3890] ;  /* 0x0038900001047983 */ /* 0x000ea80000300800 */
[----:B------:R-:W2:Y:S01]  /*13aa10*/  LDL.LU R5, [R1+0x3894] ;  /* 0x0038940001057983 */ /* 0x000ea20000300800 */
[----:B------:R-:W-:-:S03]  /*13aa20*/  IMAD.MOV.U32 R18, RZ, RZ, R2 ;  /* 0x000000ffff127224 */ /* 0x000fc600078e0002 */
[----:B---3--:R0:W-:Y:S04]  /*13aa30*/  STL.64 [R1+0x7dd8], R6 ;  /* 0x007dd80601007387 */ /* 0x0081e80000100a00 */
[----:B0-----:R-:W3:Y:S04]  /*13aa40*/  LDL.LU R7, [R1+0x3854] ;  /* 0x0038540001077983 */ /* 0x001ee80000300800 */
[----:B--2---:R0:W-:Y:S04]  /*13aa50*/  STL.64 [R1+0x7dd0], R4 ;  /* 0x007dd00401007387 */ /* 0x0041e80000100a00 */
        /* <DEDUP_REMOVED lines=39> */
[----:B------:R-:W-:Y:S04]  /*13acd0*/  STL.64 [R1+0x1b0], R16 ;  /* 0x0001b01001007387 */ /* 0x000fe80000100a00 */
[----:B------:R0:W-:Y:S04]  /*13ace0*/  STL.64 [R1+0x1b8], R18 ;  /* 0x0001b81201007387 */ /* 0x0001e80000100a00 */
[----:B0-----:R-:W2:Y:S04]  /*13acf0*/  LDL.LU.64 R18, [R1+0x7e08] ;  /* 0x007e080001127983 */ /* 0x001ea80000300a00 */
[----:B------:R-:W2:Y:S01]  /*13ad00*/  LDL.LU.64 R16, [R1+0x7e00] ;  /* 0x007e000001107983 */ /* 0x000ea20000300a00 */
[----:B---3--:R-:W-:-:S05]  /*13ad10*/  F2FP.F16.E4M3.UNPACK_B R7, R7.H1 ;  /* 0x00000007ff07723e */ /* 0x008fca00030006ff */
[----:B------:R-:W-:Y:S02]  /*13ad20*/  STL.64 [R1+0x58], R6 ;  /* 0x0000580601007387 */ /* 0x000fe40000100a00 */
[----:B--2---:R-:W-:-:S15]  /*13ad30*/  HMMA.16816.F32 R16, R12, R6, R16 ;  /* 0x000000060c10723c */ /* 0x004fde0000001810 */
[----:B------:R-:W-:-:S04]  /*13ad40*/  NOP ;  /* 0x0000000000007918 */ /* 0x000fc80000000000 */
[----:B------:R-:W-:Y:S04]  /*13ad50*/  STL.64 [R1+0x1d0], R16 ;  /* 0x0001d01001007387 */ /* 0x000fe80000100a00 */
[----:B------:R0:W-:Y:S04]  /*13ad60*/  STL.64 [R1+0x1d8], R18 ;  /* 0x0001d81201007387 */ /* 0x0001e80000100a00 */
[----:B0-----:R-:W2:Y:S04]  /*13ad70*/  LDL.LU.64 R18, [R1+0x7df8] ;  /* 0x007df80001127983 */ /* 0x001ea80000300a00 */
[----:B------:R-:W3:Y:S01]  /*13ad80*/  LDL.LU.64 R16, [R1+0x7df0] ;  /* 0x007df00001107983 */ /* 0x000ee20000300a00 */
[----:B------:R-:W-:-:S02]  /*13ad90*/  F2FP.F16.E4M3.UNPACK_B R4, R5.H1 ;  /* 0x00000005ff04723e */ /* 0x000fc400030006ff */
[----:B---3--:R-:W-:-:S05]  /*13ada0*/  F2FP.F16.E4M3.UNPACK_B R5, R16.H1 ;  /* 0x00000010ff05723e */ /* 0x008fca00030006ff */
[----:B------:R0:W-:Y:S02]  /*13adb0*/  STL.64 [R1+0x50], R4 ;  /* 0x0000500401007387 */ /* 0x0001e40000100a00 */
[----:B0-----:R-:W-:Y:S02]  /*13adc0*/  HMMA.16816.F32 R4, R12, R4, R8 ;  /* 0x000000040c04723c */ /* 0x001fe40000001808 */
[----:B------:R-:W3:Y:S04]  /*13add0*/  LDL.LU.64 R10, [R1+0x7de8] ;  /* 0x007de800010a7983 */ /* 0x000ee80000300a00 */
[----:B------:R-:W3:-:S13]  /*13ade0*/  LDL.LU.64 R8, [R1+0x7de0] ;  /* 0x007de00001087983 */ /* 0x000eda0000300a00 */
[----:B------:R-:W-:Y:S04]  /*13adf0*/  STL.64 [R1+0x1f0], R4 ;  /* 0x0001f00401007387 */ /* 0x000fe80000100a00 */
[----:B------:R0:W-:Y:S04]  /*13ae00*/  STL.64 [R1+0x1f8], R6 ;  /* 0x0001f80601007387 */ /* 0x0001e80000100a00 */
[----:B0-----:R-:W2:Y:S01]  /*13ae10*/  LDL.LU.64 R6, [R1+0x7dd8] ;  /* 0x007dd80001067983 */ /* 0x001ea20000300a00 */
[----:B------:R-:W-:-:S03]  /*13ae20*/  F2FP.F16.E4M3.UNPACK_B R16, R17.H1 ;  /* 0x00000011ff10723e */ /* 0x000fc600030006ff */
[----:B------:R-:W3:Y:S01]  /*13ae30*/  LDL.LU.64 R4, [R1+0x7dd0] ;  /* 0x007dd00001047983 */ /* 0x000ee20000300a00 */
[----:B--2---:R-:W-:-:S07]  /*13ae40*/  F2FP.F16.E4M3.UNPACK_B R17, R6.H1 ;  /* 0x00000006ff11723e */ /* 0x004fce00030006ff */
[----:B---3--:R-:W-:Y:S01]  /*13ae50*/  HMMA.16816.F32 R8, R12, R16, R8 ;  /* 0x000000100c08723c */ /* 0x008fe20000001808 */
[----:B------:R-:W-:Y:S01]  /*13ae60*/  STL.64 [R1+0x48], R16 ;  /* 0x0000481001007387 */ /* 0x000fe20000100a00 */
[----:B----4-:R-:W-:Y:S01]  /*13ae70*/  F2FP.F16.E4M3.UNPACK_B R6, R0.H1 ;  /* 0x00000000ff06723e */ /* 0x010fe200030006ff */
[----:B------:R-:W-:-:S15]  /*13ae80*/  IMAD.MOV.U32 R0, RZ, RZ, R17 ;  /* 0x000000ffff007224 */ /* 0x000fde00078e0011 */
[----:B------:R-:W-:Y:S01]  /*13ae90*/  NOP ;  /* 0x0000000000007918 */ /* 0x000fe20000000000 */
[----:B------:R-:W-:Y:S04]  /*13aea0*/  STL.64 [R1+0x210], R8 ;  /* 0x0002100801007387 */ /* 0x000fe80000100a00 */
[----:B------:R0:W-:Y:S04]  /*13aeb0*/  STL.64 [R1+0x218], R10 ;  /* 0x0002180a01007387 */ /* 0x0001e80000100a00 */
[----:B0-----:R-:W2:Y:S04]  /*13aec0*/  LDL.LU.64 R10, [R1+0x7dc8] ;  /* 0x007dc800010a7983 */ /* 0x001ea80000300a00 */
[----:B------:R-:W2:Y:S04]  /*13aed0*/  LDL.LU.64 R8, [R1+0x7dc0] ;  /* 0x007dc00001087983 */ /* 0x000ea80000300a00 */
[----:B------:R-:W3:Y:S01]  /*13aee0*/  LDL.LU.64 R16, [R1+0x7db8] ;  /* 0x007db80001107983 */ /* 0x000ee20000300a00 */
[----:B------:R-:W-:-:S03]  /*13aef0*/  F2FP.F16.E4M3.UNPACK_B R7, R7.H1 ;  /* 0x00000007ff07723e */ /* 0x000fc600030006ff */
        /* <DEDUP_REMOVED lines=9> */
[----:B------:R-:W-:-:S02]  /*13af90*/  F2FP.F16.E4M3.UNPACK_B R4, R4.H1 ;  /* 0x00000004ff04723e */ /* 0x000fc400030006ff */
[----:B------:R-:W-:-:S05]  /*13afa0*/  F2FP.F16.E4M3.UNPACK_B R5, R5.H1 ;  /* 0x00000005ff05723e */ /* 0x000fca00030006ff */
[----:B------:R3:W-:Y:S01]  /*13afb0*/  STL.64 [R1+0x38], R4 ;  /* 0x0000380401007387 */ /* 0x0007e20000100a00 */
[----:B------:R-:W-:Y:S02]  /*13afc0*/  F2FP.F16.E4M3.UNPACK_B R2, R2.H1 ;  /* 0x00000002ff02723e */ /* 0x000fe400030006ff */
[----:B------:R-:W-:-:S07]  /*13afd0*/  F2FP.F16.E4M3.UNPACK_B R3, R3.H1 ;  /* 0x00000003ff03723e */ /* 0x000fce00030006ff */
[C---:B--2---:R-:W-:Y:S08]  /*13afe0*/  HMMA.16816.F32 R8, R12.reuse, R2, R8 ;  /* 0x000000020c08723c */ /* 0x044ff00000001808 */
[----:B---3--:R-:W-:Y:S01]  /*13aff0*/  HMMA.16816.F32 R4, R12, R4, R16 ;  /* 0x000000040c04723c */ /* 0x008fe20000001810 */
[----:B------:R-:W2:Y:S04]  /*13b000*/  LDL.LU.64 R18, [R1+0x7da0] ;  /* 0x007da00001127983 */ /* 0x000ea80000300a00 */
[----:B------:R-:W2:-:S14]  /*13b010*/  LDL.LU.64 R16, [R1+0x7d98] ;  /* 0x007d980001107983 */ /* 0x000e9c0000300a00 */
[----:B------:R0:W-:Y:S04]  /*13b020*/  STL.64 [R1+0x250], R4 ;  /* 0x0002500401007387 */ /* 0x0001e80000100a00 */
[----:B------:R-:W-:Y:S04]  /*13b030*/  STL.64 [R1+0x258], R6 ;  /* 0x0002580601007387 */ /* 0x000fe80000100a00 */
[----:B------:R1:W-:Y:S04]  /*13b040*/  STL.64 [R1+0x30], R2 ;  /* 0x0000300201007387 */ /* 0x0003e80000100a00 */
[----:B------:R-:W-:Y:S04]  /*13b050*/  STL.64 [R1+0x270], R8 ;  /* 0x0002700801007387 */ /* 0x000fe80000100a00 */
[----:B------:R-:W-:Y:S01]  /*13b060*/  STL.64 [R1+0x278], R10 ;  /* 0x0002780a01007387 */ /* 0x000fe20000100a00 */
[----:B0-----:R-:W-:-:S02]  /*13b070*/  F2FP.F16.E4M3.UNPACK_B R4, R20.H1 ;  /* 0x00000014ff04723e */ /* 0x001fc400030006ff */
[----:B------:R-:W-:Y:S02]  /*13b080*/  F2FP.F16.E4M3.UNPACK_B R5, R21.H1 ;  /* 0x00000015ff05723e */ /* 0x000fe400030006ff */
[----:B-1----:R-:W-:Y:S02]  /*13b090*/  F2FP.F16.E4M3.UNPACK_B R2, R22.H1 ;  /* 0x00000016ff02723e */ /* 0x002fe400030006ff */
[----:B------:R-:W-:Y:S01]  /*13b0a0*/  F2FP.F16.E4M3.UNPACK_B R3, R23.H1 ;  /* 0x00000017ff03723e */ /* 0x000fe200030006ff */
[----:B------:R-:W-:Y:S01]  /*13b0b0*/  IMAD.MOV.U32 R0, RZ, RZ, R4 ;  /* 0x000000ffff007224 */ /* 0x000fe200078e0004 */
[----:B------:R-:W-:Y:S04]  /*13b0c0*/  STL.64 [R1+0x28], R4 ;  /* 0x0000280401007387 */ /* 0x000fe80000100a00 */
[----:B------:R0:W-:Y:S02]  /*13b0d0*/  STL [R1+0x7bec], R0 ;  /* 0x007bec0001007387 */ /* 0x0001e40000100800 */
[----:B0-----:R-:W-:Y:S01]  /*13b0e0*/  F2FP.F16.E4M3.UNPACK_B R0, R28.H1 ;  /* 0x0000001cff00723e */ /* 0x001fe200030006ff */
[C---:B--2---:R-:W-:Y:S08]  /*13b0f0*/  HMMA.16816.F32 R8, R12.reuse, R4, R16 ;  /* 0x000000040c08723c */ /* 0x044ff00000001810 */
[----:B------:R-:W-:Y:S11]  /*13b100*/  HMMA.16816.F32 R4, R12, R2, R24 ;  /* 0x000000020c04723c */ /* 0x000ff60000001818 */
[----:B------:R0:W-:Y:S04]  /*13b110*/  STL.64 [R1+0x290], R8 ;  /* 0x0002900801007387 */ /* 0x0001e80000100a00 */
[----:B------:R-:W-:Y:S04]  /*13b120*/  STL.64 [R1+0x298], R10 ;  /* 0x0002980a01007387 */ /* 0x000fe80000100a00 */
[----:B------:R-:W-:Y:S04]  /*13b130*/  STL [R1+0x20], R2 ;  /* 0x0000200201007387 */ /* 0x000fe80000100800 */
[----:B------:R-:W-:Y:S04]  /*13b140*/  STL [R1+0x24], R3 ;  /* 0x0000240301007387 */ /* 0x000fe80000100800 */
[----:B------:R1:W-:Y:S04]  /*13b150*/  STL [R1+0x18], R0 ;  /* 0x0000180001007387 */ /* 0x0003e80000100800 */
[----:B0-----:R-:W2:Y:S01]  /*13b160*/  LDL.LU R8, [R1+0x1a00] ;  /* 0x001a000001087983 */ /* 0x001ea20000300800 */
[----:B-1----:R-:W-:-:S03]  /*13b170*/  F2FP.F16.E4M3.UNPACK_B R0, R29.H1 ;  /* 0x0000001dff00723e */ /* 0x002fc600030006ff */
        /* <DEDUP_REMOVED lines=45> */
[----:B---3--:R0:W-:Y:S04]  /*13b450*/  STL.64 [R1+0x7d70], R10 ;  /* 0x007d700a01007387 */ /* 0x0081e80000100a00 */
[----:B0-----:R-:W3:Y:S04]  /*13b460*/  LDL.64 R10, [R1+0x18] ;  /* 0x00001800010a7983 */ /* 0x001ee80000100a00 */
[----:B--2---:R-:W-:Y:S04]  /*13b470*/  STL.64 [R1+0x7d68], R8 ;  /* 0x007d680801007387 */ /* 0x004fe80000100a00 */
        /* <DEDUP_REMOVED lines=30> */
[----:B------:R-:W-:Y:S01]  /*13b660*/  F2FP.F16.E4M3.UNPACK_B R8, R0.H1 ;  /* 0x00000000ff08723e */ /* 0x000fe200030006ff */
[----:B------:R-:W-:Y:S01]  /*13b670*/  IMAD.MOV.U32 R0, RZ, RZ, R11 ;  /* 0x000000ffff007224 */ /* 0x000fe200078e000b */
[----:B------:R-:W-:-:S04]  /*13b680*/  F2FP.F16.E4M3.UNPACK_B R9, R2.H1 ;  /* 0x00000002ff09723e */ /* 0x000fc800030006ff */
[----:B------:R-:W-:Y:S04]  /*13b690*/  STL [R1+0x7bf0], R0 ;  /* 0x007bf00001007387 */ /* 0x000fe80000100800 */
[----:B------:R-:W-:Y:S04]  /*13b6a0*/  STL [R1+0x10], R8 ;  /* 0x0000100801007387 */ /* 0x000fe80000100800 */
[----:B------:R3:W-:Y:S02]  /*13b6b0*/  STL [R1+0x14], R9 ;  /* 0x0000140901007387 */ /* 0x0007e40000100800 */
[----:B---3--:R-:W-:Y:S02]  /*13b6c0*/  HMMA.16816.F32 R8, R12, R8, R24 ;  /* 0x000000080c08723c */ /* 0x008fe40000001818 */
[----:B------:R-:W3:Y:S04]  /*13b6d0*/  LDL.LU.64 R26, [R1+0x7d80] ;  /* 0x007d8000011a7983 */ /* 0x000ee80000300a00 */
        /* <DEDUP_REMOVED lines=18> */
[----:B------:R-:W-:Y:S04]  /*13b800*/  STL [R1], R2 ;  /* 0x0000000201007387 */ /* 0x000fe80000100800 */
        /* <DEDUP_REMOVED lines=17> */
[----:B------:R-:W-:Y:S06]  /*13b920*/  STL.64 [R1+0x7b60], R28 ;  /* 0x007b601c01007387 */ /* 0x000fec0000100a00 */
[----:B--2---:R-:W-:-:S15]  /*13b930*/  HMMA.16816.F32 R8, R12, R26, R8 ;  /* 0x0000001a0c08723c */ /* 0x004fde0000001808 */
[----:B------:R-:W-:-:S04]  /*13b940*/  NOP ;  /* 0x0000000000007918 */ /* 0x000fc80000000000 */
[----:B------:R-:W-:Y:S04]  /*13b950*/  STL.64 [R1+0x370], R8 ;  /* 0x0003700801007387 */ /* 0x000fe80000100a00 */
[----:B------:R0:W-:Y:S04]  /*13b960*/  STL.64 [R1+0x378], R10 ;  /* 0x0003780a01007387 */ /* 0x0001e80000100a00 */
[----:B0-----:R-:W2:Y:S04]  /*13b970*/  LDL.LU.64 R10, [R1+0x7d30] ;  /* 0x007d3000010a7983 */ /* 0x001ea80000300a00 */
[----:B------:R-:W2:Y:S01]  /*13b980*/  LDL.LU.64 R8, [R1+0x7d28] ;  /* 0x007d280001087983 */ /* 0x000ea20000300a00 */
[----:B------:R-:W-:-:S02]  /*13b990*/  F2FP.F16.E4M3.UNPACK_B R24, R24.H1 ;  /* 0x00000018ff18723e */ /* 0x000fc400030006ff */
[----:B------:R-:W-:Y:S02]  /*13b9a0*/  F2FP.F16.E4M3.UNPACK_B R25, R25.H1 ;  /* 0x00000019ff19723e */ /* 0x000fe400030006ff */
[----:B------:R-:W-:Y:S02]  /*13b9b0*/  F2FP.F16.E4M3.UNPACK_B R22, R22.H1 ;  /* 0x00000016ff16723e */ /* 0x000fe400030006ff */
[----:B------:R-:W-:-:S03]  /*13b9c0*/  F2FP.F16.E4M3.UNPACK_B R23, R23.H1 ;  /* 0x00000017ff17723e */ /* 0x000fc600030006ff */
[----:B--2---:R-:W-:-:S15]  /*13b9d0*/  HMMA.16816.F32 R8, R12, R24, R8 ;  /* 0x000000180c08723c */ /* 0x004fde0000001808 */
[----:B------:R-:W-:-:S04]  /*13b9e0*/  NOP ;  /* 0x0000000000007918 */ /* 0x000fc80000000000 */
[----:B------:R-:W-:Y:S04]  /*13b9f0*/  STL.64 [R1+0x390], R8 ;  /* 0x0003900801007387 */ /* 0x000fe80000100a00 */
[----:B------:R0:W-:Y:S04]  /*13ba00*/  STL.64 [R1+0x398], R10 ;  /* 0x0003980a01007387 */ /* 0x0001e80000100a00 */
[----:B0-----:R-:W2:Y:S04]  /*13ba10*/  LDL.LU.64 R10, [R1+0x7d20] ;  /* 0x007d2000010a7983 */ /* 0x001ea80000300a00 */
[----:B------:R-:W2:Y:S01]  /*13ba20*/  LDL.LU.64 R8, [R1+0x7d18] ;  /* 0x007d180001087983 */ /* 0x000ea20000300a00 */
[----:B----4-:R-:W-:Y:S01]  /*13ba30*/  HMMA.16816.F32 R4, R12, R22, R4 ;  /* 0x000000160c04723c */ /* 0x010fe20000001804 */
[----:B------:R-:W-:-:S02]  /*13ba40*/  F2FP.F16.E4M3.UNPACK_B R20, R20.H1 ;  /* 0x00000014ff14723e */ /* 0x000fc400030006ff */
[----:B------:R-:W-:Y:S01]  /*13ba50*/  F2FP.F16.E4M3.UNPACK_B R21, R21.H1 ;  /* 0x00000015ff15723e */ /* 0x000fe200030006ff */
[----:B------:R-:W-:Y:S04]  /*13ba60*/  STL.64 [R1+0x7b28], R26 ;  /* 0x007b281a01007387 */ /* 0x000fe80000100a00 */
[----:B------:R0:W-:Y:S11]  /*13ba70*/  STL.64 [R1+0x7b20], R24 ;  /* 0x007b201801007387 */ /* 0x0001f60000100a00 */
[----:B------:R-:W-:Y:S04]  /*13ba80*/  STL.64 [R1+0x3b0], R4 ;  /* 0x0003b00401007387 */ /* 0x000fe80000100a00 */
[----:B------:R2:W-:Y:S04]  /*13ba90*/  STL.64 [R1+0x3b8], R6 ;  /* 0x0003b80601007387 */ /* 0x0005e80000100a00 */
[----:B0-----:R-:W3:Y:S01]  /*13baa0*/  LDL.LU R24, [R1+0x2540] ;  /* 0x0025400001187983 */ /* 0x001ee20000300800 */
        /* <DEDUP_REMOVED lines=26> */
[----:B------:R-:W3:Y:S01]  /*13bc50*/  LDL.LU R27, [R1+0x1f2c] ;  /* 0x001f2c00011b7983 */ /* 0x000ee20000300800 */
[----:B------:R-:W-:-:S03]  /*13bc60*/  F2FP.F16.E4M3.UNPACK_B R18, R19.H1 ;  /* 0x00000013ff12723e */ /* 0x000fc600030006ff */
        /* <DEDUP_REMOVED lines=18> */
[----:B------:R-:W-:-:S03]  /*13bd90*/  F2FP.F16.E4M3.UNPACK_B R19, R19.H1 ;  /* 0x00000013ff13723e */ /* 0x000fc600030006ff */
        /* <DEDUP_REMOVED lines=36> */
[----:B------:R0:W-:Y:S04]  /*13bfe0*/  STL.64 [R1+0x7ae8], R18 ;  /* 0x007ae81201007387 */ /* 0x0001e80000100a00 */
[----:B0-----:R-:W4:Y:S04]  /*13bff0*/  LDL.LU R19, [R1+0x6dfc] ;  /* 0x006dfc0001137983 */ /* 0x001f280000300800 */
[----:B------:R-:W-:Y:S01]  /*13c000*/  STL.64 [R1+0x7ae0], R16 ;  /* 0x007ae01001007387 */ /* 0x000fe20000100a00 */
        /* <DEDUP_REMOVED lines=9> */
[----:B------:R-:W-:Y:S02]  /*13c0a0*/  STL [R1+0x7cac], R11 ;  /* 0x007cac0b01007387 */ /* 0x000fe40000100800 */
[----:B--2---:R-:W-:-:S15]  /*13c0b0*/  HMMA.16816.F32 R24, R12, R2, R24 ;  /* 0x000000020c18723c */ /* 0x004fde0000001818 */
[----:B------:R-:W-:-:S04]  /*13c0c0*/  NOP ;  /* 0x0000000000007918 */ /* 0x000fc80000000000 */
[----:B------:R-:W-:Y:S04]  /*13c0d0*/  STL.64 [R1+0x450], R24 ;  /* 0x0004501801007387 */ /* 0x000fe80000100a00 */
[----:B------:R0:W-:Y:S04]  /*13c0e0*/  STL.64 [R1+0x458], R26 ;  /* 0x0004581a01007387 */ /* 0x0001e80000100a00 */
[----:B0-----:R-:W2:Y:S04]  /*13c0f0*/  LDL.LU.64 R26, [R1+0x7ce0] ;  /* 0x007ce000011a7983 */ /* 0x001ea80000300a00 */
[----:B------:R-:W2:Y:S01]  /*13c100*/  LDL.LU.64 R24, [R1+0x7cd8] ;  /* 0x007cd80001187983 */ /* 0x000ea20000300a00 */
[----:B------:R-:W-:-:S02]  /*13c110*/  F2FP.F16.E4M3.UNPACK_B R4, R4.H1 ;  /* 0x00000004ff04723e */ /* 0x000fc400030006ff */
[----:B---3--:R-:W-:-:S07]  /*13c120*/  F2FP.F16.E4M3.UNPACK_B R5, R5.H1 ;  /* 0x00000005ff05723e */ /* 0x008fce00030006ff */
        /* <DEDUP_REMOVED lines=24> */
[----:B------:R-:W3:Y:S04]  /*13c2b0*/  LDL.LU R26, [R1+0x27e8] ;  /* 0x0027e800011a7983 */ /* 0x000ee80000300800 */
[----:B------:R-:W3:Y:S01]  /*13c2c0*/  LDL.LU R27, [R1+0x27ec] ;  /* 0x0027ec00011b7983 */ /* 0x000ee20000300800 */
[----:B------:R-:W-:-:S02]  /*13c2d0*/  IMAD R11, R22, 0x100, R21 ;  /* 0x00000100160b7824 */ /* 0x000fc400078e0215 */
[----:B------:R-:W-:Y:S01]  /*13c2e0*/  IMAD R0, R0, 0x100, R23 ;  /* 0x0000010000007824 */ /* 0x000fe200078e0217 */
[----:B---3--:R-:W-:Y:S04]  /*13c2f0*/  STL.64 [R1+0x7c00], R26 ;  /* 0x007c001a01007387 */ /* 0x008fe80000100a00 */
[----:B--2---:R2:W-:Y:S04]  /*13c300*/  STL.64 [R1+0x7bf8], R24 ;  /* 0x007bf81801007387 */ /* 0x0045e80000100a00 */
[----:B------:R-:W3:Y:S04]  /*13c310*/  LDL R22, [R1+0x58] ;  /* 0x0000580001167983 */ /* 0x000ee80000100800 */
[----:B------:R-:W3:Y:S04]  /*13c320*/  LDL R23, [R1+0x5c] ;  /* 0x00005c0001177983 */ /* 0x000ee80000100800 */
[----:B0-----:R-:W3:Y:S04]  /*13c330*/  LDL.LU R4, [R1+0x2810] ;  /* 0x0028100001047983 */ /* 0x001ee80000300800 */
[----:B------:R-:W3:Y:S04]  /*13c340*/  LDL.LU R5, [R1+0x2814] ;  /* 0x0028140001057983 */ /* 0x000ee80000300800 */
[----:B-1----:R-:W3:Y:S04]  /*13c350*/  LDL.LU R6, [R1+0x2818] ;  /* 0x0028180001067983 */ /* 0x002ee80000300800 */
[----:B------:R-:W3:Y:S04]  /*13c360*/  LDL.LU R7, [R1+0x281c] ;  /* 0x00281c0001077983 */ /* 0x000ee80000300800 */
[----:B--2---:R-:W2:Y:S04]  /*13c370*/  LDL.64 R24, [R1+0x70] ;  /* 0x0000700001187983 */ /* 0x004ea80000100a00 */
[----:B---3--:R-:W-:Y:S04]  /*13c380*/  STL.64 [R1+0x7c10], R6 ;  /* 0x007c100601007387 */ /* 0x008fe80000100a00 */
[----:B------:R0:W-:Y:S04]  /*13c390*/  STL.64 [R1+0x7c08], R4 ;  /* 0x007c080401007387 */ /* 0x0001e80000100a00 */
[----:B------:R-:W3:Y:S04]  /*13c3a0*/  LDL R26, [R1+0x68] ;  /* 0x00006800011a7983 */ /* 0x000ee80000100800 */
[----:B------:R-:W3:Y:S04]  /*13c3b0*/  LDL R27, [R1+0x6c] ;  /* 0x00006c00011b7983 */ /* 0x000ee80000100800 */
[----:B---3--:R1:W-:Y:S04]  /*13c3c0*/  STL.64 [R1+0x7c30], R26 ;  /* 0x007c301a01007387 */ /* 0x0083e80000100a00 */
[----:B--2---:R2:W-:Y:S04]  /*13c3d0*/  STL.64 [R1+0x7c28], R24 ;  /* 0x007c281801007387 */ /* 0x0045e80000100a00 */
[----:B0-----:R-:W3:Y:S04]  /*13c3e0*/  LDL.LU R4, [R1+0x2820] ;  /* 0x0028200001047983 */ /* 0x001ee80000300800 */
[----:B------:R-:W3:Y:S04]  /*13c3f0*/  LDL.LU R5, [R1+0x2824] ;  /* 0x0028240001057983 */ /* 0x000ee80000300800 */
[----:B------:R-:W3:Y:S04]  /*13c400*/  LDL.LU R6, [R1+0x2828] ;  /* 0x0028280001067983 */ /* 0x000ee80000300800 */
[----:B------:R-:W3:Y:S04]  /*13c410*/  LDL.LU R7, [R1+0x282c] ;  /* 0x00282c0001077983 */ /* 0x000ee80000300800 */
[----:B-1----:R-:W3:Y:S04]  /*13c420*/  LDL R26, [R1+0x78] ;  /* 0x00007800011a7983 */ /* 0x002ee80000100800 */
[----:B------:R-:W3:Y:S04]  /*13c430*/  LDL R27, [R1+0x7c] ;  /* 0x00007c00011b7983 */ /* 0x000ee80000100800 */
[----:B--2---:R-:W2:Y:S04]  /*13c440*/  LDL.64 R24, [R1+0x80] ;  /* 0x0000800001187983 */ /* 0x004ea80000100a00 */
[----:B---3--:R-:W-:Y:S04]  /*13c450*/  STL.64 [R1+0x7c60], R26 ;  /* 0x007c601a01007387 */ /* 0x008fe80000100a00 */
[----:B--2---:R-:W-:Y:S04]  /*13c460*/  STL.64 [R1+0x7c58], R24 ;  /* 0x007c581801007387 */ /* 0x004fe80000100a00 */
        /* <DEDUP_REMOVED lines=39> */
[----:B------:R-:W-:Y:S01]  /*13c6e0*/  IMAD.MOV.U32 R15, RZ, RZ, R16 ;  /* 0x000000ffff0f7224 */ /* 0x000fe200078e0010 */
        /* <DEDUP_REMOVED lines=8> */
[----:B------:R-:W-:Y:S02]  /*13c770*/  F2FP.F16.E4M3.UNPACK_B R14, R0 ;  /* 0x00000000ff0e723e */ /* 0x000fe400020006ff */
[----:B------:R-:W-:Y:S01]  /*13c780*/  F2FP.F16.E4M3.UNPACK_B R15, R15 ;  /* 0x0000000fff0f723e */ /* 0x000fe200020006ff */
[----:B------:R-:W3:Y:S04]  /*13c790*/  LDL.64 R20, [R1+0x60] ;  /* 0x0000600001147983 */ /* 0x000ee80000100a00 */
[----:B------:R-:W4:Y:S04]  /*13c7a0*/  LDL.LU R16, [R1+0x2800] ;  /* 0x0028000001107983 */ /* 0x000f280000300800 */
[----:B------:R-:W4:Y:S04]  /*13c7b0*/  LDL.LU R17, [R1+0x2804] ;  /* 0x0028040001117983 */ /* 0x000f280000300800 */
[----:B------:R-:W4:Y:S04]  /*13c7c0*/  LDL.LU R18, [R1+0x2808] ;  /* 0x0028080001127983 */ /* 0x000f280000300800 */
[----:B------:R-:W4:Y:S04]  /*13c7d0*/  LDL.LU R19, [R1+0x280c] ;  /* 0x00280c0001137983 */ /* 0x000f280000300800 */
[----:B------:R-:W3:Y:S04]  /*13c7e0*/  LDL.64 R28, [R1+0x50] ;  /* 0x00005000011c7983 */ /* 0x000ee80000100a00 */
[----:B------:R-:W-:Y:S04]  /*13c7f0*/  STL [R1+0x7a44], R8 ;  /* 0x007a440801007387 */ /* 0x000fe80000100800 */
[----:B------:R-:W-:Y:S04]  /*13c800*/  STL [R1+0x7a40], R9 ;  /* 0x007a400901007387 */ /* 0x000fe80000100800 */
        /* <DEDUP_REMOVED lines=61> */
[----:B----4-:R-:W-:Y:S01]  /*13cbe0*/  HMMA.16816.F32 R16, R12, R22, R16 ;  /* 0x000000160c10723c */ /* 0x010fe20000001810 */
[----:B---3--:R-:W-:-:S02]  /*13cbf0*/  IMAD.MOV.U32 R8, RZ, RZ, R21 ;  /* 0x000000ffff087224 */ /* 0x008fc400078e0015 */
[----:B------:R-:W-:-:S05]  /*13cc00*/  IMAD.MOV.U32 R9, RZ, RZ, R20 ;  /* 0x000000ffff097224 */ /* 0x000fca00078e0014 */
[----:B--2---:R-:W-:-:S15]  /*13cc10*/  HMMA.16816.F32 R4, R12, R20, R4 ;  /* 0x000000140c04723c */ /* 0x004fde0000001804 */
[----:B------:R-:W-:-:S04]  /*13cc20*/  NOP ;  /* 0x0000000000007918 */ /* 0x000fc80000000000 */
[----:B------:R-:W-:Y:S04]  /*13cc30*/  STL.64 [R1+0x1eb0], R4 ;  /* 0x001eb00401007387 */ /* 0x000fe80000100a00 */
[----:B------:R0:W-:Y:S02]  /*13cc40*/  STL.64 [R1+0x1eb8], R6 ;  /* 0x001eb80601007387 */ /* 0x0001e40000100a00 */
[----:B0-----:R-:W-:Y:S02]  /*13cc50*/  HMMA.16816.F32 R4, R12, R28, R24 ;  /* 0x0000001c0c04723c */ /* 0x001fe40000001818 */
[----:B------:R-:W-:Y:S04]  /*13cc60*/  STL [R1+0x7a64], R8 ;  /* 0x007a640801007387 */ /* 0x000fe80000100800 */
[----:B------:R-:W-:Y:S04]  /*13cc70*/  STL [R1+0x7a60], R9 ;  /* 0x007a600901007387 */ /* 0x000fe80000100800 */
[----:B------:R-:W-:Y:S04]  /*13cc80*/  STL.64 [R1+0x3740], R16 ;  /* 0x0037401001007387 */ /* 0x000fe80000100a00 */
[----:B------:R-:W-:Y:S05]  /*13cc90*/  STL.64 [R1+0x3748], R18 ;  /* 0x0037481201007387 */ /* 0x000fea0000100a00 */
[----:B------:R0:W-:Y:S04]  /*13cca0*/  STL.64 [R1+0x3730], R4 ;  /* 0x0037300401007387 */ /* 0x0001e80000100a00 */
[----:B------:R1:W-:Y:S04]  /*13ccb0*/  STL.64 [R1+0x3738], R6 ;  /* 0x0037380601007387 */ /* 0x0003e80000100a00 */
[----:B0-----:R-:W2:Y:S04]  /*13ccc0*/  LDL.LU R4, [R1+0x2730] ;  /* 0x0027300001047983 */ /* 0x001ea80000300800 */
[----:B------:R-:W2:Y:S04]  /*13ccd0*/  LDL.LU R5, [R1+0x2734] ;  /* 0x0027340001057983 */ /* 0x000ea80000300800 */
[----:B-1----:R-:W3:Y:S04]  /*13cce0*/  LDL.LU R6, [R1+0x2738] ;  /* 0x0027380001067983 */ /* 0x002ee80000300800 */
[----:B------:R-:W3:Y:S01]  /*13ccf0*/  LDL.LU R7, [R1+0x273c] ;  /* 0x00273c0001077983 */ /* 0x000ee20000300800 */
[----:B------:R-:W-:-:S03]  /*13cd00*/  IMAD.MOV.U32 R27, RZ, RZ, R0 ;  /* 0x000000ffff1b7224 */ /* 0x000fc600078e0000 */
[----:B---3--:R-:W-:Y:S04]  /*13cd10*/  STL.64 [R1+0x7b38], R6 ;  /* 0x007b380601007387 */ /* 0x008fe80000100a00 */
[----:B--2---:R0:W-:Y:S04]  /*13cd20*/  STL.64 [R1+0x7b30], R4 ;  /* 0x007b300401007387 */ /* 0x0041e80000100a00 */
[----:B------:R-:W2:Y:S04]  /*13cd30*/  LDL R26, [R1+0x8] ;  /* 0x00000800011a7983 */ /* 0x000ea80000100800 */
[----:B------:R-:W3:Y:S04]  /*13cd40*/  LDL.LU R0, [R1+0x7bf0] ;  /* 0x007bf00001007983 */ /* 0x000ee80000300800 */
[----:B------:R-:W4:Y:S01]  /*13cd50*/  LDL.64 R24, [R1+0x10] ;  /* 0x0000100001187983 */ /* 0x000f220000100a00 */
[----:B------:R-:W-:-:S02]  /*13cd60*/  IMAD.MOV.U32 R8, RZ, RZ, R28 ;  /* 0x000000ffff087224 */ /* 0x000fc400078e001c */
[----:B------:R-:W-:Y:S01]  /*13cd70*/  IMAD.MOV.U32 R9, RZ, RZ, R29 ;  /* 0x000000ffff097224 */ /* 0x000fe200078e001d */
[----:B--2---:R-:W-:Y:S04]  /*13cd80*/  STL.64 [R1+0x7b58], R26 ;  /* 0x007b581a01007387 */ /* 0x004fe80000100a00 */
[----:B----4-:R1:W-:Y:S04]  /*13cd90*/  STL.64 [R1+0x7b50], R24 ;  /* 0x007b501801007387 */ /* 0x0103e80000100a00 */
[----:B0-----:R-:W2:Y:S04]  /*13cda0*/  LDL.LU R4, [R1+0x2740] ;  /* 0x0027400001047983 */ /* 0x001ea80000300800 */
[----:B------:R-:W2:Y:S04]  /*13cdb0*/  LDL.LU R5, [R1+0x2744] ;  /* 0x0027440001057983 */ /* 0x000ea80000300800 */
[----:B------:R-:W4:Y:S04]  /*13cdc0*/  LDL.LU R6, [R1+0x2748] ;  /* 0x0027480001067983 */ /* 0x000f280000300800 */
[----:B------:R-:W4:Y:S04]  /*13cdd0*/  LDL.LU R7, [R1+0x274c] ;  /* 0x00274c0001077983 */ /* 0x000f280000300800 */
[----:B------:R-:W2:Y:S01]  /*13cde0*/  LDL R16, [R1+0x18] ;  /* 0x0000180001107983 */ /* 0x000ea20000100800 */
[----:B---3--:R-:W-:-:S03]  /*13cdf0*/  IMAD.MOV.U32 R17, RZ, RZ, R0 ;  /* 0x000000ffff117224 */ /* 0x008fc600078e0000 */
[----:B------:R-:W3:Y:S04]  /*13ce00*/  LDL.LU R0, [R1+0x7bec] ;  /* 0x007bec0001007983 */ /* 0x000ee80000300800 */
[----:B------:R-:W2:Y:S04]  /*13ce10*/  LDL.64 R28, [R1+0x20] ;  /* 0x00002000011c7983 */ /* 0x000ea80000100a00 */
        /* <DEDUP_REMOVED lines=10> */
[----:B--2---:R3:W-:Y:S02]  /*13cec0*/  STL.64 [R1+0x7b80], R26 ;  /* 0x007b801a01007387 */ /* 0x0047e40000100a00 */
[----:B---3--:R-:W-:-:S02]  /*13ced0*/  IMAD.MOV.U32 R26, RZ, RZ, R0 ;  /* 0x000000ffff1a7224 */ /* 0x008fc400078e0000 */
[----:B------:R-:W2:Y:S04]  /*13cee0*/  LDL.LU R0, [R1+0x7be8] ;  /* 0x007be80001007983 */ /* 0x000ea80000300800 */
[----:B------:R-:W3:Y:S04]  /*13cef0*/  LDL R27, [R1+0x2c] ;  /* 0x00002c00011b7983 */ /* 0x000ee80000100800 */
[----:B------:R0:W-:Y:S04]  /*13cf00*/  STL.64 [R1+0x7b78], R24 ;  /* 0x007b781801007387 */ /* 0x0001e80000100a00 */
[----:B0-----:R-:W2:Y:S04]  /*13cf10*/  LDL.64 R24, [R1+0x30] ;  /* 0x0000300001187983 */ /* 0x001ea80000100a00 */
[----:B---3--:R0:W-:Y:S04]  /*13cf20*/  STL.64 [R1+0x7bb0], R26 ;  /* 0x007bb01a01007387 */ /* 0x0081e80000100a00 */
[----:B------:R-:W3:Y:S04]  /*13cf30*/  LDL R22, [R1+0x48] ;  /* 0x0000480001167983 */ /* 0x000ee80000100800 */
[----:B0-----:R-:W3:Y:S04]  /*13cf40*/  LDL R26, [R1+0x38] ;  /* 0x00003800011a7983 */ /* 0x001ee80000100800 */
[----:B------:R-:W3:Y:S04]  /*13cf50*/  LDL R27, [R1+0x3c] ;  /* 0x00003c00011b7983 */ /* 0x000ee80000100800 */
[----:B--2---:R0:W-:Y:S04]  /*13cf60*/  STL.64 [R1+0x7ba8], R24 ;  /* 0x007ba81801007387 */ /* 0x0041e80000100a00 */
[----:B0-----:R-:W2:Y:S04]  /*13cf70*/  LDL.64 R24, [R1+0x40] ;  /* 0x0000400001187983 */ /* 0x001ea80000100a00 */
[----:B---3--:R-:W-:Y:S04]  /*13cf80*/  STL.64 [R1+0x7be0], R26 ;  /* 0x007be01a01007387 */ /* 0x008fe80000100a00 */
[----:B--2---:R0:W-:Y:S04]  /*13cf90*/  STL.64 [R1+0x7bd8], R24 ;  /* 0x007bd81801007387 */ /* 0x0041e80000100a00 */
        /* <DEDUP_REMOVED lines=28> */
[----:B------:R-:W-:-:S07]  /*13d160*/  IMAD.MOV.U32 R23, RZ, RZ, R0 ;  /* 0x000000ffff177224 */ /* 0x000fce00078e0000 */
[C---:B--2---:R-:W-:Y:S01]  /*13d170*/  HMMA.16816.F32 R20, R12.reuse, R22, R24 ;  /* 0x000000160c14723c */ /* 0x044fe20000001818 */
[----:B----4-:R-:W-:Y:S04]  /*13d180*/  STL.64 [R1+0x7bd0], R6 ;  /* 0x007bd00601007387 */ /* 0x010fe80000100a00 */
[----:B---3--:R0:W-:Y:S04]  /*13d190*/  STL.64 [R1+0x7bc8], R4 ;  /* 0x007bc80401007387 */ /* 0x0081e80000100a00 */
[----:B0-----:R-:W2:Y:S04]  /*13d1a0*/  LDL.LU R4, [R1+0x27c0] ;  /* 0x0027c00001047983 */ /* 0x001ea80000300800 */
[----:B------:R-:W2:Y:S04]  /*13d1b0*/  LDL.LU R5, [R1+0x27c4] ;  /* 0x0027c40001057983 */ /* 0x000ea80000300800 */
[----:B------:R-:W2:Y:S04]  /*13d1c0*/  LDL.LU R6, [R1+0x27c8] ;  /* 0x0027c80001067983 */ /* 0x000ea80000300800 */
[----:B------:R-:W2:Y:S04]  /*13d1d0*/  LDL.LU R7, [R1+0x27cc] ;  /* 0x0027cc0001077983 */ /* 0x000ea80000300800 */
[----:B------:R-:W3:Y:S04]  /*13d1e0*/  LDL.64 R18, [R1] ;  /* 0x0000000001127983 */ /* 0x000ee80000100a00 */
[----:B------:R-:W-:Y:S04]  /*13d1f0*/  STL [R1+0x7a6c], R9 ;  /* 0x007a6c0901007387 */ /* 0x000fe80000100800 */
[----:B------:R-:W-:Y:S04]  /*13d200*/  STL [R1+0x7a68], R8 ;  /* 0x007a680801007387 */ /* 0x000fe80000100800 */
[----:B------:R-:W4:Y:S04]  /*13d210*/  LDL.LU.64 R26, [R1+0x7be0] ;  /* 0x007be000011a7983 */ /* 0x000f280000300a00 */
[----:B------:R-:W2:Y:S04]  /*13d220*/  LDL.LU.64 R24, [R1+0x7bd8] ;  /* 0x007bd80001187983 */ /* 0x000ea80000300a00 */
        /* <DEDUP_REMOVED lines=64> */
[----:B------:R-:W-:Y:S01]  /*13d630*/  IMAD.MOV.U32 R8, RZ, RZ, R24 ;  /* 0x000000ffff087224 */ /* 0x000fe200078e0018 */
[----:B------:R-:W2:Y:S04]  /*13d640*/  LDL.LU R0, [R1+0x6e30] ;  /* 0x006e300001007983 */ /* 0x000ea80000300800 */
[----:B------:R3:W-:Y:S04]  /*13d650*/  STL [R1+0x7a8c], R9 ;  /* 0x007a8c0901007387 */ /* 0x0007e80000100800 */
[----:B------:R0:W-:Y:S01]  /*13d660*/  STL [R1+0x7a88], R8 ;  /* 0x007a880801007387 */ /* 0x0001e20000100800 */
[----:B----4-:R-:W-:Y:S03]  /*13d670*/  HMMA.16816.F32 R24, R12, R26, R4 ;  /* 0x0000001a0c18723c */ /* 0x010fe60000001804 */
[----:B------:R-:W4:Y:S04]  /*13d680*/  LDL.LU.64 R6, [R1+0x7b38] ;  /* 0x007b380001067983 */ /* 0x000f280000300a00 */
[----:B------:R-:W4:Y:S01]  /*13d690*/  LDL.LU.64 R4, [R1+0x7b30] ;  /* 0x007b300001047983 */ /* 0x000f220000300a00 */
[----:B---3--:R-:W-:-:S02]  /*13d6a0*/  IMAD.MOV.U32 R9, RZ, RZ, R18 ;  /* 0x000000ffff097224 */ /* 0x008fc400078e0012 */
[----:B0-----:R-:W-:-:S09]  /*13d6b0*/  IMAD.MOV.U32 R8, RZ, RZ, R19 ;  /* 0x000000ffff087224 */ /* 0x001fd200078e0013 */
[----:B------:R-:W-:Y:S04]  /*13d6c0*/  STL.64 [R1+0x36c0], R24 ;  /* 0x0036c01801007387 */ /* 0x000fe80000100a00 */
[----:B------:R0:W-:Y:S04]  /*13d6d0*/  STL.64 [R1+0x36c8], R26 ;  /* 0x0036c81a01007387 */ /* 0x0001e80000100a00 */
[----:B0-----:R-:W3:Y:S04]  /*13d6e0*/  LDL.LU.64 R26, [R1+0x7b28] ;  /* 0x007b2800011a7983 */ /* 0x001ee80000300a00 */
[----:B------:R-:W2:Y:S01]  /*13d6f0*/  LDL.LU.64 R24, [R1+0x7b20] ;  /* 0x007b200001187983 */ /* 0x000ea20000300a00 */
[----:B----4-:R-:W-:-:S15]  /*13d700*/  HMMA.16816.F32 R4, R12, R18, R4 ;  /* 0x000000120c04723c */ /* 0x010fde0000001804 */
[----:B------:R-:W-:-:S04]  /*13d710*/  NOP ;  /* 0x0000000000007918 */ /* 0x000fc80000000000 */
[----:B------:R0:W-:Y:S04]  /*13d720*/  STL.64 [R1+0x36b0], R4 ;  /* 0x0036b00401007387 */ /* 0x0001e80000100a00 */
[----:B------:R-:W-:Y:S04]  /*13d730*/  STL.64 [R1+0x36b8], R6 ;  /* 0x0036b80601007387 */ /* 0x000fe80000100a00 */
[----:B------:R-:W-:Y:S04]  /*13d740*/  STL.64 [R1+0x7ac8], R10 ;  /* 0x007ac80a01007387 */ /* 0x000fe80000100a00 */
[----:B------:R1:W-:Y:S04]  /*13d750*/  STL.64 [R1+0x7ac0], R8 ;  /* 0x007ac00801007387 */ /* 0x0003e80000100a00 */
[----:B0-----:R-:W4:Y:S01]  /*13d760*/  LDL.LU R4, [R1+0x26a0] ;  /* 0x0026a00001047983 */ /* 0x001f220000300800 */
[----:B-1----:R-:W-:-:S15]  /*13d770*/  HMMA.16816.F32 R8, R12, R28, R20 ;  /* 0x0000001c0c08723c */ /* 0x002fde0000001814 */
[----:B------:R-:W-:-:S04]  /*13d780*/  NOP ;  /* 0x0000000000007918 */ /* 0x000fc80000000000 */
[----:B------:R-:W-:Y:S04]  /*13d790*/  STL.64 [R1+0x36a0], R8 ;  /* 0x0036a00801007387 */ /* 0x000fe80000100a00 */
[----:B------:R-:W-:Y:S04]  /*13d7a0*/  STL.64 [R1+0x36a8], R10 ;  /* 0x0036a80a01007387 */ /* 0x000fe80000100a00 */
        /* <DEDUP_REMOVED lines=35> */
[----:B----4-:R0:W-:Y:S04]  /*13d9e0*/  STL.64 [R1+0x7ab0], R4 ;  /* 0x007ab00401007387 */ /* 0x0101e80000100a00 */
        /* <DEDUP_REMOVED lines=21> */
[----:B------:R0:W-:Y:S04]  /*13db40*/  STL.64 [R1+0x7840], R24 ;  /* 0x0078401801007387 */ /* 0x0001e80000100a00 */
[----:B0-----:R-:W4:Y:S04]  /*13db50*/  LDL.LU R24, [R1+0x6e18] ;  /* 0x006e180001187983 */ /* 0x001f280000300800 */
[----:B------:R-:W4:Y:S01]  /*13db60*/  LDL.LU R25, [R1+0x6e24] ;  /* 0x006e240001197983 */ /* 0x000f220000300800 */
[C---:B--2---:R-:W-:Y:S03]  /*13db70*/  HMMA.16816.F32 R16, R12.reuse, R22, R16 ;  /* 0x000000160c10723c */ /* 0x044fe60000001810 */
        /* <DEDUP_REMOVED lines=49> */
[----:B------:R-:W-:Y:S01]  /*13de90*/  STL [R1+0x7a30], R3 ;  /* 0x007a300301007387 */ /* 0x000fe20000100800 */
        /* <DEDUP_REMOVED lines=8> */
[----:B------:R1:W-:Y:S04]  /*13df20*/  STL.64 [R1+0x3610], R16 ;  /* 0x0036101001007387 */ /* 0x0003e80000100a00 */
[----:B------:R1:W-:Y:S04]  /*13df30*/  STL.64 [R1+0x3618], R18 ;  /* 0x0036181201007387 */ /* 0x0003e80000100a00 */
[----:B0-----:R-:W2:Y:S04]  /*13df40*/  LDL.LU R4, [R1+0x24f0] ;  /* 0x0024f00001047983 */ /* 0x001ea80000300800 */
[----:B------:R-:W2:Y:S04]  /*13df50*/  LDL.LU R5, [R1+0x24f4] ;  /* 0x0024f40001057983 */ /* 0x000ea80000300800 */
[----:B------:R-:W2:Y:S04]  /*13df60*/  LDL.LU R6, [R1+0x24f8] ;  /* 0x0024f80001067983 */ /* 0x000ea80000300800 */
[----:B------:R-:W2:Y:S04]  /*13df70*/  LDL.LU R7, [R1+0x24fc] ;  /* 0x0024fc0001077983 */ /* 0x000ea80000300800 */
[----:B--2---:R-:W-:Y:S04]  /*13df80*/  STL.64 [R1+0x7868], R6 ;  /* 0x0078680601007387 */ /* 0x004fe80000100a00 */
[----:B------:R0:W-:Y:S04]  /*13df90*/  STL.64 [R1+0x7860], R4 ;  /* 0x0078600401007387 */ /* 0x0001e80000100a00 */
[----:B-1----:R-:W2:Y:S04]  /*13dfa0*/  LDL.LU R16, [R1+0x24d0] ;  /* 0x0024d00001107983 */ /* 0x002ea80000300800 */
[----:B------:R-:W2:Y:S04]  /*13dfb0*/  LDL.LU R17, [R1+0x24d4] ;  /* 0x0024d40001117983 */ /* 0x000ea80000300800 */
[----:B------:R-:W2:Y:S04]  /*13dfc0*/  LDL.LU R18, [R1+0x24d8] ;  /* 0x0024d80001127983 */ /* 0x000ea80000300800 */
[----:B------:R-:W2:Y:S01]  /*13dfd0*/  LDL.LU R19, [R1+0x24dc] ;  /* 0x0024dc0001137983 */ /* 0x000ea20000300800 */
[----:B------:R-:W-:-:S02]  /*13dfe0*/  IMAD R29, R29, 0x100, R26 ;  /* 0x000001001d1d7824 */ /* 0x000fc400078e021a */
[----:B------:R-:W-:Y:S02]  /*13dff0*/  IMAD R0, R0, 0x100, R27 ;  /* 0x0000010000007824 */ /* 0x000fe400078e021b */
[----:B----4-:R-:W-:Y:S02]  /*13e000*/  IMAD.MOV.U32 R26, RZ, RZ, R9 ;  /* 0x000000ffff1a7224 */ /* 0x010fe400078e0009 */
[----:B------:R-:W-:Y:S02]  /*13e010*/  IMAD.MOV.U32 R27, RZ, RZ, R8 ;  /* 0x000000ffff1b7224 */ /* 0x000fe400078e0008 */
[----:B---3--:R-:W-:Y:S02]  /*13e020*/  IMAD R3, R24, 0x100, R23 ;  /* 0x0000010018037824 */ /* 0x008fe400078e0217 */
        /* <DEDUP_REMOVED lines=92> */
[----:B------:R-:W2:Y:S04]  /*13e5f0*/  LDL R24, [R1+0x58] ;  /* 0x0000580001187983 */ /* 0x000ea80000100800 */
[----:B------:R-:W2:Y:S04]  /*13e600*/  LDL R25, [R1+0x5c] ;  /* 0x00005c0001197983 */ /* 0x000ea80000100800 */
        /* <DEDUP_REMOVED lines=18> */
[----:B------:R-:W2:Y:S04]  /*13e730*/  LDL R24, [R1+0x68] ;  /* 0x0000680001187983 */ /* 0x000ea80000100800 */
[----:B------:R-:W2:Y:S01]  /*13e740*/  LDL R25, [R1+0x6c] ;  /* 0x00006c0001197983 */ /* 0x000ea20000100800 */
        /* <DEDUP_REMOVED lines=54> */
[----:B--2---:R0:W-:Y:S04]  /*13eab0*/  STL.64 [R1+0x7a38], R24 ;  /* 0x007a381801007387 */ /* 0x0041e80000100a00 */
[----:B0-----:R-:W4:Y:S04]  /*13eac0*/  LDL.LU R24, [R1+0x2660] ;  /* 0x0026600001187983 */ /* 0x001f280000300800 */
[----:B------:R-:W4:Y:S04]  /*13ead0*/  LDL.LU R25, [R1+0x2664] ;  /* 0x0026640001197983 */ /* 0x000f280000300800 */
[----:B------:R-:W4:Y:S04]  /*13eae0*/  LDL.LU R26, [R1+0x2668] ;  /* 0x00266800011a7983 */ /* 0x000f280000300800 */
[----:B------:R-:W4:Y:S04]  /*13eaf0*/  LDL.LU R27, [R1+0x266c] ;  /* 0x00266c00011b7983 */ /* 0x000f280000300800 */
        /* <DEDUP_REMOVED lines=12> */
[----:B----4-:R-:W-:Y:S03]  /*13ebc0*/  HMMA.16816.F32 R12, R12, R8, R24 ;  /* 0x000000080c0c723c */ /* 0x010fe60000001818 */
        /* <DEDUP_REMOVED lines=14> */
[----:B------:R-:W2:Y:S04]  /*13ecb0*/  LDL.LU.64 R24, [R1+0x7a38] ;  /* 0x007a380001187983 */ /* 0x000ea80000300a00 */
[----:B------:R-:W-:Y:S04]  /*13ecc0*/  STL.64 [R1+0x7808], R10 ;  /* 0x0078080a01007387 */ /* 0x000fe80000100a00 */
[----:B------:R0:W-:Y:S04]  /*13ecd0*/  STL.64 [R1+0x7800], R8 ;  /* 0x0078000801007387 */ /* 0x0001e80000100a00 */
[----:B------:R1:W-:Y:S04]  /*13ece0*/  STL.64 [R1+0x4c0], R12 ;  /* 0x0004c00c01007387 */ /* 0x0003e80000100a00 */
[----:B------:R1:W-:Y:S04]  /*13ecf0*/  STL.64 [R1+0x4c8], R14 ;  /* 0x0004c80e01007387 */ /* 0x0003e80000100a00 */
[----:B0-----:R-:W3:Y:S01]  /*13ed00*/  LDL.LU R8, [R1+0x2500] ;  /* 0x0025000001087983 */ /* 0x001ee20000300800 */
[----:B-1----:R-:W-:-:S02]  /*13ed10*/  F2FP.F16.E4M3.UNPACK_B R12, R3 ;  /* 0x00000003ff0c723e */ /* 0x002fc400020006ff */
[----:B------:R-:W-:Y:S02]  /*13ed20*/  F2FP.F16.E4M3.UNPACK_B R13, R28 ;  /* 0x0000001cff0d723e */ /* 0x000fe400020006ff */
[----:B------:R-:W-:Y:S02]  /*13ed30*/  F2FP.F16.E4M3.UNPACK_B R14, R29 ;  /* 0x0000001dff0e723e */ /* 0x000fe400020006ff */
[----:B------:R-:W-:Y:S01]  /*13ed40*/  F2FP.F16.E4M3.UNPACK_B R15, R0 ;  /* 0x00000000ff0f723e */ /* 0x000fe200020006ff */
        /* <DEDUP_REMOVED lines=125> */
[----:B0-----:R-:W2:Y:S04]  /*13f520*/  LDL.LU.64 R26, [R1+0x7848] ;  /* 0x00784800011a7983 */ /* 0x001ea80000300a00 */
[----:B------:R-:W3:Y:S01]  /*13f530*/  LDL.LU.64 R24, [R1+0x7840] ;  /* 0x0078400001187983 */ /* 0x000ee20000300a00 */
[----:B------:R-:W-:Y:S03]  /*13f540*/  HMMA.16816.F32 R8, R12, R28, R8 ;  /* 0x0000001c0c08723c */ /* 0x000fe60000001808 */
[----:B------:R-:W-:-:S15]  /*13f550*/  STL.64 [R1+0x77a8], R28 ;  /* 0x0077a81c01007387 */ /* 0x000fde0000100a00 */
[----:B------:R-:W-:Y:S01]  /*13f560*/  NOP ;  /* 0x0000000000007918 */ /* 0x000fe20000000000 */
[----:B------:R-:W-:Y:S04]  /*13f570*/  STL.64 [R1+0x34d0], R8 ;  /* 0x0034d00801007387 */ /* 0x000fe80000100a00 */
[----:B------:R3:W-:Y:S01]  /*13f580*/  STL.64 [R1+0x34d8], R10 ;  /* 0x0034d80a01007387 */ /* 0x0007e20000100a00 */
[C---:B--2---:R-:W-:Y:S08]  /*13f590*/  HMMA.16816.F32 R4, R12.reuse, R26, R4 ;  /* 0x0000001a0c04723c */ /* 0x044ff00000001804 */
[C---:B---3--:R-:W-:Y:S11]  /*13f5a0*/  HMMA.16816.F32 R8, R12.reuse, R24, R16 ;  /* 0x000000180c08723c */ /* 0x048ff60000001810 */
        /* <DEDUP_REMOVED lines=10> */
[----:B---3--:R-:W3:Y:S04]  /*13f650*/  LDL.LU R10, [R1+0x2498] ;  /* 0x00249800010a7983 */ /* 0x008ee80000300800 */
        /* <DEDUP_REMOVED lines=23> */
[----:B------:R-:W2:Y:S04]  /*13f7d0*/  LDL.LU R0, [R1+0x6e50] ;  /* 0x006e500001007983 */ /* 0x000ea80000300800 */
[----:B------:R-:W2:Y:S04]  /*13f7e0*/  LDL.64 R28, [R1+0x98] ;  /* 0x00009800011c7983 */ /* 0x000ea80000100a00 */
        /* <DEDUP_REMOVED lines=52> */
[----:B------:R-:W4:Y:S01]  /*13fb30*/  LDL.LU R17, [R1+0x6e4c] ;  /* 0x006e4c0001117983 */ /* 0x000f220000300800 */
        /* <DEDUP_REMOVED lines=34> */
[----:B------:R-:W-:Y:S04]  /*13fd60*/  STL [R1+0x75cc], R8 ;  /* 0x0075cc0801007387 */ /* 0x000fe80000100800 */
[----:B------:R-:W-:Y:S01]  /*13fd70*/  STL [R1+0x75c8], R9 ;  /* 0x0075c80901007387 */ /* 0x000fe20000100800 */
[----:B---3--:R-:W-:Y:S02]  /*13fd80*/  IMAD R16, R16, 0x100, R7 ;  /* 0x0000010010107824 */ /* 0x008fe400078e0207 */
[----:B0-----:R-:W-:Y:S01]  /*13fd90*/  HMMA.16816.F32 R4, R12, R8, R20 ;  /* 0x000000080c04723c */ /* 0x001fe20000001814 */
[----:B------:R-:W-:-:S02]  /*13fda0*/  F2FP.F16.E4M3.UNPACK_B R13, R3 ;  /* 0x00000003ff0d723e */ /* 0x000fc400020006ff */
[----:B------:R-:W-:Y:S02]  /*13fdb0*/  F2FP.F16.E4M3.UNPACK_B R14, R2 ;  /* 0x00000002ff0e723e */ /* 0x000fe400020006ff */
[----:B------:R-:W-:Y:S02]  /*13fdc0*/  F2FP.F16.E4M3.UNPACK_B R12, R16 ;  /* 0x00000010ff0c723e */ /* 0x000fe400020006ff */
[----:B------:R-:W-:-:S12]  /*13fdd0*/  F2FP.F16.E4M3.UNPACK_B R15, R0 ;  /* 0x00000000ff0f723e */ /* 0x000fd800020006ff */
[----:B------:R-:W-:Y:S04]  /*13fde0*/  STL.64 [R1+0x4b0], R4 ;  /* 0x0004b00401007387 */ /* 0x000fe80000100a00 */
[----:B------:R-:W-:Y:S04]  /*13fdf0*/  STL.64 [R1+0x4b8], R6 ;  /* 0x0004b80601007387 */ /* 0x000fe80000100a00 */
[----:B------:R2:W-:Y:S02]  /*13fe00*/  STL.64 [R1+0x77a0], R10 ;  /* 0x0077a00a01007387 */ /* 0x0005e40000100a00 */
[----:B--2---:R-:W-:Y:S01]  /*13fe10*/  HMMA.16816.F32 R8, R12, R28, R24 ;  /* 0x0000001c0c08723c */ /* 0x004fe20000001818 */
[----:B------:R-:W-:-:S02]  /*13fe20*/  IMAD.MOV.U32 R5, RZ, RZ, R28 ;  /* 0x000000ffff057224 */ /* 0x000fc400078e001c */
[----:B------:R-:W-:-:S15]  /*13fe30*/  IMAD.MOV.U32 R4, RZ, RZ, R29 ;  /* 0x000000ffff047224 */ /* 0x000fde00078e001d */
[----:B------:R-:W-:Y:S01]  /*13fe40*/  NOP ;  /* 0x0000000000007918 */ /* 0x000fe20000000000 */
[----:B------:R0:W-:Y:S04]  /*13fe50*/  STL.64 [R1+0x3430], R8 ;  /* 0x0034300801007387 */ /* 0x0001e80000100a00 */
[----:B------:R1:W-:Y:S04]  /*13fe60*/  STL.64 [R1+0x3438], R10 ;  /* 0x0034380a01007387 */ /* 0x0003e80000100a00 */
[----:B------:R-:W2:Y:S04]  /*13fe70*/  LDL.64 R28, [R1+0x90] ;  /* 0x00009000011c7983 */ /* 0x000ea80000100a00 */
[----:B0-----:R-:W3:Y:S04]  /*13fe80*/  LDL.LU R8, [R1+0x2400] ;  /* 0x0024000001087983 */ /* 0x001ee80000300800 */
[----:B------:R-:W3:Y:S04]  /*13fe90*/  LDL.LU R9, [R1+0x2404] ;  /* 0x0024040001097983 */ /* 0x000ee80000300800 */
[----:B-1----:R-:W4:Y:S04]  /*13fea0*/  LDL.LU R10, [R1+0x2408] ;  /* 0x00240800010a7983 */ /* 0x002f280000300800 */
[----:B------:R-:W4:Y:S04]  /*13feb0*/  LDL.LU R11, [R1+0x240c] ;  /* 0x00240c00010b7983 */ /* 0x000f280000300800 */
[----:B----4-:R-:W-:Y:S04]  /*13fec0*/  STL.64 [R1+0x77b8], R10 ;  /* 0x0077b80a01007387 */ /* 0x010fe80000100a00 */
[----:B---3--:R0:W-:Y:S04]  /*13fed0*/  STL.64 [R1+0x77b0], R8 ;  /* 0x0077b00801007387 */ /* 0x0081e80000100a00 */
[----:B0-----:R-:W2:Y:S04]  /*13fee0*/  LDL.LU R8, [R1+0x2410] ;  /* 0x0024100001087983 */ /* 0x001ea80000300800 */
[----:B------:R-:W2:Y:S04]  /*13fef0*/  LDL.LU R9, [R1+0x2414] ;  /* 0x0024140001097983 */ /* 0x000ea80000300800 */
[----:B------:R-:W2:Y:S04]  /*13ff00*/  LDL.LU R10, [R1+0x2418] ;  /* 0x00241800010a7983 */ /* 0x000ea80000300800 */
[----:B------:R-:W2:Y:S04]  /*13ff10*/  LDL.LU R11, [R1+0x241c] ;  /* 0x00241c00010b7983 */ /* 0x000ea80000300800 */
[----:B------:R-:W3:Y:S04]  /*13ff20*/  LDL.64 R2, [R1+0x80] ;  /* 0x0000800001027983 */ /* 0x000ee80000100a00 */
        /* <DEDUP_REMOVED lines=10> */
[----:B------:R-:W-:Y:S03]  /*13ffd0*/  HMMA.16816.F32 R8, R12, R28, R8 ;  /* 0x0000001c0c08723c */ /* 0x000fe60000001808 */
[----:B----4-:R-:W-:Y:S04]  /*13ffe0*/  STL.64 [R1+0x7798], R18 ;  /* 0x0077981201007387 */ /* 0x010fe80000100a00 */
[----:B--2---:R0:W-:Y:S04]  /*13fff0*/  STL.64 [R1+0x7790], R16 ;  /* 0x0077901001007387 */ /* 0x0041e80000100a00 */
[----:B0-----:R-:W3:Y:S04]  /*140000*/  LDL.LU R16, [R1+0x23f0] ;  /* 0x0023f00001107983 */ /* 0x001ee80000300800 */
[----:B------:R-:W3:Y:S04]  /*140010*/  LDL.LU R17, [R1+0x23f4] ;  /* 0x0023f40001117983 */ /* 0x000ee80000300800 */
[----:B------:R-:W3:Y:S04]  /*140020*/  LDL.LU R18, [R1+0x23f8] ;  /* 0x0023f80001127983 */ /* 0x000ee80000300800 */
[----:B------:R-:W3:Y:S04]  /*140030*/  LDL.LU R19, [R1+0x23fc] ;  /* 0x0023fc0001137983 */ /* 0x000ee80000300800 */
[----:B------:R-:W2:Y:S04]  /*140040*/  LDL.64 R24, [R1+0x68] ;  /* 0x0000680001187983 */ /* 0x000ea80000100a00 */
[----:B------:R-:W4:Y:S04]  /*140050*/  LDL.LU R20, [R1+0x23b0] ;  /* 0x0023b00001147983 */ /* 0x000f280000300800 */
[----:B------:R-:W4:Y:S04]  /*140060*/  LDL.LU R21, [R1+0x23b4] ;  /* 0x0023b40001157983 */ /* 0x000f280000300800 */
[----:B------:R-:W4:Y:S04]  /*140070*/  LDL.LU R22, [R1+0x23b8] ;  /* 0x0023b80001167983 */ /* 0x000f280000300800 */
[----:B------:R-:W4:Y:S04]  /*140080*/  LDL.LU R23, [R1+0x23bc] ;  /* 0x0023bc0001177983 */ /* 0x000f280000300800 */
[----:B------:R-:W4:Y:S04]  /*140090*/  LDL.64 R26, [R1+0x60] ;  /* 0x00006000011a7983 */ /* 0x000f280000100a00 */
[----:B------:R-:W-:Y:S04]  /*1400a0*/  STL [R1+0x761c], R4 ;  /* 0x00761c0401007387 */ /* 0x000fe80000100800 */
[----:B------:R0:W-:Y:S04]  /*1400b0*/  STL [R1+0x7618], R5 ;  /* 0x0076180501007387 */ /* 0x0001e80000100800 */
[----:B0-----:R-:W2:Y:S04]  /*1400c0*/  LDL.64 R4, [R1+0x88] ;  /* 0x0000880001047983 */ /* 0x001ea80000100a00 */
        /* <DEDUP_REMOVED lines=8> */
[----:B------:R0:W-:Y:S04]  /*140150*/  STL [R1+0x7620], R7 ;  /* 0x0076200701007387 */ /* 0x0001e80000100800 */
[----:B0-----:R-:W4:Y:S01]  /*140160*/  LDL.64 R6, [R1+0x78] ;  /* 0x0000780001067983 */ /* 0x001f220000100a00 */
[C---:B---3--:R-:W-:Y:S08]  /*140170*/  HMMA.16816.F32 R16, R12.reuse, R2, R16 ;  /* 0x000000020c10723c */ /* 0x048ff00000001810 */
[----:B--2---:R-:W-:-:S15]  /*140180*/  HMMA.16816.F32 R8, R12, R4, R8 ;  /* 0x000000040c08723c */ /* 0x004fde0000001808 */
[----:B------:R-:W-:-:S04]  /*140190*/  NOP ;  /* 0x0000000000007918 */ /* 0x000fc80000000000 */
[----:B------:R0:W-:Y:S04]  /*1401a0*/  STL.64 [R1+0x3410], R8 ;  /* 0x0034100801007387 */ /* 0x0001e80000100a00 */
[----:B------:R1:W-:Y:S01]  /*1401b0*/  STL.64 [R1+0x3418], R10 ;  /* 0x0034180a01007387 */ /* 0x0003e20000100a00 */
[----:B0-----:R-:W-:Y:S02]  /*1401c0*/  IMAD.MOV.U32 R8, RZ, RZ, R5 ;  /* 0x000000ffff087224 */ /* 0x001fe400078e0005 */
[----:B------:R-:W-:Y:S01]  /*1401d0*/  IMAD.MOV.U32 R9, RZ, RZ, R4 ;  /* 0x000000ffff097224 */ /* 0x000fe200078e0004 */
[----:B-1----:R-:W2:Y:S04]  /*1401e0*/  LDL.LU.64 R10, [R1+0x77a0] ;  /* 0x0077a000010a7983 */ /* 0x002ea80000300a00 */
[----:B------:R-:W-:Y:S04]  /*1401f0*/  STL [R1+0x762c], R8 ;  /* 0x00762c0801007387 */ /* 0x000fe80000100800 */
[----:B------:R0:W-:Y:S04]  /*140200*/  STL [R1+0x7628], R9 ;  /* 0x0076280901007387 */ /* 0x0001e80000100800 */
[----:B0-----:R-:W3:Y:S04]  /*140210*/  LDL.64 R8, [R1+0x70] ;  /* 0x0000700001087983 */ /* 0x001ee80000100a00 */
[----:B------:R-:W-:Y:S04]  /*140220*/  STL.64 [R1+0x3400], R16 ;  /* 0x0034001001007387 */ /* 0x000fe80000100a00 */
[----:B------:R0:W-:Y:S04]  /*140230*/  STL.64 [R1+0x3408], R18 ;  /* 0x0034081201007387 */ /* 0x0001e80000100a00 */
[----:B0-----:R-:W2:Y:S04]  /*140240*/  LDL.LU.64 R18, [R1+0x7798] ;  /* 0x0077980001127983 */ /* 0x001ea80000300a00 */
[----:B------:R-:W2:Y:S01]  /*140250*/  LDL.LU.64 R16, [R1+0x7790] ;  /* 0x0077900001107983 */ /* 0x000ea20000300a00 */
[----:B------:R-:W-:-:S03]  /*140260*/  IMAD.MOV.U32 R0, RZ, RZ, R2 ;  /* 0x000000ffff007224 */ /* 0x000fc600078e0002 */
[----:B------:R-:W-:Y:S01]  /*140270*/  STL [R1+0x7634], R3 ;  /* 0x0076340301007387 */ /* 0x000fe20000100800 */
        /* <DEDUP_REMOVED lines=9> */
[----:B------:R-:W-:Y:S04]  /*140310*/  STL [R1+0x763c], R2 ;  /* 0x00763c0201007387 */ /* 0x000fe80000100800 */
[----:B------:R0:W-:Y:S04]  /*140320*/  STL [R1+0x7638], R5 ;  /* 0x0076380501007387 */ /* 0x0001e80000100800 */
[----:B------:R-:W3:Y:S04]  /*140330*/  LDL.LU R4, [R1+0x23d0] ;  /* 0x0023d00001047983 */ /* 0x000ee80000300800 */
[----:B0-----:R-:W3:Y:S04]  /*140340*/  LDL.LU R5, [R1+0x23d4] ;  /* 0x0023d40001057983 */ /* 0x001ee80000300800 */
[----:B------:R-:W3:Y:S04]  /*140350*/  LDL.LU R6, [R1+0x23d8] ;  /* 0x0023d80001067983 */ /* 0x000ee80000300800 */
[----:B------:R-:W3:Y:S01]  /*140360*/  LDL.LU R7, [R1+0x23dc] ;  /* 0x0023dc0001077983 */ /* 0x000ee20000300800 */
[C---:B--2---:R-:W-:Y:S08]  /*140370*/  HMMA.16816.F32 R16, R12.reuse, R24, R16 ;  /* 0x000000180c10723c */ /* 0x044ff00000001810 */
[----:B---3--:R-:W-:-:S15]  /*140380*/  HMMA.16816.F32 R4, R12, R8, R4 ;  /* 0x000000080c04723c */ /* 0x008fde0000001804 */
[----:B------:R-:W-:-:S04]  /*140390*/  NOP ;  /* 0x0000000000007918 */ /* 0x000fc80000000000 */
[----:B------:R0:W-:Y:S04]  /*1403a0*/  STL.64 [R1+0x33e0], R4 ;  /* 0x0033e00401007387 */ /* 0x0001e80000100a00 */
[----:B------:R1:W-:Y:S01]  /*1403b0*/  STL.64 [R1+0x33e8], R6 ;  /* 0x0033e80601007387 */ /* 0x0003e20000100a00 */
[----:B0-----:R-:W-:Y:S02]  /*1403c0*/  IMAD.MOV.U32 R4, RZ, RZ, R9 ;  /* 0x000000ffff047224 */ /* 0x001fe400078e0009 */
[----:B-1----:R-:W-:Y:S02]  /*1403d0*/  IMAD.MOV.U32 R7, RZ, RZ, R8 ;  /* 0x000000ffff077224 */ /* 0x002fe400078e0008 */
[----:B------:R-:W-:Y:S01]  /*1403e0*/  IMAD.MOV.U32 R6, RZ, RZ, R25 ;  /* 0x000000ffff067224 */ /* 0x000fe200078e0019 */
[----:B------:R-:W-:Y:S04]  /*1403f0*/  STL [R1+0x7644], R4 ;  /* 0x0076440401007387 */ /* 0x000fe80000100800 */
[----:B------:R-:W-:Y:S04]  /*140400*/  STL [R1+0x7640], R7 ;  /* 0x0076400701007387 */ /* 0x000fe80000100800 */
[----:B------:R-:W-:Y:S04]  /*140410*/  STL.64 [R1+0x33d0], R16 ;  /* 0x0033d01001007387 */ /* 0x000fe80000100a00 */
[----:B------:R-:W-:Y:S04]  /*140420*/  STL.64 [R1+0x33d8], R18 ;  /* 0x0033d81201007387 */ /* 0x000fe80000100a00 */
[----:B------:R0:W-:Y:S02]  /*140430*/  STL [R1+0x764c], R6 ;  /* 0x00764c0601007387 */ /* 0x0001e40000100800 */
[----:B0-----:R-:W-:Y:S01]  /*140440*/  HMMA.16816.F32 R4, R12, R26, R20 ;  /* 0x0000001a0c04723c */ /* 0x001fe20000001814 */
[----:B------:R-:W-:-:S05]  /*140450*/  IMAD.MOV.U32 R9, RZ, RZ, R24 ;  /* 0x000000ffff097224 */ /* 0x000fca00078e0018 */
[----:B------:R-:W-:-:S13]  /*140460*/  STL [R1+0x7648], R9 ;  /* 0x0076480901007387 */ /* 0x000fda0000100800 */
[----:B------:R0:W-:Y:S04]  /*140470*/  STL.64 [R1+0x33c0], R4 ;  /* 0x0033c00401007387 */ /* 0x0001e80000100a00 */
[----:B------:R1:W-:Y:S04]  /*140480*/  STL.64 [R1+0x33c8], R6 ;  /* 0x0033c80601007387 */ /* 0x0003e80000100a00 */
[----:B0-----:R-:W2:Y:S04]  /*140490*/  LDL.LU R4, [R1+0x2390] ;  /* 0x0023900001047983 */ /* 0x001ea80000300800 */
[----:B------:R-:W2:Y:S04]  /*1404a0*/  LDL.LU R5, [R1+0x2394] ;  /* 0x0023940001057983 */ /* 0x000ea80000300800 */
[----:B-1----:R-:W2:Y:S04]  /*1404b0*/  LDL.LU R6, [R1+0x2398] ;  /* 0x0023980001067983 */ /* 0x002ea80000300800 */
[----:B------:R-:W2:Y:S04]  /*1404c0*/  LDL.LU R7, [R1+0x239c] ;  /* 0x00239c0001077983 */ /* 0x000ea80000300800 */
[----:B------:R-:W2:Y:S04]  /*1404d0*/  LDL.64 R2, [R1+0x58] ;  /* 0x0000580001027983 */ /* 0x000ea80000100a00 */
[----:B------:R-:W3:Y:S04]  /*1404e0*/  LDL.LU R16, [R1+0x2340] ;  /* 0x0023400001107983 */ /* 0x000ee80000300800 */
        /* <DEDUP_REMOVED lines=15> */
[----:B------:R-:W-:-:S02]  /*1405e0*/  IMAD.MOV.U32 R8, RZ, RZ, R27 ;  /* 0x000000ffff087224 */ /* 0x000fc400078e001b */
[----:B------:R-:W-:Y:S01]  /*1405f0*/  IMAD.MOV.U32 R0, RZ, RZ, R26 ;  /* 0x000000ffff007224 */ /* 0x000fe200078e001a */
[----:B----4-:R-:W-:Y:S04]  /*140600*/  STL.64 [R1+0x7778], R18 ;  /* 0x0077781201007387 */ /* 0x010fe80000100a00 */
[----:B---3--:R0:W-:Y:S04]  /*140610*/  STL.64 [R1+0x7770], R16 ;  /* 0x0077701001007387 */ /* 0x0081e80000100a00 */
[----:B0-----:R-:W3:Y:S04]  /*140620*/  LDL.LU R16, [R1+0x2380] ;  /* 0x0023800001107983 */ /* 0x001ee80000300800 */
[----:B------:R-:W3:Y:S04]  /*140630*/  LDL.LU R17, [R1+0x2384] ;  /* 0x0023840001117983 */ /* 0x000ee80000300800 */
[----:B------:R-:W3:Y:S04]  /*140640*/  LDL.LU R18, [R1+0x2388] ;  /* 0x0023880001127983 */ /* 0x000ee80000300800 */
[----:B------:R-:W3:Y:S04]  /*140650*/  LDL.LU R19, [R1+0x238c] ;  /* 0x00238c0001137983 */ /* 0x000ee80000300800 */
[----:B------:R-:W4:Y:S04]  /*140660*/  LDL.64 R24, [R1+0x30] ;  /* 0x0000300001187983 */ /* 0x000f280000100a00 */
[----:B------:R-:W3:Y:S04]  /*140670*/  LDL.LU R20, [R1+0x2330] ;  /* 0x0023300001147983 */ /* 0x000ee80000300800 */
[----:B------:R-:W3:Y:S04]  /*140680*/  LDL.LU R21, [R1+0x2334] ;  /* 0x0023340001157983 */ /* 0x000ee80000300800 */
[----:B------:R-:W3:Y:S04]  /*140690*/  LDL.LU R22, [R1+0x2338] ;  /* 0x0023380001167983 */ /* 0x000ee80000300800 */
[----:B------:R-:W3:Y:S04]  /*1406a0*/  LDL.LU R23, [R1+0x233c] ;  /* 0x00233c0001177983 */ /* 0x000ee80000300800 */
[----:B------:R-:W3:Y:S04]  /*1406b0*/  LDL.64 R26, [R1+0x28] ;  /* 0x00002800011a7983 */ /* 0x000ee80000100a00 */
[----:B------:R0:W-:Y:S04]  /*1406c0*/  STL [R1+0x7654], R8 ;  /* 0x0076540801007387 */ /* 0x0001e80000100800 */
[----:B0-----:R-:W3:Y:S01]  /*1406d0*/  LDL.64 R8, [R1+0x50] ;  /* 0x0000500001087983 */ /* 0x001ee20000100a00 */
[----:B--2---:R-:W-:Y:S03]  /*1406e0*/  HMMA.16816.F32 R4, R12, R2, R4 ;  /* 0x000000020c04723c */ /* 0x004fe60000001804 */
[----:B------:R-:W-:-:S15]  /*1406f0*/  STL [R1+0x7650], R0 ;  /* 0x0076500001007387 */ /* 0x000fde0000100800 */
[----:B------:R-:W-:Y:S01]  /*140700*/  NOP ;  /* 0x0000000000007918 */ /* 0x000fe20000000000 */
[----:B------:R0:W-:Y:S04]  /*140710*/  STL.64 [R1+0x33b0], R4 ;  /* 0x0033b00401007387 */ /* 0x0001e80000100a00 */
[----:B------:R-:W-:Y:S04]  /*140720*/  STL.64 [R1+0x33b8], R6 ;  /* 0x0033b80601007387 */ /* 0x000fe80000100a00 */
[----:B------:R-:W-:Y:S01]  /*140730*/  STL [R1+0x765c], R3 ;  /* 0x00765c0301007387 */ /* 0x000fe20000100800 */
[----:B0-----:R-:W-:-:S05]  /*140740*/  IMAD.MOV.U32 R5, RZ, RZ, R2 ;  /* 0x000000ffff057224 */ /* 0x001fca00078e0002 */
[----:B------:R0:W-:Y:S04]  /*140750*/  STL [R1+0x7658], R5 ;  /* 0x0076580501007387 */ /* 0x0001e80000100800 */
[----:B0-----:R-:W2:Y:S01]  /*140760*/  LDL.64 R4, [R1+0x48] ;  /* 0x0000480001047983 */ /* 0x001ea20000100a00 */
[----:B---3--:R-:W-:-:S15]  /*140770*/  HMMA.16816.F32 R16, R12, R8, R16 ;  /* 0x000000080c10723c */ /* 0x008fde0000001810 */
[----:B------:R-:W-:-:S04]  /*140780*/  NOP ;  /* 0x0000000000007918 */ /* 0x000fc80000000000 */
[----:B------:R-:W-:Y:S04]  /*140790*/  STL.64 [R1+0x33a0], R16 ;  /* 0x0033a01001007387 */ /* 0x000fe80000100a00 */
[----:B------:R0:W-:Y:S04]  /*1407a0*/  STL.64 [R1+0x33a8], R18 ;  /* 0x0033a81201007387 */ /* 0x0001e80000100a00 */
[----:B0-----:R-:W2:Y:S04]  /*1407b0*/  LDL.LU.64 R18, [R1+0x7778] ;  /* 0x0077780001127983 */ /* 0x001ea80000300a00 */
[----:B------:R-:W2:Y:S01]  /*1407c0*/  LDL.LU.64 R16, [R1+0x7770] ;  /* 0x0077700001107983 */ /* 0x000ea20000300a00 */
[----:B------:R-:W-:-:S02]  /*1407d0*/  IMAD.MOV.U32 R2, RZ, RZ, R9 ;  /* 0x000000ffff027224 */ /* 0x000fc400078e0009 */
[----:B------:R-:W-:-:S03]  /*1407e0*/  IMAD.MOV.U32 R7, RZ, RZ, R8 ;  /* 0x000000ffff077224 */ /* 0x000fc600078e0008 */
[----:B------:R0:W-:Y:S04]  /*1407f0*/  STL [R1+0x7664], R2 ;  /* 0x0076640201007387 */ /* 0x0001e80000100800 */
[----:B0-----:R-:W3:Y:S04]  /*140800*/  LDL.64 R2, [R1+0x38] ;  /* 0x0000380001027983 */ /* 0x001ee80000100a00 */
[----:B------:R0:W-:Y:S04]  /*140810*/  STL [R1+0x7660], R7 ;  /* 0x0076600701007387 */ /* 0x0001e80000100800 */
[----:B0-----:R-:W3:Y:S01]  /*140820*/  LDL.64 R6, [R1+0x40] ;  /* 0x0000400001067983 */ /* 0x001ee20000100a00 */
        /* <DEDUP_REMOVED lines=8> */
[----:B---3--:R-:W-:-:S03]  /*1408b0*/  IMAD.MOV.U32 R0, RZ, RZ, R6 ;  /* 0x000000ffff007224 */ /* 0x008fc600078e0006 */
[----:B------:R-:W-:Y:S04]  /*1408c0*/  STL [R1+0x766c], R4 ;  /* 0x00766c0401007387 */ /* 0x000fe80000100800 */
[----:B------:R-:W-:Y:S01]  /*1408d0*/  STL [R1+0x7668], R9 ;  /* 0x0076680901007387 */ /* 0x000fe20000100800 */
[----:B--2---:R-:W-:Y:S01]  /*1408e0*/  HMMA.16816.F32 R16, R12, R6, R16 ;  /* 0x000000060c10723c */ /* 0x004fe20000001810 */
[----:B------:R-:W-:-:S15]  /*1408f0*/  IMAD.MOV.U32 R6, RZ, RZ, R7 ;  /* 0x000000ffff067224 */ /* 0x000fde00078e0007 */
[----:B------:R-:W-:-:S03]  /*140900*/  NOP ;  /* 0x0000000000007918 */ /* 0x000fc60000000000 */
[----:B------:R-:W-:Y:S04]  /*140910*/  STL.64 [R1+0x3380], R16 ;  /* 0x0033801001007387 */ /* 0x000fe80000100a00 */
[----:B------:R0:W-:Y:S04]  /*140920*/  STL.64 [R1+0x3388], R18 ;  /* 0x0033881201007387 */ /* 0x0001e80000100a00 */
[----:B0-----:R-:W4:Y:S04]  /*140930*/  LDL.LU.64 R18, [R1+0x7758] ;  /* 0x0077580001127983 */ /* 0x001f280000300a00 */
[----:B------:R-:W4:Y:S04]  /*140940*/  LDL.LU.64 R16, [R1+0x7750] ;  /* 0x0077500001107983 */ /* 0x000f280000300a00 */
[----:B------:R0:W-:Y:S04]  /*140950*/  STL [R1+0x7674], R6 ;  /* 0x0076740601007387 */ /* 0x0001e80000100800 */
[----:B------:R-:W2:Y:S04]  /*140960*/  LDL.LU R4, [R1+0x2350] ;  /* 0x0023500001047983 */ /* 0x000ea80000300800 */
[----:B------:R-:W2:Y:S04]  /*140970*/  LDL.LU R5, [R1+0x2354] ;  /* 0x0023540001057983 */ /* 0x000ea80000300800 */
[----:B0-----:R-:W2:Y:S04]  /*140980*/  LDL.LU R6, [R1+0x2358] ;  /* 0x0023580001067983 */ /* 0x001ea80000300800 */
[----:B------:R-:W2:Y:S04]  /*140990*/  LDL.LU R7, [R1+0x235c] ;  /* 0x00235c0001077983 */ /* 0x000ea80000300800 */
[----:B------:R-:W-:Y:S01]  /*1409a0*/  STL [R1+0x7670], R0 ;  /* 0x0076700001007387 */ /* 0x000fe20000100800 */
[----:B------:R-:W-:-:S02]  /*1409b0*/  IMAD.MOV.U32 R8, RZ, RZ, R3 ;  /* 0x000000ffff087224 */ /* 0x000fc400078e0003 */
[----:B------:R-:W-:Y:S01]  /*1409c0*/  IMAD.MOV.U32 R9, RZ, RZ, R26 ;  /* 0x000000ffff097224 */ /* 0x000fe200078e001a */
[C---:B----4-:R-:W-:Y:S08]  /*1409d0*/  HMMA.16816.F32 R16, R12.reuse, R24, R16 ;  /* 0x000000180c10723c */ /* 0x050ff00000001810 */
[----:B--2---:R-:W-:Y:S01]  /*1409e0*/  HMMA.16816.F32 R4, R12, R2, R4 ;  /* 0x000000020c04723c */ /* 0x004fe20000001804 */
[----:B------:R-:W-:-:S15]  /*1409f0*/  IMAD.MOV.U32 R3, RZ, RZ, R25 ;  /* 0x000000ffff037224 */ /* 0x000fde00078e0019 */
[----:B------:R-:W-:-:S03]  /*140a00*/  NOP ;  /* 0x0000000000007918 */ /* 0x000fc60000000000 */
[----:B------:R0:W-:Y:S04]  /*140a10*/  STL.64 [R1+0x3370], R4 ;  /* 0x0033700401007387 */ /* 0x0001e80000100a00 */
[----:B------:R1:W-:Y:S04]  /*140a20*/  STL.64 [R1+0x3378], R6 ;  /* 0x0033780601007387 */ /* 0x0003e80000100a00 */
[----:B------:R-:W-:Y:S01]  /*140a30*/  STL [R1+0x767c], R8 ;  /* 0x00767c0801007387 */ /* 0x000fe20000100800 */
[----:B0-----:R-:W-:Y:S02]  /*140a40*/  IMAD.MOV.U32 R5, RZ, RZ, R2 ;  /* 0x000000ffff057224 */ /* 0x001fe400078e0002 */
[----:B-1----:R-:W-:-:S03]  /*140a50*/  IMAD.MOV.U32 R7, RZ, RZ, R24 ;  /* 0x000000ffff077224 */ /* 0x002fc600078e0018 */
[----:B------:R-:W-:Y:S04]  /*140a60*/  STL [R1+0x7678], R5 ;  /* 0x0076780501007387 */ /* 0x000fe80000100800 */
[----:B------:R-:W-:Y:S04]  /*140a70*/  STL.64 [R1+0x3360], R16 ;  /* 0x0033601001007387 */ /* 0x000fe80000100a00 */
[----:B------:R-:W-:Y:S04]  /*140a80*/  STL.64 [R1+0x3368], R18 ;  /* 0x0033681201007387 */ /* 0x000fe80000100a00 */
[----:B------:R-:W-:Y:S04]  /*140a90*/  STL [R1+0x7684], R3 ;  /* 0x0076840301007387 */ /* 0x000fe80000100800 */
[----:B------:R0:W-:Y:S02]  /*140aa0*/  STL [R1+0x7680], R7 ;  /* 0x0076800701007387 */ /* 0x0001e40000100800 */
[----:B0-----:R-:W-:Y:S01]  /*140ab0*/  HMMA.16816.F32 R4, R12, R26, R20 ;  /* 0x0000001a0c04723c */ /* 0x001fe20000001814 */
[----:B------:R-:W-:-:S15]  /*140ac0*/  IMAD.MOV.U32 R2, RZ, RZ, R27 ;  /* 0x000000ffff027224 */ /* 0x000fde00078e001b */
[----:B------:R-:W-:-:S03]  /*140ad0*/  NOP ;  /* 0x0000000000007918 */ /* 0x000fc60000000000 */
[----:B------:R-:W-:Y:S04]  /*140ae0*/  STL.64 [R1+0x1a00], R4 ;  /* 0x001a000401007387 */ /* 0x000fe80000100a00 */
[----:B------:R0:W-:Y:S04]  /*140af0*/  STL.64 [R1+0x1a08], R6 ;  /* 0x001a080601007387 */ /* 0x0001e80000100a00 */
        /* <DEDUP_REMOVED lines=13> */
[----:B0-----:R-:W2:Y:S04]  /*140bd0*/  LDL.64 R6, [R1+0x18] ;  /* 0x0000180001067983 */ /* 0x001ea80000100a00 */
[----:B-1----:R-:W2:Y:S04]  /*140be0*/  LDL R26, [R1] ;  /* 0x00000000011a7983 */ /* 0x002ea80000100800 */
[----:B------:R-:W2:Y:S04]  /*140bf0*/  LDL R27, [R1+0x4] ;  /* 0x00000400011b7983 */ /* 0x000ea80000100800 */
[----:B------:R0:W-:Y:S04]  /*140c00*/  STL.64 [R1+0x76f0], R24 ;  /* 0x0076f01801007387 */ /* 0x0001e80000100a00 */
[----:B0-----:R-:W3:Y:S04]  /*140c10*/  LDL.64 R24, [R1+0x8] ;  /* 0x0000080001187983 */ /* 0x001ee80000100a00 */
[----:B--2---:R-:W-:Y:S04]  /*140c20*/  STL.64 [R1+0x7728], R26 ;  /* 0x0077281a01007387 */ /* 0x004fe80000100a00 */
[----:B---3--:R0:W-:Y:S04]  /*140c30*/  STL.64 [R1+0x7720], R24 ;  /* 0x0077201801007387 */ /* 0x0081e80000100a00 */
        /* <DEDUP_REMOVED lines=42> */
[----:B------:R0:W-:Y:S04]  /*140ee0*/  STL [R1+0x7688], R9 ;  /* 0x0076880901007387 */ /* 0x0001e80000100800 */
[----:B0-----:R-:W4:Y:S04]  /*140ef0*/  LDL.64 R8, [R1+0x10] ;  /* 0x0000100001087983 */ /* 0x001f280000100a00 */
        /* <DEDUP_REMOVED lines=16> */
[----:B------:R-:W-:-:S02]  /*141000*/  IMAD.MOV.U32 R0, RZ, RZ, R4 ;  /* 0x000000ffff007224 */ /* 0x000fc400078e0004 */
[----:B------:R-:W-:Y:S02]  /*141010*/  IMAD.MOV.U32 R4, RZ, RZ, R5 ;  /* 0x000000ffff047224 */ /* 0x000fe400078e0005 */
[----:B------:R-:W-:Y:S02]  /*141020*/  IMAD.MOV.U32 R5, RZ, RZ, R6 ;  /* 0x000000ffff057224 */ /* 0x000fe400078e0006 */
[----:B------:R-:W-:Y:S02]  /*141030*/  IMAD.MOV.U32 R6, RZ, RZ, R7 ;  /* 0x000000ffff067224 */ /* 0x000fe400078e0007 */
[----:B------:R-:W-:-:S05]  /*141040*/  IMAD.MOV.U32 R7, RZ, RZ, R8 ;  /* 0x000000ffff077224 */ /* 0x000fca00078e0008 */
        /* <DEDUP_REMOVED lines=15> */
[----:B--2---:R-:W-:Y:S01]  /*141140*/  HMMA.16816.F32 R24, R12, R26, R20 ;  /* 0x0000001a0c18723c */ /* 0x004fe20000001814 */
[----:B------:R-:W2:Y:S04]  /*141150*/  LDL.LU.64 R22, [R1+0x7708] ;  /* 0x0077080001167983 */ /* 0x000ea80000300a00 */
[----:B------:R-:W2:-:S14]  /*141160*/  LDL.LU.64 R20, [R1+0x7700] ;  /* 0x0077000001147983 */ /* 0x000e9c0000300a00 */
        /* <DEDUP_REMOVED lines=10> */
[----:B------:R-:W-:Y:S04]  /*141210*/  STL [R1+0x75d0], R28 ;  /* 0x0075d01c01007387 */ /* 0x000fe80000100800 */
        /* <DEDUP_REMOVED lines=43> */
[C---:B---3--:R-:W-:Y:S03]  /*1414d0*/  HMMA.16816.F32 R20, R12.reuse, R16, R20 ;  /* 0x000000100c14723c */ /* 0x048fe60000001814 */
[----:B------:R-:W-:Y:S04]  /*1414e0*/  STL.64 [R1+0x7408], R18 ;  /* 0x0074081201007387 */ /* 0x000fe80000100a00 */
[----:B------:R4:W-:Y:S02]  /*1414f0*/  STL.64 [R1+0x7400], R16 ;  /* 0x0074001001007387 */ /* 0x0009e40000100a00 */
[----:B----4-:R-:W-:Y:S01]  /*141500*/  HMMA.16816.F32 R16, R12, R10, R24 ;  /* 0x0000000a0c10723c */ /* 0x010fe20000001818 */
[----:B------:R-:W-:-:S09]  /*141510*/  IMAD.MOV.U32 R26, RZ, RZ, R9 ;  /* 0x000000ffff1a7224 */ /* 0x000fd200078e0009 */
[----:B------:R-:W-:Y:S04]  /*141520*/  STL.64 [R1+0x1940], R20 ;  /* 0x0019401401007387 */ /* 0x000fe80000100a00 */
[----:B------:R-:W-:Y:S04]  /*141530*/  STL.64 [R1+0x1948], R22 ;  /* 0x0019481601007387 */ /* 0x000fe80000100a00 */
[----:B------:R-:W-:Y:S01]  /*141540*/  STL [R1+0x75d4], R11 ;  /* 0x0075d40b01007387 */ /* 0x000fe20000100800 */
[----:B------:R-:W-:Y:S02]  /*141550*/  IMAD.MOV.U32 R27, RZ, RZ, R3 ;  /* 0x000000ffff1b7224 */ /* 0x000fe400078e0003 */
[----:B------:R-:W-:Y:S01]  /*141560*/  IMAD.MOV.U32 R25, RZ, RZ, R8 ;  /* 0x000000ffff197224 */ /* 0x000fe200078e0008 */
[----:B------:R0:W-:Y:S04]  /*141570*/  STL.64 [R1+0x32a0], R16 ;  /* 0x0032a01001007387 */ /* 0x0001e80000100a00 */
[----:B------:R1:W-:Y:S04]  /*141580*/  STL.64 [R1+0x32a8], R18 ;  /* 0x0032a81201007387 */ /* 0x0003e80000100a00 */
[----:B------:R-:W3:Y:S04]  /*141590*/  LDL.LU R9, [R1+0x7688] ;  /* 0x0076880001097983 */ /* 0x000ee80000300800 */
[----:B------:R-:W4:Y:S01]  /*1415a0*/  LDL.LU R3, [R1+0x7684] ;  /* 0x0076840001037983 */ /* 0x000f220000300800 */
[----:B--2---:R-:W-:-:S03]  /*1415b0*/  IMAD.MOV.U32 R24, RZ, RZ, R7 ;  /* 0x000000ffff187224 */ /* 0x004fc600078e0007 */
[----:B------:R-:W2:Y:S04]  /*1415c0*/  LDL.LU R7, [R1+0x7680] ;  /* 0x0076800001077983 */ /* 0x000ea80000300800 */
[----:B------:R-:W2:Y:S04]  /*1415d0*/  LDL.LU R8, [R1+0x767c] ;  /* 0x00767c0001087983 */ /* 0x000ea80000300800 */
[----:B------:R1:W-:Y:S04]  /*1415e0*/  STL.64 [R1+0x7418], R26 ;  /* 0x0074181a01007387 */ /* 0x0003e80000100a00 */
        /* <DEDUP_REMOVED lines=22> */
[----:B------:R1:W-:Y:S04]  /*141750*/  STL.64 [R1+0x7448], R24 ;  /* 0x0074481801007387 */ /* 0x0003e80000100a00 */
[----:B0-----:R-:W2:Y:S04]  /*141760*/  LDL.LU R16, [R1+0x2100] ;  /* 0x0021000001107983 */ /* 0x001ea80000300800 */
[----:B------:R-:W2:Y:S04]  /*141770*/  LDL.LU R17, [R1+0x2104] ;  /* 0x0021040001117983 */ /* 0x000ea80000300800 */
[----:B------:R-:W2:Y:S04]  /*141780*/  LDL.LU R18, [R1+0x2108] ;  /* 0x0021080001127983 */ /* 0x000ea80000300800 */
[----:B------:R-:W2:Y:S01]  /*141790*/  LDL.LU R19, [R1+0x210c] ;  /* 0x00210c0001137983 */ /* 0x000ea20000300800 */
[----:B---3--:R-:W-:-:S02]  /*1417a0*/  IMAD.MOV.U32 R26, RZ, RZ, R9 ;  /* 0x000000ffff1a7224 */ /* 0x008fc400078e0009 */
[----:B------:R-:W-:Y:S02]  /*1417b0*/  IMAD.MOV.U32 R27, RZ, RZ, R2 ;  /* 0x000000ffff1b7224 */ /* 0x000fe400078e0002 */
[----:B-1----:R-:W-:Y:S02]  /*1417c0*/  IMAD.MOV.U32 R24, RZ, RZ, R7 ;  /* 0x000000ffff187224 */ /* 0x002fe400078e0007 */
[----:B----4-:R-:W-:Y:S01]  /*1417d0*/  IMAD.MOV.U32 R25, RZ, RZ, R3 ;  /* 0x000000ffff197224 */ /* 0x010fe200078e0003 */
[----:B--2---:R-:W-:Y:S04]  /*1417e0*/  STL.64 [R1+0x7458], R18 ;  /* 0x0074581201007387 */ /* 0x004fe80000100a00 */
[----:B------:R0:W-:Y:S04]  /*1417f0*/  STL.64 [R1+0x7450], R16 ;  /* 0x0074501001007387 */ /* 0x0001e80000100a00 */
[----:B------:R-:W2:Y:S04]  /*141800*/  LDL.LU R9, [R1+0x7668] ;  /* 0x0076680001097983 */ /* 0x000ea80000300800 */
[----:B------:R-:W3:Y:S04]  /*141810*/  LDL.LU R2, [R1+0x7664] ;  /* 0x0076640001027983 */ /* 0x000ee80000300800 */
[----:B------:R-:W4:Y:S04]  /*141820*/  LDL.LU R7, [R1+0x7660] ;  /* 0x0076600001077983 */ /* 0x000f280000300800 */
        /* <DEDUP_REMOVED lines=53> */
[----:B------:R-:W3:Y:S01]  /*141b80*/  LDL.LU R5, [R1+0x7638] ;  /* 0x0076380001057983 */ /* 0x000ee20000300800 */
[----:B------:R-:W-:Y:S02]  /*141b90*/  IMAD.MOV.U32 R24, RZ, RZ, R0 ;  /* 0x000000ffff187224 */ /* 0x000fe400078e0000 */
[----:B------:R-:W-:Y:S01]  /*141ba0*/  IMAD.MOV.U32 R25, RZ, RZ, R8 ;  /* 0x000000ffff197224 */ /* 0x000fe200078e0008 */
[----:B------:R-:W3:Y:S04]  /*141bb0*/  LDL.LU R3, [R1+0x7634] ;  /* 0x0076340001037983 */ /* 0x000ee80000300800 */
[----:B------:R-:W3:Y:S04]  /*141bc0*/  LDL.LU R0, [R1+0x7630] ;  /* 0x0076300001007983 */ /* 0x000ee80000300800 */
[----:B------:R-:W3:Y:S04]  /*141bd0*/  LDL.LU R8, [R1+0x762c] ;  /* 0x00762c0001087983 */ /* 0x000ee80000300800 */
        /* <DEDUP_REMOVED lines=50> */
[----:B------:R-:W2:Y:S01]  /*141f00*/  LDL.LU R18, [R1+0x21b8] ;  /* 0x0021b80001127983 */ /* 0x000ea20000300800 */
[----:B------:R-:W-:-:S02]  /*141f10*/  IMAD.MOV.U32 R26, RZ, RZ, R9 ;  /* 0x000000ffff1a7224 */ /* 0x000fc400078e0009 */
[----:B------:R-:W-:Y:S02]  /*141f20*/  IMAD.MOV.U32 R27, RZ, RZ, R8 ;  /* 0x000000ffff1b7224 */ /* 0x000fe400078e0008 */
[----:B---3--:R-:W-:Y:S02]  /*141f30*/  IMAD.MOV.U32 R24, RZ, RZ, R7 ;  /* 0x000000ffff187224 */ /* 0x008fe400078e0007 */
[----:B------:R-:W-:Y:S02]  /*141f40*/  IMAD.MOV.U32 R25, RZ, RZ, R6 ;  /* 0x000000ffff197224 */ /* 0x000fe400078e0006 */
[----:B------:R-:W-:Y:S02]  /*141f50*/  IMAD.MOV.U32 R19, RZ, RZ, R0 ;  /* 0x000000ffff137224 */ /* 0x000fe400078e0000 */
        /* <DEDUP_REMOVED lines=15> */
[----:B------:R-:W4:Y:S01]  /*142050*/  LDL.LU R29, [R1+0x6e58] ;  /* 0x006e5800011d7983 */ /* 0x000f220000300800 */
[----:B---3--:R-:W-:-:S03]  /*142060*/  IMAD.MOV.U32 R19, RZ, RZ, R0 ;  /* 0x000000ffff137224 */ /* 0x008fc600078e0000 */
[----:B------:R-:W3:Y:S04]  /*142070*/  LDL.LU R28, [R1+0x6e64] ;  /* 0x006e6400011c7983 */ /* 0x000ee80000300800 */
[----:B------:R-:W3:Y:S04]  /*142080*/  LDL.LU R0, [R1+0x6e60] ;  /* 0x006e600001007983 */ /* 0x000ee80000300800 */
[----:B------:R-:W3:Y:S04]  /*142090*/  LDL.LU R8, [R1+0x6e6c] ;  /* 0x006e6c0001087983 */ /* 0x000ee80000300800 */
[----:B------:R-:W3:Y:S04]  /*1420a0*/  LDL.LU R25, [R1+0x6e68] ;  /* 0x006e680001197983 */ /* 0x000ee80000300800 */
[----:B------:R-:W3:Y:S04]  /*1420b0*/  LDL.LU R9, [R1+0x6e74] ;  /* 0x006e740001097983 */ /* 0x000ee80000300800 */
[----:B--2---:R-:W-:Y:S04]  /*1420c0*/  STL.64 [R1+0x75e0], R10 ;  /* 0x0075e00a01007387 */ /* 0x004fe80000100a00 */
[----:B---3--:R0:W-:Y:S04]  /*1420d0*/  STL.64 [R1+0x75d8], R8 ;  /* 0x0075d80801007387 */ /* 0x0081e80000100a00 */
        /* <DEDUP_REMOVED lines=14> */
[----:B------:R-:W2:Y:S04]  /*1421c0*/  LDL.LU R10, [R1+0x2248] ;  /* 0x00224800010a7983 */ /* 0x000ea80000300800 */
[----:B------:R-:W2:Y:S04]  /*1421d0*/  LDL.LU R11, [R1+0x224c] ;  /* 0x00224c00010b7983 */ /* 0x000ea80000300800 */
[----:B------:R-:W3:Y:S04]  /*1421e0*/  LDL.LU R24, [R1+0x6e70] ;  /* 0x006e700001187983 */ /* 0x000ee80000300800 */
        /* <DEDUP_REMOVED lines=45> */
[----:B------:R-:W-:-:S02]  /*1424c0*/  IMAD R0, R0, 0x100, R28 ;  /* 0x0000010000007824 */ /* 0x000fc400078e021c */
[----:B--2---:R-:W-:Y:S02]  /*1424d0*/  IMAD R29, R29, 0x100, R11 ;  /* 0x000001001d1d7824 */ /* 0x004fe400078e020b */
[----:B---3--:R-:W-:Y:S01]  /*1424e0*/  IMAD R25, R25, 0x100, R8 ;  /* 0x0000010019197824 */ /* 0x008fe200078e0208 */
[----:B------:R-:W2:Y:S04]  /*1424f0*/  LDL.LU R11, [R1+0x75d4] ;  /* 0x0075d400010b7983 */ /* 0x000ea80000300800 */
[----:B------:R-:W3:Y:S04]  /*142500*/  LDL.LU R28, [R1+0x75d0] ;  /* 0x0075d000011c7983 */ /* 0x000ee80000300800 */
[----:B------:R-:W2:Y:S01]  /*142510*/  LDL.LU R8, [R1+0x75cc] ;  /* 0x0075cc0001087983 */ /* 0x000ea20000300800 */
[----:B------:R-:W-:-:S03]  /*142520*/  IMAD R24, R24, 0x100, R9 ;  /* 0x0000010018187824 */ /* 0x000fc600078e0209 */
        /* <DEDUP_REMOVED lines=120> */
[----:B------:R-:W4:Y:S04]  /*142cb0*/  LDL.LU.64 R16, [R1+0x7400] ;  /* 0x0074000001107983 */ /* 0x000f280000300a00 */
[----:B------:R-:W2:Y:S04]  /*142cc0*/  LDL.LU.64 R22, [R1+0x73f8] ;  /* 0x0073f80001167983 */ /* 0x000ea80000300a00 */
[----:B------:R-:W2:Y:S04]  /*142cd0*/  LDL.LU.64 R20, [R1+0x73f0] ;  /* 0x0073f00001147983 */ /* 0x000ea80000300a00 */
[----:B------:R-:W-:Y:S04]  /*142ce0*/  STL.64 [R1+0x17c0], R24 ;  /* 0x0017c01801007387 */ /* 0x000fe80000100a00 */
[----:B------:R0:W-:Y:S04]  /*142cf0*/  STL.64 [R1+0x17c8], R26 ;  /* 0x0017c81a01007387 */ /* 0x0001e80000100a00 */
[----:B0-----:R-:W2:Y:S04]  /*142d00*/  LDL.LU.64 R26, [R1+0x73e8] ;  /* 0x0073e800011a7983 */ /* 0x001ea80000300a00 */
[----:B------:R-:W3:Y:S04]  /*142d10*/  LDL.LU.64 R24, [R1+0x73e0] ;  /* 0x0073e00001187983 */ /* 0x000ee80000300a00 */
[----:B--2---:R-:W-:Y:S04]  /*142d20*/  STL.64 [R1+0xd980], R26 ;  /* 0x00d9801a01007387 */ /* 0x004fe80000100a00 */
[----:B---3--:R0:W-:Y:S04]  /*142d30*/  STL.64 [R1+0xd978], R24 ;  /* 0x00d9781801007387 */ /* 0x0081e80000100a00 */
[----:B0-----:R-:W2:Y:S04]  /*142d40*/  LDL.LU R24, [R1+0x20c0] ;  /* 0x0020c00001187983 */ /* 0x001ea80000300800 */
[----:B------:R-:W2:Y:S04]  /*142d50*/  LDL.LU R25, [R1+0x20c4] ;  /* 0x0020c40001197983 */ /* 0x000ea80000300800 */
[----:B------:R-:W2:Y:S04]  /*142d60*/  LDL.LU R26, [R1+0x20c8] ;  /* 0x0020c800011a7983 */ /* 0x000ea80000300800 */
[----:B------:R-:W2:Y:S04]  /*142d70*/  LDL.LU R27, [R1+0x20cc] ;  /* 0x0020cc00011b7983 */ /* 0x000ea80000300800 */
[----:B------:R0:W-:Y:S04]  /*142d80*/  STL.64 [R1+0xd970], R22 ;  /* 0x00d9701601007387 */ /* 0x0001e80000100a00 */
[----:B0-----:R-:W2:Y:S04]  /*142d90*/  LDL R22, [R1] ;  /* 0x0000000001167983 */ /* 0x001ea80000100800 */
[----:B------:R-:W2:Y:S04]  /*142da0*/  LDL R23, [R1+0x4] ;  /* 0x0000040001177983 */ /* 0x000ea80000100800 */
[----:B------:R-:W-:Y:S04]  /*142db0*/  STL.64 [R1+0xd968], R20 ;  /* 0x00d9681401007387 */ /* 0x000fe80000100a00 */
        /* <DEDUP_REMOVED lines=17> */
[----:B------:R-:W3:Y:S04]  /*142ed0*/  LDL.LU R7, [R1+0x20bc] ;  /* 0x0020bc0001077983 */ /* 0x000ee80000300800 */
[----:B------:R0:W-:Y:S04]  /*142ee0*/  STL [R1+0x73dc], R0 ;  /* 0x0073dc0001007387 */ /* 0x0001e80000100800 */
[----:B0-----:R-:W4:Y:S01]  /*142ef0*/  LDL.LU R0, [R1+0x6e90] ;  /* 0x006e900001007983 */ /* 0x001f220000300800 */
[----:B--2---:R-:W-:Y:S03]  /*142f00*/  HMMA.16816.F32 R20, R12, R22, R24 ;  /* 0x000000160c14723c */ /* 0x004fe60000001818 */
[----:B------:R-:W4:Y:S04]  /*142f10*/  LDL.LU.64 R26, [R1+0xd980] ;  /* 0x00d98000011a7983 */ /* 0x000f280000300a00 */
[----:B------:R-:W2:-:S12]  /*142f20*/  LDL.LU.64 R24, [R1+0xd978] ;  /* 0x00d9780001187983 */ /* 0x000e980000300a00 */
[----:B------:R-:W-:Y:S04]  /*142f30*/  STL.64 [R1+0x31b0], R20 ;  /* 0x0031b01401007387 */ /* 0x000fe80000100a00 */
[----:B------:R0:W-:Y:S04]  /*142f40*/  STL.64 [R1+0x31b8], R22 ;  /* 0x0031b81601007387 */ /* 0x0001e80000100a00 */
[----:B0-----:R-:W2:Y:S04]  /*142f50*/  LDL.LU.64 R22, [R1+0xd970] ;  /* 0x00d9700001167983 */ /* 0x001ea80000300a00 */
[----:B------:R-:W2:Y:S04]  /*142f60*/  LDL.LU.64 R20, [R1+0xd968] ;  /* 0x00d9680001147983 */ /* 0x000ea80000300a00 */
[----:B------:R0:W-:Y:S01]  /*142f70*/  STL [R1+0xd8e4], R28 ;  /* 0x00d8e41c01007387 */ /* 0x0001e20000100800 */
[----:B---3--:R-:W-:Y:S03]  /*142f80*/  HMMA.16816.F32 R4, R12, R28, R4 ;  /* 0x0000001c0c04723c */ /* 0x008fe60000001804 */
[----:B0-----:R-:W3:-:S15]  /*142f90*/  LDL.LU R28, [R1+0x6e80] ;  /* 0x006e8000011c7983 */ /* 0x001ede0000300800 */
[----:B------:R-:W-:Y:S01]  /*142fa0*/  NOP ;  /* 0x0000000000007918 */ /* 0x000fe20000000000 */
[----:B------:R-:W-:Y:S04]  /*142fb0*/  STL.64 [R1+0x31a0], R4 ;  /* 0x0031a00401007387 */ /* 0x000fe80000100a00 */
[----:B------:R-:W-:Y:S04]  /*142fc0*/  STL.64 [R1+0x31a8], R6 ;  /* 0x0031a80601007387 */ /* 0x000fe80000100a00 */
[----:B------:R0:W-:Y:S04]  /*142fd0*/  STL [R1+0xd8e0], R29 ;  /* 0x00d8e01d01007387 */ /* 0x0001e80000100800 */
[----:B0-----:R-:W3:Y:S01]  /*142fe0*/  LDL.LU R29, [R1+0x6e88] ;  /* 0x006e8800011d7983 */ /* 0x001ee20000300800 */
        /* <DEDUP_REMOVED lines=83> */
[----:B------:R0:W-:Y:S04]  /*143520*/  STL.64 [R1+0xd6e0], R18 ;  /* 0x00d6e01201007387 */ /* 0x0001e80000100a00 */
[----:B0-----:R-:W3:Y:S04]  /*143530*/  LDL.LU R19, [R1+0x6e7c] ;  /* 0x006e7c0001137983 */ /* 0x001ee80000300800 */
[----:B------:R-:W-:Y:S01]  /*143540*/  STL.64 [R1+0xd6d8], R16 ;  /* 0x00d6d81001007387 */ /* 0x000fe20000100a00 */
        /* <DEDUP_REMOVED lines=24> */
[----:B---3--:R-:W-:-:S02]  /*1436d0*/  IMAD R16, R20, 0x100, R19 ;  /* 0x0000010014107824 */ /* 0x008fc400078e0213 */
[----:B------:R-:W-:Y:S01]  /*1436e0*/  IMAD R28, R28, 0x100, R21 ;  /* 0x000001001c1c7824 */ /* 0x000fe200078e0215 */
[----:B------:R-:W-:Y:S01]  /*1436f0*/  STL.64 [R1+0xd6a0], R6 ;  /* 0x00d6a00601007387 */ /* 0x000fe20000100a00 */
[----:B------:R-:W-:Y:S02]  /*143700*/  IMAD R29, R29, 0x100, R22 ;  /* 0x000001001d1d7824 */ /* 0x000fe400078e0216 */
[----:B------:R-:W-:Y:S01]  /*143710*/  IMAD R0, R0, 0x100, R23 ;  /* 0x0000010000007824 */ /* 0x000fe200078e0217 */
[----:B------:R2:W-:Y:S04]  /*143720*/  STL.64 [R1+0xd698], R4 ;  /* 0x00d6980401007387 */ /* 0x0005e80000100a00 */
[----:B------:R-:W-:Y:S04]  /*143730*/  STL.64 [R1+0xd6c0], R10 ;  /* 0x00d6c00a01007387 */ /* 0x000fe80000100a00 */
[----:B----4-:R0:W-:Y:S01]  /*143740*/  STL.64 [R1+0xd6b8], R8 ;  /* 0x00d6b80801007387 */ /* 0x0101e20000100a00 */
[----:B--2---:R-:W-:Y:S01]  /*143750*/  HMMA.16816.F32 R4, R12, R8, R24 ;  /* 0x000000080c04723c */ /* 0x004fe20000001818 */
[----:B------:R-:W-:-:S15]  /*143760*/  F2FP.F16.E4M3.UNPACK_B R12, R16 ;  /* 0x00000010ff0c723e */ /* 0x000fde00020006ff */
[----:B------:R-:W-:-:S03]  /*143770*/  NOP ;  /* 0x0000000000007918 */ /* 0x000fc60000000000 */
[----:B------:R-:W-:Y:S04]  /*143780*/  STL.64 [R1+0x490], R4 ;  /* 0x0004900401007387 */ /* 0x000fe80000100a00 */
[----:B------:R-:W-:Y:S04]  /*143790*/  STL.64 [R1+0x498], R6 ;  /* 0x0004980601007387 */ /* 0x000fe80000100a00 */
[----:B0-----:R-:W2:Y:S04]  /*1437a0*/  LDL.LU R8, [R1+0x1df0] ;  /* 0x001df00001087983 */ /* 0x001ea80000300800 */
[----:B------:R-:W2:Y:S04]  /*1437b0*/  LDL.LU R9, [R1+0x1df4] ;  /* 0x001df40001097983 */ /* 0x000ea80000300800 */
[----:B------:R-:W3:Y:S04]  /*1437c0*/  LDL.LU R10, [R1+0x1df8] ;  /* 0x001df800010a7983 */ /* 0x000ee80000300800 */
[----:B------:R-:W3:Y:S04]  /*1437d0*/  LDL.LU R11, [R1+0x1dfc] ;  /* 0x001dfc00010b7983 */ /* 0x000ee80000300800 */
[----:B---3--:R-:W-:Y:S04]  /*1437e0*/  STL.64 [R1+0xd720], R10 ;  /* 0x00d7200a01007387 */ /* 0x008fe80000100a00 */
[----:B--2---:R-:W-:Y:S04]  /*1437f0*/  STL.64 [R1+0xd718], R8 ;  /* 0x00d7180801007387 */ /* 0x004fe80000100a00 */
[----:B------:R-:W2:Y:S04]  /*143800*/  LDL R26, [R1] ;  /* 0x00000000011a7983 */ /* 0x000ea80000100800 */
[----:B------:R-:W2:Y:S04]  /*143810*/  LDL R27, [R1+0x4] ;  /* 0x00000400011b7983 */ /* 0x000ea80000100800 */
[----:B------:R-:W3:Y:S04]  /*143820*/  LDL.LU R20, [R1+0x1e00] ;  /* 0x001e000001147983 */ /* 0x000ee80000300800 */
[----:B------:R-:W3:Y:S04]  /*143830*/  LDL.LU R21, [R1+0x1e04] ;  /* 0x001e040001157983 */ /* 0x000ee80000300800 */
[----:B------:R-:W4:Y:S04]  /*143840*/  LDL.LU R22, [R1+0x1e08] ;  /* 0x001e080001167983 */ /* 0x000f280000300800 */
[----:B------:R-:W4:Y:S04]  /*143850*/  LDL.LU R23, [R1+0x1e0c] ;  /* 0x001e0c0001177983 */ /* 0x000f280000300800 */
[----:B----4-:R0:W-:Y:S04]  /*143860*/  STL.64 [R1+0xd730], R22 ;  /* 0x00d7301601007387 */ /* 0x0101e80000100a00 */
[----:B---3--:R-:W-:Y:S04]  /*143870*/  STL.64 [R1+0xd728], R20 ;  /* 0x00d7281401007387 */ /* 0x008fe80000100a00 */
[----:B------:R-:W3:Y:S04]  /*143880*/  LDL R24, [R1+0x8] ;  /* 0x0000080001187983 */ /* 0x000ee80000100800 */
[----:B------:R-:W3:Y:S04]  /*143890*/  LDL R25, [R1+0xc] ;  /* 0x00000c0001197983 */ /* 0x000ee80000100800 */
[----:B--2---:R-:W-:Y:S04]  /*1438a0*/  STL.64 [R1+0xd740], R26 ;  /* 0x00d7401a01007387 */ /* 0x004fe80000100a00 */
[----:B---3--:R1:W-:Y:S04]  /*1438b0*/  STL.64 [R1+0xd738], R24 ;  /* 0x00d7381801007387 */ /* 0x0083e80000100a00 */
        /* <DEDUP_REMOVED lines=153> */
[----:B------:R-:W-:-:S03]  /*144250*/  F2FP.F16.E4M3.UNPACK_B R13, R28 ;  /* 0x0000001cff0d723e */ /* 0x000fc600020006ff */
[----:B---3--:R-:W-:Y:S04]  /*144260*/  STL.64 [R1+0xd8d8], R26 ;  /* 0x00d8d81a01007387 */ /* 0x008fe80000100a00 */
[----:B--2---:R0:W-:Y:S04]  /*144270*/  STL.64 [R1+0xd8d0], R24 ;  /* 0x00d8d01801007387 */ /* 0x0041e80000100a00 */
[----:B0-----:R-:W4:Y:S04]  /*144280*/  LDL.LU R24, [R1+0x1fc0] ;  /* 0x001fc00001187983 */ /* 0x001f280000300800 */
[----:B------:R-:W4:Y:S04]  /*144290*/  LDL.LU R25, [R1+0x1fc4] ;  /* 0x001fc40001197983 */ /* 0x000f280000300800 */
[----:B------:R-:W4:Y:S04]  /*1442a0*/  LDL.LU R26, [R1+0x1fc8] ;  /* 0x001fc800011a7983 */ /* 0x000f280000300800 */
[----:B------:R-:W4:Y:S01]  /*1442b0*/  LDL.LU R27, [R1+0x1fcc] ;  /* 0x001fcc00011b7983 */ /* 0x000f220000300800 */
[----:B------:R-:W-:-:S02]  /*1442c0*/  F2FP.F16.E4M3.UNPACK_B R14, R29 ;  /* 0x0000001dff0e723e */ /* 0x000fc400020006ff */
        /* <DEDUP_REMOVED lines=119> */
[----:B------:R-:W2:-:S13]  /*144a40*/  LDL.LU.64 R24, [R1+0xd738] ;  /* 0x00d7380001187983 */ /* 0x000e9a0000300a00 */
[----:B------:R-:W-:Y:S04]  /*144a50*/  STL.64 [R1+0x15d0], R20 ;  /* 0x0015d01401007387 */ /* 0x000fe80000100a00 */
[----:B------:R0:W-:Y:S04]  /*144a60*/  STL.64 [R1+0x15d8], R22 ;  /* 0x0015d81601007387 */ /* 0x0001e80000100a00 */
[----:B0-----:R-:W4:Y:S04]  /*144a70*/  LDL.LU.64 R22, [R1+0xd730] ;  /* 0x00d7300001167983 */ /* 0x001f280000300a00 */
[----:B------:R-:W4:Y:S04]  /*144a80*/  LDL.LU.64 R20, [R1+0xd728] ;  /* 0x00d7280001147983 */ /* 0x000f280000300a00 */
[----:B------:R-:W3:Y:S01]  /*144a90*/  LDL.LU R0, [R1+0x6eb0] ;  /* 0x006eb00001007983 */ /* 0x000ee20000300800 */
[----:B--2---:R-:W-:-:S15]  /*144aa0*/  HMMA.16816.F32 R8, R12, R24, R8 ;  /* 0x000000180c08723c */ /* 0x004fde0000001808 */
[----:B------:R-:W-:-:S04]  /*144ab0*/  NOP ;  /* 0x0000000000007918 */ /* 0x000fc80000000000 */
[----:B------:R-:W-:Y:S04]  /*144ac0*/  STL.64 [R1+0x3020], R8 ;  /* 0x0030200801007387 */ /* 0x000fe80000100a00 */
[----:B------:R0:W-:Y:S01]  /*144ad0*/  STL.64 [R1+0x3028], R10 ;  /* 0x0030280a01007387 */ /* 0x0001e20000100a00 */
[C---:B----4-:R-:W-:Y:S03]  /*144ae0*/  HMMA.16816.F32 R24, R12.reuse, R26, R20 ;  /* 0x0000001a0c18723c */ /* 0x050fe60000001814 */
[----:B0-----:R-:W2:Y:S04]  /*144af0*/  LDL.LU.64 R10, [R1+0xd720] ;  /* 0x00d72000010a7983 */ /* 0x001ea80000300a00 */
[----:B------:R-:W2:Y:S04]  /*144b00*/  LDL.LU.64 R8, [R1+0xd718] ;  /* 0x00d7180001087983 */ /* 0x000ea80000300a00 */
[----:B------:R-:W4:Y:S04]  /*144b10*/  LDL.LU.64 R22, [R1+0xd710] ;  /* 0x00d7100001167983 */ /* 0x000f280000300a00 */
[----:B------:R-:W3:Y:S04]  /*144b20*/  LDL.LU.64 R20, [R1+0xd708] ;  /* 0x00d7080001147983 */ /* 0x000ee80000300a00 */
[----:B------:R-:W-:Y:S04]  /*144b30*/  STL.64 [R1+0x3010], R24 ;  /* 0x0030101801007387 */ /* 0x000fe80000100a00 */
[----:B------:R0:W-:Y:S04]  /*144b40*/  STL.64 [R1+0x3018], R26 ;  /* 0x0030181a01007387 */ /* 0x0001e80000100a00 */
[----:B0-----:R-:W3:Y:S04]  /*144b50*/  LDL.LU.64 R26, [R1+0xd700] ;  /* 0x00d70000011a7983 */ /* 0x001ee80000300a00 */
[----:B------:R-:W4:Y:S04]  /*144b60*/  LDL.LU.64 R24, [R1+0xd6f8] ;  /* 0x00d6f80001187983 */ /* 0x000f280000300a00 */
[----:B------:R0:W-:Y:S01]  /*144b70*/  STL [R1+0xd674], R28 ;  /* 0x00d6741c01007387 */ /* 0x0001e20000100800 */
[----:B--2---:R-:W-:Y:S03]  /*144b80*/  HMMA.16816.F32 R8, R12, R28, R8 ;  /* 0x0000001c0c08723c */ /* 0x004fe60000001808 */
[----:B0-----:R-:W2:-:S15]  /*144b90*/  LDL.LU R28, [R1+0x6ea0] ;  /* 0x006ea000011c7983 */ /* 0x001e9e0000300800 */
[----:B------:R-:W-:Y:S01]  /*144ba0*/  NOP ;  /* 0x0000000000007918 */ /* 0x000fe20000000000 */
[----:B------:R-:W-:Y:S04]  /*144bb0*/  STL.64 [R1+0x3000], R8 ;  /* 0x0030000801007387 */ /* 0x000fe80000100a00 */
[----:B------:R-:W-:Y:S04]  /*144bc0*/  STL.64 [R1+0x3008], R10 ;  /* 0x0030080a01007387 */ /* 0x000fe80000100a00 */
[----:B------:R0:W-:Y:S01]  /*144bd0*/  STL [R1+0xd670], R29 ;  /* 0x00d6701d01007387 */ /* 0x0001e20000100800 */
[C---:B---3--:R-:W-:Y:S03]  /*144be0*/  HMMA.16816.F32 R4, R12.reuse, R26, R4 ;  /* 0x0000001a0c04723c */ /* 0x048fe60000001804 */
[----:B0-----:R-:W3:Y:S05]  /*144bf0*/  LDL.LU R29, [R1+0x6ea8] ;  /* 0x006ea800011d7983 */ /* 0x001eea0000300800 */
[C---:B----4-:R-:W-:Y:S11]  /*144c00*/  HMMA.16816.F32 R8, R12.reuse, R24, R16 ;  /* 0x000000180c08723c */ /* 0x050ff60000001810 */
[----:B------:R0:W-:Y:S04]  /*144c10*/  STL.64 [R1+0x2ff0], R4 ;  /* 0x002ff00401007387 */ /* 0x0001e80000100a00 */
[----:B------:R1:W-:Y:S04]  /*144c20*/  STL.64 [R1+0x2ff8], R6 ;  /* 0x002ff80601007387 */ /* 0x0003e80000100a00 */
[----:B0-----:R-:W4:Y:S04]  /*144c30*/  LDL.LU R4, [R1+0x1d60] ;  /* 0x001d600001047983 */ /* 0x001f280000300800 */
[----:B------:R0:W-:Y:S04]  /*144c40*/  STL.64 [R1+0x2fe0], R8 ;  /* 0x002fe00801007387 */ /* 0x0001e80000100a00 */
[----:B------:R0:W-:Y:S04]  /*144c50*/  STL.64 [R1+0x2fe8], R10 ;  /* 0x002fe80a01007387 */ /* 0x0001e80000100a00 */
[----:B------:R-:W4:Y:S04]  /*144c60*/  LDL.LU R5, [R1+0x1d64] ;  /* 0x001d640001057983 */ /* 0x000f280000300800 */
[----:B-1----:R-:W2:Y:S04]  /*144c70*/  LDL.LU R6, [R1+0x1d68] ;  /* 0x001d680001067983 */ /* 0x002ea80000300800 */
        /* <DEDUP_REMOVED lines=108> */
[----:B------:R0:W-:Y:S01]  /*145340*/  STL.64 [R1+0xd448], R8 ;  /* 0x00d4480801007387 */ /* 0x0001e20000100a00 */
        /* <DEDUP_REMOVED lines=1802> */
[----:B--2---:R0:W-:Y:S04]  /*14c3f0*/  STL.64 [R1+0xcae8], R8 ;  /* 0x00cae80801007387 */ /* 0x0041e80000100a00 */
[----:B------:R-:W2:Y:S04]  /*14c400*/  LDL R26, [R1] ;  /* 0x00000000011a7983 */ /* 0x000ea80000100800 */
        /* <DEDUP_REMOVED lines=164> */
[----:B------:R-:W-:-:S02]  /*14ce50*/  F2FP.F16.E4M3.UNPACK_B R13, R28 ;  /* 0x0000001cff0d723e */ /* 0x000fc400020006ff */
[----:B------:R-:W-:Y:S01]  /*14ce60*/  F2FP.F16.E4M3.UNPACK_B R14, R29 ;  /* 0x0000001dff0e723e */ /* 0x000fe200020006ff */
[----:B---3--:R-:W-:Y:S04]  /*14ce70*/  STL.64 [R1+0xcca8], R10 ;  /* 0x00cca80a01007387 */ /* 0x008fe80000100a00 */
[----:B--2---:R0:W-:Y:S04]  /*14ce80*/  STL.64 [R1+0xcca0], R8 ;  /* 0x00cca00801007387 */ /* 0x0041e80000100a00 */
[----:B0-----:R-:W4:Y:S04]  /*14ce90*/  LDL.LU R8, [R1+0x13c0] ;  /* 0x0013c00001087983 */ /* 0x001f280000300800 */
[----:B------:R-:W4:Y:S04]  /*14cea0*/  LDL.LU R9, [R1+0x13c4] ;  /* 0x0013c40001097983 */ /* 0x000f280000300800 */
[----:B------:R-:W4:Y:S04]  /*14ceb0*/  LDL.LU R10, [R1+0x13c8] ;  /* 0x0013c800010a7983 */ /* 0x000f280000300800 */
[----:B------:R-:W4:Y:S01]  /*14cec0*/  LDL.LU R11, [R1+0x13cc] ;  /* 0x0013cc00010b7983 */ /* 0x000f220000300800 */
[----:B------:R-:W-:-:S03]  /*14ced0*/  F2FP.F16.E4M3.UNPACK_B R15, R0 ;  /* 0x00000000ff0f723e */ /* 0x000fc600020006ff */
        /* <DEDUP_REMOVED lines=123> */
[C---:B----4-:R-:W-:Y:S08]  /*14d690*/  HMMA.16816.F32 R8, R12.reuse, R24, R8 ;  /* 0x000000180c08723c */ /* 0x050ff00000001808 */
[C---:B--2---:R-:W-:Y:S11]  /*14d6a0*/  HMMA.16816.F32 R24, R12.reuse, R26, R20 ;  /* 0x0000001a0c18723c */ /* 0x044ff60000001814 */
[----:B------:R-:W-:Y:S04]  /*14d6b0*/  STL.64 [R1+0x2a30], R8 ;  /* 0x002a300801007387 */ /* 0x000fe80000100a00 */
[----:B------:R0:W-:Y:S04]  /*14d6c0*/  STL.64 [R1+0x2a38], R10 ;  /* 0x002a380a01007387 */ /* 0x0001e80000100a00 */
[----:B0-----:R-:W2:Y:S04]  /*14d6d0*/  LDL.LU.64 R10, [R1+0xcaf0] ;  /* 0x00caf000010a7983 */ /* 0x001ea80000300a00 */
[----:B------:R-:W2:Y:S04]  /*14d6e0*/  LDL.LU.64 R8, [R1+0xcae8] ;  /* 0x00cae80001087983 */ /* 0x000ea80000300a00 */
[----:B------:R-:W4:Y:S04]  /*14d6f0*/  LDL.LU R0, [R1+0x6f50] ;  /* 0x006f500001007983 */ /* 0x000f280000300800 */
[----:B------:R-:W3:Y:S04]  /*14d700*/  LDL.LU.64 R22, [R1+0xcae0] ;  /* 0x00cae00001167983 */ /* 0x000ee80000300a00 */
[----:B------:R-:W3:Y:S04]  /*14d710*/  LDL.LU.64 R20, [R1+0xcad8] ;  /* 0x00cad80001147983 */ /* 0x000ee80000300a00 */
[----:B------:R-:W-:Y:S04]  /*14d720*/  STL.64 [R1+0xbe0], R24 ;  /* 0x000be01801007387 */ /* 0x000fe80000100a00 */
[----:B------:R0:W-:Y:S04]  /*14d730*/  STL.64 [R1+0xbe8], R26 ;  /* 0x000be81a01007387 */ /* 0x0001e80000100a00 */
[----:B0-----:R-:W3:Y:S04]  /*14d740*/  LDL.LU.64 R26, [R1+0xcad0] ;  /* 0x00cad000011a7983 */ /* 0x001ee80000300a00 */
[----:B------:R-:W4:Y:S04]  /*14d750*/  LDL.LU.64 R24, [R1+0xcac8] ;  /* 0x00cac80001187983 */ /* 0x000f280000300a00 */
[----:B------:R0:W-:Y:S01]  /*14d760*/  STL [R1+0xca3c], R28 ;  /* 0x00ca3c1c01007387 */ /* 0x0001e20000100800 */
[C---:B--2---:R-:W-:Y:S03]  /*14d770*/  HMMA.16816.F32 R8, R12.reuse, R28, R8 ;  /* 0x0000001c0c08723c */ /* 0x044fe60000001808 */
[----:B0-----:R-:W2:Y:S05]  /*14d780*/  LDL.LU R28, [R1+0x6f40] ;  /* 0x006f4000011c7983 */ /* 0x001eaa0000300800 */
[C---:B---3--:R-:W-:Y:S11]  /*14d790*/  HMMA.16816.F32 R4, R12.reuse, R26, R4 ;  /* 0x0000001a0c04723c */ /* 0x048ff60000001804 */
[----:B------:R-:W-:Y:S04]  /*14d7a0*/  STL.64 [R1+0x2a20], R8 ;  /* 0x002a200801007387 */ /* 0x000fe80000100a00 */
[----:B------:R-:W-:Y:S04]  /*14d7b0*/  STL.64 [R1+0x2a28], R10 ;  /* 0x002a280a01007387 */ /* 0x000fe80000100a00 */
[----:B------:R0:W-:Y:S04]  /*14d7c0*/  STL [R1+0xca38], R29 ;  /* 0x00ca381d01007387 */ /* 0x0001e80000100800 */
[----:B0-----:R-:W3:Y:S01]  /*14d7d0*/  LDL.LU R29, [R1+0x6f48] ;  /* 0x006f4800011d7983 */ /* 0x001ee20000300800 */
[C---:B----4-:R-:W-:Y:S03]  /*14d7e0*/  HMMA.16816.F32 R8, R12.reuse, R24, R16 ;  /* 0x000000180c08723c */ /* 0x050fe60000001810 */
[----:B------:R0:W-:Y:S04]  /*14d7f0*/  STL.64 [R1+0xbc0], R4 ;  /* 0x000bc00401007387 */ /* 0x0001e80000100a00 */
[----:B------:R1:W-:Y:S04]  /*14d800*/  STL.64 [R1+0xbc8], R6 ;  /* 0x000bc80601007387 */ /* 0x0003e80000100a00 */
[----:B0-----:R-:W4:Y:S08]  /*14d810*/  LDL.LU R4, [R1+0x11d0] ;  /* 0x0011d00001047983 */ /* 0x001f300000300800 */
        /* <DEDUP_REMOVED lines=105> */
[----:B------:R-:W2:Y:S04]  /*14deb0*/  LDL.LU.64 R24, [R1+0xca48] ;  /* 0x00ca480001187983 */ /* 0x000ea80000300a00 */
[----:B------:R-:W-:Y:S04]  /*14dec0*/  STL.64 [R1+0xc7f8], R6 ;  /* 0x00c7f80601007387 */ /* 0x000fe80000100a00 */
[----:B------:R2:W-:Y:S04]  /*14ded0*/  STL.64 [R1+0xc7f0], R4 ;  /* 0x00c7f00401007387 */ /* 0x0005e80000100a00 */
[----:B------:R-:W4:Y:S01]  /*14dee0*/  LDL.LU R16, [R1+0xdf0] ;  /* 0x000df00001107983 */ /* 0x000f220000300800 */
[----:B---3--:R-:W-:-:S02]  /*14def0*/  IMAD R3, R20, 0x100, R19 ;  /* 0x0000010014037824 */ /* 0x008fc400078e0213 */
[----:B------:R-:W-:Y:S02]  /*14df00*/  IMAD R28, R28, 0x100, R21 ;  /* 0x000001001c1c7824 */ /* 0x000fe400078e0215 */
[----:B------:R-:W-:Y:S02]  /*14df10*/  IMAD R29, R29, 0x100, R22 ;  /* 0x000001001d1d7824 */ /* 0x000fe400078e0216 */
[----:B------:R-:W-:Y:S01]  /*14df20*/  IMAD R0, R0, 0x100, R23 ;  /* 0x0000010000007824 */ /* 0x000fe200078e0217 */
[----:B--2---:R-:W-:-:S15]  /*14df30*/  HMMA.16816.F32 R4, R12, R8, R24 ;  /* 0x000000080c04723c */ /* 0x004fde0000001818 */
[----:B------:R-:W-:-:S04]  /*14df40*/  NOP ;  /* 0x0000000000007918 */ /* 0x000fc80000000000 */
[----:B------:R0:W-:Y:S04]  /*14df50*/  STL.64 [R1+0x860], R4 ;  /* 0x0008600401007387 */ /* 0x0001e80000100a00 */
[----:B------:R1:W-:Y:S04]  /*14df60*/  STL.64 [R1+0x868], R6 ;  /* 0x0008680601007387 */ /* 0x0003e80000100a00 */
[----:B------:R-:W4:Y:S04]  /*14df70*/  LDL.LU R17, [R1+0xdf4] ;  /* 0x000df40001117983 */ /* 0x000f280000300800 */
[----:B------:R-:W2:Y:S04]  /*14df80*/  LDL.LU R18, [R1+0xdf8] ;  /* 0x000df80001127983 */ /* 0x000ea80000300800 */
[----:B------:R-:W2:Y:S04]  /*14df90*/  LDL.LU R19, [R1+0xdfc] ;  /* 0x000dfc0001137983 */ /* 0x000ea80000300800 */
[----:B--2---:R-:W-:Y:S04]  /*14dfa0*/  STL.64 [R1+0xc878], R18 ;  /* 0x00c8781201007387 */ /* 0x004fe80000100a00 */
[----:B----4-:R2:W-:Y:S04]  /*14dfb0*/  STL.64 [R1+0xc870], R16 ;  /* 0x00c8701001007387 */ /* 0x0105e80000100a00 */
[----:B0-----:R-:W3:Y:S04]  /*14dfc0*/  LDL.LU R4, [R1+0xe10] ;  /* 0x000e100001047983 */ /* 0x001ee80000300800 */
[----:B------:R-:W3:Y:S04]  /*14dfd0*/  LDL.LU R5, [R1+0xe14] ;  /* 0x000e140001057983 */ /* 0x000ee80000300800 */
[----:B-1----:R-:W4:Y:S04]  /*14dfe0*/  LDL.LU R6, [R1+0xe18] ;  /* 0x000e180001067983 */ /* 0x002f280000300800 */
[----:B------:R-:W4:Y:S04]  /*14dff0*/  LDL.LU R7, [R1+0xe1c] ;  /* 0x000e1c0001077983 */ /* 0x000f280000300800 */
[----:B----4-:R0:W-:Y:S04]  /*14e000*/  STL.64 [R1+0xc888], R6 ;  /* 0x00c8880601007387 */ /* 0x0101e80000100a00 */
[----:B---3--:R-:W-:Y:S04]  /*14e010*/  STL.64 [R1+0xc880], R4 ;  /* 0x00c8800401007387 */ /* 0x008fe80000100a00 */
[----:B------:R-:W3:Y:S04]  /*14e020*/  LDL R26, [R1] ;  /* 0x00000000011a7983 */ /* 0x000ee80000100800 */
[----:B------:R-:W3:Y:S04]  /*14e030*/  LDL R27, [R1+0x4] ;  /* 0x00000400011b7983 */ /* 0x000ee80000100800 */
[----:B------:R-:W4:Y:S04]  /*14e040*/  LDL R24, [R1+0x8] ;  /* 0x0000080001187983 */ /* 0x000f280000100800 */
[----:B------:R-:W4:Y:S04]  /*14e050*/  LDL R25, [R1+0xc] ;  /* 0x00000c0001197983 */ /* 0x000f280000100800 */
[----:B---3--:R-:W-:Y:S04]  /*14e060*/  STL.64 [R1+0xc898], R26 ;  /* 0x00c8981a01007387 */ /* 0x008fe80000100a00 */
[----:B----4-:R1:W-:Y:S04]  /*14e070*/  STL.64 [R1+0xc890], R24 ;  /* 0x00c8901801007387 */ /* 0x0103e80000100a00 */
[----:B--2---:R-:W2:Y:S04]  /*14e080*/  LDL.LU R16, [R1+0x1060] ;  /* 0x0010600001107983 */ /* 0x004ea80000300800 */
[----:B------:R-:W2:Y:S04]  /*14e090*/  LDL.LU R17, [R1+0x1064] ;  /* 0x0010640001117983 */ /* 0x000ea80000300800 */
[----:B------:R-:W3:Y:S04]  /*14e0a0*/  LDL.LU R18, [R1+0x1068] ;  /* 0x0010680001127983 */ /* 0x000ee80000300800 */
[----:B------:R-:W3:Y:S04]  /*14e0b0*/  LDL.LU R19, [R1+0x106c] ;  /* 0x00106c0001137983 */ /* 0x000ee80000300800 */
[----:B---3--:R-:W-:Y:S04]  /*14e0c0*/  STL.64 [R1+0xc8a8], R18 ;  /* 0x00c8a81201007387 */ /* 0x008fe80000100a00 */
[----:B--2---:R-:W-:Y:S04]  /*14e0d0*/  STL.64 [R1+0xc8a0], R16 ;  /* 0x00c8a01001007387 */ /* 0x004fe80000100a00 */
[----:B0-----:R-:W2:Y:S04]  /*14e0e0*/  LDL R6, [R1+0x10] ;  /* 0x0000100001067983 */ /* 0x001ea80000100800 */
[----:B------:R-:W2:Y:S04]  /*14e0f0*/  LDL R7, [R1+0x14] ;  /* 0x0000140001077983 */ /* 0x000ea80000100800 */
[----:B-1----:R-:W3:Y:S04]  /*14e100*/  LDL.LU R24, [R1+0x1070] ;  /* 0x0010700001187983 */ /* 0x002ee80000300800 */
        /* <DEDUP_REMOVED lines=267> */
[----:B------:R-:W4:Y:S01]  /*14f1c0*/  LDL.LU.64 R24, [R1+0xc8b0] ;  /* 0x00c8b00001187983 */ /* 0x000f220000300a00 */
[----:B--2---:R-:W-:-:S15]  /*14f1d0*/  HMMA.16816.F32 R16, R12, R4, R16 ;  /* 0x000000040c10723c */ /* 0x004fde0000001810 */
[----:B------:R-:W-:-:S04]  /*14f1e0*/  NOP ;  /* 0x0000000000007918 */ /* 0x000fc80000000000 */
[----:B------:R-:W-:Y:S04]  /*14f1f0*/  STL.64 [R1+0x2930], R16 ;  /* 0x0029301001007387 */ /* 0x000fe80000100a00 */
[----:B------:R0:W-:Y:S01]  /*14f200*/  STL.64 [R1+0x2938], R18 ;  /* 0x0029381201007387 */ /* 0x0001e20000100a00 */
[C---:B----4-:R-:W-:Y:S03]  /*14f210*/  HMMA.16816.F32 R4, R12.reuse, R6, R24 ;  /* 0x000000060c04723c */ /* 0x050fe60000001818 */
        /* <DEDUP_REMOVED lines=19> */
[----:B0-----:R-:W4:Y:S04]  /*14f350*/  LDL.LU.64 R26, [R1+0xc858] ;  /* 0x00c85800011a7983 */ /* 0x001f280000300a00 */
[----:B------:R-:W2:Y:S01]  /*14f360*/  LDL.LU.64 R24, [R1+0xc850] ;  /* 0x00c8500001187983 */ /* 0x000ea20000300a00 */
[----:B------:R-:W-:Y:S03]  /*14f370*/  HMMA.16816.F32 R8, R12, R28, R8 ;  /* 0x0000001c0c08723c */ /* 0x000fe60000001808 */
[----:B------:R0:W-:Y:S04]  /*14f380*/  STL.64 [R1+0xc678], R28 ;  /* 0x00c6781c01007387 */ /* 0x0001e80000100a00 */
[----:B0-----:R-:W3:-:S12]  /*14f390*/  LDL.LU R28, [R1+0x6f68] ;  /* 0x006f6800011c7983 */ /* 0x001ed80000300800 */
        /* <DEDUP_REMOVED lines=62> */
[----:B------:R0:W-:Y:S04]  /*14f780*/  STL.64 [R1+0xc788], R22 ;  /* 0x00c7881601007387 */ /* 0x0001e80000100a00 */
[----:B0-----:R-:W3:Y:S04]  /*14f790*/  LDL.LU R22, [R1+0x6f60] ;  /* 0x006f600001167983 */ /* 0x001ee80000300800 */
[----:B------:R-:W3:Y:S01]  /*14f7a0*/  LDL.LU R23, [R1+0x6f6c] ;  /* 0x006f6c0001177983 */ /* 0x000ee20000300800 */
        /* <DEDUP_REMOVED lines=50> */
[----:B---3--:R-:W-:-:S03]  /*14fad0*/  IMAD R2, R21, 0x100, R19 ;  /* 0x0000010015027824 */ /* 0x008fc600078e0213 */
[----:B------:R-:W-:Y:S04]  /*14fae0*/  STL.64 [R1+0xc600], R6 ;  /* 0x00c6000601007387 */ /* 0x000fe80000100a00 */
[----:B------:R0:W-:Y:S04]  /*14faf0*/  STL.64 [R1+0xc5f8], R4 ;  /* 0x00c5f80401007387 */ /* 0x0001e80000100a00 */
[----:B------:R1:W-:Y:S01]  /*14fb00*/  STL [R1+0xcf0], R2 ;  /* 0x000cf00201007387 */ /* 0x0003e20000100800 */
[----:B------:R-:W-:Y:S02]  /*14fb10*/  IMAD R0, R0, 0x100, R29 ;  /* 0x0000010000007824 */ /* 0x000fe400078e021d */
[----:B0-----:R-:W-:-:S02]  /*14fb20*/  IMAD R5, R28, 0x100, R23 ;  /* 0x000001001c057824 */ /* 0x001fc400078e0217 */
[----:B------:R-:W2:Y:S01]  /*14fb30*/  LDL R28, [R1+0x48] ;  /* 0x00004800011c7983 */ /* 0x000ea20000100800 */
[----:B----4-:R-:W-:-:S15]  /*14fb40*/  HMMA.16816.F32 R12, R12, R8, R24 ;  /* 0x000000080c0c723c */ /* 0x010fde0000001818 */
[----:B------:R-:W-:-:S04]  /*14fb50*/  NOP ;  /* 0x0000000000007918 */ /* 0x000fc80000000000 */
[----:B------:R-:W-:Y:S04]  /*14fb60*/  STL.64 [R1+0x7b0], R12 ;  /* 0x0007b00c01007387 */ /* 0x000fe80000100a00 */
[----:B------:R-:W-:Y:S04]  /*14fb70*/  STL.64 [R1+0x7b8], R14 ;  /* 0x0007b80e01007387 */ /* 0x000fe80000100a00 */
[----:B------:R-:W2:Y:S04]  /*14fb80*/  LDL R29, [R1+0x4c] ;  /* 0x00004c00011d7983 */ /* 0x000ea80000100800 */
[----:B--2---:R-:W-:Y:S04]  /*14fb90*/  STL.64 [R1+0xc740], R28 ;  /* 0x00c7401c01007387 */ /* 0x004fe80000100a00 */
[----:B------:R-:W2:Y:S04]  /*14fba0*/  LDL.LU R24, [R1+0xb70] ;  /* 0x000b700001187983 */ /* 0x000ea80000300800 */
[----:B------:R-:W2:Y:S04]  /*14fbb0*/  LDL.LU R25, [R1+0xb74] ;  /* 0x000b740001197983 */ /* 0x000ea80000300800 */
[----:B------:R-:W3:Y:S04]  /*14fbc0*/  LDL.LU R26, [R1+0xb78] ;  /* 0x000b7800011a7983 */ /* 0x000ee80000300800 */
[----:B------:R-:W3:Y:S04]  /*14fbd0*/  LDL.LU R27, [R1+0xb7c] ;  /* 0x000b7c00011b7983 */ /* 0x000ee80000300800 */
[----:B---3--:R-:W-:Y:S04]  /*14fbe0*/  STL.64 [R1+0xc750], R26 ;  /* 0x00c7501a01007387 */ /* 0x008fe80000100a00 */
[----:B--2---:R-:W-:Y:S04]  /*14fbf0*/  STL.64 [R1+0xc748], R24 ;  /* 0x00c7481801007387 */ /* 0x004fe80000100a00 */
[----:B-1----:R-:W2:Y:S04]  /*14fc00*/  LDL R2, [R1+0x60] ;  /* 0x0000600001027983 */ /* 0x002ea80000100800 */
[----:B------:R-:W2:Y:S04]  /*14fc10*/  LDL R3, [R1+0x64] ;  /* 0x0000640001037983 */ /* 0x000ea80000100800 */
[----:B------:R-:W3:Y:S04]  /*14fc20*/  LDL R18, [R1+0x50] ;  /* 0x0000500001127983 */ /* 0x000ee80000100800 */
[----:B------:R-:W3:Y:S04]  /*14fc30*/  LDL R19, [R1+0x54] ;  /* 0x0000540001137983 */ /* 0x000ee80000100800 */
[----:B--2---:R-:W-:Y:S04]  /*14fc40*/  STL.64 [R1+0xc7c0], R2 ;  /* 0x00c7c00201007387 */ /* 0x004fe80000100a00 */
[----:B------:R-:W2:Y:S04]  /*14fc50*/  LDL.64 R16, [R1+0x58] ;  /* 0x0000580001107983 */ /* 0x000ea80000100a00 */
[----:B---3--:R-:W-:Y:S04]  /*14fc60*/  STL.64 [R1+0xc760], R18 ;  /* 0x00c7601201007387 */ /* 0x008fe80000100a00 */
[----:B--2---:R-:W-:Y:S04]  /*14fc70*/  STL.64 [R1+0xc758], R16 ;  /* 0x00c7581001007387 */ /* 0x004fe80000100a00 */
[----:B------:R0:W-:Y:S04]  /*14fc80*/  STL [R1+0xc5cc], R8 ;  /* 0x00c5cc0801007387 */ /* 0x0001e80000100800 */
[----:B------:R1:W-:Y:S04]  /*14fc90*/  STL [R1+0xc5c8], R9 ;  /* 0x00c5c80901007387 */ /* 0x0003e80000100800 */
[----:B------:R2:W-:Y:S04]  /*14fca0*/  STL.64 [R1+0xc638], R10 ;  /* 0x00c6380a01007387 */ /* 0x0005e80000100a00 */
[----:B0-----:R-:W3:Y:S04]  /*14fcb0*/  LDL.LU R8, [R1+0xb90] ;  /* 0x000b900001087983 */ /* 0x001ee80000300800 */
[----:B-1----:R-:W3:Y:S04]  /*14fcc0*/  LDL.LU R9, [R1+0xb94] ;  /* 0x000b940001097983 */ /* 0x002ee80000300800 */
[----:B--2---:R-:W2:Y:S04]  /*14fcd0*/  LDL.LU R10, [R1+0xb98] ;  /* 0x000b9800010a7983 */ /* 0x004ea80000300800 */
[----:B------:R-:W2:Y:S01]  /*14fce0*/  LDL.LU R11, [R1+0xb9c] ;  /* 0x000b9c00010b7983 */ /* 0x000ea20000300800 */
[----:B------:R-:W-:-:S03]  /*14fcf0*/  IMAD R4, R22, 0x100, R20 ;  /* 0x0000010016047824 */ /* 0x000fc600078e0214 */
[----:B------:R-:W4:Y:S04]  /*14fd00*/  LDL.64 R20, [R1+0x88] ;  /* 0x0000880001147983 */ /* 0x000f280000100a00 */
[----:B--2---:R-:W-:Y:S04]  /*14fd10*/  STL.64 [R1+0xc770], R10 ;  /* 0x00c7700a01007387 */ /* 0x004fe80000100a00 */
[----:B---3--:R-:W-:Y:S04]  /*14fd20*/  STL.64 [R1+0xc768], R8 ;  /* 0x00c7680801007387 */ /* 0x008fe80000100a00 */
[----:B------:R-:W2:Y:S04]  /*14fd30*/  LDL.LU R24, [R1+0xbf0] ;  /* 0x000bf00001187983 */ /* 0x000ea80000300800 */
[----:B------:R-:W2:Y:S04]  /*14fd40*/  LDL.LU R25, [R1+0xbf4] ;  /* 0x000bf40001197983 */ /* 0x000ea80000300800 */
[----:B------:R-:W3:Y:S04]  /*14fd50*/  LDL.LU R26, [R1+0xbf8] ;  /* 0x000bf800011a7983 */ /* 0x000ee80000300800 */
[----:B------:R-:W3:Y:S04]  /*14fd60*/  LDL.LU R27, [R1+0xbfc] ;  /* 0x000bfc00011b7983 */ /* 0x000ee80000300800 */
[----:B------:R-:W2:Y:S04]  /*14fd70*/  LDL R6, [R1+0x90] ;  /* 0x0000900001067983 */ /* 0x000ea80000100800 */
[----:B------:R-:W2:Y:S04]  /*14fd80*/  LDL R7, [R1+0x94] ;  /* 0x0000940001077983 */ /* 0x000ea80000100800 */
[----:B--2---:R-:W-:Y:S04]  /*14fd90*/  STL.64 [R1+0xc7c8], R6 ;  /* 0x00c7c80601007387 */ /* 0x004fe80000100a00 */
[----:B------:R-:W2:Y:S01]  /*14fda0*/  LDL.64 R22, [R1+0x80] ;  /* 0x0000800001167983 */ /* 0x000ea20000100a00 */
[----:B------:R-:W-:-:S02]  /*14fdb0*/  IMAD.MOV.U32 R14, RZ, RZ, R4 ;  /* 0x000000ffff0e7224 */ /* 0x000fc400078e0004 */
[----:B------:R-:W-:Y:S01]  /*14fdc0*/  IMAD.MOV.U32 R15, RZ, RZ, R5 ;  /* 0x000000ffff0f7224 */ /* 0x000fe200078e0005 */
[----:B--2---:R-:W-:Y:S04]  /*14fdd0*/  STL.64 [R1+0xc7b8], R22 ;  /* 0x00c7b81601007387 */ /* 0x004fe80000100a00 */
[----:B----4-:R0:W-:Y:S04]  /*14fde0*/  STL.64 [R1+0xc7b0], R20 ;  /* 0x00c7b01401007387 */ /* 0x0101e80000100a00 */
[----:B0-----:R-:W2:Y:S04]  /*14fdf0*/  LDL.LU R20, [R1+0xc90] ;  /* 0x000c900001147983 */ /* 0x001ea80000300800 */
[----:B------:R-:W2:Y:S04]  /*14fe00*/  LDL.LU R21, [R1+0xc94] ;  /* 0x000c940001157983 */ /* 0x000ea80000300800 */
[----:B------:R-:W2:Y:S04]  /*14fe10*/  LDL.LU R22, [R1+0xc98] ;  /* 0x000c980001167983 */ /* 0x000ea80000300800 */
[----:B------:R-:W2:Y:S04]  /*14fe20*/  LDL.LU R23, [R1+0xc9c] ;  /* 0x000c9c0001177983 */ /* 0x000ea80000300800 */
[----:B------:R-:W4:Y:S04]  /*14fe30*/  LDL.LU R13, [R1+0xcf0] ;  /* 0x000cf000010d7983 */ /* 0x000f280000300800 */
[----:B------:R-:W2:Y:S04]  /*14fe40*/  LDL.LU R4, [R1+0xcb0] ;  /* 0x000cb00001047983 */ /* 0x000ea80000300800 */
[----:B------:R-:W2:Y:S04]  /*14fe50*/  LDL.LU R5, [R1+0xcb4] ;  /* 0x000cb40001057983 */ /* 0x000ea80000300800 */
[----:B------:R-:W2:Y:S04]  /*14fe60*/  LDL.LU R6, [R1+0xcb8] ;  /* 0x000cb80001067983 */ /* 0x000ea80000300800 */
[----:B------:R-:W2:Y:S04]  /*14fe70*/  LDL.LU R7, [R1+0xcbc] ;  /* 0x000cbc0001077983 */ /* 0x000ea80000300800 */
[----:B------:R-:W2:Y:S04]  /*14fe80*/  LDL.64 R2, [R1+0x98] ;  /* 0x0000980001027983 */ /* 0x000ea80000100a00 */
[----:B---3--:R-:W-:Y:S04]  /*14fe90*/  STL.64 [R1+0xc780], R26 ;  /* 0x00c7801a01007387 */ /* 0x008fe80000100a00 */
[----:B------:R0:W-:Y:S04]  /*14fea0*/  STL.64 [R1+0xc778], R24 ;  /* 0x00c7781801007387 */ /* 0x0001e80000100a00 */
[----:B------:R-:W3:Y:S04]  /*14feb0*/  LDL R18, [R1+0x70] ;  /* 0x0000700001127983 */ /* 0x000ee80000100800 */
[----:B------:R-:W3:Y:S04]  /*14fec0*/  LDL R19, [R1+0x74] ;  /* 0x0000740001137983 */ /* 0x000ee80000100800 */
        /* <DEDUP_REMOVED lines=10> */
[----:B----4-:R-:W-:-:S02]  /*14ff70*/  F2FP.F16.E4M3.UNPACK_B R12, R13 ;  /* 0x0000000dff0c723e */ /* 0x010fc400020006ff */
[----:B------:R-:W-:Y:S02]  /*14ff80*/  F2FP.F16.E4M3.UNPACK_B R13, R14 ;  /* 0x0000000eff0d723e */ /* 0x000fe400020006ff */
[----:B------:R-:W-:Y:S02]  /*14ff90*/  F2FP.F16.E4M3.UNPACK_B R14, R15 ;  /* 0x0000000fff0e723e */ /* 0x000fe400020006ff */
[----:B------:R-:W-:-:S07]  /*14ffa0*/  F2FP.F16.E4M3.UNPACK_B R15, R0 ;  /* 0x00000000ff0f723e */ /* 0x000fce00020006ff */
[----:B------:R-:W-:Y:S01]  /*14ffb0*/  HMMA.16816.F32 R4, R12, R2, R4 ;  /* 0x000000020c04723c */ /* 0x000fe20000001804 */
[----:B--2---:R-:W-:Y:S04]  /*14ffc0*/  STL.64 [R1+0xc7a8], R26 ;  /* 0x00c7a81a01007387 */ /* 0x004fe80000100a00 */
[----:B------:R0:W-:Y:S04]  /*14ffd0*/  STL.64 [R1+0xc7a0], R24 ;  /* 0x00c7a01801007387 */ /* 0x0001e80000100a00 */
[----:B0-----:R-:W2:Y:S04]  /*14ffe0*/  LDL.LU R24, [R1+0xc70] ;  /* 0x000c700001187983 */ /* 0x001ea80000300800 */
[----:B------:R-:W2:Y:S04]  /*14fff0*/  LDL.LU R25, [R1+0xc74] ;  /* 0x000c740001197983 */ /* 0x000ea80000300800 */
[----:B------:R-:W2:Y:S04]  /*150000*/  LDL.LU R26, [R1+0xc78] ;  /* 0x000c7800011a7983 */ /* 0x000ea80000300800 */
[----:B------:R-:W2:Y:S04]  /*150010*/  LDL.LU R27, [R1+0xc7c] ;  /* 0x000c7c00011b7983 */ /* 0x000ea80000300800 */
[----:B------:R-:W4:Y:S04]  /*150020*/  LDL.64 R16, [R1+0x78] ;  /* 0x0000780001107983 */ /* 0x000f280000100a00 */
[----:B------:R-:W3:Y:S04]  /*150030*/  LDL.LU R8, [R1+0xc10] ;  /* 0x000c100001087983 */ /* 0x000ee80000300800 */
[----:B------:R-:W3:Y:S04]  /*150040*/  LDL.LU R9, [R1+0xc14] ;  /* 0x000c140001097983 */ /* 0x000ee80000300800 */
[----:B------:R-:W3:Y:S04]  /*150050*/  LDL.LU R10, [R1+0xc18] ;  /* 0x000c1800010a7983 */ /* 0x000ee80000300800 */
[----:B------:R-:W3:Y:S04]  /*150060*/  LDL.LU R11, [R1+0xc1c] ;  /* 0x000c1c00010b7983 */ /* 0x000ee80000300800 */
[----:B------:R-:W2:Y:S04]  /*150070*/  LDL.64 R28, [R1+0x68] ;  /* 0x00006800011c7983 */ /* 0x000ea80000100a00 */
[----:B------:R-:W-:Y:S04]  /*150080*/  STL.64 [R1+0x2880], R4 ;  /* 0x0028800401007387 */ /* 0x000fe80000100a00 */
[----:B------:R0:W-:Y:S04]  /*150090*/  STL.64 [R1+0x2888], R6 ;  /* 0x0028880601007387 */ /* 0x0001e80000100a00 */
[----:B0-----:R-:W2:Y:S01]  /*1500a0*/  LDL.LU.64 R6, [R1+0xc7c8] ;  /* 0x00c7c80001067983 */ /* 0x001ea20000300a00 */
[----:B------:R-:W-:-:S02]  /*1500b0*/  IMAD.MOV.U32 R5, RZ, RZ, R2 ;  /* 0x000000ffff057224 */ /* 0x000fc400078e0002 */
[----:B------:R-:W-:Y:S02]  /*1500c0*/  IMAD.MOV.U32 R4, RZ, RZ, R3 ;  /* 0x000000ffff047224 */ /* 0x000fe400078e0003 */
[----:B------:R-:W3:Y:S01]  /*1500d0*/  LDL.LU.64 R2, [R1+0xc7c0] ;  /* 0x00c7c00001027983 */ /* 0x000ee20000300a00 */
        /* <DEDUP_REMOVED lines=14> */
[----:B------:R-:W-:Y:S04]  /*1501c0*/  STL.64 [R1+0xc650], R6 ;  /* 0x00c6500601007387 */ /* 0x000fe80000100a00 */
[----:B------:R0:W-:Y:S04]  /*1501d0*/  STL.64 [R1+0xc648], R4 ;  /* 0x00c6480401007387 */ /* 0x0001e80000100a00 */
[----:B0-----:R-:W3:Y:S04]  /*1501e0*/  LDL.LU R4, [R1+0xbb0] ;  /* 0x000bb00001047983 */ /* 0x001ee80000300800 */
[----:B------:R-:W3:Y:S04]  /*1501f0*/  LDL.LU R5, [R1+0xbb4] ;  /* 0x000bb40001057983 */ /* 0x000ee80000300800 */
[----:B------:R-:W3:Y:S04]  /*150200*/  LDL.LU R6, [R1+0xbb8] ;  /* 0x000bb80001067983 */ /* 0x000ee80000300800 */
[----:B------:R-:W3:Y:S01]  /*150210*/  LDL.LU R7, [R1+0xbbc] ;  /* 0x000bbc0001077983 */ /* 0x000ee20000300800 */
[----:B------:R-:W-:-:S02]  /*150220*/  IMAD.MOV.U32 R20, RZ, RZ, R22 ;  /* 0x000000ffff147224 */ /* 0x000fc400078e0016 */
[----:B------:R-:W-:Y:S01]  /*150230*/  IMAD.MOV.U32 R21, RZ, RZ, R23 ;  /* 0x000000ffff157224 */ /* 0x000fe200078e0017 */
[----:B--2---:R-:W-:-:S15]  /*150240*/  HMMA.16816.F32 R24, R12, R22, R24 ;  /* 0x000000160c18723c */ /* 0x004fde0000001818 */
[----:B------:R-:W-:-:S04]  /*150250*/  NOP ;  /* 0x0000000000007918 */ /* 0x000fc80000000000 */
[----:B------:R-:W-:Y:S04]  /*150260*/  STL.64 [R1+0x2850], R24 ;  /* 0x0028501801007387 */ /* 0x000fe80000100a00 */
[----:B------:R0:W-:Y:S04]  /*150270*/  STL.64 [R1+0x2858], R26 ;  /* 0x0028581a01007387 */ /* 0x0001e80000100a00 */
[----:B0-----:R-:W4:Y:S04]  /*150280*/  LDL.LU.64 R26, [R1+0xc798] ;  /* 0x00c79800011a7983 */ /* 0x001f280000300a00 */
[----:B------:R-:W4:Y:S04]  /*150290*/  LDL.LU.64 R24, [R1+0xc790] ;  /* 0x00c7900001187983 */ /* 0x000f280000300a00 */
[----:B------:R-:W2:Y:S01]  /*1502a0*/  LDL.LU.64 R22, [R1+0xc788] ;  /* 0x00c7880001167983 */ /* 0x000ea20000300a00 */
[----:B----4-:R-:W-:Y:S03]  /*1502b0*/  HMMA.16816.F32 R24, R12, R16, R24 ;  /* 0x000000100c18723c */ /* 0x010fe60000001818 */
        /* <DEDUP_REMOVED lines=9> */
[----:B------:R-:W4:Y:S01]  /*150350*/  LDL.LU.64 R24, [R1+0xc778] ;  /* 0x00c7780001187983 */ /* 0x000f220000300a00 */
[----:B------:R-:W-:-:S02]  /*150360*/  IMAD.MOV.U32 R0, RZ, RZ, R17 ;  /* 0x000000ffff007224 */ /* 0x000fc400078e0011 */
[C---:B---3--:R-:W-:Y:S03]  /*150370*/  HMMA.16816.F32 R16, R12.reuse, R18, R8 ;  /* 0x000000120c10723c */ /* 0x048fe60000001808 */
[----:B------:R-:W-:Y:S04]  /*150380*/  STL [R1+0xc578], R0 ;  /* 0x00c5780001007387 */ /* 0x000fe80000100800 */
[----:B------:R-:W3:Y:S04]  /*150390*/  LDL.LU.64 R10, [R1+0xc770] ;  /* 0x00c77000010a7983 */ /* 0x000ee80000300a00 */
[----:B------:R-:W3:Y:S08]  /*1503a0*/  LDL.LU.64 R8, [R1+0xc768] ;  /* 0x00c7680001087983 */ /* 0x000ef00000300a00 */
[----:B------:R-:W-:Y:S04]  /*1503b0*/  STL.64 [R1+0x2830], R16 ;  /* 0x0028301001007387 */ /* 0x000fe80000100a00 */
[----:B------:R0:W-:Y:S04]  /*1503c0*/  STL.64 [R1+0x2838], R18 ;  /* 0x0028381201007387 */ /* 0x0001e80000100a00 */
[----:B0-----:R-:W3:Y:S04]  /*1503d0*/  LDL.LU.64 R18, [R1+0xc760] ;  /* 0x00c7600001127983 */ /* 0x001ee80000300a00 */
[----:B------:R-:W2:Y:S01]  /*1503e0*/  LDL.LU.64 R16, [R1+0xc758] ;  /* 0x00c7580001107983 */ /* 0x000ea20000300a00 */
[----:B------:R-:W-:Y:S01]  /*1503f0*/  IMAD.MOV.U32 R0, RZ, RZ, R29 ;  /* 0x000000ffff007224 */ /* 0x000fe200078e001d */
[----:B----4-:R-:W-:-:S15]  /*150400*/  HMMA.16816.F32 R24, R12, R28, R24 ;  /* 0x0000001c0c18723c */ /* 0x010fde0000001818 */
[----:B------:R-:W-:-:S04]  /*150410*/  NOP ;  /* 0x0000000000007918 */ /* 0x000fc80000000000 */
[----:B------:R-:W-:Y:S04]  /*150420*/  STL.64 [R1+0x2820], R24 ;  /* 0x0028201801007387 */ /* 0x000fe80000100a00 */
[----:B------:R0:W-:Y:S04]  /*150430*/  STL.64 [R1+0x2828], R26 ;  /* 0x0028281a01007387 */ /* 0x0001e80000100a00 */
[----:B0-----:R-:W4:Y:S04]  /*150440*/  LDL.LU.64 R26, [R1+0xc750] ;  /* 0x00c75000011a7983 */ /* 0x001f280000300a00 */
[----:B------:R-:W4:Y:S04]  /*150450*/  LDL.LU.64 R24, [R1+0xc748] ;  /* 0x00c7480001187983 */ /* 0x000f280000300a00 */
[----:B------:R-:W4:Y:S01]  /*150460*/  LDL.LU.64 R28, [R1+0xc740] ;  /* 0x00c74000011c7983 */ /* 0x000f220000300a00 */
[C---:B--2---:R-:W-:Y:S08]  /*150470*/  HMMA.16816.F32 R20, R12.reuse, R2, R20 ;  /* 0x000000020c14723c */ /* 0x044ff00000001814 */
[C---:B------:R-:W-:Y:S01]  /*150480*/  HMMA.16816.F32 R4, R12.reuse, R16, R4 ;  /* 0x000000100c04723c */ /* 0x040fe20000001804 */
[----:B------:R0:W-:Y:S07]  /*150490*/  STL [R1+0xc57c], R0 ;  /* 0x00c57c0001007387 */ /* 0x0001ee0000100800 */
[----:B---3--:R-:W-:Y:S01]  /*1504a0*/  HMMA.16816.F32 R8, R12, R18, R8 ;  /* 0x000000120c08723c */ /* 0x008fe20000001808 */
[----:B0-----:R-:W-:-:S02]  /*1504b0*/  IMAD.MOV.U32 R0, RZ, RZ, R17 ;  /* 0x000000ffff007224 */ /* 0x001fc400078e0011 */
[----:B------:R0:W-:Y:S04]  /*1504c0*/  STL.64 [R1+0x2810], R20 ;  /* 0x0028101401007387 */ /* 0x0001e80000100a00 */
[----:B------:R-:W-:Y:S04]  /*1504d0*/  STL.64 [R1+0x2818], R22 ;  /* 0x0028181601007387 */ /* 0x000fe80000100a00 */
[----:B------:R-:W-:Y:S04]  /*1504e0*/  STL [R1+0xc580], R0 ;  /* 0x00c5800001007387 */ /* 0x000fe80000100800 */
[----:B------:R-:W-:Y:S04]  /*1504f0*/  STL.64 [R1+0x2800], R4 ;  /* 0x0028000401007387 */ /* 0x000fe80000100a00 */
[----:B------:R4:W-:Y:S04]  /*150500*/  STL.64 [R1+0x2808], R6 ;  /* 0x0028080601007387 */ /* 0x0009e80000100a00 */
[----:B0-----:R-:W2:Y:S04]  /*150510*/  LDL.LU R20, [R1+0xa30] ;  /* 0x000a300001147983 */ /* 0x001ea80000300800 */
[----:B------:R-:W-:Y:S04]  /*150520*/  STL.64 [R1+0x27f0], R8 ;  /* 0x0027f00801007387 */ /* 0x000fe80000100a00 */
[----:B------:R-:W-:Y:S01]  /*150530*/  STL.64 [R1+0x27f8], R10 ;  /* 0x0027f80a01007387 */ /* 0x000fe20000100a00 */
[----:B----4-:R-:W-:-:S15]  /*150540*/  HMMA.16816.F32 R4, R12, R28, R24 ;  /* 0x0000001c0c04723c */ /* 0x010fde0000001818 */
        /* <DEDUP_REMOVED lines=16> */
[----:B------:R-:W2:Y:S04]  /*150650*/  LDL.64 R28, [R1] ;  /* 0x00000000011c7983 */ /* 0x000ea80000100a00 */
[----:B------:R-:W4:Y:S04]  /*150660*/  LDL.LU R24, [R1+0xa40] ;  /* 0x000a400001187983 */ /* 0x000f280000300800 */
[----:B------:R-:W4:Y:S04]  /*150670*/  LDL.LU R25, [R1+0xa44] ;  /* 0x000a440001197983 */ /* 0x000f280000300800 */
[----:B------:R-:W2:Y:S04]  /*150680*/  LDL.LU R26, [R1+0xa48] ;  /* 0x000a4800011a7983 */ /* 0x000ea80000300800 */
[----:B------:R-:W2:Y:S04]  /*150690*/  LDL.LU R27, [R1+0xa4c] ;  /* 0x000a4c00011b7983 */ /* 0x000ea80000300800 */
[----:B0-----:R-:W2:Y:S04]  /*1506a0*/  LDL.64 R20, [R1+0x10] ;  /* 0x0000100001147983 */ /* 0x001ea80000100a00 */
[----:B---3--:R0:W-:Y:S04]  /*1506b0*/  STL.64 [R1+0xc6c8], R22 ;  /* 0x00c6c81601007387 */ /* 0x0081e80000100a00 */
[----:B0-----:R-:W3:Y:S04]  /*1506c0*/  LDL R22, [R1+0x18] ;  /* 0x0000180001167983 */ /* 0x001ee80000100800 */
[----:B------:R-:W3:Y:S04]  /*1506d0*/  LDL R23, [R1+0x1c] ;  /* 0x00001c0001177983 */ /* 0x000ee80000100800 */
        /* <DEDUP_REMOVED lines=8> */
[----:B---3--:R-:W-:Y:S04]  /*150760*/  STL.64 [R1+0xc6f8], R22 ;  /* 0x00c6f81601007387 */ /* 0x008fe80000100a00 */
[----:B--2---:R-:W-:Y:S04]  /*150770*/  STL.64 [R1+0xc6f0], R20 ;  /* 0x00c6f01401007387 */ /* 0x004fe80000100a00 */
        /* <DEDUP_REMOVED lines=8> */
[----:B----4-:R0:W-:Y:S04]  /*150800*/  STL.64 [R1+0xc710], R22 ;  /* 0x00c7101601007387 */ /* 0x0101e80000100a00 */
[----:B------:R-:W4:Y:S04]  /*150810*/  LDL.LU R20, [R1+0xb10] ;  /* 0x000b100001147983 */ /* 0x000f280000300800 */
[----:B------:R-:W4:Y:S04]  /*150820*/  LDL.LU R21, [R1+0xb14] ;  /* 0x000b140001157983 */ /* 0x000f280000300800 */
[----:B0-----:R-:W2:Y:S04]  /*150830*/  LDL.LU R22, [R1+0xb18] ;  /* 0x000b180001167983 */ /* 0x001ea80000300800 */
[----:B------:R-:W2:Y:S04]  /*150840*/  LDL.LU R23, [R1+0xb1c] ;  /* 0x000b1c0001177983 */ /* 0x000ea80000300800 */
[----:B------:R-:W3:Y:S04]  /*150850*/  LDL R16, [R1+0x38] ;  /* 0x0000380001107983 */ /* 0x000ee80000100800 */
[----:B------:R-:W3:Y:S04]  /*150860*/  LDL R17, [R1+0x3c] ;  /* 0x00003c0001117983 */ /* 0x000ee80000100800 */
        /* <DEDUP_REMOVED lines=26> */
[----:B------:R-:W-:Y:S03]  /*150a10*/  HMMA.16816.F32 R20, R12, R2, R20 ;  /* 0x000000020c14723c */ /* 0x000fe60000001814 */
        /* <DEDUP_REMOVED lines=14> */
[----:B------:R-:W-:Y:S04]  /*150b00*/  STL.64 [R1+0x27d0], R20 ;  /* 0x0027d01401007387 */ /* 0x000fe80000100a00 */
[----:B------:R0:W-:Y:S04]  /*150b10*/  STL.64 [R1+0x27d8], R22 ;  /* 0x0027d81601007387 */ /* 0x0001e80000100a00 */
[----:B0-----:R-:W2:Y:S04]  /*150b20*/  LDL.LU.64 R22, [R1+0xc738] ;  /* 0x00c7380001167983 */ /* 0x001ea80000300a00 */
[----:B------:R-:W2:Y:S01]  /*150b30*/  LDL.LU.64 R20, [R1+0xc730] ;  /* 0x00c7300001147983 */ /* 0x000ea20000300a00 */
[----:B------:R-:W-:-:S03]  /*150b40*/  IMAD.MOV.U32 R0, RZ, RZ, R3 ;  /* 0x000000ffff007224 */ /* 0x000fc600078e0003 */
[----:B------:R-:W3:Y:S04]  /*150b50*/  LDL.LU.64 R2, [R1+0xc728] ;  /* 0x00c7280001027983 */ /* 0x000ee80000300a00 */
        /* <DEDUP_REMOVED lines=11> */
[----:B0-----:R-:W2:Y:S01]  /*150c10*/  LDL.LU.64 R22, [R1+0xc710] ;  /* 0x00c7100001167983 */ /* 0x001ea20000300a00 */
[----:B------:R-:W-:-:S03]  /*150c20*/  IMAD.MOV.U32 R0, RZ, RZ, R19 ;  /* 0x000000ffff007224 */ /* 0x000fc600078e0013 */
[----:B------:R-:W4:Y:S04]  /*150c30*/  LDL.LU R16, [R1+0xa00] ;  /* 0x000a000001107983 */ /* 0x000f280000300800 */
[----:B------:R-:W4:Y:S04]  /*150c40*/  LDL.LU R17, [R1+0xa04] ;  /* 0x000a040001117983 */ /* 0x000f280000300800 */
[----:B------:R-:W4:Y:S04]  /*150c50*/  LDL.LU R18, [R1+0xa08] ;  /* 0x000a080001127983 */ /* 0x000f280000300800 */
[----:B------:R-:W4:Y:S04]  /*150c60*/  LDL.LU R19, [R1+0xa0c] ;  /* 0x000a0c0001137983 */ /* 0x000f280000300800 */
        /* <DEDUP_REMOVED lines=51> */
[----:B0-----:R-:W2:Y:S04]  /*150fa0*/  LDL.LU.64 R26, [R1+0xc670] ;  /* 0x00c67000011a7983 */ /* 0x001ea80000300a00 */
[----:B------:R-:W3:Y:S04]  /*150fb0*/  LDL.LU.64 R24, [R1+0xc668] ;  /* 0x00c6680001187983 */ /* 0x000ee80000300a00 */
[----:B------:R-:W-:Y:S01]  /*150fc0*/  STL [R1+0xc5d4], R29 ;  /* 0x00c5d41d01007387 */ /* 0x000fe20000100800 */
[----:B--2---:R-:W-:-:S15]  /*150fd0*/  HMMA.16816.F32 R20, R12, R26, R20 ;  /* 0x0000001a0c14723c */ /* 0x004fde0000001814 */
[----:B------:R-:W-:-:S04]  /*150fe0*/  NOP ;  /* 0x0000000000007918 */ /* 0x000fc80000000000 */
        /* <DEDUP_REMOVED lines=8> */
[----:B0-----:R-:W3:Y:S04]  /*151070*/  LDL.LU.64 R6, [R1+0xc650] ;  /* 0x00c6500001067983 */ /* 0x001ee80000300a00 */
[----:B------:R-:W4:Y:S04]  /*151080*/  LDL.LU.64 R4, [R1+0xc648] ;  /* 0x00c6480001047983 */ /* 0x000f280000300a00 */
[----:B------:R2:W-:Y:S02]  /*151090*/  STL.64 [R1+0xc3f8], R26 ;  /* 0x00c3f81a01007387 */ /* 0x0005e40000100a00 */
[----:B--2---:R-:W-:-:S02]  /*1510a0*/  IMAD.MOV.U32 R26, RZ, RZ, R20 ;  /* 0x000000ffff1a7224 */ /* 0x004fc400078e0014 */
[----:B------:R-:W-:Y:S01]  /*1510b0*/  IMAD.MOV.U32 R27, RZ, RZ, R21 ;  /* 0x000000ffff1b7224 */ /* 0x000fe200078e0015 */
[----:B------:R-:W4:Y:S04]  /*1510c0*/  LDL.LU R20, [R1+0xc644] ;  /* 0x00c6440001147983 */ /* 0x000f280000300800 */
[----:B------:R-:W4:Y:S01]  /*1510d0*/  LDL.LU R21, [R1+0xc640] ;  /* 0x00c6400001157983 */ /* 0x000f220000300800 */
[----:B------:R-:W-:Y:S03]  /*1510e0*/  HMMA.16816.F32 R8, R12, R22, R8 ;  /* 0x000000160c08723c */ /* 0x000fe60000001808 */
[----:B------:R3:W-:-:S15]  /*1510f0*/  STL.64 [R1+0xc3f0], R24 ;  /* 0x00c3f01801007387 */ /* 0x0007de0000100a00 */
[----:B------:R-:W-:Y:S01]  /*151100*/  NOP ;  /* 0x0000000000007918 */ /* 0x000fe20000000000 */
[----:B------:R-:W-:Y:S04]  /*151110*/  STL.64 [R1+0x2710], R8 ;  /* 0x0027100801007387 */ /* 0x000fe80000100a00 */
[----:B------:R0:W-:Y:S01]  /*151120*/  STL.64 [R1+0x2718], R10 ;  /* 0x0027180a01007387 */ /* 0x0001e20000100a00 */
[----:B---3--:R-:W-:Y:S02]  /*151130*/  IMAD.MOV.U32 R24, RZ, RZ, R7 ;  /* 0x000000ffff187224 */ /* 0x008fe400078e0007 */
[----:B------:R-:W-:Y:S01]  /*151140*/  IMAD.MOV.U32 R25, RZ, RZ, R6 ;  /* 0x000000ffff197224 */ /* 0x000fe200078e0006 */
[----:B0-----:R-:W2:Y:S04]  /*151150*/  LDL.LU.64 R10, [R1+0xc638] ;  /* 0x00c63800010a7983 */ /* 0x001ea80000300a00 */
        /* <DEDUP_REMOVED lines=20> */
[----:B------:R-:W2:Y:S01]  /*1512a0*/  LDL.LU R29, [R1+0x6f7c] ;  /* 0x006f7c00011d7983 */ /* 0x000ea20000300800 */
[----:B---3--:R-:W-:Y:S03]  /*1512b0*/  HMMA.16816.F32 R20, R12, R18, R24 ;  /* 0x000000120c14723c */ /* 0x008fe60000001818 */
[----:B------:R-:W3:-:S15]  /*1512c0*/  LDL.LU R25, [R1+0x6f78] ;  /* 0x006f780001197983 */ /* 0x000ede0000300800 */
[----:B------:R-:W-:Y:S01]  /*1512d0*/  NOP ;  /* 0x0000000000007918 */ /* 0x000fe20000000000 */
[----:B------:R-:W-:Y:S04]  /*1512e0*/  STL.64 [R1+0x26f0], R20 ;  /* 0x0026f01401007387 */ /* 0x000fe80000100a00 */
[----:B------:R-:W-:Y:S04]  /*1512f0*/  STL.64 [R1+0x26f8], R22 ;  /* 0x0026f81601007387 */ /* 0x000fe80000100a00 */
[----:B------:R-:W2:Y:S04]  /*151300*/  LDL.LU R0, [R1+0x6f84] ;  /* 0x006f840001007983 */ /* 0x000ea80000300800 */
[----:B------:R-:W3:Y:S04]  /*151310*/  LDL.LU R24, [R1+0x6f80] ;  /* 0x006f800001187983 */ /* 0x000ee80000300800 */
[----:B------:R-:W2:Y:S04]  /*151320*/  LDL.LU R8, [R1+0x6f8c] ;  /* 0x006f8c0001087983 */ /* 0x000ea80000300800 */
[----:B------:R-:W2:Y:S04]  /*151330*/  LDL.LU R9, [R1+0x6f94] ;  /* 0x006f940001097983 */ /* 0x000ea80000300800 */
[----:B------:R-:W-:Y:S01]  /*151340*/  STL.64 [R1+0xc620], R10 ;  /* 0x00c6200a01007387 */ /* 0x000fe20000100a00 */
[----:B------:R-:W-:-:S02]  /*151350*/  IMAD.MOV.U32 R27, RZ, RZ, R4 ;  /* 0x000000ffff1b7224 */ /* 0x000fc400078e0004 */
[----:B------:R-:W-:Y:S01]  /*151360*/  IMAD.MOV.U32 R26, RZ, RZ, R5 ;  /* 0x000000ffff1a7224 */ /* 0x000fe200078e0005 */
[----:B--2---:R0:W-:Y:S04]  /*151370*/  STL.64 [R1+0xc618], R8 ;  /* 0x00c6180801007387 */ /* 0x0041e80000100a00 */
        /* <DEDUP_REMOVED lines=15> */
[----:B---3--:R0:W-:Y:S04]  /*151470*/  STL.64 [R1+0xc5d8], R24 ;  /* 0x00c5d81801007387 */ /* 0x0081e80000100a00 */
[----:B0-----:R-:W3:Y:S04]  /*151480*/  LDL.LU R24, [R1+0x970] ;  /* 0x0009700001187983 */ /* 0x001ee80000300800 */
[----:B------:R-:W3:Y:S04]  /*151490*/  LDL.LU R25, [R1+0x974] ;  /* 0x0009740001197983 */ /* 0x000ee80000300800 */
[----:B------:R-:W2:Y:S04]  /*1514a0*/  LDL.LU R26, [R1+0x978] ;  /* 0x00097800011a7983 */ /* 0x000ea80000300800 */
[----:B------:R-:W2:Y:S01]  /*1514b0*/  LDL.LU R27, [R1+0x97c] ;  /* 0x00097c00011b7983 */ /* 0x000ea20000300800 */
[C---:B----4-:R-:W-:Y:S03]  /*1514c0*/  HMMA.16816.F32 R8, R12.reuse, R16, R8 ;  /* 0x000000100c08723c */ /* 0x050fe60000001808 */
        /* <DEDUP_REMOVED lines=50> */
[----:B------:R0:W-:Y:S04]  /*1517f0*/  STL.64 [R1+0xc398], R6 ;  /* 0x00c3980601007387 */ /* 0x0001e80000100a00 */
[----:B0-----:R-:W2:Y:S04]  /*151800*/  LDL R6, [R1+0x90] ;  /* 0x0000900001067983 */ /* 0x001ea80000100800 */
[----:B------:R-:W2:Y:S04]  /*151810*/  LDL R7, [R1+0x94] ;  /* 0x0000940001077983 */ /* 0x000ea80000100800 */
[----:B------:R0:W-:Y:S04]  /*151820*/  STL.64 [R1+0xc390], R4 ;  /* 0x00c3900401007387 */ /* 0x0001e80000100a00 */
[----:B0-----:R-:W2:Y:S04]  /*151830*/  LDL.LU R5, [R1+0x6f88] ;  /* 0x006f880001057983 */ /* 0x001ea80000300800 */
[----:B------:R-:W3:Y:S01]  /*151840*/  LDL.LU R4, [R1+0x6f90] ;  /* 0x006f900001047983 */ /* 0x000ee20000300800 */
[----:B----4-:R-:W-:-:S02]  /*151850*/  IMAD R25, R25, 0x100, R29 ;  /* 0x0000010019197824 */ /* 0x010fc400078e021d */
[----:B------:R-:W-:Y:S01]  /*151860*/  IMAD R24, R24, 0x100, R0 ;  /* 0x0000010018187824 */ /* 0x000fe200078e0200 */
[----:B------:R-:W4:Y:S04]  /*151870*/  LDL.LU R29, [R1+0xc5d4] ;  /* 0x00c5d400011d7983 */ /* 0x000f280000300800 */
[----:B------:R-:W4:Y:S01]  /*151880*/  LDL.LU R0, [R1+0xc5d0] ;  /* 0x00c5d00001007983 */ /* 0x000f220000300800 */
[----:B--2---:R-:W-:Y:S02]  /*151890*/  IMAD R5, R5, 0x100, R8 ;  /* 0x0000010005057824 */ /* 0x004fe400078e0208 */
[----:B---3--:R-:W-:Y:S01]  /*1518a0*/  IMAD R4, R4, 0x100, R9 ;  /* 0x0000010004047824 */ /* 0x008fe200078e0209 */
[----:B------:R-:W2:Y:S04]  /*1518b0*/  LDL.LU R8, [R1+0xc5cc] ;  /* 0x00c5cc0001087983 */ /* 0x000ea80000300800 */
[----:B------:R-:W2:Y:S02]  /*1518c0*/  LDL.LU R9, [R1+0xc5c8] ;  /* 0x00c5c80001097983 */ /* 0x000ea40000300800 */
[----:B--2---:R-:W-:Y:S02]  /*1518d0*/  HMMA.16816.F32 R12, R12, R8, R20 ;  /* 0x000000080c0c723c */ /* 0x004fe40000001814 */
[----:B------:R-:W2:Y:S04]  /*1518e0*/  LDL.LU.64 R22, [R1+0xc5c0] ;  /* 0x00c5c00001167983 */ /* 0x000ea80000300a00 */
[----:B------:R-:W2:Y:S04]  /*1518f0*/  LDL.LU.64 R20, [R1+0xc5b8] ;  /* 0x00c5b80001147983 */ /* 0x000ea80000300a00 */
[----:B------:R-:W-:Y:S04]  /*151900*/  STL.64 [R1+0xc3b8], R10 ;  /* 0x00c3b80a01007387 */ /* 0x000fe80000100a00 */
[----:B------:R0:W-:Y:S05]  /*151910*/  STL.64 [R1+0xc3b0], R8 ;  /* 0x00c3b00801007387 */ /* 0x0001ea0000100a00 */
[----:B------:R1:W-:Y:S04]  /*151920*/  STL.64 [R1+0x22b0], R12 ;  /* 0x0022b00c01007387 */ /* 0x0003e80000100a00 */
[----:B------:R3:W-:Y:S04]  /*151930*/  STL.64 [R1+0x22b8], R14 ;  /* 0x0022b80e01007387 */ /* 0x0007e80000100a00 */
[----:B0-----:R-:W4:Y:S04]  /*151940*/  LDL.LU R8, [R1+0x930] ;  /* 0x0009300001087983 */ /* 0x001f280000300800 */
[----:B------:R-:W4:Y:S04]  /*151950*/  LDL.LU R9, [R1+0x934] ;  /* 0x0009340001097983 */ /* 0x000f280000300800 */
[----:B------:R-:W4:Y:S04]  /*151960*/  LDL.LU R10, [R1+0x938] ;  /* 0x00093800010a7983 */ /* 0x000f280000300800 */
[----:B------:R-:W4:Y:S01]  /*151970*/  LDL.LU R11, [R1+0x93c] ;  /* 0x00093c00010b7983 */ /* 0x000f220000300800 */
[----:B-1----:R-:W-:-:S02]  /*151980*/  F2FP.F16.E4M3.UNPACK_B R12, R25 ;  /* 0x00000019ff0c723e */ /* 0x002fc400020006ff */
[----:B------:R-:W-:Y:S02]  /*151990*/  F2FP.F16.E4M3.UNPACK_B R13, R24 ;  /* 0x00000018ff0d723e */ /* 0x000fe400020006ff */
[----:B---3--:R-:W-:Y:S02]  /*1519a0*/  F2FP.F16.E4M3.UNPACK_B R14, R5 ;  /* 0x00000005ff0e723e */ /* 0x008fe400020006ff */
[----:B------:R-:W-:-:S07]  /*1519b0*/  F2FP.F16.E4M3.UNPACK_B R15, R4 ;  /* 0x00000004ff0f723e */ /* 0x000fce00020006ff */
[----:B--2---:R-:W-:Y:S01]  /*1519c0*/  HMMA.16816.F32 R24, R12, R26, R20 ;  /* 0x0000001a0c18723c */ /* 0x004fe20000001814 */
[----:B------:R-:W2:Y:S04]  /*1519d0*/  LDL.LU.64 R22, [R1+0xc5b0] ;  /* 0x00c5b00001167983 */ /* 0x000ea80000300a00 */
[----:B------:R-:W2:-:S14]  /*1519e0*/  LDL.LU.64 R20, [R1+0xc5a8] ;  /* 0x00c5a80001147983 */ /* 0x000e9c0000300a00 */
[----:B------:R-:W-:Y:S04]  /*1519f0*/  STL.64 [R1+0x2690], R24 ;  /* 0x0026901801007387 */ /* 0x000fe80000100a00 */
[----:B------:R0:W-:Y:S04]  /*151a00*/  STL.64 [R1+0x2698], R26 ;  /* 0x0026981a01007387 */ /* 0x0001e80000100a00 */
[----:B0-----:R-:W2:Y:S04]  /*151a10*/  LDL.LU.64 R26, [R1+0xc5a0] ;  /* 0x00c5a000011a7983 */ /* 0x001ea80000300a00 */
[----:B------:R-:W3:Y:S01]  /*151a20*/  LDL.LU.64 R24, [R1+0xc598] ;  /* 0x00c5980001187983 */ /* 0x000ee20000300a00 */
[----:B----4-:R-:W-:-:S15]  /*151a30*/  HMMA.16816.F32 R8, R12, R6, R8 ;  /* 0x000000060c08723c */ /* 0x010fde0000001808 */
[----:B------:R-:W-:-:S04]  /*151a40*/  NOP ;  /* 0x0000000000007918 */ /* 0x000fc80000000000 */
[----:B------:R0:W-:Y:S04]  /*151a50*/  STL.64 [R1+0x2680], R8 ;  /* 0x0026800801007387 */ /* 0x0001e80000100a00 */
[----:B------:R1:W-:Y:S04]  /*151a60*/  STL.64 [R1+0x2688], R10 ;  /* 0x0026880a01007387 */ /* 0x0003e80000100a00 */
[----:B0-----:R-:W4:Y:S01]  /*151a70*/  LDL.LU R8, [R1+0x7c0] ;  /* 0x0007c00001087983 */ /* 0x001f220000300800 */
[C---:B---3--:R-:W-:Y:S08]  /*151a80*/  HMMA.16816.F32 R16, R12.reuse, R24, R16 ;  /* 0x000000180c10723c */ /* 0x048ff00000001810 */
[----:B--2---:R-:W-:Y:S11]  /*151a90*/  HMMA.16816.F32 R4, R12, R26, R20 ;  /* 0x0000001a0c04723c */ /* 0x004ff60000001814 */
[----:B------:R-:W-:Y:S04]  /*151aa0*/  STL.64 [R1+0x2670], R16 ;  /* 0x0026701001007387 */ /* 0x000fe80000100a00 */
[----:B------:R-:W-:Y:S04]  /*151ab0*/  STL.64 [R1+0x2678], R18 ;  /* 0x0026781201007387 */ /* 0x000fe80000100a00 */
[----:B------:R-:W-:Y:S04]  /*151ac0*/  STL.64 [R1+0x2660], R4 ;  /* 0x0026600401007387 */ /* 0x000fe80000100a00 */
[----:B------:R-:W-:Y:S04]  /*151ad0*/  STL.64 [R1+0x2668], R6 ;  /* 0x0026680601007387 */ /* 0x000fe80000100a00 */
[----:B------:R-:W4:Y:S04]  /*151ae0*/  LDL.LU R9, [R1+0x7c4] ;  /* 0x0007c40001097983 */ /* 0x000f280000300800 */
[----:B-1----:R-:W2:Y:S04]  /*151af0*/  LDL.LU R10, [R1+0x7c8] ;  /* 0x0007c800010a7983 */ /* 0x002ea80000300800 */
[----:B------:R-:W2:Y:S01]  /*151b00*/  LDL.LU R11, [R1+0x7cc] ;  /* 0x0007cc00010b7983 */ /* 0x000ea20000300800 */
[----:B------:R-:W-:-:S03]  /*151b10*/  IMAD.MOV.U32 R27, RZ, RZ, R0 ;  /* 0x000000ffff1b7224 */ /* 0x000fc600078e0000 */
[----:B--2---:R-:W-:Y:S04]  /*151b20*/  STL.64 [R1+0xc418], R10 ;  /* 0x00c4180a01007387 */ /* 0x004fe80000100a00 */
[----:B----4-:R0:W-:Y:S04]  /*151b30*/  STL.64 [R1+0xc410], R8 ;  /* 0x00c4100801007387 */ /* 0x0101e80000100a00 */
[----:B------:R-:W2:Y:S04]  /*151b40*/  LDL R26, [R1] ;  /* 0x00000000011a7983 */ /* 0x000ea80000100800 */
[----:B------:R-:W3:Y:S04]  /*151b50*/  LDL.LU R0, [R1+0xc590] ;  /* 0x00c5900001007983 */ /* 0x000ee80000300800 */
[----:B0-----:R-:W4:Y:S04]  /*151b60*/  LDL.LU R8, [R1+0x7e0] ;  /* 0x0007e00001087983 */ /* 0x001f280000300800 */
[----:B------:R-:W4:Y:S04]  /*151b70*/  LDL.LU R9, [R1+0x7e4] ;  /* 0x0007e40001097983 */ /* 0x000f280000300800 */
[----:B------:R-:W2:Y:S04]  /*151b80*/  LDL.LU R10, [R1+0x7e8] ;  /* 0x0007e800010a7983 */ /* 0x000ea80000300800 */
[----:B------:R-:W2:Y:S04]  /*151b90*/  LDL.LU R11, [R1+0x7ec] ;  /* 0x0007ec00010b7983 */ /* 0x000ea80000300800 */
[----:B--2---:R0:W-:Y:S04]  /*151ba0*/  STL.64 [R1+0xc428], R10 ;  /* 0x00c4280a01007387 */ /* 0x0041e80000100a00 */
[----:B0-----:R-:W2:Y:S01]  /*151bb0*/  LDL R10, [R1+0x10] ;  /* 0x00001000010a7983 */ /* 0x001ea20000100800 */
[----:B---3--:R-:W-:-:S03]  /*151bc0*/  IMAD.MOV.U32 R11, RZ, RZ, R0 ;  /* 0x000000ffff0b7224 */ /* 0x008fc600078e0000 */
[----:B------:R-:W3:Y:S04]  /*151bd0*/  LDL.LU R0, [R1+0xc58c] ;  /* 0x00c58c0001007983 */ /* 0x000ee80000300800 */
[----:B----4-:R0:W-:Y:S04]  /*151be0*/  STL.64 [R1+0xc420], R8 ;  /* 0x00c4200801007387 */ /* 0x0101e80000100a00 */
[----:B0-----:R-:W4:Y:S04]  /*151bf0*/  LDL.64 R8, [R1+0x18] ;  /* 0x0000180001087983 */ /* 0x001f280000100a00 */
[----:B--2---:R-:W-:Y:S04]  /*151c00*/  STL.64 [R1+0xc458], R10 ;  /* 0x00c4580a01007387 */ /* 0x004fe80000100a00 */
[----:B----4-:R-:W-:Y:S04]  /*151c10*/  STL.64 [R1+0xc450], R8 ;  /* 0x00c4500801007387 */ /* 0x010fe80000100a00 */
[----:B------:R-:W2:Y:S04]  /*151c20*/  LDL.64 R24, [R1+0x8] ;  /* 0x0000080001187983 */ /* 0x000ea80000100a00 */
[----:B------:R-:W-:Y:S04]  /*151c30*/  STL.64 [R1+0xc438], R26 ;  /* 0x00c4381a01007387 */ /* 0x000fe80000100a00 */
        /* <DEDUP_REMOVED lines=16> */
[----:B------:R-:W2:Y:S01]  /*151d40*/  LDL R9, [R1+0x2c] ;  /* 0x00002c0001097983 */ /* 0x000ea20000100800 */
[----:B---3--:R-:W-:-:S03]  /*151d50*/  IMAD.MOV.U32 R11, RZ, RZ, R0 ;  /* 0x000000ffff0b7224 */ /* 0x008fc600078e0000 */
        /* <DEDUP_REMOVED lines=8> */
[----:B------:R-:W2:Y:S04]  /*151de0*/  LDL.LU R0, [R1+0xc584] ;  /* 0x00c5840001007983 */ /* 0x000ea80000300800 */
        /* <DEDUP_REMOVED lines=9> */
[----:B------:R-:W4:Y:S01]  /*151e80*/  LDL R10, [R1+0x40] ;  /* 0x00004000010a7983 */ /* 0x000f220000100800 */
[----:B------:R-:W-:-:S03]  /*151e90*/  IMAD.MOV.U32 R11, RZ, RZ, R0 ;  /* 0x000000ffff0b7224 */ /* 0x000fc600078e0000 */
[----:B------:R-:W4:Y:S04]  /*151ea0*/  LDL.LU R0, [R1+0xc580] ;  /* 0x00c5800001007983 */ /* 0x000f280000300800 */
        /* <DEDUP_REMOVED lines=20> */
[----:B------:R-:W2:Y:S04]  /*151ff0*/  LDL.LU R0, [R1+0xc57c] ;  /* 0x00c57c0001007983 */ /* 0x000ea80000300800 */
        /* <DEDUP_REMOVED lines=163> */
[----:B------:R-:W-:Y:S04]  /*152a30*/  STL.64 [R1+0x2580], R8 ;  /* 0x0025800801007387 */ /* 0x000fe80000100a00 */
[----:B------:R0:W-:Y:S04]  /*152a40*/  STL.64 [R1+0x2588], R10 ;  /* 0x0025880a01007387 */ /* 0x0001e80000100a00 */
[----:B0-----:R-:W2:Y:S04]  /*152a50*/  LDL.LU.64 R10, [R1+0xc428] ;  /* 0x00c42800010a7983 */ /* 0x001ea80000300a00 */
[----:B------:R-:W2:Y:S01]  /*152a60*/  LDL.LU.64 R8, [R1+0xc420] ;  /* 0x00c4200001087983 */ /* 0x000ea20000300a00 */
[----:B----4-:R-:W-:Y:S01]  /*152a70*/  IMAD.MOV.U32 R0, RZ, RZ, R25 ;  /* 0x000000ffff007224 */ /* 0x010fe200078e0019 */
[C---:B--2---:R-:W-:Y:S08]  /*152a80*/  HMMA.16816.F32 R8, R12.reuse, R24, R8 ;  /* 0x000000180c08723c */ /* 0x044ff00000001808 */
[C---:B------:R-:W-:Y:S11]  /*152a90*/  HMMA.16816.F32 R24, R12.reuse, R26, R20 ;  /* 0x0000001a0c18723c */ /* 0x040ff60000001814 */
[----:B------:R-:W-:Y:S04]  /*152aa0*/  STL.64 [R1+0x2570], R8 ;  /* 0x0025700801007387 */ /* 0x000fe80000100a00 */
[----:B------:R0:W-:Y:S04]  /*152ab0*/  STL.64 [R1+0x2578], R10 ;  /* 0x0025780a01007387 */ /* 0x0001e80000100a00 */
[----:B0-----:R-:W2:Y:S04]  /*152ac0*/  LDL.LU.64 R10, [R1+0xc418] ;  /* 0x00c41800010a7983 */ /* 0x001ea80000300a00 */
[----:B------:R-:W2:Y:S04]  /*152ad0*/  LDL.LU.64 R8, [R1+0xc410] ;  /* 0x00c4100001087983 */ /* 0x000ea80000300a00 */
[----:B------:R-:W-:Y:S04]  /*152ae0*/  STL [R1+0xc360], R0 ;  /* 0x00c3600001007387 */ /* 0x000fe80000100800 */
[----:B------:R-:W4:Y:S04]  /*152af0*/  LDL.LU.64 R22, [R1+0xc408] ;  /* 0x00c4080001167983 */ /* 0x000f280000300a00 */
[----:B------:R-:W3:Y:S04]  /*152b00*/  LDL.LU.64 R20, [R1+0xc400] ;  /* 0x00c4000001147983 */ /* 0x000ee80000300a00 */
[----:B------:R-:W-:Y:S04]  /*152b10*/  STL.64 [R1+0x2560], R24 ;  /* 0x0025601801007387 */ /* 0x000fe80000100a00 */
[----:B------:R0:W-:Y:S04]  /*152b20*/  STL.64 [R1+0x2568], R26 ;  /* 0x0025681a01007387 */ /* 0x0001e80000100a00 */
[----:B0-----:R-:W3:Y:S04]  /*152b30*/  LDL.LU.64 R26, [R1+0xc3f8] ;  /* 0x00c3f800011a7983 */ /* 0x001ee80000300a00 */
[----:B------:R-:W4:Y:S04]  /*152b40*/  LDL.LU.64 R24, [R1+0xc3f0] ;  /* 0x00c3f00001187983 */ /* 0x000f280000300a00 */
[----:B------:R-:W4:Y:S04]  /*152b50*/  LDL.LU R0, [R1+0x6fa8] ;  /* 0x006fa80001007983 */ /* 0x000f280000300800 */
[----:B------:R0:W-:Y:S01]  /*152b60*/  STL.64 [R1+0xc208], R28 ;  /* 0x00c2081c01007387 */ /* 0x0001e20000100a00 */
[C---:B--2---:R-:W-:Y:S03]  /*152b70*/  HMMA.16816.F32 R8, R12.reuse, R28, R8 ;  /* 0x0000001c0c08723c */ /* 0x044fe60000001808 */
[----:B0-----:R-:W2:Y:S05]  /*152b80*/  LDL.LU R28, [R1+0x6fb4] ;  /* 0x006fb400011c7983 */ /* 0x001eaa0000300800 */
[C---:B---3--:R-:W-:Y:S11]  /*152b90*/  HMMA.16816.F32 R4, R12.reuse, R26, R4 ;  /* 0x0000001a0c04723c */ /* 0x048ff60000001804 */
[----:B------:R-:W-:Y:S04]  /*152ba0*/  STL.64 [R1+0x2550], R8 ;  /* 0x0025500801007387 */ /* 0x000fe80000100a00 */
[----:B------:R4:W-:Y:S04]  /*152bb0*/  STL.64 [R1+0x2558], R10 ;  /* 0x0025580a01007387 */ /* 0x0009e80000100a00 */
[----:B------:R-:W2:Y:S01]  /*152bc0*/  LDL.LU R29, [R1+0x6fb0] ;  /* 0x006fb000011d7983 */ /* 0x000ea20000300800 */
[C---:B----4-:R-:W-:Y:S03]  /*152bd0*/  HMMA.16816.F32 R8, R12.reuse, R24, R16 ;  /* 0x000000180c08723c */ /* 0x050fe60000001810 */
[----:B------:R0:W-:Y:S04]  /*152be0*/  STL.64 [R1+0x2540], R4 ;  /* 0x0025400401007387 */ /* 0x0001e80000100a00 */
[----:B------:R1:W-:Y:S04]  /*152bf0*/  STL.64 [R1+0x2548], R6 ;  /* 0x0025480601007387 */ /* 0x0003e80000100a00 */
[----:B0-----:R-:W3:Y:S08]  /*152c00*/  LDL.LU R4, [R1+0x730] ;  /* 0x0007300001047983 */ /* 0x001ef00000300800 */
[----:B------:R0:W-:Y:S04]  /*152c10*/  STL.64 [R1+0x2530], R8 ;  /* 0x0025300801007387 */ /* 0x0001e80000100a00 */
[----:B------:R4:W-:Y:S04]  /*152c20*/  STL.64 [R1+0x2538], R10 ;  /* 0x0025380a01007387 */ /* 0x0009e80000100a00 */
[----:B------:R-:W3:Y:S04]  /*152c30*/  LDL.LU R5, [R1+0x734] ;  /* 0x0007340001057983 */ /* 0x000ee80000300800 */
        /* <DEDUP_REMOVED lines=82> */
[----:B0-----:R-:W3:Y:S04]  /*153160*/  LDL.LU.64 R6, [R1+0xc3a8] ;  /* 0x00c3a80001067983 */ /* 0x001ee80000300a00 */
[----:B------:R-:W3:Y:S04]  /*153170*/  LDL.LU.64 R4, [R1+0xc3a0] ;  /* 0x00c3a00001047983 */ /* 0x000ee80000300a00 */
[----:B------:R-:W-:Y:S04]  /*153180*/  STL [R1+0xc368], R10 ;  /* 0x00c3680a01007387 */ /* 0x000fe80000100800 */
[----:B------:R-:W-:Y:S01]  /*153190*/  STL [R1+0xc364], R11 ;  /* 0x00c3640b01007387 */ /* 0x000fe20000100800 */
[----:B---3--:R-:W-:-:S15]  /*1531a0*/  HMMA.16816.F32 R4, R12, R2, R4 ;  /* 0x000000020c04723c */ /* 0x008fde0000001804 */
[----:B------:R-:W-:-:S04]  /*1531b0*/  NOP ;  /* 0x0000000000007918 */ /* 0x000fc80000000000 */
        /* <DEDUP_REMOVED lines=36> */
[----:B--2---:R-:W2:Y:S04]  /*153400*/  LDL.LU.64 R24, [R1+0x70] ;  /* 0x0000700001187983 */ /* 0x004ea80000300a00 */
        /* <DEDUP_REMOVED lines=12> */
[----:B--2---:R-:W2:Y:S04]  /*1534d0*/  LDL.LU.64 R24, [R1+0x80] ;  /* 0x0000800001187983 */ /* 0x004ea80000300a00 */
        /* <DEDUP_REMOVED lines=10> */
[----:B------:R-:W3:Y:S04]  /*153580*/  LDL.LU.64 R24, [R1+0x90] ;  /* 0x0000900001187983 */ /* 0x000ee80000300a00 */
        /* <DEDUP_REMOVED lines=41> */
[----:B------:R-:W3:Y:S04]  /*153820*/  LDL.LU.64 R20, [R1+0x60] ;  /* 0x0000600001147983 */ /* 0x000ee80000300a00 */
[----:B------:R-:W4:Y:S04]  /*153830*/  LDL.LU R16, [R1+0x680] ;  /* 0x0006800001107983 */ /* 0x000f280000300800 */
[----:B------:R-:W4:Y:S04]  /*153840*/  LDL.LU R17, [R1+0x684] ;  /* 0x0006840001117983 */ /* 0x000f280000300800 */
[----:B------:R-:W4:Y:S04]  /*153850*/  LDL.LU R18, [R1+0x688] ;  /* 0x0006880001127983 */ /* 0x000f280000300800 */
[----:B------:R-:W4:Y:S04]  /*153860*/  LDL.LU R19, [R1+0x68c] ;  /* 0x00068c0001137983 */ /* 0x000f280000300800 */
[----:B------:R-:W3:Y:S04]  /*153870*/  LDL.LU.64 R28, [R1+0x50] ;  /* 0x00005000011c7983 */ /* 0x000ee80000300a00 */
        /* <DEDUP_REMOVED lines=86> */
[----:B------:R-:W4:Y:S01]  /*153de0*/  LDL.LU.64 R24, [R1+0x10] ;  /* 0x0000100001187983 */ /* 0x000f220000300a00 */
        /* <DEDUP_REMOVED lines=11> */
[----:B------:R-:W2:Y:S04]  /*153ea0*/  LDL.LU.64 R28, [R1+0x20] ;  /* 0x00002000011c7983 */ /* 0x000ea80000300a00 */
        /* <DEDUP_REMOVED lines=13> */
[----:B------:R0:W-:Y:S04]  /*153f80*/  STL.64 [R1+0xc220], R24 ;  /* 0x00c2201801007387 */ /* 0x0001e80000100a00 */
[----:B0-----:R-:W4:Y:S04]  /*153f90*/  LDL.LU.64 R24, [R1+0x30] ;  /* 0x0000300001187983 */ /* 0x001f280000300a00 */
[----:B--2---:R0:W-:Y:S04]  /*153fa0*/  STL.64 [R1+0xc258], R26 ;  /* 0x00c2581a01007387 */ /* 0x0041e80000100a00 */
[----:B0-----:R-:W2:Y:S01]  /*153fb0*/  LDL R26, [R1+0x38] ;  /* 0x00003800011a7983 */ /* 0x001ea20000100800 */
[----:B---3--:R-:W-:-:S03]  /*153fc0*/  IMAD.MOV.U32 R27, RZ, RZ, R0 ;  /* 0x000000ffff1b7224 */ /* 0x008fc600078e0000 */
[----:B------:R-:W3:Y:S04]  /*153fd0*/  LDL.LU R0, [R1+0xc2a0] ;  /* 0x00c2a00001007983 */ /* 0x000ee80000300800 */
[----:B----4-:R0:W-:Y:S04]  /*153fe0*/  STL.64 [R1+0xc250], R24 ;  /* 0x00c2501801007387 */ /* 0x0101e80000100a00 */
[----:B0-----:R-:W4:Y:S04]  /*153ff0*/  LDL.LU.64 R24, [R1+0x40] ;  /* 0x0000400001187983 */ /* 0x001f280000300a00 */
        /* <DEDUP_REMOVED lines=33> */
[----:B---3--:R-:W-:-:S03]  /*154210*/  IMAD.MOV.U32 R27, RZ, RZ, R0 ;  /* 0x000000ffff1b7224 */ /* 0x008fc600078e0000 */
[----:B----4-:R-:W-:Y:S04]  /*154220*/  STL.64 [R1+0xc298], R6 ;  /* 0x00c2980601007387 */ /* 0x010fe80000100a00 */
[----:B--2---:R0:W-:Y:S04]  /*154230*/  STL.64 [R1+0xc290], R4 ;  /* 0x00c2900401007387 */ /* 0x0041e80000100a00 */
[----:B0-----:R-:W2:Y:S04]  /*154240*/  LDL.LU R4, [R1+0x660] ;  /* 0x0006600001047983 */ /* 0x001ea80000300800 */
[----:B------:R-:W2:Y:S04]  /*154250*/  LDL.LU R5, [R1+0x664] ;  /* 0x0006640001057983 */ /* 0x000ea80000300800 */
[----:B------:R-:W2:Y:S04]  /*154260*/  LDL.LU R6, [R1+0x668] ;  /* 0x0006680001067983 */ /* 0x000ea80000300800 */
[----:B------:R-:W2:Y:S04]  /*154270*/  LDL.LU R7, [R1+0x66c] ;  /* 0x00066c0001077983 */ /* 0x000ea80000300800 */
[----:B------:R-:W3:Y:S04]  /*154280*/  LDL.LU.64 R18, [R1] ;  /* 0x0000000001127983 */ /* 0x000ee80000300a00 */
[----:B------:R-:W4:Y:S04]  /*154290*/  LDL.LU R20, [R1+0x5c0] ;  /* 0x0005c00001147983 */ /* 0x000f280000300800 */
[----:B------:R-:W4:Y:S04]  /*1542a0*/  LDL.LU R21, [R1+0x5c4] ;  /* 0x0005c40001157983 */ /* 0x000f280000300800 */
[----:B------:R-:W4:Y:S04]  /*1542b0*/  LDL.LU R22, [R1+0x5c8] ;  /* 0x0005c80001167983 */ /* 0x000f280000300800 */
[----:B------:R-:W4:Y:S04]  /*1542c0*/  LDL.LU R23, [R1+0x5cc] ;  /* 0x0005cc0001177983 */ /* 0x000f280000300800 */
        /* <DEDUP_REMOVED lines=69> */
[----:B------:R0:W-:Y:S01]  /*154720*/  STL [R1+0xc130], R8 ;  /* 0x00c1300801007387 */ /* 0x0001e20000100800 */
[----:B--2---:R-:W-:Y:S03]  /*154730*/  HMMA.16816.F32 R24, R12, R26, R4 ;  /* 0x0000001a0c18723c */ /* 0x004fe60000001804 */
[----:B------:R-:W2:Y:S04]  /*154740*/  LDL.LU.64 R6, [R1+0xc1e0] ;  /* 0x00c1e00001067983 */ /* 0x000ea80000300a00 */
[----:B------:R-:W2:Y:S01]  /*154750*/  LDL.LU.64 R4, [R1+0xc1d8] ;  /* 0x00c1d80001047983 */ /* 0x000ea20000300a00 */
[----:B---3--:R-:W-:-:S02]  /*154760*/  IMAD.MOV.U32 R9, RZ, RZ, R18 ;  /* 0x000000ffff097224 */ /* 0x008fc400078e0012 */
[----:B0-----:R-:W-:-:S09]  /*154770*/  IMAD.MOV.U32 R8, RZ, RZ, R19 ;  /* 0x000000ffff087224 */ /* 0x001fd200078e0013 */
[----:B------:R-:W-:Y:S04]  /*154780*/  STL.64 [R1+0x2380], R24 ;  /* 0x0023801801007387 */ /* 0x000fe80000100a00 */
[----:B------:R0:W-:Y:S04]  /*154790*/  STL.64 [R1+0x2388], R26 ;  /* 0x0023881a01007387 */ /* 0x0001e80000100a00 */
[----:B0-----:R-:W3:Y:S04]  /*1547a0*/  LDL.LU.64 R26, [R1+0xc1d0] ;  /* 0x00c1d000011a7983 */ /* 0x001ee80000300a00 */
[----:B------:R-:W3:Y:S01]  /*1547b0*/  LDL.LU.64 R24, [R1+0xc1c8] ;  /* 0x00c1c80001187983 */ /* 0x000ee20000300a00 */
[----:B--2---:R-:W-:-:S15]  /*1547c0*/  HMMA.16816.F32 R4, R12, R18, R4 ;  /* 0x000000120c04723c */ /* 0x004fde0000001804 */
[----:B------:R-:W-:-:S04]  /*1547d0*/  NOP ;  /* 0x0000000000007918 */ /* 0x000fc80000000000 */
[----:B------:R0:W-:Y:S04]  /*1547e0*/  STL.64 [R1+0x2370], R4 ;  /* 0x0023700401007387 */ /* 0x0001e80000100a00 */
[----:B------:R-:W-:Y:S04]  /*1547f0*/  STL.64 [R1+0x2378], R6 ;  /* 0x0023780601007387 */ /* 0x000fe80000100a00 */
[----:B------:R-:W-:Y:S04]  /*154800*/  STL.64 [R1+0xc170], R10 ;  /* 0x00c1700a01007387 */ /* 0x000fe80000100a00 */
[----:B------:R4:W-:Y:S04]  /*154810*/  STL.64 [R1+0xc168], R8 ;  /* 0x00c1680801007387 */ /* 0x0009e80000100a00 */
[----:B0-----:R-:W2:Y:S01]  /*154820*/  LDL.LU R4, [R1+0x540] ;  /* 0x0005400001047983 */ /* 0x001ea20000300800 */
[----:B----4-:R-:W-:-:S15]  /*154830*/  HMMA.16816.F32 R8, R12, R28, R20 ;  /* 0x0000001c0c08723c */ /* 0x010fde0000001814 */
[----:B------:R-:W-:-:S04]  /*154840*/  NOP ;  /* 0x0000000000007918 */ /* 0x000fc80000000000 */
[----:B------:R-:W-:Y:S04]  /*154850*/  STL.64 [R1+0x2360], R8 ;  /* 0x0023600801007387 */ /* 0x000fe80000100a00 */
[----:B------:R-:W-:Y:S04]  /*154860*/  STL.64 [R1+0x2368], R10 ;  /* 0x0023680a01007387 */ /* 0x000fe80000100a00 */
[----:B------:R-:W2:Y:S04]  /*154870*/  LDL.LU R5, [R1+0x544] ;  /* 0x0005440001057983 */ /* 0x000ea80000300800 */
        /* <DEDUP_REMOVED lines=112> */
[C---:B--2---:R-:W-:Y:S08]  /*154f80*/  HMMA.16816.F32 R24, R12.reuse, R4, R24 ;  /* 0x000000040c18723c */ /* 0x044ff00000001818 */
[----:B---3--:R-:W-:Y:S11]  /*154f90*/  HMMA.16816.F32 R16, R12, R6, R16 ;  /* 0x000000060c10723c */ /* 0x008ff60000001810 */
[----:B------:R-:W-:Y:S04]  /*154fa0*/  STL.64 [R1+0x22d0], R24 ;  /* 0x0022d01801007387 */ /* 0x000fe80000100a00 */
[----:B------:R0:W-:Y:S04]  /*154fb0*/  STL.64 [R1+0x22d8], R26 ;  /* 0x0022d81a01007387 */ /* 0x0001e80000100a00 */
[----:B------:R-:W-:-:S02]  /*154fc0*/  IMAD.MOV.U32 R0, RZ, RZ, R19 ;  /* 0x000000ffff007224 */ /* 0x000fc400078e0013 */
[----:B----4-:R-:W-:Y:S01]  /*154fd0*/  IMAD.MOV.U32 R19, RZ, RZ, R8 ;  /* 0x000000ffff137224 */ /* 0x010fe200078e0008 */
[----:B0-----:R-:W2:Y:S04]  /*154fe0*/  LDL.LU.64 R26, [R1+0xc140] ;  /* 0x00c14000011a7983 */ /* 0x001ea80000300a00 */
[----:B------:R-:W3:Y:S04]  /*154ff0*/  LDL.LU.64 R24, [R1+0xc138] ;  /* 0x00c1380001187983 */ /* 0x000ee80000300a00 */
[----:B------:R-:W-:Y:S04]  /*155000*/  STL.64 [R1+0x22c0], R16 ;  /* 0x0022c01001007387 */ /* 0x000fe80000100a00 */
[----:B------:R0:W-:Y:S04]  /*155010*/  STL [R1+0x22c8], R18 ;  /* 0x0022c81201007387 */ /* 0x0001e80000100800 */
[----:B------:R-:W-:Y:S04]  /*155020*/  STL.64 [R1+0xbea0], R6 ;  /* 0x00bea00601007387 */ /* 0x000fe80000100a00 */
[----:B------:R1:W-:Y:S04]  /*155030*/  STL.64 [R1+0xbe98], R4 ;  /* 0x00be980401007387 */ /* 0x0003e80000100a00 */
[----:B------:R-:W-:Y:S01]  /*155040*/  STL [R1+0x9dc8], R0 ;  /* 0x009dc80001007387 */ /* 0x000fe20000100800 */
[----:B0-----:R-:W-:-:S03]  /*155050*/  IMAD.MOV.U32 R18, RZ, RZ, R9 ;  /* 0x000000ffff127224 */ /* 0x001fc600078e0009 */
[----:B------:R-:W4:Y:S04]  /*155060*/  LDL.LU R9, [R1+0xc134] ;  /* 0x00c1340001097983 */ /* 0x000f280000300800 */
[----:B------:R-:W2:Y:S04]  /*155070*/  LDL.LU R8, [R1+0xc130] ;  /* 0x00c1300001087983 */ /* 0x000ea80000300800 */
[----:B-1----:R-:W2:Y:S04]  /*155080*/  LDL.LU R4, [R1+0x220] ;  /* 0x0002200001047983 */ /* 0x002ea80000300800 */
[----:B------:R-:W2:Y:S04]  /*155090*/  LDL.LU R5, [R1+0x224] ;  /* 0x0002240001057983 */ /* 0x000ea80000300800 */
[----:B------:R-:W2:Y:S04]  /*1550a0*/  LDL.LU R6, [R1+0x228] ;  /* 0x0002280001067983 */ /* 0x000ea80000300800 */
[----:B------:R-:W2:Y:S04]  /*1550b0*/  LDL.LU R7, [R1+0x22c] ;  /* 0x00022c0001077983 */ /* 0x000ea80000300800 */
[----:B--2---:R-:W-:Y:S04]  /*1550c0*/  STL.64 [R1+0xbf30], R6 ;  /* 0x00bf300601007387 */ /* 0x004fe80000100a00 */
[----:B------:R0:W-:Y:S04]  /*1550d0*/  STL.64 [R1+0xbf28], R4 ;  /* 0x00bf280401007387 */ /* 0x0001e80000100a00 */
[----:B------:R-:W2:Y:S04]  /*1550e0*/  LDL.LU R16, [R1+0x8] ;  /* 0x0000080001107983 */ /* 0x000ea80000300800 */
[----:B------:R-:W2:Y:S04]  /*1550f0*/  LDL.LU R17, [R1+0xc] ;  /* 0x00000c0001117983 */ /* 0x000ea80000300800 */
[----:B------:R-:W-:Y:S01]  /*155100*/  STL.64 [R1+0xbf40], R18 ;  /* 0x00bf401201007387 */ /* 0x000fe20000100a00 */
[----:B------:R-:W-:-:S03]  /*155110*/  IMAD R2, R23, 0x100, R22 ;  /* 0x0000010017027824 */ /* 0x000fc600078e0216 */
[----:B--2---:R-:W-:Y:S04]  /*155120*/  STL.64 [R1+0xbf38], R16 ;  /* 0x00bf381001007387 */ /* 0x004fe80000100a00 */
[----:B------:R-:W2:Y:S04]  /*155130*/  LDL.LU R20, [R1+0x200] ;  /* 0x0002000001147983 */ /* 0x000ea80000300800 */
[----:B------:R-:W2:Y:S04]  /*155140*/  LDL.LU R21, [R1+0x204] ;  /* 0x0002040001157983 */ /* 0x000ea80000300800 */
[----:B------:R-:W2:Y:S04]  /*155150*/  LDL.LU R22, [R1+0x208] ;  /* 0x0002080001167983 */ /* 0x000ea80000300800 */
[----:B------:R-:W2:Y:S01]  /*155160*/  LDL.LU R23, [R1+0x20c] ;  /* 0x00020c0001177983 */ /* 0x000ea20000300800 */
[----:B------:R-:W-:-:S02]  /*155170*/  IMAD R28, R28, 0x100, R26 ;  /* 0x000001001c1c7824 */ /* 0x000fc400078e021a */
[----:B------:R-:W-:Y:S02]  /*155180*/  IMAD R29, R29, 0x100, R27 ;  /* 0x000001001d1d7824 */ /* 0x000fe400078e021b */
[----:B------:R-:W-:Y:S02]  /*155190*/  IMAD.MOV.U32 R26, RZ, RZ, R8 ;  /* 0x000000ffff1a7224 */ /* 0x000fe400078e0008 */
[----:B----4-:R-:W-:Y:S01]  /*1551a0*/  IMAD.MOV.U32 R27, RZ, RZ, R9 ;  /* 0x000000ffff1b7224 */ /* 0x010fe200078e0009 */
[----:B--2---:R1:W-:Y:S04]  /*1551b0*/  STL.64 [R1+0xbf50], R22 ;  /* 0x00bf501601007387 */ /* 0x0043e80000100a00 */
[----:B------:R-:W-:Y:S04]  /*1551c0*/  STL.64 [R1+0xbf48], R20 ;  /* 0x00bf481401007387 */ /* 0x000fe80000100a00 */
[----:B------:R-:W2:Y:S04]  /*1551d0*/  LDL.LU R8, [R1+0xc12c] ;  /* 0x00c12c0001087983 */ /* 0x000ea80000300800 */
[----:B------:R-:W1:Y:S04]  /*1551e0*/  LDL.LU R9, [R1+0xc128] ;  /* 0x00c1280001097983 */ /* 0x000e680000300800 */
[----:B0-----:R-:W4:Y:S04]  /*1551f0*/  LDL.LU R4, [R1+0x260] ;  /* 0x0002600001047983 */ /* 0x001f280000300800 */
[----:B------:R-:W4:Y:S04]  /*155200*/  LDL.LU R5, [R1+0x264] ;  /* 0x0002640001057983 */ /* 0x000f280000300800 */
[----:B------:R-:W2:Y:S04]  /*155210*/  LDL.LU R6, [R1+0x268] ;  /* 0x0002680001067983 */ /* 0x000ea80000300800 */
[----:B------:R-:W2:Y:S01]  /*155220*/  LDL.LU R7, [R1+0x26c] ;  /* 0x00026c0001077983 */ /* 0x000ea20000300800 */
[----:B---3--:R-:W-:-:S03]  /*155230*/  IMAD R3, R25, 0x100, R24 ;  /* 0x0000010019037824 */ /* 0x008fc600078e0218 */
[----:B--2---:R-:W-:Y:S04]  /*155240*/  STL.64 [R1+0xbf60], R6 ;  /* 0x00bf600601007387 */ /* 0x004fe80000100a00 */
[----:B----4-:R0:W-:Y:S04]  /*155250*/  STL.64 [R1+0xbf58], R4 ;  /* 0x00bf580401007387 */ /* 0x0101e80000100a00 */
[----:B------:R-:W2:Y:S04]  /*155260*/  LDL.LU R24, [R1+0x18] ;  /* 0x0000180001187983 */ /* 0x000ea80000300800 */
[----:B------:R-:W2:Y:S04]  /*155270*/  LDL.LU R25, [R1+0x1c] ;  /* 0x00001c0001197983 */ /* 0x000ea80000300800 */
[----:B------:R-:W-:Y:S01]  /*155280*/  STL.64 [R1+0xbf70], R26 ;  /* 0x00bf701a01007387 */ /* 0x000fe20000100a00 */
[----:B-1----:R-:W-:-:S02]  /*155290*/  IMAD.MOV.U32 R22, RZ, RZ, R9 ;  /* 0x000000ffff167224 */ /* 0x002fc400078e0009 */
[----:B------:R-:W-:Y:S01]  /*1552a0*/  IMAD.MOV.U32 R23, RZ, RZ, R8 ;  /* 0x000000ffff177224 */ /* 0x000fe200078e0008 */
[----:B--2---:R1:W-:Y:S04]  /*1552b0*/  STL.64 [R1+0xbf68], R24 ;  /* 0x00bf681801007387 */ /* 0x0043e80000100a00 */
[----:B------:R-:W2:Y:S04]  /*1552c0*/  LDL.LU R9, [R1+0xc124] ;  /* 0x00c1240001097983 */ /* 0x000ea80000300800 */
[----:B------:R-:W3:Y:S04]  /*1552d0*/  LDL.LU R8, [R1+0xc120] ;  /* 0x00c1200001087983 */ /* 0x000ee80000300800 */
[----:B0-----:R-:W4:Y:S04]  /*1552e0*/  LDL.LU R4, [R1+0x2a0] ;  /* 0x0002a00001047983 */ /* 0x001f280000300800 */
[----:B------:R-:W4:Y:S04]  /*1552f0*/  LDL.LU R5, [R1+0x2a4] ;  /* 0x0002a40001057983 */ /* 0x000f280000300800 */
[----:B------:R-:W2:Y:S04]  /*155300*/  LDL.LU R6, [R1+0x2a8] ;  /* 0x0002a80001067983 */ /* 0x000ea80000300800 */
[----:B------:R-:W2:Y:S04]  /*155310*/  LDL.LU R7, [R1+0x2ac] ;  /* 0x0002ac0001077983 */ /* 0x000ea80000300800 */
[----:B--2---:R3:W-:Y:S04]  /*155320*/  STL.64 [R1+0xbf80], R6 ;  /* 0x00bf800601007387 */ /* 0x0047e80000100a00 */
[----:B----4-:R-:W-:Y:S04]  /*155330*/  STL.64 [R1+0xbf78], R4 ;  /* 0x00bf780401007387 */ /* 0x010fe80000100a00 */
[----:B------:R-:W2:Y:S04]  /*155340*/  LDL.LU R20, [R1+0x28] ;  /* 0x0000280001147983 */ /* 0x000ea80000300800 */
[----:B------:R-:W2:Y:S04]  /*155350*/  LDL.LU R21, [R1+0x2c] ;  /* 0x00002c0001157983 */ /* 0x000ea80000300800 */
[----:B------:R-:W-:Y:S04]  /*155360*/  STL.64 [R1+0xbf90], R22 ;  /* 0x00bf901601007387 */ /* 0x000fe80000100a00 */
[----:B--2---:R0:W-:Y:S04]  /*155370*/  STL.64 [R1+0xbf88], R20 ;  /* 0x00bf881401007387 */ /* 0x0041e80000100a00 */
[----:B-1----:R-:W2:Y:S04]  /*155380*/  LDL.LU R24, [R1+0x2c0] ;  /* 0x0002c00001187983 */ /* 0x002ea80000300800 */
[----:B------:R-:W2:Y:S04]  /*155390*/  LDL.LU R25, [R1+0x2c4] ;  /* 0x0002c40001197983 */ /* 0x000ea80000300800 */
[----:B------:R-:W4:Y:S04]  /*1553a0*/  LDL.LU R26, [R1+0x2c8] ;  /* 0x0002c800011a7983 */ /* 0x000f280000300800 */
[----:B------:R-:W4:Y:S01]  /*1553b0*/  LDL.LU R27, [R1+0x2cc] ;  /* 0x0002cc00011b7983 */ /* 0x000f220000300800 */
[----:B---3--:R-:W-:-:S02]  /*1553c0*/  IMAD.MOV.U32 R6, RZ, RZ, R8 ;  /* 0x000000ffff067224 */ /* 0x008fc400078e0008 */
[----:B------:R-:W-:Y:S01]  /*1553d0*/  IMAD.MOV.U32 R7, RZ, RZ, R9 ;  /* 0x000000ffff077224 */ /* 0x000fe200078e0009 */
[----:B----4-:R-:W-:Y:S04]  /*1553e0*/  STL.64 [R1+0xbfa0], R26 ;  /* 0x00bfa01a01007387 */ /* 0x010fe80000100a00 */
[----:B--2---:R-:W-:Y:S04]  /*1553f0*/  STL.64 [R1+0xbf98], R24 ;  /* 0x00bf981801007387 */ /* 0x004fe80000100a00 */
        /* <DEDUP_REMOVED lines=10> */
[----:B------:R-:W-:Y:S01]  /*1554a0*/  STL.64 [R1+0xbfc0], R6 ;  /* 0x00bfc00601007387 */ /* 0x000fe20000100a00 */
[----:B---3--:R-:W-:-:S02]  /*1554b0*/  IMAD.MOV.U32 R22, RZ, RZ, R9 ;  /* 0x000000ffff167224 */ /* 0x008fc400078e0009 */
[----:B------:R-:W-:Y:S01]  /*1554c0*/  IMAD.MOV.U32 R23, RZ, RZ, R8 ;  /* 0x000000ffff177224 */ /* 0x000fe200078e0008 */
[----:B--2---:R0:W-:Y:S04]  /*1554d0*/  STL.64 [R1+0xbfb8], R4 ;  /* 0x00bfb80401007387 */ /* 0x0041e80000100a00 */
        /* <DEDUP_REMOVED lines=29> */
[----:B------:R-:W2:Y:S04]  /*1556b0*/  LDL.LU R20, [R1+0x58] ;  /* 0x0000580001147983 */ /* 0x000ea80000300800 */
[----:B------:R-:W2:Y:S01]  /*1556c0*/  LDL.LU R21, [R1+0x5c] ;  /* 0x00005c0001157983 */ /* 0x000ea20000300800 */
        /* <DEDUP_REMOVED lines=10> */
[----:B-1----:R-:W2:Y:S04]  /*155770*/  LDL.LU R20, [R1+0x68] ;  /* 0x0000680001147983 */ /* 0x002ea80000300800 */
[----:B------:R-:W2:Y:S04]  /*155780*/  LDL.LU R21, [R1+0x6c] ;  /* 0x00006c0001157983 */ /* 0x000ea80000300800 */
        /* <DEDUP_REMOVED lines=18> */
[----:B------:R-:W2:Y:S04]  /*1558b0*/  LDL.LU R20, [R1+0x78] ;  /* 0x0000780001147983 */ /* 0x000ea80000300800 */
[----:B------:R-:W2:Y:S01]  /*1558c0*/  LDL.LU R21, [R1+0x7c] ;  /* 0x00007c0001157983 */ /* 0x000ea20000300800 */
[----:B----4-:R-:W-:-:S02]  /*1558d0*/  IMAD.MOV.U32 R22, RZ, RZ, R9 ;  /* 0x000000ffff167224 */ /* 0x010fc400078e0009 */
[----:B---3--:R-:W-:Y:S01]  /*1558e0*/  IMAD.MOV.U32 R23, RZ, RZ, R8 ;  /* 0x000000ffff177224 */ /* 0x008fe200078e0008 */
[----:B--2---:R-:W-:Y:S04]  /*1558f0*/  STL.64 [R1+0xc070], R20 ;  /* 0x00c0701401007387 */ /* 0x004fe80000100a00 */
        /* <DEDUP_REMOVED lines=65> */
[----:B------:R0:W-:Y:S01]  /*155d10*/  STL [R1+0x22a8], R14 ;  /* 0x0022a80e01007387 */ /* 0x0001e20000100800 */
[----:B------:R-:W-:Y:S01]  /*155d20*/  IMAD.MOV.U32 R0, RZ, RZ, R15 ;  /* 0x000000ffff007224 */ /* 0x000fe200078e000f */
[----:B------:R-:W-:-:S02]  /*155d30*/  F2FP.F16.E4M3.UNPACK_B R15, R29 ;  /* 0x0000001dff0f723e */ /* 0x000fc400020006ff */
[----:B0-----:R-:W-:Y:S02]  /*155d40*/  F2FP.F16.E4M3.UNPACK_B R14, R28 ;  /* 0x0000001cff0e723e */ /* 0x001fe400020006ff */
[----:B------:R-:W-:Y:S02]  /*155d50*/  F2FP.F16.E4M3.UNPACK_B R12, R2 ;  /* 0x00000002ff0c723e */ /* 0x000fe400020006ff */
[----:B------:R-:W-:Y:S01]  /*155d60*/  F2FP.F16.E4M3.UNPACK_B R13, R3 ;  /* 0x00000003ff0d723e */ /* 0x000fe200020006ff */
[----:B------:R-:W-:Y:S04]  /*155d70*/  STL.64 [R1+0xbec0], R10 ;  /* 0x00bec00a01007387 */ /* 0x000fe80000100a00 */
[----:B------:R0:W-:Y:S04]  /*155d80*/  STL.64 [R1+0xbeb8], R8 ;  /* 0x00beb80801007387 */ /* 0x0001e80000100a00 */
[----:B0-----:R-:W3:Y:S04]  /*155d90*/  LDL.LU R8, [R1+0x240] ;  /* 0x0002400001087983 */ /* 0x001ee80000300800 */
[----:B------:R-:W3:Y:S04]  /*155da0*/  LDL.LU R9, [R1+0x244] ;  /* 0x0002440001097983 */ /* 0x000ee80000300800 */
[----:B------:R-:W3:Y:S04]  /*155db0*/  LDL.LU R10, [R1+0x248] ;  /* 0x00024800010a7983 */ /* 0x000ee80000300800 */
[----:B------:R-:W3:Y:S04]  /*155dc0*/  LDL.LU R11, [R1+0x24c] ;  /* 0x00024c00010b7983 */ /* 0x000ee80000300800 */
[----:B------:R-:W-:Y:S04]  /*155dd0*/  STL [R1+0x9fa8], R0 ;  /* 0x009fa80001007387 */ /* 0x000fe80000100800 */
        /* <DEDUP_REMOVED lines=114> */
[----:B------:R0:W-:Y:S04]  /*156500*/  STL.64 [R1+0x2188], R26 ;  /* 0x0021881a01007387 */ /* 0x0001e80000100a00 */
[----:B0-----:R-:W2:Y:S04]  /*156510*/  LDL.LU.64 R26, [R1+0xbf20] ;  /* 0x00bf2000011a7983 */ /* 0x001ea80000300a00 */
[----:B------:R-:W2:Y:S01]  /*156520*/  LDL.LU.64 R24, [R1+0xbf18] ;  /* 0x00bf180001187983 */ /* 0x000ea20000300a00 */
[----:B---3--:R-:W-:-:S15]  /*156530*/  HMMA.16816.F32 R8, R12, R16, R8 ;  /* 0x000000100c08723c */ /* 0x008fde0000001808 */
[----:B------:R-:W-:-:S04]  /*156540*/  NOP ;  /* 0x0000000000007918 */ /* 0x000fc80000000000 */
[----:B------:R-:W-:Y:S04]  /*156550*/  STL.64 [R1+0x2170], R8 ;  /* 0x0021700801007387 */ /* 0x000fe80000100a00 */
[----:B------:R4:W-:Y:S02]  /*156560*/  STL.64 [R1+0x2178], R10 ;  /* 0x0021780a01007387 */ /* 0x0009e40000100a00 */
[C---:B----4-:R-:W-:Y:S08]  /*156570*/  HMMA.16816.F32 R8, R12.reuse, R18, R4 ;  /* 0x000000120c08723c */ /* 0x050ff00000001804 */
[C---:B------:R-:W-:Y:S01]  /*156580*/  HMMA.16816.F32 R4, R12.reuse, R28, R20 ;  /* 0x0000001c0c04723c */ /* 0x040fe20000001814 */
[----:B------:R-:W3:Y:S10]  /*156590*/  LDL.LU R20, [R1+0x1c0] ;  /* 0x0001c00001147983 */ /* 0x000ef40000300800 */
[----:B------:R-:W-:Y:S04]  /*1565a0*/  STL.64 [R1+0x2160], R8 ;  /* 0x0021600801007387 */ /* 0x000fe80000100a00 */
[----:B------:R-:W-:Y:S04]  /*1565b0*/  STL.64 [R1+0x2168], R10 ;  /* 0x0021680a01007387 */ /* 0x000fe80000100a00 */
[----:B------:R-:W-:Y:S04]  /*1565c0*/  STL.64 [R1+0x2150], R4 ;  /* 0x0021500401007387 */ /* 0x000fe80000100a00 */
[----:B------:R-:W-:Y:S04]  /*1565d0*/  STL.64 [R1+0x2158], R6 ;  /* 0x0021580601007387 */ /* 0x000fe80000100a00 */
[----:B------:R-:W3:Y:S04]  /*1565e0*/  LDL.LU R21, [R1+0x1c4] ;  /* 0x0001c40001157983 */ /* 0x000ee80000300800 */
[----:B------:R-:W4:Y:S04]  /*1565f0*/  LDL.LU R22, [R1+0x1c8] ;  /* 0x0001c80001167983 */ /* 0x000f280000300800 */
[----:B------:R-:W4:Y:S04]  /*156600*/  LDL.LU R23, [R1+0x1cc] ;  /* 0x0001cc0001177983 */ /* 0x000f280000300800 */
        /* <DEDUP_REMOVED lines=45> */
[----:B------:R-:W2:-:S13]  /*1568e0*/  LDL.LU.64 R20, [R1+0xbef8] ;  /* 0x00bef80001147983 */ /* 0x000e9a0000300a00 */
        /* <DEDUP_REMOVED lines=66> */
[----:B------:R-:W2:-:S13]  /*156d10*/  LDL.LU.64 R24, [R1+0xbe78] ;  /* 0x00be780001187983 */ /* 0x000e9a0000300a00 */
[----:B------:R0:W-:Y:S04]  /*156d20*/  STL.64 [R1+0xc0], R4 ;  /* 0x0000c00401007387 */ /* 0x0001e80000100a00 */
[----:B------:R-:W-:Y:S01]  /*156d30*/  STL.64 [R1+0xc8], R6 ;  /* 0x0000c80601007387 */ /* 0x000fe20000100a00 */
[----:B--2---:R-:W-:Y:S03]  /*156d40*/  HMMA.16816.F32 R8, R12, R8, R24 ;  /* 0x000000080c08723c */ /* 0x004fe60000001818 */
[----:B------:R-:W2:-:S15]  /*156d50*/  LDL.LU R24, [R1+0x1f0] ;  /* 0x0001f00001187983 */ /* 0x000e9e0000300800 */
[----:B------:R-:W-:Y:S01]  /*156d60*/  NOP ;  /* 0x0000000000007918 */ /* 0x000fe20000000000 */
[----:B------:R1:W-:Y:S04]  /*156d70*/  STL.64 [R1+0xb0], R8 ;  /* 0x0000b00801007387 */ /* 0x0003e80000100a00 */
[----:B------:R4:W-:Y:S04]  /*156d80*/  STL.64 [R1+0xb8], R10 ;  /* 0x0000b80a01007387 */ /* 0x0009e80000100a00 */
[----:B------:R-:W2:Y:S04]  /*156d90*/  LDL.LU R25, [R1+0x1f4] ;  /* 0x0001f40001197983 */ /* 0x000ea80000300800 */
[----:B------:R-:W2:Y:S04]  /*156da0*/  LDL.LU R26, [R1+0x1f8] ;  /* 0x0001f800011a7983 */ /* 0x000ea80000300800 */
[----:B------:R-:W2:Y:S01]  /*156db0*/  LDL.LU R27, [R1+0x1fc] ;  /* 0x0001fc00011b7983 */ /* 0x000ea20000300800 */
[----:B---3--:R-:W-:-:S02]  /*156dc0*/  IMAD R2, R20, 0x100, R19 ;  /* 0x0000010014027824 */ /* 0x008fc400078e0213 */
[----:B------:R-:W-:Y:S02]  /*156dd0*/  IMAD R3, R22, 0x100, R21 ;  /* 0x0000010016037824 */ /* 0x000fe400078e0215 */
[----:B0-----:R-:W-:Y:S01]  /*156de0*/  IMAD R4, R28, 0x100, R23 ;  /* 0x000001001c047824 */ /* 0x001fe200078e0217 */
[----:B--2---:R-:W-:Y:S04]  /*156df0*/  STL.64 [R1+0xbde0], R26 ;  /* 0x00bde01a01007387 */ /* 0x004fe80000100a00 */
[----:B------:R0:W-:Y:S04]  /*156e00*/  STL.64 [R1+0xbdd8], R24 ;  /* 0x00bdd81801007387 */ /* 0x0001e80000100a00 */
[----:B------:R-:W2:Y:S04]  /*156e10*/  LDL.LU R20, [R1+0x1d0] ;  /* 0x0001d00001147983 */ /* 0x000ea80000300800 */
[----:B------:R-:W2:Y:S04]  /*156e20*/  LDL.LU R21, [R1+0x1d4] ;  /* 0x0001d40001157983 */ /* 0x000ea80000300800 */
[----:B------:R-:W3:Y:S04]  /*156e30*/  LDL.LU R22, [R1+0x1d8] ;  /* 0x0001d80001167983 */ /* 0x000ee80000300800 */
[----:B------:R-:W3:Y:S04]  /*156e40*/  LDL.LU R23, [R1+0x1dc] ;  /* 0x0001dc0001177983 */ /* 0x000ee80000300800 */
[----:B---3--:R-:W-:Y:S04]  /*156e50*/  STL.64 [R1+0xbdf0], R22 ;  /* 0x00bdf01601007387 */ /* 0x008fe80000100a00 */
[----:B--2---:R-:W-:Y:S04]  /*156e60*/  STL.64 [R1+0xbde8], R20 ;  /* 0x00bde81401007387 */ /* 0x004fe80000100a00 */
[----:B-1----:R-:W2:Y:S04]  /*156e70*/  LDL.LU R8, [R1+0x1b0] ;  /* 0x0001b00001087983 */ /* 0x002ea80000300800 */
[----:B------:R-:W2:Y:S04]  /*156e80*/  LDL.LU R9, [R1+0x1b4] ;  /* 0x0001b40001097983 */ /* 0x000ea80000300800 */
[----:B----4-:R-:W3:Y:S04]  /*156e90*/  LDL.LU R10, [R1+0x1b8] ;  /* 0x0001b800010a7983 */ /* 0x010ee80000300800 */
        /* <DEDUP_REMOVED lines=8> */
[----:B--2---:R-:W-:Y:S04]  /*156f20*/  STL.64 [R1+0xbe08], R24 ;  /* 0x00be081801007387 */ /* 0x004fe80000100a00 */
[----:B-1----:R-:W2:Y:S04]  /*156f30*/  LDL.LU R8, [R1+0x150] ;  /* 0x0001500001087983 */ /* 0x002ea80000300800 */
        /* <DEDUP_REMOVED lines=12> */
[----:B--2---:R-:W-:Y:S04]  /*157000*/  STL.64 [R1+0xbe28], R8 ;  /* 0x00be280801007387 */ /* 0x004fe80000100a00 */
[----:B------:R-:W2:Y:S04]  /*157010*/  LDL R26, [R1+0x380c] ;  /* 0x00380c00011a7983 */ /* 0x000ea80000100800 */
[----:B------:R-:W2:Y:S04]  /*157020*/  LDL R27, [R1+0x3818] ;  /* 0x00381800011b7983 */ /* 0x000ea80000100800 */
[----:B--2---:R-:W-:Y:S04]  /*157030*/  STL.64 [R1+0xbe50], R26 ;  /* 0x00be501a01007387 */ /* 0x004fe80000100a00 */
[----:B----4-:R0:W-:Y:S04]  /*157040*/  STL.64 [R1+0xbe48], R24 ;  /* 0x00be481801007387 */ /* 0x0101e80000100a00 */
[----:B0-----:R-:W2:Y:S04]  /*157050*/  LDL.LU R24, [R1+0xf0] ;  /* 0x0000f00001187983 */ /* 0x001ea80000300800 */
[----:B------:R-:W2:Y:S04]  /*157060*/  LDL.LU R25, [R1+0xf4] ;  /* 0x0000f40001197983 */ /* 0x000ea80000300800 */
[----:B------:R-:W3:Y:S04]  /*157070*/  LDL.LU R26, [R1+0xf8] ;  /* 0x0000f800011a7983 */ /* 0x000ee80000300800 */
[----:B------:R-:W3:Y:S04]  /*157080*/  LDL.LU R27, [R1+0xfc] ;  /* 0x0000fc00011b7983 */ /* 0x000ee80000300800 */
[----:B------:R-:W4:Y:S04]  /*157090*/  LDL R8, [R1+0x37dc] ;  /* 0x0037dc0001087983 */ /* 0x000f280000100800 */
[----:B------:R-:W2:Y:S04]  /*1570a0*/  LDL R10, [R1+0x37e8] ;  /* 0x0037e800010a7983 */ /* 0x000ea80000100800 */
[----:B---3--:R0:W-:Y:S04]  /*1570b0*/  STL.64 [R1+0xbe60], R26 ;  /* 0x00be601a01007387 */ /* 0x0081e80000100a00 */
[----:B0-----:R-:W3:Y:S04]  /*1570c0*/  LDL R27, [R1+0x37d8] ;  /* 0x0037d800011b7983 */ /* 0x001ee80000100800 */
[----:B--2---:R-:W-:Y:S04]  /*1570d0*/  STL.64 [R1+0xbe58], R24 ;  /* 0x00be581801007387 */ /* 0x004fe80000100a00 */
[----:B------:R-:W2:Y:S04]  /*1570e0*/  LDL R11, [R1+0x37ec] ;  /* 0x0037ec00010b7983 */ /* 0x000ea80000100800 */
        /* <DEDUP_REMOVED lines=13> */
[----:B------:R-:W-:-:S02]  /*1571c0*/  F2FP.F16.E4M3.UNPACK_B R12, R2 ;  /* 0x00000002ff0c723e */ /* 0x000fc400020006ff */
[----:B--2---:R-:W-:Y:S04]  /*1571d0*/  STL.64 [R1+0xbe70], R22 ;  /* 0x00be701601007387 */ /* 0x004fe80000100a00 */
[----:B------:R0:W-:Y:S04]  /*1571e0*/  STL.64 [R1+0xbe68], R20 ;  /* 0x00be681401007387 */ /* 0x0001e80000100a00 */
[----:B0-----:R-:W2:Y:S04]  /*1571f0*/  LDL.LU R20, [R1+0xd0] ;  /* 0x0000d00001147983 */ /* 0x001ea80000300800 */
[----:B------:R-:W2:Y:S04]  /*157200*/  LDL.LU R21, [R1+0xd4] ;  /* 0x0000d40001157983 */ /* 0x000ea80000300800 */
[----:B------:R-:W2:Y:S04]  /*157210*/  LDL.LU R22, [R1+0xd8] ;  /* 0x0000d80001167983 */ /* 0x000ea80000300800 */
[----:B------:R-:W2:Y:S01]  /*157220*/  LDL.LU R23, [R1+0xdc] ;  /* 0x0000dc0001177983 */ /* 0x000ea20000300800 */
[----:B------:R-:W-:-:S02]  /*157230*/  F2FP.F16.E4M3.UNPACK_B R13, R3 ;  /* 0x00000003ff0d723e */ /* 0x000fc400020006ff */
[----:B------:R-:W-:Y:S02]  /*157240*/  F2FP.F16.E4M3.UNPACK_B R14, R4 ;  /* 0x00000004ff0e723e */ /* 0x000fe400020006ff */
[----:B------:R-:W-:Y:S02]  /*157250*/  F2FP.F16.E4M3.UNPACK_B R15, R5 ;  /* 0x00000005ff0f723e */ /* 0x000fe400020006ff */
[----:B---3--:R-:W-:Y:S02]  /*157260*/  F2FP.F16.E4M3.UNPACK_B R24, R27 ;  /* 0x0000001bff18723e */ /* 0x008fe400020006ff */
[----:B----4-:R-:W-:Y:S01]  /*157270*/  F2FP.F16.E4M3.UNPACK_B R25, R8 ;  /* 0x00000008ff19723e */ /* 0x010fe200020006ff */
[----:B------:R-:W3:Y:S04]  /*157280*/  LDL R7, [R1+0x383c] ;  /* 0x00383c0001077983 */ /* 0x000ee80000100800 */
[----:B------:R-:W4:Y:S04]  /*157290*/  LDL R16, [R1+0x3848] ;  /* 0x0038480001107983 */ /* 0x000f280000100800 */
        /* <DEDUP_REMOVED lines=18> */
[----:B------:R-:W-:-:S05]  /*1573c0*/  F2FP.F16.E4M3.UNPACK_B R11, R11 ;  /* 0x0000000bff0b723e */ /* 0x000fca00020006ff */
        /* <DEDUP_REMOVED lines=8> */
[----:B--2---:R-:W-:-:S05]  /*157450*/  F2FP.F16.E4M3.UNPACK_B R9, R24 ;  /* 0x00000018ff09723e */ /* 0x004fca00020006ff */
        /* <DEDUP_REMOVED lines=19> */
[----:B---3--:R-:W-:-:S02]  /*157590*/  F2FP.F16.E4M3.UNPACK_B R5, R5 ;  /* 0x00000005ff05723e */ /* 0x008fc400020006ff */
[----:B------:R-:W-:Y:S02]  /*1575a0*/  F2FP.F16.E4M3.UNPACK_B R2, R2 ;  /* 0x00000002ff02723e */ /* 0x000fe400020006ff */
[----:B------:R-:W-:Y:S01]  /*1575b0*/  F2FP.F16.E4M3.UNPACK_B R3, R3 ;  /* 0x00000003ff03723e */ /* 0x000fe200020006ff */
[----:B------:R-:W-:Y:S06]  /*1575c0*/  STL.64 [R1+0x78], R4 ;  /* 0x0000780401007387 */ /* 0x000fec0000100a00 */
[C---:B------:R-:W-:Y:S08]  /*1575d0*/  HMMA.16816.F32 R20, R12.reuse, R2, R20 ;  /* 0x000000020c14723c */ /* 0x040ff00000001814 */
[----:B--2---:R-:W-:-:S15]  /*1575e0*/  HMMA.16816.F32 R8, R12, R4, R8 ;  /* 0x000000040c08723c */ /* 0x004fde0000001808 */
[----:B------:R-:W-:-:S04]  /*1575f0*/  NOP ;  /* 0x0000000000007918 */ /* 0x000fc80000000000 */
[----:B------:R-:W-:Y:S04]  /*157600*/  STL.64 [R1+0x20c0], R8 ;  /* 0x0020c00801007387 */ /* 0x000fe80000100a00 */
[----:B------:R0:W-:Y:S04]  /*157610*/  STL.64 [R1+0x20c8], R10 ;  /* 0x0020c80a01007387 */ /* 0x0001e80000100a00 */
[----:B0-----:R-:W2:Y:S04]  /*157620*/  LDL.LU.64 R10, [R1+0xbe00] ;  /* 0x00be0000010a7983 */ /* 0x001ea80000300a00 */
[----:B------:R-:W2:Y:S04]  /*157630*/  LDL.LU.64 R8, [R1+0xbdf8] ;  /* 0x00bdf80001087983 */ /* 0x000ea80000300a00 */
[----:B------:R-:W-:Y:S04]  /*157640*/  STL.64 [R1+0x70], R2 ;  /* 0x0000700201007387 */ /* 0x000fe80000100a00 */
[----:B------:R-:W-:Y:S04]  /*157650*/  STL.64 [R1+0x20b0], R20 ;  /* 0x0020b01401007387 */ /* 0x000fe80000100a00 */
[----:B------:R0:W-:Y:S04]  /*157660*/  STL.64 [R1+0x20b8], R22 ;  /* 0x0020b81601007387 */ /* 0x0001e80000100a00 */
[----:B0-----:R-:W3:Y:S04]  /*157670*/  LDL.LU.64 R22, [R1+0xbdf0] ;  /* 0x00bdf00001167983 */ /* 0x001ee80000300a00 */
[----:B------:R-:W3:Y:S01]  /*157680*/  LDL.LU.64 R20, [R1+0xbde8] ;  /* 0x00bde80001147983 */ /* 0x000ee20000300a00 */
[----:B------:R-:W-:-:S02]  /*157690*/  F2FP.F16.E4M3.UNPACK_B R4, R6 ;  /* 0x00000006ff04723e */ /* 0x000fc400020006ff */
[----:B------:R-:W-:-:S05]  /*1576a0*/  F2FP.F16.E4M3.UNPACK_B R5, R7 ;  /* 0x00000007ff05723e */ /* 0x000fca00020006ff */
[----:B------:R4:W-:Y:S02]  /*1576b0*/  STL.64 [R1+0x68], R4 ;  /* 0x0000680401007387 */ /* 0x0009e40000100a00 */
[----:B----4-:R-:W-:Y:S02]  /*1576c0*/  HMMA.16816.F32 R4, R12, R4, R24 ;  /* 0x000000040c04723c */ /* 0x010fe40000001818 */
[----:B------:R-:W4:Y:S04]  /*1576d0*/  LDL.LU.64 R26, [R1+0xbde0] ;  /* 0x00bde000011a7983 */ /* 0x000f280000300a00 */
[----:B------:R-:W4:Y:S01]  /*1576e0*/  LDL.LU.64 R24, [R1+0xbdd8] ;  /* 0x00bdd80001187983 */ /* 0x000f220000300a00 */
[----:B------:R-:W-:Y:S02]  /*1576f0*/  F2FP.F16.E4M3.UNPACK_B R2, R16 ;  /* 0x00000010ff02723e */ /* 0x000fe400020006ff */
[----:B------:R-:W-:-:S10]  /*157700*/  F2FP.F16.E4M3.UNPACK_B R3, R17 ;  /* 0x00000011ff03723e */ /* 0x000fd400020006ff */
[----:B------:R0:W-:Y:S04]  /*157710*/  STL.64 [R1+0x20a0], R4 ;  /* 0x0020a00401007387 */ /* 0x0001e80000100a00 */
[----:B------:R-:W-:Y:S04]  /*157720*/  STL.64 [R1+0x20a8], R6 ;  /* 0x0020a80601007387 */ /* 0x000fe80000100a00 */
[----:B------:R1:W-:Y:S01]  /*157730*/  STL.64 [R1+0x60], R2 ;  /* 0x0000600201007387 */ /* 0x0003e20000100a00 */
[----:B0-----:R-:W-:Y:S02]  /*157740*/  F2FP.F16.E4M3.UNPACK_B R4, R18 ;  /* 0x00000012ff04723e */ /* 0x001fe400020006ff */
[----:B------:R-:W-:-:S02]  /*157750*/  F2FP.F16.E4M3.UNPACK_B R5, R19 ;  /* 0x00000013ff05723e */ /* 0x000fc400020006ff */
[----:B------:R-:W-:Y:S01]  /*157760*/  F2FP.F16.E4M3.UNPACK_B R0, R0 ;  /* 0x00000000ff00723e */ /* 0x000fe200020006ff */
[----:B--2---:R-:W-:Y:S01]  /*157770*/  HMMA.16816.F32 R8, R12, R2, R8 ;  /* 0x000000020c08723c */ /* 0x004fe20000001808 */
[----:B-1----:R-:W-:Y:S02]  /*157780*/  F2FP.F16.E4M3.UNPACK_B R2, R28 ;  /* 0x0000001cff02723e */ /* 0x002fe400020006ff */
[----:B------:R-:W-:-:S15]  /*157790*/  F2FP.F16.E4M3.UNPACK_B R3, R29 ;  /* 0x0000001dff03723e */ /* 0x000fde00020006ff */
[----:B------:R-:W-:Y:S01]  /*1577a0*/  NOP ;  /* 0x0000000000007918 */ /* 0x000fe20000000000 */
[----:B------:R-:W-:Y:S04]  /*1577b0*/  STL.64 [R1+0x2090], R8 ;  /* 0x0020900801007387 */ /* 0x000fe80000100a00 */
[----:B------:R-:W-:Y:S04]  /*1577c0*/  STL.64 [R1+0x2098], R10 ;  /* 0x0020980a01007387 */ /* 0x000fe80000100a00 */
[----:B------:R3:W-:Y:S02]  /*1577d0*/  STL.64 [R1+0x58], R4 ;  /* 0x0000580401007387 */ /* 0x0007e40000100a00 */
[----:B---3--:R-:W-:-:S15]  /*1577e0*/  HMMA.16816.F32 R4, R12, R4, R20 ;  /* 0x000000040c04723c */ /* 0x008fde0000001814 */
[----:B------:R-:W-:-:S04]  /*1577f0*/  NOP ;  /* 0x0000000000007918 */ /* 0x000fc80000000000 */
[----:B------:R-:W-:Y:S04]  /*157800*/  STL.64 [R1+0x2080], R4 ;  /* 0x0020800401007387 */ /* 0x000fe80000100a00 */
[----:B------:R4:W-:Y:S02]  /*157810*/  STL.64 [R1+0x2088], R6 ;  /* 0x0020880601007387 */ /* 0x0009e40000100a00 */
[----:B----4-:R-:W-:Y:S02]  /*157820*/  HMMA.16816.F32 R4, R12, R2, R24 ;  /* 0x000000020c04723c */ /* 0x010fe40000001818 */
        /* <DEDUP_REMOVED lines=36> */
[----:B------:R-:W3:Y:S04]  /*157a70*/  LDL.LU R10, [R1+0x238] ;  /* 0x00023800010a7983 */ /* 0x000ee80000300800 */
[----:B------:R-:W3:Y:S04]  /*157a80*/  LDL.LU R11, [R1+0x23c] ;  /* 0x00023c00010b7983 */ /* 0x000ee80000300800 */
[----:B---3--:R0:W-:Y:S04]  /*157a90*/  STL.64 [R1+0xbdc0], R10 ;  /* 0x00bdc00a01007387 */ /* 0x0081e80000100a00 */
[----:B0-----:R-:W3:Y:S04]  /*157aa0*/  LDL R11, [R1+0x387c] ;  /* 0x00387c00010b7983 */ /* 0x001ee80000100800 */
[----:B--2---:R0:W-:Y:S04]  /*157ab0*/  STL.64 [R1+0xbdb8], R8 ;  /* 0x00bdb80801007387 */ /* 0x0041e80000100a00 */
[----:B------:R-:W2:Y:S04]  /*157ac0*/  LDL R6, [R1+0x38d8] ;  /* 0x0038d80001067983 */ /* 0x000ea80000100800 */
[----:B------:R-:W2:Y:S04]  /*157ad0*/  LDL R7, [R1+0x38dc] ;  /* 0x0038dc0001077983 */ /* 0x000ea80000100800 */
[----:B------:R-:W4:Y:S04]  /*157ae0*/  LDL R5, [R1+0x38bc] ;  /* 0x0038bc0001057983 */ /* 0x000f280000100800 */
[----:B------:R-:W3:Y:S04]  /*157af0*/  LDL R2, [R1+0x38c8] ;  /* 0x0038c80001027983 */ /* 0x000ee80000100800 */
[----:B------:R-:W3:Y:S04]  /*157b00*/  LDL R3, [R1+0x38cc] ;  /* 0x0038cc0001037983 */ /* 0x000ee80000100800 */
[----:B0-----:R-:W3:Y:S04]  /*157b10*/  LDL R9, [R1+0x3888] ;  /* 0x0038880001097983 */ /* 0x001ee80000100800 */
[----:B--2---:R0:W-:Y:S04]  /*157b20*/  STL.64 [R1+0xbd90], R6 ;  /* 0x00bd900601007387 */ /* 0x0041e80000100a00 */
[----:B0-----:R-:W2:Y:S04]  /*157b30*/  LDL R7, [R1+0x388c] ;  /* 0x00388c0001077983 */ /* 0x001ea80000100800 */
[----:B----4-:R0:W-:Y:S04]  /*157b40*/  STL.64 [R1+0xbd88], R4 ;  /* 0x00bd880401007387 */ /* 0x0101e80000100a00 */
[----:B------:R-:W4:Y:S04]  /*157b50*/  LDL R16, [R1+0x38e8] ;  /* 0x0038e80001107983 */ /* 0x000f280000100800 */
[----:B0-----:R-:W2:Y:S04]  /*157b60*/  LDL R5, [R1+0x3898] ;  /* 0x0038980001057983 */ /* 0x001ea80000100800 */
        /* <DEDUP_REMOVED lines=33> */
[----:B------:R-:W3:Y:S01]  /*157d80*/  LDL.LU R27, [R1+0x33c] ;  /* 0x00033c00011b7983 */ /* 0x000ee20000300800 */
[----:B------:R-:W-:-:S03]  /*157d90*/  F2FP.F16.E4M3.UNPACK_B R6, R9 ;  /* 0x00000009ff06723e */ /* 0x000fc600020006ff */
        /* <DEDUP_REMOVED lines=8> */
[----:B------:R-:W-:-:S05]  /*157e20*/  F2FP.F16.E4M3.UNPACK_B R7, R7 ;  /* 0x00000007ff07723e */ /* 0x000fca00020006ff */
[----:B------:R-:W-:Y:S02]  /*157e30*/  STL.64 [R1+0x40], R6 ;  /* 0x0000400601007387 */ /* 0x000fe40000100a00 */
[----:B--2---:R-:W-:-:S15]  /*157e40*/  HMMA.16816.F32 R8, R12, R6, R8 ;  /* 0x000000060c08723c */ /* 0x004fde0000001808 */
[----:B------:R-:W-:-:S04]  /*157e50*/  NOP ;  /* 0x0000000000007918 */ /* 0x000fc80000000000 */
[----:B------:R-:W-:Y:S04]  /*157e60*/  STL.64 [R1+0x2050], R8 ;  /* 0x0020500801007387 */ /* 0x000fe80000100a00 */
[----:B------:R0:W-:Y:S04]  /*157e70*/  STL.64 [R1+0x2058], R10 ;  /* 0x0020580a01007387 */ /* 0x0001e80000100a00 */
[----:B0-----:R-:W2:Y:S04]  /*157e80*/  LDL.LU.64 R10, [R1+0xbdb0] ;  /* 0x00bdb000010a7983 */ /* 0x001ea80000300a00 */
[----:B------:R-:W2:Y:S01]  /*157e90*/  LDL.LU R9, [R1+0xbda8] ;  /* 0x00bda80001097983 */ /* 0x000ea20000300800 */
[----:B------:R-:W-:-:S02]  /*157ea0*/  F2FP.F16.E4M3.UNPACK_B R4, R5 ;  /* 0x00000005ff04723e */ /* 0x000fc400020006ff */
[----:B--2---:R-:W-:-:S05]  /*157eb0*/  F2FP.F16.E4M3.UNPACK_B R5, R9 ;  /* 0x00000009ff05723e */ /* 0x004fca00020006ff */
[----:B------:R0:W-:Y:S02]  /*157ec0*/  STL.64 [R1+0x38], R4 ;  /* 0x0000380401007387 */ /* 0x0001e40000100a00 */
[----:B0-----:R-:W-:Y:S02]  /*157ed0*/  HMMA.16816.F32 R4, R12, R4, R20 ;  /* 0x000000040c04723c */ /* 0x001fe40000001814 */
[----:B------:R-:W2:Y:S04]  /*157ee0*/  LDL.LU.64 R22, [R1+0xbda0] ;  /* 0x00bda00001167983 */ /* 0x000ea80000300a00 */
[----:B------:R-:W2:Y:S01]  /*157ef0*/  LDL.LU.64 R20, [R1+0xbd98] ;  /* 0x00bd980001147983 */ /* 0x000ea20000300a00 */
[----:B------:R-:W-:Y:S02]  /*157f00*/  F2FP.F16.E4M3.UNPACK_B R8, R10 ;  /* 0x0000000aff08723e */ /* 0x000fe400020006ff */
[----:B------:R-:W-:-:S10]  /*157f10*/  F2FP.F16.E4M3.UNPACK_B R9, R11 ;  /* 0x0000000bff09723e */ /* 0x000fd400020006ff */
[----:B------:R-:W-:Y:S04]  /*157f20*/  STL.64 [R1+0x2040], R4 ;  /* 0x0020400401007387 */ /* 0x000fe80000100a00 */
[----:B------:R0:W-:Y:S04]  /*157f30*/  STL.64 [R1+0x2048], R6 ;  /* 0x0020480601007387 */ /* 0x0001e80000100a00 */
[----:B0-----:R-:W3:Y:S04]  /*157f40*/  LDL.LU.64 R6, [R1+0xbd90] ;  /* 0x00bd900001067983 */ /* 0x001ee80000300a00 */
[----:B------:R-:W3:Y:S04]  /*157f50*/  LDL.LU.64 R4, [R1+0xbd88] ;  /* 0x00bd880001047983 */ /* 0x000ee80000300a00 */
        /* <DEDUP_REMOVED lines=8> */
[----:B---3--:R-:W-:-:S02]  /*157fe0*/  F2FP.F16.E4M3.UNPACK_B R4, R4 ;  /* 0x00000004ff04723e */ /* 0x008fc400020006ff */
        /* <DEDUP_REMOVED lines=9> */
[----:B------:R-:W-:-:S05]  /*158080*/  F2FP.F16.E4M3.UNPACK_B R3, R3 ;  /* 0x00000003ff03723e */ /* 0x000fca00020006ff */
[----:B------:R-:W-:Y:S01]  /*158090*/  STL.64 [R1+0x20], R2 ;  /* 0x0000200201007387 */ /* 0x000fe20000100a00 */
[----:B------:R-:W-:Y:S02]  /*1580a0*/  F2FP.F16.E4M3.UNPACK_B R4, R6 ;  /* 0x00000006ff04723e */ /* 0x000fe400020006ff */
[----:B------:R-:W-:Y:S01]  /*1580b0*/  F2FP.F16.E4M3.UNPACK_B R5, R7 ;  /* 0x00000007ff05723e */ /* 0x000fe200020006ff */
[----:B--2---:R-:W-:-:S15]  /*1580c0*/  HMMA.16816.F32 R8, R12, R2, R8 ;  /* 0x000000020c08723c */ /* 0x004fde0000001808 */
[----:B------:R-:W-:-:S04]  /*1580d0*/  NOP ;  /* 0x0000000000007918 */ /* 0x000fc80000000000 */
[----:B------:R-:W-:Y:S04]  /*1580e0*/  STL.64 [R1+0x2010], R8 ;  /* 0x0020100801007387 */ /* 0x000fe80000100a00 */
[----:B------:R0:W-:Y:S04]  /*1580f0*/  STL.64 [R1+0x2018], R10 ;  /* 0x0020180a01007387 */ /* 0x0001e80000100a00 */
[----:B0-----:R-:W2:Y:S04]  /*158100*/  LDL.LU.64 R10, [R1+0xbd50] ;  /* 0x00bd5000010a7983 */ /* 0x001ea80000300a00 */
[----:B------:R-:W2:Y:S04]  /*158110*/  LDL.LU.64 R8, [R1+0xbd48] ;  /* 0x00bd480001087983 */ /* 0x000ea80000300a00 */
[----:B------:R0:W-:Y:S02]  /*158120*/  STL.64 [R1+0x18], R4 ;  /* 0x0000180401007387 */ /* 0x0001e40000100a00 */
[----:B0-----:R-:W-:Y:S02]  /*158130*/  HMMA.16816.F32 R4, R12, R4, R20 ;  /* 0x000000040c04723c */ /* 0x001fe40000001814 */
[----:B------:R-:W3:Y:S04]  /*158140*/  LDL.LU.64 R22, [R1+0xbd40] ;  /* 0x00bd400001167983 */ /* 0x000ee80000300a00 */
[----:B------:R-:W3:Y:S01]  /*158150*/  LDL.LU.64 R20, [R1+0xbd38] ;  /* 0x00bd380001147983 */ /* 0x000ee20000300a00 */
[----:B----4-:R-:W-:-:S02]  /*158160*/  F2FP.F16.E4M3.UNPACK_B R2, R16 ;  /* 0x00000010ff02723e */ /* 0x010fc400020006ff */
[----:B------:R-:W-:-:S10]  /*158170*/  F2FP.F16.E4M3.UNPACK_B R3, R17 ;  /* 0x00000011ff03723e */ /* 0x000fd400020006ff */
[----:B------:R0:W-:Y:S04]  /*158180*/  STL.64 [R1+0x2000], R4 ;  /* 0x0020000401007387 */ /* 0x0001e80000100a00 */
[----:B------:R-:W-:Y:S04]  /*158190*/  STL.64 [R1+0x2008], R6 ;  /* 0x0020080601007387 */ /* 0x000fe80000100a00 */
[----:B------:R1:W-:Y:S01]  /*1581a0*/  STL.64 [R1+0x10], R2 ;  /* 0x0000100201007387 */ /* 0x0003e20000100a00 */
[----:B0-----:R-:W-:Y:S02]  /*1581b0*/  F2FP.F16.E4M3.UNPACK_B R4, R18 ;  /* 0x00000012ff04723e */ /* 0x001fe400020006ff */
[----:B------:R-:W-:Y:S01]  /*1581c0*/  F2FP.F16.E4M3.UNPACK_B R5, R19 ;  /* 0x00000013ff05723e */ /* 0x000fe200020006ff */
[----:B--2---:R-:W-:Y:S01]  /*1581d0*/  HMMA.16816.F32 R8, R12, R2, R8 ;  /* 0x000000020c08723c */ /* 0x004fe20000001808 */
[----:B-1----:R-:W-:-:S02]  /*1581e0*/  F2FP.F16.E4M3.UNPACK_B R2, R28 ;  /* 0x0000001cff02723e */ /* 0x002fc400020006ff */
        /* <DEDUP_REMOVED lines=215> */
[----:B------:R0:W-:Y:S04]  /*158f60*/  STL [R1+0xbae4], R2 ;  /* 0x00bae40201007387 */ /* 0x0001e80000100800 */
[----:B------:R-:W-:Y:S01]  /*158f70*/  STL [R1+0xbae0], R3 ;  /* 0x00bae00301007387 */ /* 0x000fe20000100800 */
        /* <DEDUP_REMOVED lines=6317> */
[----:B------:R-:W-:-:S07]  /*171a50*/  IMAD.MOV.U32 R11, RZ, RZ, R0 ;  /* 0x000000ffff0b7224 */ /* 0x000fce00078e0000 */
[----:B----4-:R-:W-:-:S15]  /*171a60*/  HMMA.16816.F32 R8, R12, R4, R8 ;  /* 0x000000040c08723c */ /* 0x010fde0000001808 */
[----:B------:R-:W-:-:S04]  /*171a70*/  NOP ;  /* 0x0000000000007918 */ /* 0x000fc80000000000 */
[----:B------:R3:W-:Y:S04]  /*171a80*/  STL.64 [R1+0x370], R8 ;  /* 0x0003700801007387 */ /* 0x0007e80000100a00 */
[----:B------:R-:W-:Y:S04]  /*171a90*/  STL [R1+0x378], R10 ;  /* 0x0003780a01007387 */ /* 0x000fe80000100800 */
[----:B------:R-:W-:Y:S04]  /*171aa0*/  STL.64 [R1+0x9b10], R6 ;  /* 0x009b100601007387 */ /* 0x000fe80000100a00 */
[----:B------:R2:W-:Y:S01]  /*171ab0*/  STL.64 [R1+0x9b08], R4 ;  /* 0x009b080401007387 */ /* 0x0005e20000100a00 */
[----:B------:R-:W-:-:S02]  /*171ac0*/  IMAD.MOV.U32 R0, RZ, RZ, R11 ;  /* 0x000000ffff007224 */ /* 0x000fc400078e000b */
[----:B---3--:R-:W-:-:S03]  /*171ad0*/  IMAD R8, R19, 0x100, R18 ;  /* 0x0000010013087824 */ /* 0x008fc600078e0212 */
[----:B------:R0:W-:Y:S01]  /*171ae0*/  STL [R1+0x79b8], R0 ;  /* 0x0079b80001007387 */ /* 0x0001e20000100800 */
[----:B--2---:R-:W-:Y:S01]  /*171af0*/  HMMA.16816.F32 R4, R12, R2, R24 ;  /* 0x000000020c04723c */ /* 0x004fe20000001818 */
[----:B------:R-:W-:Y:S02]  /*171b00*/  F2FP.F16.E4M3.UNPACK_B R12, R8 ;  /* 0x00000008ff0c723e */ /* 0x000fe400020006ff */
[----:B------:R-:W2:-:S15]  /*171b10*/  LDL.LU R8, [R1+0x2140] ;  /* 0x0021400001087983 */ /* 0x000e9e0000300800 */
[----:B------:R-:W-:Y:S01]  /*171b20*/  NOP ;  /* 0x0000000000007918 */ /* 0x000fe20000000000 */
[----:B------:R-:W-:Y:S04]  /*171b30*/  STL.64 [R1+0x2e0], R4 ;  /* 0x0002e00401007387 */ /* 0x000fe80000100a00 */
[----:B------:R-:W-:Y:S04]  /*171b40*/  STL.64 [R1+0x2e8], R6 ;  /* 0x0002e80601007387 */ /* 0x000fe80000100a00 */
[----:B------:R-:W2:Y:S04]  /*171b50*/  LDL.LU R9, [R1+0x2144] ;  /* 0x0021440001097983 */ /* 0x000ea80000300800 */
[----:B------:R-:W3:Y:S04]  /*171b60*/  LDL.LU R10, [R1+0x2148] ;  /* 0x00214800010a7983 */ /* 0x000ee80000300800 */
[----:B------:R-:W3:Y:S01]  /*171b70*/  LDL.LU R11, [R1+0x214c] ;  /* 0x00214c00010b7983 */ /* 0x000ee20000300800 */
[----:B------:R-:W-:-:S02]  /*171b80*/  IMAD R28, R28, 0x100, R20 ;  /* 0x000001001c1c7824 */ /* 0x000fc400078e0214 */
[----:B------:R-:W-:Y:S02]  /*171b90*/  IMAD R29, R29, 0x100, R21 ;  /* 0x000001001d1d7824 */ /* 0x000fe400078e0215 */
[----:B0-----:R-:W-:Y:S01]  /*171ba0*/  IMAD R0, R23, 0x100, R22 ;  /* 0x0000010017007824 */ /* 0x001fe200078e0216 */
[----:B---3--:R-:W-:Y:S04]  /*171bb0*/  STL.64 [R1+0x9b90], R10 ;  /* 0x009b900a01007387 */ /* 0x008fe80000100a00 */
[----:B--2---:R0:W-:Y:S04]  /*171bc0*/  STL.64 [R1+0x9b88], R8 ;  /* 0x009b880801007387 */ /* 0x0041e80000100a00 */
[----:B------:R-:W2:Y:S04]  /*171bd0*/  LDL.LU R26, [R1] ;  /* 0x00000000011a7983 */ /* 0x000ea80000300800 */
[----:B------:R-:W2:Y:S04]  /*171be0*/  LDL.LU R27, [R1+0x4] ;  /* 0x00000400011b7983 */ /* 0x000ea80000300800 */
[----:B------:R-:W3:Y:S04]  /*171bf0*/  LDL.LU R20, [R1+0x2160] ;  /* 0x0021600001147983 */ /* 0x000ee80000300800 */
[----:B------:R-:W3:Y:S04]  /*171c00*/  LDL.LU R21, [R1+0x2164] ;  /* 0x0021640001157983 */ /* 0x000ee80000300800 */
[----:B------:R-:W4:Y:S04]  /*171c10*/  LDL.LU R22, [R1+0x2168] ;  /* 0x0021680001167983 */ /* 0x000f280000300800 */
[----:B------:R-:W4:Y:S04]  /*171c20*/  LDL.LU R23, [R1+0x216c] ;  /* 0x00216c0001177983 */ /* 0x000f280000300800 */
[----:B----4-:R1:W-:Y:S04]  /*171c30*/  STL.64 [R1+0x9ba0], R22 ;  /* 0x009ba01601007387 */ /* 0x0103e80000100a00 */
[----:B---3--:R3:W-:Y:S04]  /*171c40*/  STL.64 [R1+0x9b98], R20 ;  /* 0x009b981401007387 */ /* 0x0087e80000100a00 */
[----:B------:R-:W4:Y:S04]  /*171c50*/  LDL.LU R24, [R1+0x8] ;  /* 0x0000080001187983 */ /* 0x000f280000300800 */
[----:B------:R-:W4:Y:S04]  /*171c60*/  LDL.LU R25, [R1+0xc] ;  /* 0x00000c0001197983 */ /* 0x000f280000300800 */
[----:B--2---:R-:W-:Y:S04]  /*171c70*/  STL.64 [R1+0x9bb0], R26 ;  /* 0x009bb01a01007387 */ /* 0x004fe80000100a00 */
[----:B----4-:R-:W-:Y:S04]  /*171c80*/  STL.64 [R1+0x9ba8], R24 ;  /* 0x009ba81801007387 */ /* 0x010fe80000100a00 */
[----:B0-----:R-:W2:Y:S04]  /*171c90*/  LDL.LU R8, [R1+0x2170] ;  /* 0x0021700001087983 */ /* 0x001ea80000300800 */
[----:B------:R-:W2:Y:S04]  /*171ca0*/  LDL.LU R9, [R1+0x2174] ;  /* 0x0021740001097983 */ /* 0x000ea80000300800 */
[----:B------:R-:W4:Y:S04]  /*171cb0*/  LDL.LU R10, [R1+0x2178] ;  /* 0x00217800010a7983 */ /* 0x000f280000300800 */
[----:B------:R-:W4:Y:S04]  /*171cc0*/  LDL.LU R11, [R1+0x217c] ;  /* 0x00217c00010b7983 */ /* 0x000f280000300800 */
[----:B----4-:R-:W-:Y:S04]  /*171cd0*/  STL.64 [R1+0x9bc0], R10 ;  /* 0x009bc00a01007387 */ /* 0x010fe80000100a00 */
[----:B--2---:R0:W-:Y:S04]  /*171ce0*/  STL.64 [R1+0x9bb8], R8 ;  /* 0x009bb80801007387 */ /* 0x0041e80000100a00 */
[----:B-1----:R-:W2:Y:S04]  /*171cf0*/  LDL.LU R22, [R1+0x10] ;  /* 0x0000100001167983 */ /* 0x002ea80000300800 */
[----:B------:R-:W2:Y:S04]  /*171d00*/  LDL.LU R23, [R1+0x14] ;  /* 0x0000140001177983 */ /* 0x000ea80000300800 */
[----:B---3--:R-:W3:Y:S04]  /*171d10*/  LDL.LU R20, [R1+0x18] ;  /* 0x0000180001147983 */ /* 0x008ee80000300800 */
[----:B------:R-:W3:Y:S04]  /*171d20*/  LDL.LU R21, [R1+0x1c] ;  /* 0x00001c0001157983 */ /* 0x000ee80000300800 */
        /* <DEDUP_REMOVED lines=8> */
[----:B-1----:R-:W2:Y:S04]  /*171db0*/  LDL.LU R22, [R1+0x20] ;  /* 0x0000200001167983 */ /* 0x002ea80000300800 */
[----:B------:R-:W2:Y:S04]  /*171dc0*/  LDL.LU R23, [R1+0x24] ;  /* 0x0000240001177983 */ /* 0x000ea80000300800 */
[----:B--2---:R-:W-:Y:S04]  /*171dd0*/  STL.64 [R1+0x9be8], R22 ;  /* 0x009be81601007387 */ /* 0x004fe80000100a00 */
[----:B0-----:R-:W2:Y:S04]  /*171de0*/  LDL.LU R8, [R1+0x21a0] ;  /* 0x0021a00001087983 */ /* 0x001ea80000300800 */
[----:B------:R-:W2:Y:S04]  /*171df0*/  LDL.LU R9, [R1+0x21a4] ;  /* 0x0021a40001097983 */ /* 0x000ea80000300800 */
[----:B------:R-:W3:Y:S04]  /*171e00*/  LDL.LU R10, [R1+0x21a8] ;  /* 0x0021a800010a7983 */ /* 0x000ee80000300800 */
[----:B------:R-:W3:Y:S04]  /*171e10*/  LDL.LU R11, [R1+0x21ac] ;  /* 0x0021ac00010b7983 */ /* 0x000ee80000300800 */
[----:B---3--:R-:W-:Y:S04]  /*171e20*/  STL.64 [R1+0x9bf8], R10 ;  /* 0x009bf80a01007387 */ /* 0x008fe80000100a00 */
[----:B--2---:R0:W-:Y:S04]  /*171e30*/  STL.64 [R1+0x9bf0], R8 ;  /* 0x009bf00801007387 */ /* 0x0041e80000100a00 */
[----:B------:R-:W2:Y:S04]  /*171e40*/  LDL.LU R20, [R1+0x28] ;  /* 0x0000280001147983 */ /* 0x000ea80000300800 */
[----:B------:R-:W2:Y:S04]  /*171e50*/  LDL.LU R21, [R1+0x2c] ;  /* 0x00002c0001157983 */ /* 0x000ea80000300800 */
[----:B--2---:R1:W-:Y:S04]  /*171e60*/  STL.64 [R1+0x9c00], R20 ;  /* 0x009c001401007387 */ /* 0x0043e80000100a00 */
        /* <DEDUP_REMOVED lines=8> */
[----:B-1----:R-:W3:Y:S04]  /*171ef0*/  LDL.LU R20, [R1+0x38] ;  /* 0x0000380001147983 */ /* 0x002ee80000300800 */
[----:B------:R-:W3:Y:S04]  /*171f00*/  LDL.LU R21, [R1+0x3c] ;  /* 0x00003c0001157983 */ /* 0x000ee80000300800 */
[----:B--2---:R1:W-:Y:S04]  /*171f10*/  STL.64 [R1+0x9c18], R22 ;  /* 0x009c181601007387 */ /* 0x0043e80000100a00 */
[----:B---3--:R-:W-:Y:S04]  /*171f20*/  STL.64 [R1+0x9c30], R20 ;  /* 0x009c301401007387 */ /* 0x008fe80000100a00 */
[----:B0-----:R-:W2:Y:S04]  /*171f30*/  LDL.LU R8, [R1+0x21c0] ;  /* 0x0021c00001087983 */ /* 0x001ea80000300800 */
[----:B------:R-:W2:Y:S04]  /*171f40*/  LDL.LU R9, [R1+0x21c4] ;  /* 0x0021c40001097983 */ /* 0x000ea80000300800 */
[----:B------:R-:W3:Y:S04]  /*171f50*/  LDL.LU R10, [R1+0x21c8] ;  /* 0x0021c800010a7983 */ /* 0x000ee80000300800 */
[----:B------:R-:W3:Y:S04]  /*171f60*/  LDL.LU R11, [R1+0x21cc] ;  /* 0x0021cc00010b7983 */ /* 0x000ee80000300800 */
[----:B-1----:R-:W4:Y:S04]  /*171f70*/  LDL.LU R22, [R1+0x40] ;  /* 0x0000400001167983 */ /* 0x002f280000300800 */
        /* <DEDUP_REMOVED lines=127> */
[----:B------:R-:W3:Y:S04]  /*172770*/  LDL.LU R28, [R1+0x9d54] ;  /* 0x009d5400011c7983 */ /* 0x000ee80000300800 */
[----:B------:R-:W3:Y:S01]  /*172780*/  LDL.LU R29, [R1+0x9d50] ;  /* 0x009d5000011d7983 */ /* 0x000ee20000300800 */
        /* <DEDUP_REMOVED lines=10> */
[----:B------:R4:W-:Y:S04]  /*172830*/  STL [R1+0x2c8], R22 ;  /* 0x0002c81601007387 */ /* 0x0009e80000100800 */
[----:B0-----:R-:W4:Y:S01]  /*172840*/  LDL.LU.64 R20, [R1+0x9d20] ;  /* 0x009d200001147983 */ /* 0x001f220000300a00 */
[----:B------:R-:W-:-:S05]  /*172850*/  IMAD.MOV.U32 R0, RZ, RZ, R23 ;  /* 0x000000ffff007224 */ /* 0x000fca00078e0017 */
[----:B------:R-:W-:Y:S01]  /*172860*/  STL [R1+0x79bc], R0 ;  /* 0x0079bc0001007387 */ /* 0x000fe20000100800 */
        /* <DEDUP_REMOVED lines=103> */
[----:B------:R-:W4:Y:S04]  /*172ee0*/  LDL.LU R0, [R1+0x37e8] ;  /* 0x0037e80001007983 */ /* 0x000f280000300800 */
[----:B------:R-:W2:Y:S04]  /*172ef0*/  LDL.LU.64 R22, [R1+0x9b80] ;  /* 0x009b800001167983 */ /* 0x000ea80000300a00 */
[----:B------:R-:W2:Y:S04]  /*172f00*/  LDL.LU.64 R20, [R1+0x9b78] ;  /* 0x009b780001147983 */ /* 0x000ea80000300a00 */
[----:B------:R-:W-:Y:S04]  /*172f10*/  STL.64 [R1+0x170], R24 ;  /* 0x0001701801007387 */ /* 0x000fe80000100a00 */
[----:B------:R0:W-:Y:S04]  /*172f20*/  STL.64 [R1+0x178], R26 ;  /* 0x0001781a01007387 */ /* 0x0001e80000100a00 */
[----:B0-----:R-:W2:Y:S04]  /*172f30*/  LDL.LU.64 R26, [R1+0x9b70] ;  /* 0x009b7000011a7983 */ /* 0x001ea80000300a00 */
[----:B------:R-:W4:Y:S01]  /*172f40*/  LDL.LU.64 R24, [R1+0x9b68] ;  /* 0x009b680001187983 */ /* 0x000f220000300a00 */
[----:B---3--:R-:W-:Y:S03]  /*172f50*/  HMMA.16816.F32 R4, R12, R28, R4 ;  /* 0x0000001c0c04723c */ /* 0x008fe60000001804 */
[----:B------:R-:W3:Y:S04]  /*172f60*/  LDL.LU R28, [R1+0x37dc] ;  /* 0x0037dc00011c7983 */ /* 0x000ee80000300800 */
[----:B------:R-:W3:-:S12]  /*172f70*/  LDL.LU R29, [R1+0x37ec] ;  /* 0x0037ec00011d7983 */ /* 0x000ed80000300800 */
[----:B------:R-:W-:Y:S04]  /*172f80*/  STL.64 [R1+0x160], R4 ;  /* 0x0001600401007387 */ /* 0x000fe80000100a00 */
[----:B------:R2:W-:Y:S02]  /*172f90*/  STL.64 [R1+0x168], R6 ;  /* 0x0001680601007387 */ /* 0x0005e40000100a00 */
[C---:B--2---:R-:W-:Y:S08]  /*172fa0*/  HMMA.16816.F32 R4, R12.reuse, R26, R8 ;  /* 0x0000001a0c04723c */ /* 0x044ff00000001808 */
[C---:B----4-:R-:W-:Y:S11]  /*172fb0*/  HMMA.16816.F32 R8, R12.reuse, R24, R16 ;  /* 0x000000180c08723c */ /* 0x050ff60000001810 */
        /* <DEDUP_REMOVED lines=76> */
[----:B0-----:R-:W4:Y:S04]  /*173480*/  LDL.LU.64 R10, [R1+0x9b30] ;  /* 0x009b3000010a7983 */ /* 0x001f280000300a00 */
[----:B------:R-:W3:Y:S04]  /*173490*/  LDL.LU.64 R8, [R1+0x9b28] ;  /* 0x009b280001087983 */ /* 0x000ee80000300a00 */
[----:B------:R-:W2:Y:S04]  /*1734a0*/  LDL.LU R16, [R1+0x71e8] ;  /* 0x0071e80001107983 */ /* 0x000ea80000300800 */
[----:B------:R-:W2:Y:S01]  /*1734b0*/  LDL.LU R17, [R1+0x71f4] ;  /* 0x0071f40001117983 */ /* 0x000ea20000300800 */
[----:B----4-:R-:W-:-:S15]  /*1734c0*/  HMMA.16816.F32 R4, R12, R10, R4 ;  /* 0x0000000a0c04723c */ /* 0x010fde0000001804 */
[----:B------:R-:W-:-:S04]  /*1734d0*/  NOP ;  /* 0x0000000000007918 */ /* 0x000fc80000000000 */
[----:B------:R-:W-:Y:S04]  /*1734e0*/  STL.64 [R1+0xf0], R4 ;  /* 0x0000f00401007387 */ /* 0x000fe80000100a00 */
[----:B------:R0:W-:Y:S04]  /*1734f0*/  STL.64 [R1+0xf8], R6 ;  /* 0x0000f80601007387 */ /* 0x0001e80000100a00 */
[----:B0-----:R-:W3:Y:S04]  /*173500*/  LDL.LU.64 R6, [R1+0x9b20] ;  /* 0x009b200001067983 */ /* 0x001ee80000300a00 */
[----:B------:R-:W3:Y:S04]  /*173510*/  LDL.LU.64 R4, [R1+0x9b18] ;  /* 0x009b180001047983 */ /* 0x000ee80000300a00 */
[----:B------:R-:W4:Y:S04]  /*173520*/  LDL.LU R10, [R1+0x71e0] ;  /* 0x0071e000010a7983 */ /* 0x000f280000300800 */
        /* <DEDUP_REMOVED lines=8> */
[----:B------:R-:W4:Y:S01]  /*1735b0*/  LDL.LU R9, [R1+0x71e4] ;  /* 0x0071e40001097983 */ /* 0x000f220000300800 */
        /* <DEDUP_REMOVED lines=11> */
[----:B0-----:R-:W2:Y:S04]  /*173670*/  LDL.LU.64 R26, [R1+0x9af0] ;  /* 0x009af000011a7983 */ /* 0x001ea80000300a00 */
[----:B------:R-:W2:Y:S01]  /*173680*/  LDL.LU.64 R24, [R1+0x9ae8] ;  /* 0x009ae80001187983 */ /* 0x000ea20000300a00 */
[----:B---3--:R-:W-:-:S02]  /*173690*/  IMAD R4, R8, 0x100, R7 ;  /* 0x0000010008047824 */ /* 0x008fc400078e0207 */
[----:B----4-:R-:W-:Y:S02]  /*1736a0*/  IMAD R5, R10, 0x100, R9 ;  /* 0x000001000a057824 */ /* 0x010fe400078e0209 */
[----:B------:R-:W-:Y:S02]  /*1736b0*/  IMAD R6, R16, 0x100, R11 ;  /* 0x0000010010067824 */ /* 0x000fe400078e020b */
[----:B------:R-:W-:Y:S01]  /*1736c0*/  IMAD R7, R18, 0x100, R17 ;  /* 0x0000010012077824 */ /* 0x000fe200078e0211 */
[----:B------:R-:W-:Y:S02]  /*1736d0*/  F2FP.F16.E4M3.UNPACK_B R8, R19.H1 ;  /* 0x00000013ff08723e */ /* 0x000fe400030006ff */
[----:B------:R-:W-:Y:S01]  /*1736e0*/  F2FP.F16.E4M3.UNPACK_B R9, R28.H1 ;  /* 0x0000001cff09723e */ /* 0x000fe200030006ff */
        /* <DEDUP_REMOVED lines=14> */
[----:B--2---:R-:W-:-:S15]  /*1737d0*/  HMMA.16816.F32 R4, R12, R8, R24 ;  /* 0x000000080c04723c */ /* 0x004fde0000001818 */
        /* <DEDUP_REMOVED lines=6343> */
[----:B------:R-:W2:Y:S04]  /*18c450*/  LDL.LU R0, [R1+0x73b0] ;  /* 0x0073b00001007983 */ /* 0x000ea80000300800 */
        /* <DEDUP_REMOVED lines=82> */
[----:B------:R3:W-:Y:S04]  /*18c980*/  STL [R1+0x7a30], R6 ;  /* 0x007a300601007387 */ /* 0x0007e80000100800 */
[----:B------:R-:W-:Y:S04]  /*18c990*/  STL [R1+0x7a2c], R7 ;  /* 0x007a2c0701007387 */ /* 0x000fe80000100800 */
[----:B------:R-:W-:Y:S04]  /*18c9a0*/  STL [R1+0x79c4], R4 ;  /* 0x0079c40401007387 */ /* 0x000fe80000100800 */
[----:B------:R-:W-:Y:S04]  /*18c9b0*/  STL [R1+0x79c0], R5 ;  /* 0x0079c00501007387 */ /* 0x000fe80000100800 */
[----:B------:R-:W-:Y:S04]  /*18c9c0*/  STL.64 [R1+0x1e20], R8 ;  /* 0x001e200801007387 */ /* 0x000fe80000100a00 */
[----:B------:R2:W-:Y:S01]  /*18c9d0*/  STL.64 [R1+0x1e28], R10 ;  /* 0x001e280a01007387 */ /* 0x0005e20000100a00 */
[----:B---3--:R-:W-:-:S03]  /*18c9e0*/  IMAD R6, R20, 0x100, R19 ;  /* 0x0000010014067824 */ /* 0x008fc600078e0213 */
[----:B------:R-:W-:Y:S04]  /*18c9f0*/  STL [R1+0x799c], R2 ;  /* 0x00799c0201007387 */ /* 0x000fe80000100800 */
[----:B------:R-:W-:Y:S01]  /*18ca00*/  STL [R1+0x7998], R3 ;  /* 0x0079980301007387 */ /* 0x000fe20000100800 */
[----:B--2---:R-:W-:Y:S01]  /*18ca10*/  HMMA.16816.F32 R8, R12, R2, R24 ;  /* 0x000000020c08723c */ /* 0x004fe20000001818 */
[----:B------:R-:W-:-:S15]  /*18ca20*/  F2FP.F16.E4M3.UNPACK_B R12, R6 ;  /* 0x00000006ff0c723e */ /* 0x000fde00020006ff */
[----:B------:R-:W-:-:S03]  /*18ca30*/  NOP ;  /* 0x0000000000007918 */ /* 0x000fc60000000000 */
[----:B------:R-:W-:Y:S04]  /*18ca40*/  STL.64 [R1+0x1e10], R8 ;  /* 0x001e100801007387 */ /* 0x000fe80000100a00 */
[----:B------:R-:W-:Y:S04]  /*18ca50*/  STL.64 [R1+0x1e18], R10 ;  /* 0x001e180a01007387 */ /* 0x000fe80000100a00 */
[----:B------:R-:W2:Y:S01]  /*18ca60*/  LDL.LU.64 R6, [R1+0x80] ;  /* 0x0000800001067983 */ /* 0x000ea20000300a00 */
[----:B------:R-:W-:Y:S02]  /*18ca70*/  IMAD R4, R28, 0x100, R23 ;  /* 0x000001001c047824 */ /* 0x000fe400078e0217 */
[----:B------:R-:W-:-:S03]  /*18ca80*/  IMAD R5, R22, 0x100, R21 ;  /* 0x0000010016057824 */ /* 0x000fc600078e0215 */
[----:B------:R-:W-:Y:S02]  /*18ca90*/  F2FP.F16.E4M3.UNPACK_B R14, R4 ;  /* 0x00000004ff0e723e */ /* 0x000fe400020006ff */
[----:B------:R-:W-:Y:S01]  /*18caa0*/  F2FP.F16.E4M3.UNPACK_B R13, R5 ;  /* 0x00000005ff0d723e */ /* 0x000fe200020006ff */
[----:B--2---:R-:W-:Y:S04]  /*18cab0*/  STL.64 [R1+0x7b90], R6 ;  /* 0x007b900601007387 */ /* 0x004fe80000100a00 */
[----:B------:R-:W2:Y:S04]  /*18cac0*/  LDL.LU R4, [R1+0x540] ;  /* 0x0005400001047983 */ /* 0x000ea80000300800 */
[----:B------:R-:W2:Y:S04]  /*18cad0*/  LDL.LU R5, [R1+0x544] ;  /* 0x0005440001057983 */ /* 0x000ea80000300800 */
[----:B--2---:R0:W-:Y:S04]  /*18cae0*/  STL.64 [R1+0x7b98], R4 ;  /* 0x007b980401007387 */ /* 0x0041e80000100a00 */
[----:B0-----:R-:W2:Y:S04]  /*18caf0*/  LDL.LU.64 R4, [R1+0x98] ;  /* 0x0000980001047983 */ /* 0x001ea80000300a00 */
        /* <DEDUP_REMOVED lines=18> */
[----:B------:R-:W-:-:S03]  /*18cc20*/  IMAD R0, R0, 0x100, R29 ;  /* 0x0000010000007824 */ /* 0x000fc600078e021d */
[----:B----4-:R-:W-:Y:S04]  /*18cc30*/  STL.64 [R1+0x7ba8], R10 ;  /* 0x007ba80a01007387 */ /* 0x010fe80000100a00 */
[----:B--2---:R0:W-:Y:S04]  /*18cc40*/  STL.64 [R1+0x7ba0], R8 ;  /* 0x007ba00801007387 */ /* 0x0041e80000100a00 */
[----:B0-----:R-:W2:Y:S04]  /*18cc50*/  LDL.LU R8, [R1+0x550] ;  /* 0x0005500001087983 */ /* 0x001ea80000300800 */
[----:B------:R-:W2:Y:S04]  /*18cc60*/  LDL.LU R9, [R1+0x554] ;  /* 0x0005540001097983 */ /* 0x000ea80000300800 */
[----:B------:R-:W2:Y:S04]  /*18cc70*/  LDL.LU R10, [R1+0x558] ;  /* 0x00055800010a7983 */ /* 0x000ea80000300800 */
[----:B------:R-:W2:Y:S01]  /*18cc80*/  LDL.LU R11, [R1+0x55c] ;  /* 0x00055c00010b7983 */ /* 0x000ea20000300800 */
[----:B------:R-:W-:-:S03]  /*18cc90*/  F2FP.F16.E4M3.UNPACK_B R15, R0 ;  /* 0x00000000ff0f723e */ /* 0x000fc600020006ff */
[----:B------:R-:W4:Y:S04]  /*18cca0*/  LDL.LU.64 R20, [R1+0x78] ;  /* 0x0000780001147983 */ /* 0x000f280000300a00 */
        /* <DEDUP_REMOVED lines=9> */
[----:B------:R-:W3:Y:S01]  /*18cd40*/  LDL.LU.64 R28, [R1+0x68] ;  /* 0x00006800011c7983 */ /* 0x000ee20000300a00 */
        /* <DEDUP_REMOVED lines=11> */
[----:B0-----:R-:W3:Y:S02]  /*18ce00*/  LDL.LU.64 R2, [R1+0x90] ;  /* 0x0000900001027983 */ /* 0x001ee40000300a00 */
[----:B---3--:R-:W-:Y:S01]  /*18ce10*/  HMMA.16816.F32 R4, R12, R2, R4 ;  /* 0x000000020c04723c */ /* 0x008fe20000001804 */
[----:B------:R-:W-:-:S15]  /*18ce20*/  IMAD.MOV.U32 R0, RZ, RZ, R3 ;  /* 0x000000ffff007224 */ /* 0x000fde00078e0003 */
[----:B------:R-:W-:-:S03]  /*18ce30*/  NOP ;  /* 0x0000000000007918 */ /* 0x000fc60000000000 */
[----:B------:R0:W-:Y:S04]  /*18ce40*/  STL.64 [R1+0x1e40], R4 ;  /* 0x001e400401007387 */ /* 0x0001e80000100a00 */
[----:B------:R1:W-:Y:S01]  /*18ce50*/  STL.64 [R1+0x1e48], R6 ;  /* 0x001e480601007387 */ /* 0x0003e20000100a00 */
[----:B0-----:R-:W-:-:S03]  /*18ce60*/  IMAD.MOV.U32 R5, RZ, RZ, R2 ;  /* 0x000000ffff057224 */ /* 0x001fc600078e0002 */
[----:B-1----:R-:W3:Y:S04]  /*18ce70*/  LDL.LU.64 R6, [R1+0x7b90] ;  /* 0x007b900001067983 */ /* 0x002ee80000300a00 */
[----:B------:R-:W-:Y:S04]  /*18ce80*/  STL [R1+0x79d4], R0 ;  /* 0x0079d40001007387 */ /* 0x000fe80000100800 */
[----:B------:R0:W-:Y:S04]  /*18ce90*/  STL [R1+0x79d0], R5 ;  /* 0x0079d00501007387 */ /* 0x0001e80000100800 */
[----:B0-----:R-:W2:Y:S02]  /*18cea0*/  LDL.LU.64 R4, [R1+0x88] ;  /* 0x0000880001047983 */ /* 0x001ea40000300a00 */
        /* <DEDUP_REMOVED lines=19> */
[----:B------:R2:W-:Y:S01]  /*18cfe0*/  STL [R1+0x79e0], R5 ;  /* 0x0079e00501007387 */ /* 0x0005e20000100800 */
[----:B----4-:R-:W-:Y:S02]  /*18cff0*/  IMAD.MOV.U32 R0, RZ, RZ, R21 ;  /* 0x000000ffff007224 */ /* 0x010fe400078e0015 */
[----:B------:R-:W-:Y:S01]  /*18d000*/  IMAD.MOV.U32 R3, RZ, RZ, R20 ;  /* 0x000000ffff037224 */ /* 0x000fe200078e0014 */
[C---:B--2---:R-:W-:Y:S08]  /*18d010*/  HMMA.16816.F32 R4, R12.reuse, R20, R8 ;  /* 0x000000140c04723c */ /* 0x044ff00000001808 */
[----:B------:R-:W-:Y:S11]  /*18d020*/  HMMA.16816.F32 R8, R12, R22, R16 ;  /* 0x000000160c08723c */ /* 0x000ff60000001810 */
[----:B------:R0:W-:Y:S04]  /*18d030*/  STL.64 [R1+0x1e70], R4 ;  /* 0x001e700401007387 */ /* 0x0001e80000100a00 */
[----:B------:R-:W-:Y:S04]  /*18d040*/  STL.64 [R1+0x1e78], R6 ;  /* 0x001e780601007387 */ /* 0x000fe80000100a00 */
[----:B------:R-:W-:Y:S04]  /*18d050*/  STL [R1+0x79ec], R0 ;  /* 0x0079ec0001007387 */ /* 0x000fe80000100800 */
[----:B------:R-:W-:Y:S04]  /*18d060*/  STL [R1+0x79e8], R3 ;  /* 0x0079e80301007387 */ /* 0x000fe80000100800 */
[----:B------:R-:W-:Y:S04]  /*18d070*/  STL.64 [R1+0x1e80], R8 ;  /* 0x001e800801007387 */ /* 0x000fe80000100a00 */
[----:B------:R-:W-:Y:S01]  /*18d080*/  STL.64 [R1+0x1e88], R10 ;  /* 0x001e880a01007387 */ /* 0x000fe20000100a00 */
[----:B0-----:R-:W-:-:S02]  /*18d090*/  IMAD.MOV.U32 R4, RZ, RZ, R23 ;  /* 0x000000ffff047224 */ /* 0x001fc400078e0017 */
[----:B------:R-:W-:-:S03]  /*18d0a0*/  IMAD.MOV.U32 R5, RZ, RZ, R22 ;  /* 0x000000ffff057224 */ /* 0x000fc600078e0016 */
[----:B------:R-:W-:Y:S04]  /*18d0b0*/  STL [R1+0x79f4], R4 ;  /* 0x0079f40401007387 */ /* 0x000fe80000100800 */
[----:B------:R0:W-:Y:S02]  /*18d0c0*/  STL [R1+0x79f0], R5 ;  /* 0x0079f00501007387 */ /* 0x0001e40000100800 */
[----:B0-----:R-:W-:-:S15]  /*18d0d0*/  HMMA.16816.F32 R4, R12, R28, R24 ;  /* 0x0000001c0c04723c */ /* 0x001fde0000001818 */
[----:B------:R-:W-:-:S04]  /*18d0e0*/  NOP ;  /* 0x0000000000007918 */ /* 0x000fc80000000000 */
[----:B------:R-:W-:Y:S04]  /*18d0f0*/  STL.64 [R1+0x1e90], R4 ;  /* 0x001e900401007387 */ /* 0x000fe80000100a00 */
[----:B------:R0:W-:Y:S04]  /*18d100*/  STL.64 [R1+0x1e98], R6 ;  /* 0x001e980601007387 */ /* 0x0001e80000100a00 */
[----:B0-----:R-:W2:Y:S04]  /*18d110*/  LDL.LU.64 R6, [R1+0x48] ;  /* 0x0000480001067983 */ /* 0x001ea80000300a00 */
[----:B--2---:R0:W-:Y:S04]  /*18d120*/  STL.64 [R1+0x7b68], R6 ;  /* 0x007b680601007387 */ /* 0x0041e80000100a00 */
[----:B------:R-:W2:Y:S04]  /*18d130*/  LDL.LU R8, [R1+0x4a0] ;  /* 0x0004a00001087983 */ /* 0x000ea80000300800 */
[----:B------:R-:W2:Y:S04]  /*18d140*/  LDL.LU R9, [R1+0x4a4] ;  /* 0x0004a40001097983 */ /* 0x000ea80000300800 */
[----:B------:R-:W3:Y:S04]  /*18d150*/  LDL.LU R10, [R1+0x4a8] ;  /* 0x0004a800010a7983 */ /* 0x000ee80000300800 */
[----:B------:R-:W3:Y:S04]  /*18d160*/  LDL.LU R11, [R1+0x4ac] ;  /* 0x0004ac00010b7983 */ /* 0x000ee80000300800 */
[----:B------:R-:W4:Y:S04]  /*18d170*/  LDL.LU R4, [R1+0x4e0] ;  /* 0x0004e00001047983 */ /* 0x000f280000300800 */
[----:B------:R-:W4:Y:S04]  /*18d180*/  LDL.LU R5, [R1+0x4e4] ;  /* 0x0004e40001057983 */ /* 0x000f280000300800 */
[----:B0-----:R-:W4:Y:S04]  /*18d190*/  LDL.LU R6, [R1+0x4e8] ;  /* 0x0004e80001067983 */ /* 0x001f280000300800 */
        /* <DEDUP_REMOVED lines=14> */
[----:B------:R-:W-:Y:S01]  /*18d280*/  IMAD.MOV.U32 R3, RZ, RZ, R28 ;  /* 0x000000ffff037224 */ /* 0x000fe200078e001c */
[----:B---3--:R-:W-:Y:S04]  /*18d290*/  STL.64 [R1+0x7b60], R10 ;  /* 0x007b600a01007387 */ /* 0x008fe80000100a00 */
[----:B--2---:R0:W-:Y:S04]  /*18d2a0*/  STL.64 [R1+0x7b58], R8 ;  /* 0x007b580801007387 */ /* 0x0041e80000100a00 */
[----:B0-----:R-:W2:Y:S04]  /*18d2b0*/  LDL.LU R8, [R1+0x4d0] ;  /* 0x0004d00001087983 */ /* 0x001ea80000300800 */
[----:B------:R-:W2:Y:S04]  /*18d2c0*/  LDL.LU R9, [R1+0x4d4] ;  /* 0x0004d40001097983 */ /* 0x000ea80000300800 */
[----:B------:R-:W2:Y:S04]  /*18d2d0*/  LDL.LU R10, [R1+0x4d8] ;  /* 0x0004d800010a7983 */ /* 0x000ea80000300800 */
[----:B------:R-:W2:Y:S04]  /*18d2e0*/  LDL.LU R11, [R1+0x4dc] ;  /* 0x0004dc00010b7983 */ /* 0x000ea80000300800 */
[----:B------:R-:W3:Y:S04]  /*18d2f0*/  LDL.LU.64 R20, [R1+0x40] ;  /* 0x0000400001147983 */ /* 0x000ee80000300a00 */
[----:B------:R-:W2:Y:S04]  /*18d300*/  LDL.LU R16, [R1+0x490] ;  /* 0x0004900001107983 */ /* 0x000ea80000300800 */
[----:B------:R-:W2:Y:S04]  /*18d310*/  LDL.LU R17, [R1+0x494] ;  /* 0x0004940001117983 */ /* 0x000ea80000300800 */
[----:B------:R-:W2:Y:S04]  /*18d320*/  LDL.LU R18, [R1+0x498] ;  /* 0x0004980001127983 */ /* 0x000ea80000300800 */
[----:B------:R-:W2:Y:S04]  /*18d330*/  LDL.LU R19, [R1+0x49c] ;  /* 0x00049c0001137983 */ /* 0x000ea80000300800 */
[----:B------:R-:W2:Y:S04]  /*18d340*/  LDL.LU.64 R22, [R1+0x38] ;  /* 0x0000380001167983 */ /* 0x000ea80000300a00 */
[----:B------:R-:W2:Y:S04]  /*18d350*/  LDL.LU R24, [R1+0x480] ;  /* 0x0004800001187983 */ /* 0x000ea80000300800 */
[----:B------:R-:W2:Y:S04]  /*18d360*/  LDL.LU R25, [R1+0x484] ;  /* 0x0004840001197983 */ /* 0x000ea80000300800 */
[----:B------:R-:W2:Y:S04]  /*18d370*/  LDL.LU R26, [R1+0x488] ;  /* 0x00048800011a7983 */ /* 0x000ea80000300800 */
[----:B------:R-:W2:Y:S04]  /*18d380*/  LDL.LU R27, [R1+0x48c] ;  /* 0x00048c00011b7983 */ /* 0x000ea80000300800 */
[----:B------:R-:W2:Y:S04]  /*18d390*/  LDL.LU.64 R28, [R1+0x30] ;  /* 0x00003000011c7983 */ /* 0x000ea80000300a00 */
[----:B------:R-:W-:Y:S04]  /*18d3a0*/  STL [R1+0x79fc], R2 ;  /* 0x0079fc0201007387 */ /* 0x000fe80000100800 */
[----:B------:R0:W-:Y:S04]  /*18d3b0*/  STL [R1+0x79f8], R3 ;  /* 0x0079f80301007387 */ /* 0x0001e80000100800 */
[----:B0-----:R-:W4:Y:S02]  /*18d3c0*/  LDL.LU.64 R2, [R1+0x60] ;  /* 0x0000600001027983 */ /* 0x001f240000300a00 */
[----:B----4-:R-:W-:Y:S01]  /*18d3d0*/  HMMA.16816.F32 R4, R12, R2, R4 ;  /* 0x000000020c04723c */ /* 0x010fe20000001804 */
[----:B------:R-:W-:-:S15]  /*18d3e0*/  IMAD.MOV.U32 R0, RZ, RZ, R3 ;  /* 0x000000ffff007224 */ /* 0x000fde00078e0003 */
[----:B------:R-:W-:-:S03]  /*18d3f0*/  NOP ;  /* 0x0000000000007918 */ /* 0x000fc60000000000 */
[----:B------:R0:W-:Y:S04]  /*18d400*/  STL.64 [R1+0x1ea0], R4 ;  /* 0x001ea00401007387 */ /* 0x0001e80000100a00 */
[----:B------:R1:W-:Y:S01]  /*18d410*/  STL.64 [R1+0x1ea8], R6 ;  /* 0x001ea80601007387 */ /* 0x0003e20000100a00 */
[----:B0-----:R-:W-:-:S03]  /*18d420*/  IMAD.MOV.U32 R5, RZ, RZ, R2 ;  /* 0x000000ffff057224 */ /* 0x001fc600078e0002 */
[----:B-1----:R-:W4:Y:S04]  /*18d430*/  LDL.LU.64 R6, [R1+0x7b68] ;  /* 0x007b680001067983 */ /* 0x002f280000300a00 */
[----:B------:R-:W-:Y:S04]  /*18d440*/  STL [R1+0x7a04], R0 ;  /* 0x007a040001007387 */ /* 0x000fe80000100800 */
[----:B------:R0:W-:Y:S04]  /*18d450*/  STL [R1+0x7a00], R5 ;  /* 0x007a000501007387 */ /* 0x0001e80000100800 */
[----:B0-----:R-:W2:Y:S02]  /*18d460*/  LDL.LU.64 R4, [R1+0x58] ;  /* 0x0000580001047983 */ /* 0x001ea40000300a00 */
        /* <DEDUP_REMOVED lines=8> */
[----:B------:R-:W-:Y:S04]  /*18d4f0*/  STL [R1+0x7a0c], R4 ;  /* 0x007a0c0401007387 */ /* 0x000fe80000100800 */
[----:B------:R0:W-:Y:S04]  /*18d500*/  STL [R1+0x7a08], R3 ;  /* 0x007a080301007387 */ /* 0x0001e80000100800 */
[----:B0-----:R-:W2:Y:S02]  /*18d510*/  LDL.LU.64 R2, [R1+0x50] ;  /* 0x0000500001027983 */ /* 0x001ea40000300a00 */
        /* <DEDUP_REMOVED lines=18> */
[----:B---3--:R-:W-:Y:S02]  /*18d640*/  IMAD.MOV.U32 R4, RZ, RZ, R21 ;  /* 0x000000ffff047224 */ /* 0x008fe400078e0015 */
[----:B------:R-:W-:Y:S01]  /*18d650*/  IMAD.MOV.U32 R5, RZ, RZ, R20 ;  /* 0x000000ffff057224 */ /* 0x000fe200078e0014 */
[----:B------:R-:W-:Y:S04]  /*18d660*/  STL [R1+0x7a1c], R0 ;  /* 0x007a1c0001007387 */ /* 0x000fe80000100800 */
[----:B------:R0:W-:Y:S01]  /*18d670*/  STL [R1+0x7a18], R3 ;  /* 0x007a180301007387 */ /* 0x0001e20000100800 */
[----:B------:R-:W-:-:S02]  /*18d680*/  IMAD.MOV.U32 R2, RZ, RZ, R23 ;  /* 0x000000ffff027224 */ /* 0x000fc400078e0017 */
[----:B0-----:R-:W-:Y:S01]  /*18d690*/  IMAD.MOV.U32 R3, RZ, RZ, R22 ;  /* 0x000000ffff037224 */ /* 0x001fe200078e0016 */
[----:B--2---:R-:W-:-:S15]  /*18d6a0*/  HMMA.16816.F32 R8, R12, R20, R8 ;  /* 0x000000140c08723c */ /* 0x004fde0000001808 */
[----:B------:R-:W-:-:S04]  /*18d6b0*/  NOP ;  /* 0x0000000000007918 */ /* 0x000fc80000000000 */
[----:B------:R-:W-:Y:S04]  /*18d6c0*/  STL.64 [R1+0x1ee0], R8 ;  /* 0x001ee00801007387 */ /* 0x000fe80000100a00 */
[----:B------:R-:W-:Y:S04]  /*18d6d0*/  STL.64 [R1+0x1ee8], R10 ;  /* 0x001ee80a01007387 */ /* 0x000fe80000100a00 */
[----:B------:R-:W-:Y:S04]  /*18d6e0*/  STL [R1+0x7a24], R4 ;  /* 0x007a240401007387 */ /* 0x000fe80000100800 */
[----:B------:R0:W-:Y:S02]  /*18d6f0*/  STL [R1+0x7a20], R5 ;  /* 0x007a200501007387 */ /* 0x0001e40000100800 */
[C---:B0-----:R-:W-:Y:S08]  /*18d700*/  HMMA.16816.F32 R4, R12.reuse, R22, R16 ;  /* 0x000000160c04723c */ /* 0x041ff00000001810 */
[----:B------:R-:W-:Y:S11]  /*18d710*/  HMMA.16816.F32 R8, R12, R28, R24 ;  /* 0x0000001c0c08723c */ /* 0x000ff60000001818 */
[----:B------:R-:W-:Y:S04]  /*18d720*/  STL.64 [R1+0x1ef0], R4 ;  /* 0x001ef00401007387 */ /* 0x000fe80000100a00 */
[----:B------:R-:W-:Y:S04]  /*18d730*/  STL.64 [R1+0x1ef8], R6 ;  /* 0x001ef80601007387 */ /* 0x000fe80000100a00 */
[----:B------:R-:W-:Y:S04]  /*18d740*/  STL [R1+0x7a34], R2 ;  /* 0x007a340201007387 */ /* 0x000fe80000100800 */
[----:B------:R-:W-:Y:S04]  /*18d750*/  STL [R1+0x7a28], R3 ;  /* 0x007a280301007387 */ /* 0x000fe80000100800 */
[----:B------:R0:W-:Y:S04]  /*18d760*/  STL.64 [R1+0x1f00], R8 ;  /* 0x001f000801007387 */ /* 0x0001e80000100a00 */
[----:B------:R1:W-:Y:S04]  /*18d770*/  STL.64 [R1+0x1f08], R10 ;  /* 0x001f080a01007387 */ /* 0x0003e80000100a00 */
[----:B0-----:R-:W2:Y:S04]  /*18d780*/  LDL.LU R8, [R1+0x3b0] ;  /* 0x0003b00001087983 */ /* 0x001ea80000300800 */
[----:B------:R-:W2:Y:S04]  /*18d790*/  LDL.LU R9, [R1+0x3b4] ;  /* 0x0003b40001097983 */ /* 0x000ea80000300800 */
[----:B-1----:R-:W3:Y:S04]  /*18d7a0*/  LDL.LU R10, [R1+0x3b8] ;  /* 0x0003b800010a7983 */ /* 0x002ee80000300800 */
        /* <DEDUP_REMOVED lines=31> */
[----:B------:R-:W3:Y:S04]  /*18d9a0*/  LDL.LU.64 R24, [R1+0x18] ;  /* 0x0000180001187983 */ /* 0x000ee80000300a00 */
        /* <DEDUP_REMOVED lines=11> */
[----:B------:R-:W2:Y:S01]  /*18da60*/  LDL.LU R27, [R1+0x46c] ;  /* 0x00046c00011b7983 */ /* 0x000ea20000300800 */
        /* <DEDUP_REMOVED lines=8> */
[----:B------:R-:W2:Y:S04]  /*18daf0*/  LDL.LU.64 R6, [R1+0x28] ;  /* 0x0000280001067983 */ /* 0x000ea80000300a00 */
[----:B------:R-:W4:Y:S04]  /*18db00*/  LDL.LU.64 R28, [R1+0x20] ;  /* 0x00002000011c7983 */ /* 0x000f280000300a00 */
        /* <DEDUP_REMOVED lines=39> */
[----:B------:R-:W2:Y:S01]  /*18dd80*/  LDL.LU.64 R24, [R1+0x7b18] ;  /* 0x007b180001187983 */ /* 0x000ea20000300a00 */
[----:B------:R-:W-:-:S02]  /*18dd90*/  IMAD.MOV.U32 R3, RZ, RZ, R6 ;  /* 0x000000ffff037224 */ /* 0x000fc400078e0006 */
[----:B------:R-:W-:Y:S02]  /*18dda0*/  IMAD.MOV.U32 R4, RZ, RZ, R7 ;  /* 0x000000ffff047224 */ /* 0x000fe400078e0007 */
[----:B------:R-:W-:Y:S02]  /*18ddb0*/  IMAD.MOV.U32 R6, RZ, RZ, R28 ;  /* 0x000000ffff067224 */ /* 0x000fe400078e001c */
[----:B------:R-:W-:Y:S02]  /*18ddc0*/  IMAD.MOV.U32 R7, RZ, RZ, R29 ;  /* 0x000000ffff077224 */ /* 0x000fe400078e001d */
[----:B------:R-:W3:Y:S01]  /*18ddd0*/  LDL.LU.64 R28, [R1+0x7b10] ;  /* 0x007b1000011c7983 */ /* 0x000ee20000300a00 */
        /* <DEDUP_REMOVED lines=8> */
[----:B----4-:R-:W-:Y:S01]  /*18de60*/  HMMA.16816.F32 R24, R12, R26, R20 ;  /* 0x0000001a0c18723c */ /* 0x010fe20000001814 */
        /* <DEDUP_REMOVED lines=75> */
[----:B------:R4:W-:Y:S01]  /*18e320*/  STL.64 [R1+0x7790], R16 ;  /* 0x0077901001007387 */ /* 0x0009e20000100a00 */
[C---:B--2---:R-:W-:Y:S08]  /*18e330*/  HMMA.16816.F32 R20, R12.reuse, R10, R20 ;  /* 0x0000000a0c14723c */ /* 0x044ff00000001814 */
[----:B----4-:R-:W-:Y:S01]  /*18e340*/  HMMA.16816.F32 R16, R12, R8, R24 ;  /* 0x000000080c10723c */ /* 0x010fe20000001818 */
[----:B------:R-:W-:-:S02]  /*18e350*/  IMAD.MOV.U32 R26, RZ, RZ, R5 ;  /* 0x000000ffff1a7224 */ /* 0x000fc400078e0005 */
[----:B------:R-:W-:-:S08]  /*18e360*/  IMAD.MOV.U32 R27, RZ, RZ, R2 ;  /* 0x000000ffff1b7224 */ /* 0x000fd000078e0002 */
[----:B------:R0:W-:Y:S04]  /*18e370*/  STL.64 [R1+0x31e0], R20 ;  /* 0x0031e01401007387 */ /* 0x0001e80000100a00 */
[----:B------:R1:W-:Y:S04]  /*18e380*/  STL.64 [R1+0x31e8], R22 ;  /* 0x0031e81601007387 */ /* 0x0003e80000100a00 */
[----:B------:R-:W2:Y:S04]  /*18e390*/  LDL.LU R5, [R1+0x7a38] ;  /* 0x007a380001057983 */ /* 0x000ea80000300800 */
[----:B------:R-:W-:Y:S04]  /*18e3a0*/  STL.64 [R1+0x31d0], R16 ;  /* 0x0031d01001007387 */ /* 0x000fe80000100a00 */
[----:B------:R-:W-:Y:S04]  /*18e3b0*/  STL.64 [R1+0x31d8], R18 ;  /* 0x0031d81201007387 */ /* 0x000fe80000100a00 */
[----:B------:R-:W3:Y:S04]  /*18e3c0*/  LDL.LU R2, [R1+0x7a34] ;  /* 0x007a340001027983 */ /* 0x000ee80000300800 */
        /* <DEDUP_REMOVED lines=12> */
[----:B------:R-:W2:Y:S04]  /*18e490*/  LDL.LU R6, [R1+0x7a30] ;  /* 0x007a300001067983 */ /* 0x000ea80000300800 */
[----:B------:R-:W2:Y:S04]  /*18e4a0*/  LDL.LU R7, [R1+0x7a2c] ;  /* 0x007a2c0001077983 */ /* 0x000ea80000300800 */
[----:B------:R-:W-:Y:S04]  /*18e4b0*/  STL.64 [R1+0x7848], R26 ;  /* 0x0078481a01007387 */ /* 0x000fe80000100a00 */
[----:B------:R-:W-:Y:S04]  /*18e4c0*/  STL.64 [R1+0x7840], R24 ;  /* 0x0078401801007387 */ /* 0x000fe80000100a00 */
[----:B------:R-:W4:Y:S04]  /*18e4d0*/  LDL.LU R16, [R1+0x1e0] ;  /* 0x0001e00001107983 */ /* 0x000f280000300800 */
[----:B------:R-:W4:Y:S04]  /*18e4e0*/  LDL.LU R17, [R1+0x1e4] ;  /* 0x0001e40001117983 */ /* 0x000f280000300800 */
[----:B------:R-:W2:Y:S04]  /*18e4f0*/  LDL.LU R18, [R1+0x1e8] ;  /* 0x0001e80001127983 */ /* 0x000ea80000300800 */
[----:B------:R-:W2:Y:S04]  /*18e500*/  LDL.LU R19, [R1+0x1ec] ;  /* 0x0001ec0001137983 */ /* 0x000ea80000300800 */
[----:B--2---:R-:W-:Y:S04]  /*18e510*/  STL.64 [R1+0x7858], R18 ;  /* 0x0078581201007387 */ /* 0x004fe80000100a00 */
[----:B----4-:R-:W-:Y:S04]  /*18e520*/  STL.64 [R1+0x7850], R16 ;  /* 0x0078501001007387 */ /* 0x010fe80000100a00 */
[----:B------:R0:W-:Y:S02]  /*18e530*/  STL.64 [R1+0x7778], R10 ;  /* 0x0077780a01007387 */ /* 0x0001e40000100a00 */
[----:B0-----:R-:W-:-:S02]  /*18e540*/  IMAD.MOV.U32 R10, RZ, RZ, R3 ;  /* 0x000000ffff0a7224 */ /* 0x001fc400078e0003 */
[----:B------:R-:W2:Y:S01]  /*18e550*/  LDL.LU R3, [R1+0x7a28] ;  /* 0x007a280001037983 */ /* 0x000ea20000300800 */
[----:B------:R-:W-:-:S03]  /*18e560*/  IMAD.MOV.U32 R11, RZ, RZ, R4 ;  /* 0x000000ffff0b7224 */ /* 0x000fc600078e0004 */
[----:B------:R-:W4:Y:S04]  /*18e570*/  LDL.LU R4, [R1+0x7a24] ;  /* 0x007a240001047983 */ /* 0x000f280000300800 */
[----:B------:R-:W-:Y:S04]  /*18e580*/  STL.64 [R1+0x7770], R8 ;  /* 0x0077700801007387 */ /* 0x000fe80000100a00 */
[----:B------:R0:W-:Y:S02]  /*18e590*/  STL.64 [R1+0x7860], R10 ;  /* 0x0078600a01007387 */ /* 0x0001e40000100a00 */
[----:B0-----:R-:W-:Y:S01]  /*18e5a0*/  HMMA.16816.F32 R8, R12, R6, R20 ;  /* 0x000000060c08723c */ /* 0x001fe20000001814 */
[----:B------:R-:W-:-:S02]  /*18e5b0*/  IMAD.MOV.U32 R22, RZ, RZ, R5 ;  /* 0x000000ffff167224 */ /* 0x000fc400078e0005 */
[----:B------:R-:W-:Y:S01]  /*18e5c0*/  IMAD.MOV.U32 R23, RZ, RZ, R0 ;  /* 0x000000ffff177224 */ /* 0x000fe200078e0000 */
[----:B------:R-:W4:Y:S01]  /*18e5d0*/  LDL.LU R5, [R1+0x7a20] ;  /* 0x007a200001057983 */ /* 0x000f220000300800 */
[----:B---3--:R-:W-:-:S14]  /*18e5e0*/  IMAD.MOV.U32 R21, RZ, RZ, R2 ;  /* 0x000000ffff157224 */ /* 0x008fdc00078e0002 */
[----:B------:R4:W-:Y:S04]  /*18e5f0*/  STL.64 [R1+0x31c0], R8 ;  /* 0x0031c00801007387 */ /* 0x0009e80000100a00 */
[----:B------:R-:W-:Y:S04]  /*18e600*/  STL.64 [R1+0x31c8], R10 ;  /* 0x0031c80a01007387 */ /* 0x000fe80000100a00 */
[----:B------:R-:W3:Y:S01]  /*18e610*/  LDL.LU R0, [R1+0x7a1c] ;  /* 0x007a1c0001007983 */ /* 0x000ee20000300800 */
[----:B--2---:R-:W-:-:S03]  /*18e620*/  IMAD.MOV.U32 R20, RZ, RZ, R3 ;  /* 0x000000ffff147224 */ /* 0x004fc600078e0003 */
[----:B------:R-:W2:Y:S04]  /*18e630*/  LDL.LU R3, [R1+0x7a18] ;  /* 0x007a180001037983 */ /* 0x000ea80000300800 */
[----:B------:R-:W2:Y:S04]  /*18e640*/  LDL.LU R2, [R1+0x7a14] ;  /* 0x007a140001027983 */ /* 0x000ea80000300800 */
[----:B------:R-:W-:Y:S04]  /*18e650*/  STL.64 [R1+0x7870], R22 ;  /* 0x0078701601007387 */ /* 0x000fe80000100a00 */
[----:B------:R0:W-:Y:S04]  /*18e660*/  STL.64 [R1+0x7868], R20 ;  /* 0x0078681401007387 */ /* 0x0001e80000100a00 */
[----:B------:R-:W2:Y:S04]  /*18e670*/  LDL.LU R16, [R1+0x210] ;  /* 0x0002100001107983 */ /* 0x000ea80000300800 */
[----:B------:R-:W2:Y:S04]  /*18e680*/  LDL.LU R17, [R1+0x214] ;  /* 0x0002140001117983 */ /* 0x000ea80000300800 */
[----:B------:R-:W2:Y:S04]  /*18e690*/  LDL.LU R18, [R1+0x218] ;  /* 0x0002180001127983 */ /* 0x000ea80000300800 */
[----:B------:R-:W2:Y:S01]  /*18e6a0*/  LDL.LU R19, [R1+0x21c] ;  /* 0x00021c0001137983 */ /* 0x000ea20000300800 */
[----:B----4-:R-:W-:-:S02]  /*18e6b0*/  IMAD.MOV.U32 R9, RZ, RZ, R4 ;  /* 0x000000ffff097224 */ /* 0x010fc400078e0004 */
[----:B------:R-:W-:Y:S01]  /*18e6c0*/  IMAD.MOV.U32 R8, RZ, RZ, R5 ;  /* 0x000000ffff087224 */ /* 0x000fe200078e0005 */
[----:B--2---:R-:W-:Y:S04]  /*18e6d0*/  STL.64 [R1+0x7880], R18 ;  /* 0x0078801201007387 */ /* 0x004fe80000100a00 */
[----:B------:R-:W-:Y:S04]  /*18e6e0*/  STL.64 [R1+0x7878], R16 ;  /* 0x0078781001007387 */ /* 0x000fe80000100a00 */
[----:B------:R-:W2:Y:S04]  /*18e6f0*/  LDL.LU R5, [R1+0x7a10] ;  /* 0x007a100001057983 */ /* 0x000ea80000300800 */
[----:B------:R-:W4:Y:S04]  /*18e700*/  LDL.LU R4, [R1+0x7a0c] ;  /* 0x007a0c0001047983 */ /* 0x000f280000300800 */
[----:B0-----:R-:W2:Y:S04]  /*18e710*/  LDL.LU R20, [R1+0x220] ;  /* 0x0002200001147983 */ /* 0x001ea80000300800 */
[----:B------:R-:W2:Y:S04]  /*18e720*/  LDL.LU R21, [R1+0x224] ;  /* 0x0002240001157983 */ /* 0x000ea80000300800 */
[----:B------:R-:W2:Y:S04]  /*18e730*/  LDL.LU R22, [R1+0x228] ;  /* 0x0002280001167983 */ /* 0x000ea80000300800 */
[----:B------:R-:W2:Y:S01]  /*18e740*/  LDL.LU R23, [R1+0x22c] ;  /* 0x00022c0001177983 */ /* 0x000ea20000300800 */
[----:B------:R-:W-:-:S02]  /*18e750*/  IMAD.MOV.U32 R10, RZ, RZ, R3 ;  /* 0x000000ffff0a7224 */ /* 0x000fc400078e0003 */
[----:B---3--:R-:W-:Y:S01]  /*18e760*/  IMAD.MOV.U32 R11, RZ, RZ, R0 ;  /* 0x000000ffff0b7224 */ /* 0x008fe200078e0000 */
[----:B--2---:R0:W-:Y:S04]  /*18e770*/  STL.64 [R1+0x7890], R22 ;  /* 0x0078901601007387 */ /* 0x0041e80000100a00 */
[----:B------:R-:W-:Y:S04]  /*18e780*/  STL.64 [R1+0x7888], R20 ;  /* 0x0078881401007387 */ /* 0x000fe80000100a00 */
[----:B------:R-:W2:Y:S04]  /*18e790*/  LDL.LU R3, [R1+0x7a08] ;  /* 0x007a080001037983 */ /* 0x000ea80000300800 */
[----:B------:R-:W3:Y:S04]  /*18e7a0*/  LDL.LU R0, [R1+0x7a04] ;  /* 0x007a040001007983 */ /* 0x000ee80000300800 */
[----:B------:R-:W-:Y:S04]  /*18e7b0*/  STL.64 [R1+0x78a0], R10 ;  /* 0x0078a00a01007387 */ /* 0x000fe80000100a00 */
[----:B------:R1:W-:Y:S01]  /*18e7c0*/  STL.64 [R1+0x7898], R8 ;  /* 0x0078980801007387 */ /* 0x0003e20000100a00 */
[----:B0-----:R-:W-:-:S02]  /*18e7d0*/  IMAD.MOV.U32 R22, RZ, RZ, R5 ;  /* 0x000000ffff167224 */ /* 0x001fc400078e0005 */
[----:B------:R-:W-:Y:S01]  /*18e7e0*/  IMAD.MOV.U32 R23, RZ, RZ, R2 ;  /* 0x000000ffff177224 */ /* 0x000fe200078e0002 */
[----:B------:R-:W3:Y:S04]  /*18e7f0*/  LDL.LU R5, [R1+0x7a00] ;  /* 0x007a000001057983 */ /* 0x000ee80000300800 */
[----:B------:R-:W3:Y:S04]  /*18e800*/  LDL.LU R2, [R1+0x79fc] ;  /* 0x0079fc0001027983 */ /* 0x000ee80000300800 */
[----:B------:R-:W-:Y:S04]  /*18e810*/  STL.64 [R1+0x78a8], R22 ;  /* 0x0078a81601007387 */ /* 0x000fe80000100a00 */
[----:B-1----:R-:W3:Y:S04]  /*18e820*/  LDL.LU R8, [R1+0x240] ;  /* 0x0002400001087983 */ /* 0x002ee80000300800 */
[----:B------:R-:W3:Y:S04]  /*18e830*/  LDL.LU R9, [R1+0x244] ;  /* 0x0002440001097983 */ /* 0x000ee80000300800 */
[----:B------:R-:W3:Y:S04]  /*18e840*/  LDL.LU R10, [R1+0x248] ;  /* 0x00024800010a7983 */ /* 0x000ee80000300800 */
        /* <DEDUP_REMOVED lines=8> */
[----:B0-----:R-:W4:Y:S04]  /*18e8d0*/  LDL.LU R8, [R1+0x250] ;  /* 0x0002500001087983 */ /* 0x001f280000300800 */
[----:B------:R-:W4:Y:S04]  /*18e8e0*/  LDL.LU R9, [R1+0x254] ;  /* 0x0002540001097983 */ /* 0x000f280000300800 */
[----:B------:R-:W2:Y:S04]  /*18e8f0*/  LDL.LU R10, [R1+0x258] ;  /* 0x00025800010a7983 */ /* 0x000ea80000300800 */
[----:B------:R-:W2:Y:S01]  /*18e900*/  LDL.LU R11, [R1+0x25c] ;  /* 0x00025c00010b7983 */ /* 0x000ea20000300800 */
[----:B------:R-:W-:-:S02]  /*18e910*/  IMAD.MOV.U32 R22, RZ, RZ, R5 ;  /* 0x000000ffff167224 */ /* 0x000fc400078e0005 */
[----:B------:R-:W-:Y:S01]  /*18e920*/  IMAD.MOV.U32 R23, RZ, RZ, R0 ;  /* 0x000000ffff177224 */ /* 0x000fe200078e0000 */
[----:B--2---:R-:W-:Y:S04]  /*18e930*/  STL.64 [R1+0x78d0], R10 ;  /* 0x0078d00a01007387 */ /* 0x004fe80000100a00 */
[----:B----4-:R0:W-:Y:S04]  /*18e940*/  STL.64 [R1+0x78c8], R8 ;  /* 0x0078c80801007387 */ /* 0x0101e80000100a00 */
[----:B------:R-:W2:Y:S04]  /*18e950*/  LDL.LU R5, [R1+0x79f0] ;  /* 0x0079f00001057983 */ /* 0x000ea80000300800 */
[----:B------:R-:W4:Y:S04]  /*18e960*/  LDL.LU R0, [R1+0x79ec] ;  /* 0x0079ec0001007983 */ /* 0x000f280000300800 */
[----:B------:R3:W-:Y:S04]  /*18e970*/  STL.64 [R1+0x78d8], R22 ;  /* 0x0078d81601007387 */ /* 0x0007e80000100a00 */
[----:B0-----:R-:W4:Y:S04]  /*18e980*/  LDL.LU R8, [R1+0x260] ;  /* 0x0002600001087983 */ /* 0x001f280000300800 */
[----:B------:R-:W4:Y:S04]  /*18e990*/  LDL.LU R9, [R1+0x264] ;  /* 0x0002640001097983 */ /* 0x000f280000300800 */
[----:B------:R-:W4:Y:S04]  /*18e9a0*/  LDL.LU R10, [R1+0x268] ;  /* 0x00026800010a7983 */ /* 0x000f280000300800 */
[----:B------:R-:W4:Y:S01]  /*18e9b0*/  LDL.LU R11, [R1+0x26c] ;  /* 0x00026c00010b7983 */ /* 0x000f220000300800 */
[----:B------:R-:W-:-:S02]  /*18e9c0*/  IMAD.MOV.U32 R20, RZ, RZ, R3 ;  /* 0x000000ffff147224 */ /* 0x000fc400078e0003 */
[----:B------:R-:W-:Y:S02]  /*18e9d0*/  IMAD.MOV.U32 R21, RZ, RZ, R2 ;  /* 0x000000ffff157224 */ /* 0x000fe400078e0002 */
[----:B---3--:R-:W-:Y:S02]  /*18e9e0*/  IMAD.MOV.U32 R23, RZ, RZ, R4 ;  /* 0x000000ffff177224 */ /* 0x008fe400078e0004 */
[----:B--2---:R-:W-:Y:S01]  /*18e9f0*/  IMAD.MOV.U32 R22, RZ, RZ, R5 ;  /* 0x000000ffff167224 */ /* 0x004fe200078e0005 */
[----:B----4-:R-:W-:Y:S04]  /*18ea00*/  STL.64 [R1+0x78e8], R10 ;  /* 0x0078e80a01007387 */ /* 0x010fe80000100a00 */
[----:B------:R0:W-:Y:S04]  /*18ea10*/  STL.64 [R1+0x78e0], R8 ;  /* 0x0078e00801007387 */ /* 0x0001e80000100a00 */
[----:B------:R-:W2:Y:S04]  /*18ea20*/  LDL.LU R3, [R1+0x79e8] ;  /* 0x0079e80001037983 */ /* 0x000ea80000300800 */
[----:B------:R-:W3:Y:S04]  /*18ea30*/  LDL.LU R2, [R1+0x79e4] ;  /* 0x0079e40001027983 */ /* 0x000ee80000300800 */
[----:B------:R-:W4:Y:S04]  /*18ea40*/  LDL.LU R5, [R1+0x79e0] ;  /* 0x0079e00001057983 */ /* 0x000f280000300800 */
[----:B------:R-:W3:Y:S04]  /*18ea50*/  LDL.LU R4, [R1+0x79dc] ;  /* 0x0079dc0001047983 */ /* 0x000ee80000300800 */
[----:B------:R1:W-:Y:S04]  /*18ea60*/  STL.64 [R1+0x78f0], R20 ;  /* 0x0078f01401007387 */ /* 0x0003e80000100a00 */
[----:B------:R-:W-:Y:S04]  /*18ea70*/  STL.64 [R1+0x7908], R22 ;  /* 0x0079081601007387 */ /* 0x000fe80000100a00 */
[----:B0-----:R-:W3:Y:S04]  /*18ea80*/  LDL.LU R8, [R1+0x270] ;  /* 0x0002700001087983 */ /* 0x001ee80000300800 */
[----:B------:R-:W3:Y:S04]  /*18ea90*/  LDL.LU R9, [R1+0x274] ;  /* 0x0002740001097983 */ /* 0x000ee80000300800 */
[----:B------:R-:W3:Y:S04]  /*18eaa0*/  LDL.LU R10, [R1+0x278] ;  /* 0x00027800010a7983 */ /* 0x000ee80000300800 */
[----:B------:R-:W3:Y:S01]  /*18eab0*/  LDL.LU R11, [R1+0x27c] ;  /* 0x00027c00010b7983 */ /* 0x000ee20000300800 */
[----:B-1----:R-:W-:-:S02]  /*18eac0*/  IMAD.MOV.U32 R21, RZ, RZ, R0 ;  /* 0x000000ffff157224 */ /* 0x002fc400078e0000 */
[----:B--2---:R-:W-:Y:S02]  /*18ead0*/  IMAD.MOV.U32 R20, RZ, RZ, R3 ;  /* 0x000000ffff147224 */ /* 0x004fe400078e0003 */
[----:B------:R-:W2:Y:S04]  /*18eae0*/  LDL.LU R3, [R1+0x79d8] ;  /* 0x0079d80001037983 */ /* 0x000ea80000300800 */
[----:B------:R-:W2:Y:S04]  /*18eaf0*/  LDL.LU R0, [R1+0x79d4] ;  /* 0x0079d40001007983 */ /* 0x000ea80000300800 */
[----:B------:R-:W-:Y:S04]  /*18eb00*/  STL.64 [R1+0x7920], R20 ;  /* 0x0079201401007387 */ /* 0x000fe80000100a00 */
[----:B---3--:R-:W-:Y:S04]  /*18eb10*/  STL.64 [R1+0x7900], R10 ;  /* 0x0079000a01007387 */ /* 0x008fe80000100a00 */
[----:B------:R0:W-:Y:S04]  /*18eb20*/  STL.64 [R1+0x78f8], R8 ;  /* 0x0078f80801007387 */ /* 0x0001e80000100a00 */
[----:B0-----:R-:W3:Y:S04]  /*18eb30*/  LDL.LU R8, [R1+0x280] ;  /* 0x0002800001087983 */ /* 0x001ee80000300800 */
[----:B------:R-:W3:Y:S04]  /*18eb40*/  LDL.LU R9, [R1+0x284] ;  /* 0x0002840001097983 */ /* 0x000ee80000300800 */
[----:B------:R-:W2:Y:S04]  /*18eb50*/  LDL.LU R10, [R1+0x288] ;  /* 0x00028800010a7983 */ /* 0x000ea80000300800 */
[----:B------:R-:W2:Y:S01]  /*18eb60*/  LDL.LU R11, [R1+0x28c] ;  /* 0x00028c00010b7983 */ /* 0x000ea20000300800 */
[----:B----4-:R-:W-:-:S02]  /*18eb70*/  IMAD.MOV.U32 R22, RZ, RZ, R5 ;  /* 0x000000ffff167224 */ /* 0x010fc400078e0005 */
[----:B------:R-:W-:Y:S01]  /*18eb80*/  IMAD.MOV.U32 R23, RZ, RZ, R2 ;  /* 0x000000ffff177224 */ /* 0x000fe200078e0002 */
[----:B------:R-:W4:Y:S04]  /*18eb90*/  LDL.LU R5, [R1+0x79d0] ;  /* 0x0079d00001057983 */ /* 0x000f280000300800 */
[----:B------:R-:W4:Y:S04]  /*18eba0*/  LDL.LU R2, [R1+0x79cc] ;  /* 0x0079cc0001027983 */ /* 0x000f280000300800 */
[----:B------:R-:W-:Y:S04]  /*18ebb0*/  STL.64 [R1+0x7938], R22 ;  /* 0x0079381601007387 */ /* 0x000fe80000100a00 */
[----:B--2---:R-:W-:Y:S04]  /*18ebc0*/  STL.64 [R1+0x7918], R10 ;  /* 0x0079180a01007387 */ /* 0x004fe80000100a00 */
[----:B---3--:R0:W-:Y:S04]  /*18ebd0*/  STL.64 [R1+0x7910], R8 ;  /* 0x0079100801007387 */ /* 0x0081e80000100a00 */
        /* <DEDUP_REMOVED lines=26> */
[----:B------:R-:W-:-:S05]  /*18ed80*/  IMAD.MOV.U32 R20, RZ, RZ, R3 ;  /* 0x000000ffff147224 */ /* 0x000fca00078e0003 */
[----:B------:R-:W-:Y:S01]  /*18ed90*/  STL [R1+0x79a4], R20 ;  /* 0x0079a41401007387 */ /* 0x000fe20000100800 */
[----:B------:R-:W-:-:S03]  /*18eda0*/  IMAD.MOV.U32 R21, RZ, RZ, R2 ;  /* 0x000000ffff157224 */ /* 0x000fc600078e0002 */
[----:B---3--:R-:W-:Y:S04]  /*18edb0*/  STL.64 [R1+0x7960], R10 ;  /* 0x0079600a01007387 */ /* 0x008fe80000100a00 */
[----:B--2---:R0:W-:Y:S04]  /*18edc0*/  STL.64 [R1+0x7958], R8 ;  /* 0x0079580801007387 */ /* 0x0041e80000100a00 */
[----:B0-----:R-:W2:Y:S04]  /*18edd0*/  LDL.LU R8, [R1+0x2c0] ;  /* 0x0002c00001087983 */ /* 0x001ea80000300800 */
[----:B------:R-:W2:Y:S04]  /*18ede0*/  LDL.LU R9, [R1+0x2c4] ;  /* 0x0002c40001097983 */ /* 0x000ea80000300800 */
[----:B------:R-:W3:Y:S01]  /*18edf0*/  LDL.LU R10, [R1+0x2c8] ;  /* 0x0002c800010a7983 */ /* 0x000ee20000300800 */
[----:B----4-:R-:W-:-:S03]  /*18ee00*/  IMAD.MOV.U32 R11, RZ, RZ, R0 ;  /* 0x000000ffff0b7224 */ /* 0x010fc600078e0000 */
        /* <DEDUP_REMOVED lines=11> */
[----:B------:R-:W2:Y:S01]  /*18eec0*/  LDL.LU R22, [R1+0x378] ;  /* 0x0003780001167983 */ /* 0x000ea20000300800 */
[----:B----4-:R-:W-:-:S03]  /*18eed0*/  IMAD.MOV.U32 R23, RZ, RZ, R0 ;  /* 0x000000ffff177224 */ /* 0x010fc600078e0000 */
[----:B------:R-:W4:Y:S04]  /*18eee0*/  LDL.LU R3, [R1+0x73d4] ;  /* 0x0073d40001037983 */ /* 0x000f280000300800 */
[----:B------:R-:W4:Y:S04]  /*18eef0*/  LDL.LU R0, [R1+0x73d0] ;  /* 0x0073d00001007983 */ /* 0x000f280000300800 */
[----:B---3--:R-:W-:Y:S04]  /*18ef00*/  STL.64 [R1+0x7978], R10 ;  /* 0x0079780a01007387 */ /* 0x008fe80000100a00 */
[----:B------:R0:W-:Y:S04]  /*18ef10*/  STL.64 [R1+0x7970], R8 ;  /* 0x0079700801007387 */ /* 0x0001e80000100a00 */
[----:B0-----:R-:W3:Y:S04]  /*18ef20*/  LDL.LU R8, [R1+0x2d0] ;  /* 0x0002d00001087983 */ /* 0x001ee80000300800 */
[----:B------:R-:W3:Y:S04]  /*18ef30*/  LDL.LU R9, [R1+0x2d4] ;  /* 0x0002d40001097983 */ /* 0x000ee80000300800 */
[----:B------:R-:W3:Y:S04]  /*18ef40*/  LDL.LU R10, [R1+0x2d8] ;  /* 0x0002d800010a7983 */ /* 0x000ee80000300800 */
[----:B------:R-:W3:Y:S01]  /*18ef50*/  LDL.LU R11, [R1+0x2dc] ;  /* 0x0002dc00010b7983 */ /* 0x000ee20000300800 */
[----:B--2---:R-:W-:Y:S03]  /*18ef60*/  HMMA.16816.F32 R20, R12, R4, R20 ;  /* 0x000000040c14723c */ /* 0x004fe60000001814 */
[----:B---3--:R-:W-:Y:S04]  /*18ef70*/  STL.64 [R1+0x7990], R10 ;  /* 0x0079900a01007387 */ /* 0x008fe80000100a00 */
        /* <DEDUP_REMOVED lines=16> */
[----:B------:R-:W3:Y:S04]  /*18f080*/  LDL.LU.64 R20, [R1+0x79a8] ;  /* 0x0079a80001147983 */ /* 0x000ee80000300a00 */
[----:B------:R-:W-:Y:S04]  /*18f090*/  STL.64 [R1+0x7758], R6 ;  /* 0x0077580601007387 */ /* 0x000fe80000100a00 */
[----:B------:R0:W-:Y:S01]  /*18f0a0*/  STL.64 [R1+0x7750], R4 ;  /* 0x0077500401007387 */ /* 0x0001e20000100a00 */
[----:B----4-:R-:W-:-:S03]  /*18f0b0*/  IMAD R0, R0, 0x100, R3 ;  /* 0x0000010000007824 */ /* 0x010fc600078e0203 */
[----:B0-----:R-:W4:Y:S04]  /*18f0c0*/  LDL.LU R4, [R1+0x1f0] ;  /* 0x0001f00001047983 */ /* 0x001f280000300800 */
[----:B------:R-:W4:Y:S04]  /*18f0d0*/  LDL.LU R5, [R1+0x1f4] ;  /* 0x0001f40001057983 */ /* 0x000f280000300800 */
[----:B------:R-:W4:Y:S04]  /*18f0e0*/  LDL.LU R6, [R1+0x1f8] ;  /* 0x0001f80001067983 */ /* 0x000f280000300800 */
[----:B------:R-:W4:Y:S01]  /*18f0f0*/  LDL.LU R7, [R1+0x1fc] ;  /* 0x0001fc0001077983 */ /* 0x000f220000300800 */
[----:B--2---:R-:W-:-:S02]  /*18f100*/  IMAD R23, R23, 0x100, R28 ;  /* 0x0000010017177824 */ /* 0x004fc400078e021c */
[----:B---3--:R-:W-:Y:S02]  /*18f110*/  IMAD R29, R29, 0x100, R20 ;  /* 0x000001001d1d7824 */ /* 0x008fe400078e0214 */
[----:B------:R-:W-:Y:S01]  /*18f120*/  IMAD R22, R22, 0x100, R2 ;  /* 0x0000010016167824 */ /* 0x000fe200078e0202 */
[----:B------:R-:W2:Y:S04]  /*18f130*/  LDL.LU R20, [R1+0x79a4] ;  /* 0x0079a40001147983 */ /* 0x000ea80000300800 */
[----:B------:R-:W3:Y:S04]  /*18f140*/  LDL.LU R28, [R1+0x79a0] ;  /* 0x0079a000011c7983 */ /* 0x000ee80000300800 */
        /* <DEDUP_REMOVED lines=81> */
[----:B------:R-:W2:-:S12]  /*18f660*/  LDL.LU.64 R20, [R1+0x7868] ;  /* 0x0078680001147983 */ /* 0x000e980000300a00 */
[----:B------:R-:W-:Y:S04]  /*18f670*/  STL.64 [R1+0x1160], R8 ;  /* 0x0011600801007387 */ /* 0x000fe80000100a00 */
[----:B------:R0:W-:Y:S04]  /*18f680*/  STL.64 [R1+0x1168], R10 ;  /* 0x0011680a01007387 */ /* 0x0001e80000100a00 */
[----:B0-----:R-:W4:Y:S04]  /*18f690*/  LDL.LU.64 R10, [R1+0x7860] ;  /* 0x00786000010a7983 */ /* 0x001f280000300a00 */
[----:B------:R-:W4:Y:S01]  /*18f6a0*/  LDL.LU R0, [R1+0x452c] ;  /* 0x00452c0001007983 */ /* 0x000f220000300800 */
        /* <DEDUP_REMOVED lines=12> */
[----:B----4-:R-:W-:-:S15]  /*18f770*/  HMMA.16816.F32 R4, R12, R10, R4 ;  /* 0x0000000a0c04723c */ /* 0x010fde0000001804 */
[----:B------:R-:W-:-:S04]  /*18f780*/  NOP ;  /* 0x0000000000007918 */ /* 0x000fc80000000000 */
[----:B------:R0:W-:Y:S04]  /*18f790*/  STL.64 [R1+0x1090], R4 ;  /* 0x0010900401007387 */ /* 0x0001e80000100a00 */
[----:B------:R1:W-:Y:S04]  /*18f7a0*/  STL.64 [R1+0x1098], R6 ;  /* 0x0010980601007387 */ /* 0x0003e80000100a00 */
[----:B0-----:R-:W4:Y:S01]  /*18f7b0*/  LDL.LU R4, [R1+0xe0] ;  /* 0x0000e00001047983 */ /* 0x001f220000300800 */
[C---:B--2---:R-:W-:Y:S08]  /*18f7c0*/  HMMA.16816.F32 R16, R12.reuse, R24, R16 ;  /* 0x000000180c10723c */ /* 0x044ff00000001810 */
[C---:B---3--:R-:W-:Y:S11]  /*18f7d0*/  HMMA.16816.F32 R8, R12.reuse, R26, R20 ;  /* 0x0000001a0c08723c */ /* 0x048ff60000001814 */
[----:B------:R-:W-:Y:S04]  /*18f7e0*/  STL.64 [R1+0x1040], R16 ;  /* 0x0010401001007387 */ /* 0x000fe80000100a00 */
[----:B------:R-:W-:Y:S04]  /*18f7f0*/  STL.64 [R1+0x1048], R18 ;  /* 0x0010481201007387 */ /* 0x000fe80000100a00 */
[----:B------:R0:W-:Y:S04]  /*18f800*/  STL.64 [R1+0x1000], R8 ;  /* 0x0010000801007387 */ /* 0x0001e80000100a00 */
[----:B------:R2:W-:Y:S04]  /*18f810*/  STL.64 [R1+0x1008], R10 ;  /* 0x0010080a01007387 */ /* 0x0005e80000100a00 */
[----:B------:R-:W4:Y:S04]  /*18f820*/  LDL.LU R5, [R1+0xe4] ;  /* 0x0000e40001057983 */ /* 0x000f280000300800 */
        /* <DEDUP_REMOVED lines=17> */
[----:B------:R0:W-:Y:S04]  /*18f940*/  STL.64 [R1+0x77e0], R24 ;  /* 0x0077e01801007387 */ /* 0x0001e80000100a00 */
[----:B0-----:R-:W3:Y:S04]  /*18f950*/  LDL.LU R24, [R1+0x8] ;  /* 0x0000080001187983 */ /* 0x001ee80000300800 */
        /* <DEDUP_REMOVED lines=91> */
[----:B------:R-:W4:Y:S04]  /*18ff10*/  LDL.LU.64 R20, [R1+0x77b0] ;  /* 0x0077b00001147983 */ /* 0x000f280000300a00 */
[----:B------:R-:W4:Y:S04]  /*18ff20*/  LDL.LU R24, [R1+0x39e4] ;  /* 0x0039e40001187983 */ /* 0x000f280000300800 */
[----:B------:R-:W4:Y:S04]  /*18ff30*/  LDL.LU R25, [R1+0x453c] ;  /* 0x00453c0001197983 */ /* 0x000f280000300800 */
[----:B--2---:R-:W-:Y:S01]  /*18ff40*/  STL.64 [R1+0x7748], R26 ;  /* 0x0077481a01007387 */ /* 0x004fe20000100a00 */
[C---:B---3--:R-:W-:Y:S03]  /*18ff50*/  HMMA.16816.F32 R16, R12.reuse, R22, R16 ;  /* 0x000000160c10723c */ /* 0x048fe60000001810 */
        /* <DEDUP_REMOVED lines=17> */
[----:B------:R-:W2:Y:S01]  /*190070*/  LDL.LU R21, [R1+0x39d8] ;  /* 0x0039d80001157983 */ /* 0x000ea20000300800 */
[----:B---3--:R-:W-:-:S15]  /*190080*/  HMMA.16816.F32 R8, R12, R18, R8 ;  /* 0x000000120c08723c */ /* 0x008fde0000001808 */
[----:B------:R-:W-:-:S04]  /*190090*/  NOP ;  /* 0x0000000000007918 */ /* 0x000fc80000000000 */
        /* <DEDUP_REMOVED lines=32> */
[----:B0-----:R-:W2:Y:S04]  /*1902a0*/  LDL.LU.64 R26, [R1+0x7748] ;  /* 0x00774800011a7983 */ /* 0x001ea80000300a00 */
[----:B------:R-:W2:Y:S01]  /*1902b0*/  LDL.LU.64 R24, [R1+0x7740] ;  /* 0x0077400001187983 */ /* 0x000ea20000300a00 */
[C---:B---3--:R-:W-:Y:S08]  /*1902c0*/  HMMA.16816.F32 R8, R12.reuse, R4, R8 ;  /* 0x000000040c08723c */ /* 0x048ff00000001808 */
[----:B------:R-:W-:Y:S01]  /*1902d0*/  HMMA.16816.F32 R4, R12, R2, R16 ;  /* 0x000000020c04723c */ /* 0x000fe20000001810 */
[----:B------:R-:W-:-:S02]  /*1902e0*/  IADD3 R21, P6, PT, R21, UR11, RZ ;  /* 0x0000000b15157c10 */ /* 0x000fc4000ffde0ff */
[----:B----4-:R-:W-:Y:S02]  /*1902f0*/  IADD3 R22, P0, PT, R22, UR11, RZ ;  /* 0x0000000b16167c10 */ /* 0x010fe4000ff1e0ff */
[----:B------:R-:W-:Y:S02]  /*190300*/  IADD3 R29, P3, PT, R29, UR11, RZ ;  /* 0x0000000b1d1d7c10 */ /* 0x000fe4000ff7e0ff */
[----:B------:R-:W-:-:S04]  /*190310*/  IADD3 R23, P1, PT, R23, UR11, RZ ;  /* 0x0000000b17177c10 */ /* 0x000fc8000ff3e0ff */
[----:B------:R-:W-:Y:S04]  /*190320*/  STL.64 [R1+0x7f0], R8 ;  /* 0x0007f00801007387 */ /* 0x000fe80000100a00 */
[----:B------:R-:W-:Y:S04]  /*190330*/  STL.64 [R1+0x7f8], R10 ;  /* 0x0007f80a01007387 */ /* 0x000fe80000100a00 */
[----:B------:R-:W-:Y:S04]  /*190340*/  STL.64 [R1+0x7d0], R4 ;  /* 0x0007d00401007387 */ /* 0x000fe80000100a00 */
[----:B------:R-:W-:Y:S04]  /*190350*/  STL.64 [R1+0x7d8], R6 ;  /* 0x0007d80601007387 */ /* 0x000fe80000100a00 */
[----:B------:R-:W-:Y:S04]  /*190360*/  STL [R1+0x39d8], R21 ;  /* 0x0039d81501007387 */ /* 0x000fe80000100800 */
[----:B------:R-:W-:Y:S04]  /*190370*/  STL [R1+0x39dc], R22 ;  /* 0x0039dc1601007387 */ /* 0x000fe80000100800 */
[----:B------:R0:W-:Y:S04]  /*190380*/  STL [R1+0x4544], R29 ;  /* 0x0045441d01007387 */ /* 0x0001e80000100800 */
[----:B------:R-:W-:Y:S04]  /*190390*/  STL [R1+0x39e0], R23 ;  /* 0x0039e01701007387 */ /* 0x000fe80000100800 */
[----:B0-----:R-:W3:Y:S01]  /*1903a0*/  LDL.LU R29, [R1+0x4524] ;  /* 0x00452400011d7983 */ /* 0x001ee20000300800 */
[----:B------:R-:W-:-:S02]  /*1903b0*/  IADD3.X R28, PT, PT, R28, UR6, RZ, P0, !PT ;  /* 0x000000061c1c7c10 */ /* 0x000fc400087fe4ff */
[----:B--2---:R-:W-:Y:S02]  /*1903c0*/  IADD3 R24, P2, PT, R24, UR11, RZ ;  /* 0x0000000b18187c10 */ /* 0x004fe4000ff5e0ff */
[----:B------:R-:W-:Y:S02]  /*1903d0*/  IADD3 R25, P4, PT, R25, UR11, RZ ;  /* 0x0000000b19197c10 */ /* 0x000fe4000ff9e0ff */
[----:B------:R-:W-:Y:S02]  /*1903e0*/  IADD3 R26, P5, PT, R26, UR11, RZ ;  /* 0x0000000b1a1a7c10 */ /* 0x000fe4000ffbe0ff */
[----:B------:R-:W-:Y:S01]  /*1903f0*/  IADD3.X R27, PT, PT, R27, UR6, RZ, P6, !PT ;  /* 0x000000061b1b7c10 */ /* 0x000fe2000b7fe4ff */
[----:B------:R-:W-:Y:S04]  /*190400*/  STL [R1+0x39e4], R24 ;  /* 0x0039e41801007387 */ /* 0x000fe80000100800 */
[----:B------:R-:W-:Y:S01]  /*190410*/  STL [R1+0x453c], R25 ;  /* 0x00453c1901007387 */ /* 0x000fe20000100800 */
[----:B------:R-:W-:-:S03]  /*190420*/  IADD3 R0, P6, PT, R0, UR11, RZ ;  /* 0x0000000b00007c10 */ /* 0x000fc6000ffde0ff */
[----:B------:R-:W2:Y:S04]  /*190430*/  LDL.LU R12, [R1+0x37cc] ;  /* 0x0037cc00010c7983 */ /* 0x000ea80000300800 */
[----:B------:R-:W-:Y:S04]  /*190440*/  STL [R1+0x4534], R26 ;  /* 0x0045341a01007387 */ /* 0x000fe80000100800 */
[----:B------:R-:W4:Y:S04]  /*190450*/  LDL.LU R13, [R1+0x451c] ;  /* 0x00451c00010d7983 */ /* 0x000f280000300800 */
[----:B------:R-:W-:Y:S04]  /*190460*/  STL [R1+0x39d4], R27 ;  /* 0x0039d41b01007387 */ /* 0x000fe80000100800 */
[----:B------:R-:W4:Y:S04]  /*190470*/  LDL.LU R14, [R1+0x37c8] ;  /* 0x0037c800010e7983 */ /* 0x000f280000300800 */
[----:B------:R0:W-:Y:S04]  /*190480*/  STL [R1+0x452c], R0 ;  /* 0x00452c0001007387 */ /* 0x0001e80000100800 */
[----:B------:R-:W4:Y:S04]  /*190490*/  LDL.LU R15, [R1+0x4514] ;  /* 0x00451400010f7983 */ /* 0x000f280000300800 */
[----:B------:R-:W4:Y:S04]  /*1904a0*/  LDL.LU R2, [R1+0x4540] ;  /* 0x0045400001027983 */ /* 0x000f280000300800 */
[----:B------:R-:W4:Y:S04]  /*1904b0*/  LDL.LU R3, [R1+0x450c] ;  /* 0x00450c0001037983 */ /* 0x000f280000300800 */
[----:B------:R-:W4:Y:S04]  /*1904c0*/  LDL.LU R4, [R1+0x4538] ;  /* 0x0045380001047983 */ /* 0x000f280000300800 */
[----:B------:R-:W4:Y:S04]  /*1904d0*/  LDL.LU R5, [R1+0x4504] ;  /* 0x0045040001057983 */ /* 0x000f280000300800 */
[----:B0-----:R-:W4:Y:S04]  /*1904e0*/  LDL.LU R0, [R1+0x4530] ;  /* 0x0045300001007983 */ /* 0x001f280000300800 */
[----:B------:R-:W4:Y:S04]  /*1904f0*/  LDL.LU R6, [R1+0x44fc] ;  /* 0x0044fc0001067983 */ /* 0x000f280000300800 */
[----:B------:R-:W4:Y:S04]  /*190500*/  LDL.LU R7, [R1+0x4528] ;  /* 0x0045280001077983 */ /* 0x000f280000300800 */
[----:B------:R-:W4:Y:S04]  /*190510*/  LDL.LU R8, [R1+0x44f4] ;  /* 0x0044f40001087983 */ /* 0x000f280000300800 */
[----:B------:R0:W-:Y:S04]  /*190520*/  STL [R1+0x39d0], R28 ;  /* 0x0039d01c01007387 */ /* 0x0001e80000100800 */
        /* <DEDUP_REMOVED lines=12> */
[----:B0-----:R-:W4:Y:S01]  /*1905f0*/  LDL.LU R28, [R1+0x44f0] ;  /* 0x0044f000011c7983 */ /* 0x001f220000300800 */
[----:B---3--:R-:W-:-:S03]  /*190600*/  IADD3 R29, P0, PT, R29, UR11, RZ ;  /* 0x0000000b1d1d7c10 */ /* 0x008fc6000ff1e0ff */
[----:B------:R-:W3:Y:S04]  /*190610*/  LDL.LU R25, [R1+0x44bc] ;  /* 0x0044bc0001197983 */ /* 0x000ee80000300800 */
[----:B------:R-:W3:Y:S04]  /*190620*/  LDL.LU R26, [R1+0x44e8] ;  /* 0x0044e800011a7983 */ /* 0x000ee80000300800 */
[----:B------:R-:W3:Y:S04]  /*190630*/  LDL.LU R27, [R1+0x44b4] ;  /* 0x0044b400011b7983 */ /* 0x000ee80000300800 */
[----:B------:R0:W-:Y:S04]  /*190640*/  STL [R1+0x4524], R29 ;  /* 0x0045241d01007387 */ /* 0x0001e80000100800 */
[----:B0-----:R-:W3:Y:S01]  /*190650*/  LDL.LU R29, [R1+0x44e0] ;  /* 0x0044e000011d7983 */ /* 0x001ee20000300800 */
[----:B--2---:R-:W-:-:S02]  /*190660*/  IADD3.X R12, PT, PT, R12, UR6, RZ, P1, !PT ;  /* 0x000000060c0c7c10 */ /* 0x004fc40008ffe4ff */
[----:B----4-:R-:W-:Y:S02]  /*190670*/  IADD3 R13, P1, PT, R13, UR11, RZ ;  /* 0x0000000b0d0d7c10 */ /* 0x010fe4000ff3e0ff */
[----:B------:R-:W-:Y:S02]  /*190680*/  IADD3.X R14, PT, PT, R14, UR6, RZ, P2, !PT ;  /* 0x000000060e0e7c10 */ /* 0x000fe400097fe4ff */
[----:B------:R-:W-:Y:S02]  /*190690*/  IADD3 R15, P2, PT, R15, UR11, RZ ;  /* 0x0000000b0f0f7c10 */ /* 0x000fe4000ff5e0ff */
[----:B------:R-:W-:Y:S01]  /*1906a0*/  IADD3.X R2, PT, PT, R2, UR6, RZ, P3, !PT ;  /* 0x0000000602027c10 */ /* 0x000fe20009ffe4ff */
[----:B------:R-:W-:Y:S01]  /*1906b0*/  STL [R1+0x37cc], R12 ;  /* 0x0037cc0c01007387 */ /* 0x000fe20000100800 */
[----:B------:R-:W-:-:S03]  /*1906c0*/  IADD3 R3, P3, PT, R3, UR11, RZ ;  /* 0x0000000b03037c10 */ /* 0x000fc6000ff7e0ff */
[----:B------:R-:W-:Y:S04]  /*1906d0*/  STL [R1+0x451c], R13 ;  /* 0x00451c0d01007387 */ /* 0x000fe80000100800 */
[----:B------:R-:W-:Y:S01]  /*1906e0*/  STL [R1+0x37c8], R14 ;  /* 0x0037c80e01007387 */ /* 0x000fe20000100800 */
[----:B------:R-:W-:-:S03]  /*1906f0*/  IADD3.X R4, PT, PT, R4, UR6, RZ, P4, !PT ;  /* 0x0000000604047c10 */ /* 0x000fc6000a7fe4ff */
[----:B------:R-:W-:Y:S01]  /*190700*/  STL [R1+0x4514], R15 ;  /* 0x0045140f01007387 */ /* 0x000fe20000100800 */
[----:B------:R-:W-:-:S03]  /*190710*/  IADD3.X R0, PT, PT, R0, UR6, RZ, P5, !PT ;  /* 0x0000000600007c10 */ /* 0x000fc6000affe4ff */
[----:B------:R-:W-:Y:S04]  /*190720*/  STL [R1+0x4540], R2 ;  /* 0x0045400201007387 */ /* 0x000fe80000100800 */
[----:B------:R-:W-:Y:S04]  /*190730*/  STL [R1+0x450c], R3 ;  /* 0x00450c0301007387 */ /* 0x000fe80000100800 */
[----:B------:R0:W-:Y:S04]  /*190740*/  STL [R1+0x4530], R0 ;  /* 0x0045300001007387 */ /* 0x0001e80000100800 */
[----:B------:R-:W-:Y:S04]  /*190750*/  STL [R1+0x4538], R4 ;  /* 0x0045380401007387 */ /* 0x000fe80000100800 */
[----:B0-----:R-:W2:Y:S01]  /*190760*/  LDL.LU R0, [R1+0x44ac] ;  /* 0x0044ac0001007983 */ /* 0x001ea20000300800 */
[----:B------:R-:W-:-:S02]  /*190770*/  IADD3 R5, P4, PT, R5, UR11, RZ ;  /* 0x0000000b05057c10 */ /* 0x000fc4000ff9e0ff */
[----:B------:R-:W-:Y:S02]  /*190780*/  IADD3 R6, P5, PT, R6, UR11, RZ ;  /* 0x0000000b06067c10 */ /* 0x000fe4000ffbe0ff */
[----:B------:R-:W-:Y:S02]  /*190790*/  IADD3.X R7, PT, PT, R7, UR6, RZ, P6, !PT ;  /* 0x0000000607077c10 */ /* 0x000fe4000b7fe4ff */
[----:B------:R-:W-:Y:S02]  /*1907a0*/  IADD3 R8, P6, PT, R8, UR11, RZ ;  /* 0x0000000b08087c10 */ /* 0x000fe4000ffde0ff */
[----:B------:R-:W-:Y:S01]  /*1907b0*/  IADD3.X R9, PT, PT, R9, UR6, RZ, P0, !PT ;  /* 0x0000000609097c10 */ /* 0x000fe200087fe4ff */
[----:B------:R-:W-:Y:S01]  /*1907c0*/  STL [R1+0x4504], R5 ;  /* 0x0045040501007387 */ /* 0x000fe20000100800 */
[----:B------:R-:W-:-:S03]  /*1907d0*/  IADD3 R10, P0, PT, R10, UR11, RZ ;  /* 0x0000000b0a0a7c10 */ /* 0x000fc6000ff1e0ff */
[----:B------:R-:W-:Y:S01]  /*1907e0*/  STL [R1+0x44fc], R6 ;  /* 0x0044fc0601007387 */ /* 0x000fe20000100800 */
[----:B------:R-:W-:-:S03]  /*1907f0*/  IADD3.X R11, PT, PT, R11, UR6, RZ, P1, !PT ;  /* 0x000000060b0b7c10 */ /* 0x000fc60008ffe4ff */
        /* <DEDUP_REMOVED lines=17> */
[----:B------:R-:W-:-:S03]  /*190910*/  IADD3.X R23, PT, PT, R23, UR6, RZ, P5, !PT ;  /* 0x0000000617177c10 */ /* 0x000fc6000affe4ff */
[----:B------:R-:W-:Y:S04]  /*190920*/  STL [R1+0x44d4], R20 ;  /* 0x0044d41401007387 */ /* 0x000fe80000100800 */
[----:B------:R-:W-:Y:S04]  /*190930*/  STL [R1+0x4500], R21 ;  /* 0x0045001501007387 */ /* 0x000fe80000100800 */
[----:B------:R-:W-:Y:S04]  /*190940*/  STL [R1+0x44cc], R22 ;  /* 0x0044cc1601007387 */ /* 0x000fe80000100800 */
[----:B------:R0:W-:Y:S04]  /*190950*/  STL [R1+0x44f0], R28 ;  /* 0x0044f01c01007387 */ /* 0x0001e80000100800 */
[----:B------:R-:W-:Y:S04]  /*190960*/  STL [R1+0x44f8], R23 ;  /* 0x0044f81701007387 */ /* 0x000fe80000100800 */
[----:B0-----:R-:W4:Y:S01]  /*190970*/  LDL.LU R28, [R1+0x44d8] ;  /* 0x0044d800011c7983 */ /* 0x001f220000300800 */
[----:B------:R-:W-:-:S02]  /*190980*/  IADD3 R24, P5, PT, R24, UR11, RZ ;  /* 0x0000000b18187c10 */ /* 0x000fc4000ffbe0ff */
[----:B---3--:R-:W-:Y:S02]  /*190990*/  IADD3 R25, P6, PT, R25, UR11, RZ ;  /* 0x0000000b19197c10 */ /* 0x008fe4000ffde0ff */
[----:B------:R-:W-:Y:S02]  /*1909a0*/  IADD3.X R26, PT, PT, R26, UR6, RZ, P0, !PT ;  /* 0x000000061a1a7c10 */ /* 0x000fe400087fe4ff */
[----:B------:R-:W-:Y:S01]  /*1909b0*/  IADD3 R27, P0, PT, R27, UR11, RZ ;  /* 0x0000000b1b1b7c10 */ /* 0x000fe2000ff1e0ff */
[----:B------:R-:W-:Y:S04]  /*1909c0*/  STL [R1+0x44c4], R24 ;  /* 0x0044c41801007387 */ /* 0x000fe80000100800 */
[----:B------:R-:W-:Y:S01]  /*1909d0*/  STL [R1+0x44bc], R25 ;  /* 0x0044bc1901007387 */ /* 0x000fe20000100800 */
[----:B------:R-:W-:-:S03]  /*1909e0*/  IADD3.X R29, PT, PT, R29, UR6, RZ, P1, !PT ;  /* 0x000000061d1d7c10 */ /* 0x000fc60008ffe4ff */
[----:B------:R-:W3:Y:S04]  /*1909f0*/  LDL.LU R12, [R1+0x44a4] ;  /* 0x0044a400010c7983 */ /* 0x000ee80000300800 */
[----:B------:R-:W-:Y:S04]  /*190a00*/  STL [R1+0x44e8], R26 ;  /* 0x0044e81a01007387 */ /* 0x000fe80000100800 */
[----:B------:R-:W3:Y:S04]  /*190a10*/  LDL.LU R13, [R1+0x44d0] ;  /* 0x0044d000010d7983 */ /* 0x000ee80000300800 */
[----:B------:R-:W-:Y:S04]  /*190a20*/  STL [R1+0x44b4], R27 ;  /* 0x0044b41b01007387 */ /* 0x000fe80000100800 */
[----:B------:R-:W3:Y:S04]  /*190a30*/  LDL.LU R14, [R1+0x449c] ;  /* 0x00449c00010e7983 */ /* 0x000ee80000300800 */
[----:B------:R0:W-:Y:S04]  /*190a40*/  STL [R1+0x44e0], R29 ;  /* 0x0044e01d01007387 */ /* 0x0001e80000100800 */
[----:B------:R-:W3:Y:S04]  /*190a50*/  LDL.LU R15, [R1+0x44c8] ;  /* 0x0044c800010f7983 */ /* 0x000ee80000300800 */
[----:B------:R-:W3:Y:S04]  /*190a60*/  LDL.LU R2, [R1+0x4494] ;  /* 0x0044940001027983 */ /* 0x000ee80000300800 */
[----:B------:R-:W3:Y:S04]  /*190a70*/  LDL.LU R3, [R1+0x44c0] ;  /* 0x0044c00001037983 */ /* 0x000ee80000300800 */
[----:B------:R-:W3:Y:S04]  /*190a80*/  LDL.LU R4, [R1+0x448c] ;  /* 0x00448c0001047983 */ /* 0x000ee80000300800 */
[----:B------:R-:W3:Y:S04]  /*190a90*/  LDL.LU R5, [R1+0x44b8] ;  /* 0x0044b80001057983 */ /* 0x000ee80000300800 */
[----:B0-----:R-:W3:Y:S04]  /*190aa0*/  LDL.LU R29, [R1+0x4484] ;  /* 0x00448400011d7983 */ /* 0x001ee80000300800 */
[----:B------:R-:W3:Y:S04]  /*190ab0*/  LDL.LU R6, [R1+0x44b0] ;  /* 0x0044b00001067983 */ /* 0x000ee80000300800 */
[----:B------:R-:W3:Y:S04]  /*190ac0*/  LDL.LU R7, [R1+0x447c] ;  /* 0x00447c0001077983 */ /* 0x000ee80000300800 */
[----:B------:R-:W3:Y:S01]  /*190ad0*/  LDL.LU R8, [R1+0x44a8] ;  /* 0x0044a80001087983 */ /* 0x000ee20000300800 */
[----:B--2---:R-:W-:-:S05]  /*190ae0*/  IADD3 R0, P1, PT, R0, UR11, RZ ;  /* 0x0000000b00007c10 */ /* 0x004fca000ff3e0ff */
[----:B------:R0:W-:Y:S04]  /*190af0*/  STL [R1+0x44ac], R0 ;  /* 0x0044ac0001007387 */ /* 0x0001e80000100800 */
        /* <DEDUP_REMOVED lines=15> */
[----:B------:R-:W2:Y:S01]  /*190bf0*/  LDL.LU R27, [R1+0x4468] ;  /* 0x00446800011b7983 */ /* 0x000ea20000300800 */
[----:B----4-:R-:W-:-:S05]  /*190c00*/  IADD3.X R28, PT, PT, R28, UR6, RZ, P2, !PT ;  /* 0x000000061c1c7c10 */ /* 0x010fca00097fe4ff */
[----:B------:R0:W-:Y:S04]  /*190c10*/  STL [R1+0x44d8], R28 ;  /* 0x0044d81c01007387 */ /* 0x0001e80000100800 */
[----:B0-----:R-:W4:Y:S01]  /*190c20*/  LDL.LU R28, [R1+0x4434] ;  /* 0x00443400011c7983 */ /* 0x001f220000300800 */
[----:B---3--:R-:W-:Y:S02]  /*190c30*/  IADD3 R12, P2, PT, R12, UR11, RZ ;  /* 0x0000000b0c0c7c10 */ /* 0x008fe4000ff5e0ff */
[----:B------:R-:W-:Y:S02]  /*190c40*/  IADD3.X R13, PT, PT, R13, UR6, RZ, P3, !PT ;  /* 0x000000060d0d7c10 */ /* 0x000fe40009ffe4ff */
[----:B------:R-:W-:Y:S02]  /*190c50*/  IADD3 R14, P3, PT, R14, UR11, RZ ;  /* 0x0000000b0e0e7c10 */ /* 0x000fe4000ff7e0ff */
[----:B------:R-:W-:-:S02]  /*190c60*/  IADD3.X R15, PT, PT, R15, UR6, RZ, P4, !PT ;  /* 0x000000060f0f7c10 */ /* 0x000fc4000a7fe4ff */
[----:B------:R-:W-:Y:S01]  /*190c70*/  IADD3 R2, P4, PT, R2, UR11, RZ ;  /* 0x0000000b02027c10 */ /* 0x000fe2000ff9e0ff */
[----:B------:R-:W-:Y:S01]  /*190c80*/  STL [R1+0x44a4], R12 ;  /* 0x0044a40c01007387 */ /* 0x000fe20000100800 */
[----:B------:R-:W-:Y:S02]  /*190c90*/  IADD3.X R3, PT, PT, R3, UR6, RZ, P5, !PT ;  /* 0x0000000603037c10 */ /* 0x000fe4000affe4ff */
[----:B------:R-:W-:Y:S01]  /*190ca0*/  IADD3.X R5, PT, PT, R5, UR6, RZ, P6, !PT ;  /* 0x0000000605057c10 */ /* 0x000fe2000b7fe4ff */
[----:B------:R-:W-:Y:S01]  /*190cb0*/  STL [R1+0x44d0], R13 ;  /* 0x0044d00d01007387 */ /* 0x000fe20000100800 */
[----:B------:R-:W-:-:S03]  /*190cc0*/  IADD3 R29, P6, PT, R29, UR11, RZ ;  /* 0x0000000b1d1d7c10 */ /* 0x000fc6000ffde0ff */
[----:B------:R-:W-:Y:S01]  /*190cd0*/  STL [R1+0x449c], R14 ;  /* 0x00449c0e01007387 */ /* 0x000fe20000100800 */
[----:B------:R-:W-:-:S03]  /*190ce0*/  IADD3 R4, P5, PT, R4, UR11, RZ ;  /* 0x0000000b04047c10 */ /* 0x000fc6000ffbe0ff */
[----:B------:R-:W-:Y:S04]  /*190cf0*/  STL [R1+0x44c8], R15 ;  /* 0x0044c80f01007387 */ /* 0x000fe80000100800 */
[----:B------:R-:W-:Y:S04]  /*190d00*/  STL [R1+0x4494], R2 ;  /* 0x0044940201007387 */ /* 0x000fe80000100800 */
[----:B------:R-:W-:Y:S04]  /*190d10*/  STL [R1+0x44c0], R3 ;  /* 0x0044c00301007387 */ /* 0x000fe80000100800 */
[----:B------:R0:W-:Y:S04]  /*190d20*/  STL [R1+0x4484], R29 ;  /* 0x0044841d01007387 */ /* 0x0001e80000100800 */
[----:B------:R-:W-:Y:S01]  /*190d30*/  STL [R1+0x448c], R4 ;  /* 0x00448c0401007387 */ /* 0x000fe20000100800 */
[----:B------:R-:W-:-:S02]  /*190d40*/  IADD3.X R6, PT, PT, R6, UR6, RZ, P0, !PT ;  /* 0x0000000606067c10 */ /* 0x000fc400087fe4ff */
[----:B------:R-:W-:Y:S02]  /*190d50*/  IADD3 R7, P0, PT, R7, UR11, RZ ;  /* 0x0000000b07077c10 */ /* 0x000fe4000ff1e0ff */
[----:B------:R-:W-:Y:S01]  /*190d60*/  IADD3.X R8, PT, PT, R8, UR6, RZ, P1, !PT ;  /* 0x0000000608087c10 */ /* 0x000fe20008ffe4ff */
[----:B0-----:R-:W3:Y:S04]  /*190d70*/  LDL.LU R29, [R1+0x4460] ;  /* 0x00446000011d7983 */ /* 0x001ee80000300800 */
[----:B------:R-:W-:Y:S04]  /*190d80*/  STL [R1+0x44b8], R5 ;  /* 0x0044b80501007387 */ /* 0x000fe80000100800 */
[----:B------:R-:W-:Y:S04]  /*190d90*/  STL [R1+0x44b0], R6 ;  /* 0x0044b00601007387 */ /* 0x000fe80000100800 */
[----:B------:R-:W-:Y:S04]  /*190da0*/  STL [R1+0x447c], R7 ;  /* 0x00447c0701007387 */ /* 0x000fe80000100800 */
[----:B------:R-:W-:Y:S01]  /*190db0*/  STL [R1+0x44a8], R8 ;  /* 0x0044a80801007387 */ /* 0x000fe20000100800 */
[----:B--2---:R-:W-:-:S02]  /*190dc0*/  IADD3 R9, P1, PT, R9, UR11, RZ ;  /* 0x0000000b09097c10 */ /* 0x004fc4000ff3e0ff */
[----:B------:R-:W-:Y:S02]  /*190dd0*/  IADD3.X R10, PT, PT, R10, UR6, RZ, P2, !PT ;  /* 0x000000060a0a7c10 */ /* 0x000fe400097fe4ff */
[----:B------:R-:W-:Y:S02]  /*190de0*/  IADD3 R11, P2, PT, R11, UR11, RZ ;  /* 0x0000000b0b0b7c10 */ /* 0x000fe4000ff5e0ff */
[----:B------:R-:W-:Y:S02]  /*190df0*/  IADD3.X R16, PT, PT, R16, UR6, RZ, P3, !PT ;  /* 0x0000000610107c10 */ /* 0x000fe40009ffe4ff */
[----:B------:R-:W-:Y:S01]  /*190e00*/  IADD3 R17, P3, PT, R17, UR11, RZ ;  /* 0x0000000b11117c10 */ /* 0x000fe2000ff7e0ff */
        /* <DEDUP_REMOVED lines=19> */
[----:B------:R-:W-:Y:S04]  /*190f40*/  STL [R1+0x444c], R23 ;  /* 0x00444c1701007387 */ /* 0x000fe80000100800 */
[----:B0-----:R-:W2:Y:S01]  /*190f50*/  LDL.LU R0, [R1+0x442c] ;  /* 0x00442c0001007983 */ /* 0x001ea20000300800 */
[----:B------:R-:W-:-:S02]  /*190f60*/  IADD3.X R25, PT, PT, R25, UR6, RZ, P1, !PT ;  /* 0x0000000619197c10 */ /* 0x000fc40008ffe4ff */
[----:B------:R-:W-:Y:S01]  /*190f70*/  IADD3 R26, P1, PT, R26, UR11, RZ ;  /* 0x0000000b1a1a7c10 */ /* 0x000fe2000ff3e0ff */
[----:B------:R-:W-:Y:S01]  /*190f80*/  STL [R1+0x4478], R24 ;  /* 0x0044781801007387 */ /* 0x000fe20000100800 */
[----:B------:R-:W-:-:S03]  /*190f90*/  IADD3.X R27, PT, PT, R27, UR6, RZ, P2, !PT ;  /* 0x000000061b1b7c10 */ /* 0x000fc600097fe4ff */
[----:B------:R-:W-:Y:S04]  /*190fa0*/  STL [R1+0x4470], R25 ;  /* 0x0044701901007387 */ /* 0x000fe80000100800 */
[----:B------:R-:W2:Y:S04]  /*190fb0*/  LDL.LU R12, [R1+0x4458] ;  /* 0x00445800010c7983 */ /* 0x000ea80000300800 */
[----:B------:R-:W-:Y:S04]  /*190fc0*/  STL [R1+0x443c], R26 ;  /* 0x00443c1a01007387 */ /* 0x000fe80000100800 */
[----:B------:R-:W2:Y:S04]  /*190fd0*/  LDL.LU R13, [R1+0x4424] ;  /* 0x00442400010d7983 */ /* 0x000ea80000300800 */
[----:B------:R-:W-:Y:S04]  /*190fe0*/  STL [R1+0x4468], R27 ;  /* 0x0044681b01007387 */ /* 0x000fe80000100800 */
[----:B------:R-:W2:Y:S01]  /*190ff0*/  LDL.LU R14, [R1+0x4450] ;  /* 0x00445000010e7983 */ /* 0x000ea20000300800 */
[----:B----4-:R-:W-:-:S05]  /*191000*/  IADD3 R28, P2, PT, R28, UR11, RZ ;  /* 0x0000000b1c1c7c10 */ /* 0x010fca000ff5e0ff */
        /* <DEDUP_REMOVED lines=9> */
[----:B------:R-:W4:Y:S01]  /*1910a0*/  LDL.LU R8, [R1+0x43fc] ;  /* 0x0043fc0001087983 */ /* 0x000f220000300800 */
[----:B---3--:R-:W-:-:S05]  /*1910b0*/  IADD3.X R29, PT, PT, R29, UR6, RZ, P3, !PT ;  /* 0x000000061d1d7c10 */ /* 0x008fca0009ffe4ff */
[----:B------:R0:W-:Y:S04]  /*1910c0*/  STL [R1+0x4460], R29 ;  /* 0x0044601d01007387 */ /* 0x0001e80000100800 */
        /* <DEDUP_REMOVED lines=18> */
[----:B0-----:R-:W2:Y:S01]  /*1911f0*/  LDL.LU R0, [R1+0x43e8] ;  /* 0x0043e80001007983 */ /* 0x001ea20000300800 */
[----:B------:R-:W-:Y:S02]  /*191200*/  IADD3.X R12, PT, PT, R12, UR6, RZ, P4, !PT ;  /* 0x000000060c0c7c10 */ /* 0x000fe4000a7fe4ff */
[----:B------:R-:W-:Y:S02]  /*191210*/  IADD3 R13, P4, PT, R13, UR11, RZ ;  /* 0x0000000b0d0d7c10 */ /* 0x000fe4000ff9e0ff */
[----:B------:R-:W-:Y:S01]  /*191220*/  IADD3.X R14, PT, PT, R14, UR6, RZ, P5, !PT ;  /* 0x000000060e0e7c10 */ /* 0x000fe2000affe4ff */
[----:B------:R-:W-:Y:S01]  /*191230*/  STL [R1+0x4458], R12 ;  /* 0x0044580c01007387 */ /* 0x000fe20000100800 */
[----:B----4-:R-:W-:-:S02]  /*191240*/  IADD3 R15, P5, PT, R15, UR11, RZ ;  /* 0x0000000b0f0f7c10 */ /* 0x010fc4000ffbe0ff */
[----:B------:R-:W-:Y:S02]  /*191250*/  IADD3.X R2, PT, PT, R2, UR6, RZ, P6, !PT ;  /* 0x0000000602027c10 */ /* 0x000fe4000b7fe4ff */
[----:B------:R-:W-:Y:S01]  /*191260*/  IADD3 R3, P6, PT, R3, UR11, RZ ;  /* 0x0000000b03037c10 */ /* 0x000fe2000ffde0ff */
        /* <DEDUP_REMOVED lines=9> */
[----:B0-----:R-:W4:Y:S01]  /*191300*/  LDL.LU R28, [R1+0x43b4] ;  /* 0x0043b400011c7983 */ /* 0x001f220000300800 */
[----:B------:R-:W-:-:S02]  /*191310*/  IADD3 R5, P0, PT, R5, UR11, RZ ;  /* 0x0000000b05057c10 */ /* 0x000fc4000ff1e0ff */
[----:B------:R-:W-:Y:S02]  /*191320*/  IADD3 R6, P1, PT, R6, UR11, RZ ;  /* 0x0000000b06067c10 */ /* 0x000fe4000ff3e0ff */
[----:B------:R-:W-:Y:S02]  /*191330*/  IADD3.X R7, PT, PT, R7, UR6, RZ, P2, !PT ;  /* 0x0000000607077c10 */ /* 0x000fe400097fe4ff */
[----:B------:R-:W-:Y:S02]  /*191340*/  IADD3 R8, P2, PT, R8, UR11, RZ ;  /* 0x0000000b08087c10 */ /* 0x000fe4000ff5e0ff */
[----:B---3--:R-:W-:Y:S01]  /*191350*/  IADD3.X R9, PT, PT, R9, UR6, RZ, P3, !PT ;  /* 0x0000000609097c10 */ /* 0x008fe20009ffe4ff */
        /* <DEDUP_REMOVED lines=22> */
[----:B------:R-:W-:Y:S01]  /*1914c0*/  STL [R1+0x43dc], R20 ;  /* 0x0043dc1401007387 */ /* 0x000fe20000100800 */
[----:B------:R-:W-:-:S03]  /*1914d0*/  IADD3 R24, P1, PT, R24, UR11, RZ ;  /* 0x0000000b18187c10 */ /* 0x000fc6000ff3e0ff */
[----:B------:R-:W-:Y:S04]  /*1914e0*/  STL [R1+0x4408], R21 ;  /* 0x0044081501007387 */ /* 0x000fe80000100800 */
[----:B------:R-:W-:Y:S01]  /*1914f0*/  STL [R1+0x43d4], R22 ;  /* 0x0043d41601007387 */ /* 0x000fe20000100800 */
[----:B------:R-:W-:-:S03]  /*191500*/  IADD3 R25, P2, PT, R25, UR11, RZ ;  /* 0x0000000b19197c10 */ /* 0x000fc6000ff5e0ff */
[----:B------:R0:W-:Y:S04]  /*191510*/  STL [R1+0x43f8], R29 ;  /* 0x0043f81d01007387 */ /* 0x0001e80000100800 */
[----:B------:R-:W-:Y:S01]  /*191520*/  STL [R1+0x4400], R23 ;  /* 0x0044001701007387 */ /* 0x000fe20000100800 */
[----:B------:R-:W-:Y:S02]  /*191530*/  IADD3.X R26, PT, PT, R26, UR6, RZ, P3, !PT ;  /* 0x000000061a1a7c10 */ /* 0x000fe40009ffe4ff */
[----:B------:R-:W-:Y:S01]  /*191540*/  IADD3 R27, P3, PT, R27, UR11, RZ ;  /* 0x0000000b1b1b7c10 */ /* 0x000fe2000ff7e0ff */
[----:B0-----:R-:W3:Y:S04]  /*191550*/  LDL.LU R29, [R1+0x43e0] ;  /* 0x0043e000011d7983 */ /* 0x001ee80000300800 */
[----:B------:R-:W-:Y:S04]  /*191560*/  STL [R1+0x43cc], R24 ;  /* 0x0043cc1801007387 */ /* 0x000fe80000100800 */
[----:B------:R-:W-:Y:S04]  /*191570*/  STL [R1+0x43c4], R25 ;  /* 0x0043c41901007387 */ /* 0x000fe80000100800 */
[----:B------:R-:W3:Y:S04]  /*191580*/  LDL.LU R12, [R1+0x43ac] ;  /* 0x0043ac00010c7983 */ /* 0x000ee80000300800 */
[----:B------:R-:W-:Y:S04]  /*191590*/  STL [R1+0x43f0], R26 ;  /* 0x0043f01a01007387 */ /* 0x000fe80000100800 */
[----:B------:R-:W3:Y:S04]  /*1915a0*/  LDL.LU R13, [R1+0x43d8] ;  /* 0x0043d800010d7983 */ /* 0x000ee80000300800 */
[----:B------:R-:W-:Y:S04]  /*1915b0*/  STL [R1+0x43bc], R27 ;  /* 0x0043bc1b01007387 */ /* 0x000fe80000100800 */
[----:B------:R-:W3:Y:S01]  /*1915c0*/  LDL.LU R14, [R1+0x43a4] ;  /* 0x0043a400010e7983 */ /* 0x000ee20000300800 */
[----:B--2---:R-:W-:-:S05]  /*1915d0*/  IADD3.X R0, PT, PT, R0, UR6, RZ, P4, !PT ;  /* 0x0000000600007c10 */ /* 0x004fca000a7fe4ff */
[----:B------:R0:W-:Y:S04]  /*1915e0*/  STL [R1+0x43e8], R0 ;  /* 0x0043e80001007387 */ /* 0x0001e80000100800 */
        /* <DEDUP_REMOVED lines=28> */
[----:B------:R0:W-:Y:S01]  /*1917b0*/  STL [R1+0x43e0], R29 ;  /* 0x0043e01d01007387 */ /* 0x0001e20000100800 */
[----:B------:R-:W-:Y:S02]  /*1917c0*/  IADD3 R12, P5, PT, R12, UR11, RZ ;  /* 0x0000000b0c0c7c10 */ /* 0x000fe4000ffbe0ff */
[----:B------:R-:W-:Y:S02]  /*1917d0*/  IADD3.X R13, PT, PT, R13, UR6, RZ, P6, !PT ;  /* 0x000000060d0d7c10 */ /* 0x000fe4000b7fe4ff */
[----:B------:R-:W-:Y:S01]  /*1917e0*/  IADD3 R14, P6, PT, R14, UR11, RZ ;  /* 0x0000000b0e0e7c10 */ /* 0x000fe2000ffde0ff */
[----:B0-----:R-:W3:Y:S04]  /*1917f0*/  LDL.LU R29, [R1+0x433c] ;  /* 0x00433c00011d7983 */ /* 0x001ee80000300800 */
[----:B------:R-:W-:Y:S04]  /*191800*/  STL [R1+0x43ac], R12 ;  /* 0x0043ac0c01007387 */ /* 0x000fe80000100800 */
[----:B------:R-:W-:Y:S04]  /*191810*/  STL [R1+0x43d8], R13 ;  /* 0x0043d80d01007387 */ /* 0x000fe80000100800 */
[----:B------:R-:W-:Y:S01]  /*191820*/  STL [R1+0x43a4], R14 ;  /* 0x0043a40e01007387 */ /* 0x000fe20000100800 */
[----:B--2---:R-:W-:-:S02]  /*191830*/  IADD3.X R15, PT, PT, R15, UR6, RZ, P0, !PT ;  /* 0x000000060f0f7c10 */ /* 0x004fc400087fe4ff */
[----:B------:R-:W-:Y:S02]  /*191840*/  IADD3 R2, P0, PT, R2, UR11, RZ ;  /* 0x0000000b02027c10 */ /* 0x000fe4000ff1e0ff */
[----:B------:R-:W-:Y:S02]  /*191850*/  IADD3.X R3, PT, PT, R3, UR6, RZ, P1, !PT ;  /* 0x0000000603037c10 */ /* 0x000fe40008ffe4ff */
[----:B------:R-:W-:Y:S02]  /*191860*/  IADD3.X R5, PT, PT, R5, UR6, RZ, P2, !PT ;  /* 0x0000000605057c10 */ /* 0x000fe400097fe4ff */
[----:B------:R-:W-:Y:S01]  /*191870*/  IADD3 R4, P1, PT, R4, UR11, RZ ;  /* 0x0000000b04047c10 */ /* 0x000fe2000ff3e0ff */
[----:B------:R-:W-:Y:S01]  /*191880*/  STL [R1+0x43d0], R15 ;  /* 0x0043d00f01007387 */ /* 0x000fe20000100800 */
[----:B------:R-:W-:-:S03]  /*191890*/  IADD3 R0, P2, PT, R0, UR11, RZ ;  /* 0x0000000b00007c10 */ /* 0x000fc6000ff5e0ff */
[----:B------:R-:W-:Y:S04]  /*1918a0*/  STL [R1+0x439c], R2 ;  /* 0x00439c0201007387 */ /* 0x000fe80000100800 */
[----:B------:R-:W-:Y:S04]  /*1918b0*/  STL [R1+0x43c8], R3 ;  /* 0x0043c80301007387 */ /* 0x000fe80000100800 */
[----:B------:R0:W-:Y:S04]  /*1918c0*/  STL [R1+0x438c], R0 ;  /* 0x00438c0001007387 */ /* 0x0001e80000100800 */
[----:B------:R-:W-:Y:S04]  /*1918d0*/  STL [R1+0x4394], R4 ;  /* 0x0043940401007387 */ /* 0x000fe80000100800 */
[----:B0-----:R-:W2:Y:S01]  /*1918e0*/  LDL.LU R0, [R1+0x4368] ;  /* 0x0043680001007983 */ /* 0x001ea20000300800 */
[----:B------:R-:W-:-:S02]  /*1918f0*/  IADD3.X R6, PT, PT, R6, UR6, RZ, P3, !PT ;  /* 0x0000000606067c10 */ /* 0x000fc40009ffe4ff */
[----:B------:R-:W-:Y:S02]  /*191900*/  IADD3 R7, P3, PT, R7, UR11, RZ ;  /* 0x0000000b07077c10 */ /* 0x000fe4000ff7e0ff */
[----:B------:R-:W-:Y:S01]  /*191910*/  IADD3.X R8, PT, PT, R8, UR6, RZ, P4, !PT ;  /* 0x0000000608087c10 */ /* 0x000fe2000a7fe4ff */
[----:B------:R-:W-:Y:S04]  /*191920*/  STL [R1+0x43c0], R5 ;  /* 0x0043c00501007387 */ /* 0x000fe80000100800 */
[----:B------:R-:W-:Y:S01]  /*191930*/  STL [R1+0x43b8], R6 ;  /* 0x0043b80601007387 */ /* 0x000fe20000100800 */
[----:B----4-:R-:W-:Y:S02]  /*191940*/  IADD3 R9, P4, PT, R9, UR11, RZ ;  /* 0x0000000b09097c10 */ /* 0x010fe4000ff9e0ff */
[----:B------:R-:W-:-:S02]  /*191950*/  IADD3.X R10, PT, PT, R10, UR6, RZ, P5, !PT ;  /* 0x000000060a0a7c10 */ /* 0x000fc4000affe4ff */
        /* <DEDUP_REMOVED lines=25> */
[----:B0-----:R-:W4:Y:S01]  /*191af0*/  LDL.LU R28, [R1+0x4334] ;  /* 0x00433400011c7983 */ /* 0x001f220000300800 */
[----:B------:R-:W-:-:S02]  /*191b00*/  IADD3.X R25, PT, PT, R25, UR6, RZ, P4, !PT ;  /* 0x0000000619197c10 */ /* 0x000fc4000a7fe4ff */
[----:B------:R-:W-:Y:S01]  /*191b10*/  IADD3 R26, P4, PT, R26, UR11, RZ ;  /* 0x0000000b1a1a7c10 */ /* 0x000fe2000ff9e0ff */
[----:B------:R-:W-:Y:S01]  /*191b20*/  STL [R1+0x4380], R24 ;  /* 0x0043801801007387 */ /* 0x000fe20000100800 */
[----:B------:R-:W-:-:S03]  /*191b30*/  IADD3.X R27, PT, PT, R27, UR6, RZ, P5, !PT ;  /* 0x000000061b1b7c10 */ /* 0x000fc6000affe4ff */
[----:B------:R-:W-:Y:S04]  /*191b40*/  STL [R1+0x4378], R25 ;  /* 0x0043781901007387 */ /* 0x000fe80000100800 */
[----:B------:R-:W4:Y:S04]  /*191b50*/  LDL.LU R12, [R1+0x4360] ;  /* 0x00436000010c7983 */ /* 0x000f280000300800 */
[----:B------:R-:W-:Y:S04]  /*191b60*/  STL [R1+0x4344], R26 ;  /* 0x0043441a01007387 */ /* 0x000fe80000100800 */
[----:B------:R-:W4:Y:S04]  /*191b70*/  LDL.LU R13, [R1+0x432c] ;  /* 0x00432c00010d7983 */ /* 0x000f280000300800 */
[----:B------:R-:W-:Y:S04]  /*191b80*/  STL [R1+0x4370], R27 ;  /* 0x0043701b01007387 */ /* 0x000fe80000100800 */
[----:B------:R-:W4:Y:S01]  /*191b90*/  LDL.LU R14, [R1+0x4358] ;  /* 0x00435800010e7983 */ /* 0x000f220000300800 */
[----:B---3--:R-:W-:-:S05]  /*191ba0*/  IADD3 R29, P5, PT, R29, UR11, RZ ;  /* 0x0000000b1d1d7c10 */ /* 0x008fca000ffbe0ff */
        /* <DEDUP_REMOVED lines=30> */
[----:B0-----:R-:W4:Y:S01]  /*191d90*/  LDL.LU R28, [R1+0x42f0] ;  /* 0x0042f000011c7983 */ /* 0x001f220000300800 */
[----:B------:R-:W-:Y:S02]  /*191da0*/  IADD3.X R12, PT, PT, R12, UR6, RZ, P0, !PT ;  /* 0x000000060c0c7c10 */ /* 0x000fe400087fe4ff */
[----:B------:R-:W-:Y:S02]  /*191db0*/  IADD3 R13, P0, PT, R13, UR11, RZ ;  /* 0x0000000b0d0d7c10 */ /* 0x000fe4000ff1e0ff */
[----:B------:R-:W-:Y:S01]  /*191dc0*/  IADD3.X R14, PT, PT, R14, UR6, RZ, P1, !PT ;  /* 0x000000060e0e7c10 */ /* 0x000fe20008ffe4ff */
[----:B------:R-:W-:Y:S01]  /*191dd0*/  STL [R1+0x4360], R12 ;  /* 0x0043600c01007387 */ /* 0x000fe20000100800 */
[----:B---3--:R-:W-:-:S02]  /*191de0*/  IADD3 R15, P1, PT, R15, UR11, RZ ;  /* 0x0000000b0f0f7c10 */ /* 0x008fc4000ff3e0ff */
        /* <DEDUP_REMOVED lines=10> */
[----:B------:R-:W-:Y:S01]  /*191e90*/  STL [R1+0x4348], R4 ;  /* 0x0043480401007387 */ /* 0x000fe20000100800 */
[----:B------:R-:W-:-:S02]  /*191ea0*/  IADD3 R5, P3, PT, R5, UR11, RZ ;  /* 0x0000000b05057c10 */ /* 0x000fc4000ff7e0ff */
[----:B------:R-:W-:Y:S02]  /*191eb0*/  IADD3 R6, P4, PT, R6, UR11, RZ ;  /* 0x0000000b06067c10 */ /* 0x000fe4000ff9e0ff */
[----:B------:R-:W-:Y:S02]  /*191ec0*/  IADD3.X R7, PT, PT, R7, UR6, RZ, P5, !PT ;  /* 0x0000000607077c10 */ /* 0x000fe4000affe4ff */
[----:B------:R-:W-:Y:S01]  /*191ed0*/  IADD3 R8, P5, PT, R8, UR11, RZ ;  /* 0x0000000b08087c10 */ /* 0x000fe2000ffbe0ff */
[----:B0-----:R-:W3:Y:S04]  /*191ee0*/  LDL.LU R29, [R1+0x42bc] ;  /* 0x0042bc00011d7983 */ /* 0x001ee80000300800 */
[----:B------:R-:W-:Y:S04]  /*191ef0*/  STL [R1+0x4314], R5 ;  /* 0x0043140501007387 */ /* 0x000fe80000100800 */
[----:B------:R-:W-:Y:S04]  /*191f00*/  STL [R1+0x430c], R6 ;  /* 0x00430c0601007387 */ /* 0x000fe80000100800 */
[----:B------:R-:W-:Y:S04]  /*191f10*/  STL [R1+0x4338], R7 ;  /* 0x0043380701007387 */ /* 0x000fe80000100800 */
[----:B------:R-:W-:Y:S01]  /*191f20*/  STL [R1+0x4304], R8 ;  /* 0x0043040801007387 */ /* 0x000fe20000100800 */
[----:B--2---:R-:W-:-:S02]  /*191f30*/  IADD3.X R9, PT, PT, R9, UR6, RZ, P6, !PT ;  /* 0x0000000609097c10 */ /* 0x004fc4000b7fe4ff */
        /* <DEDUP_REMOVED lines=27> */
[----:B------:R-:W-:Y:S01]  /*1920f0*/  IADD3 R27, P6, PT, R27, UR11, RZ ;  /* 0x0000000b1b1b7c10 */ /* 0x000fe2000ffde0ff */
[----:B------:R-:W-:Y:S04]  /*192100*/  STL [R1+0x42d4], R24 ;  /* 0x0042d41801007387 */ /* 0x000fe80000100800 */
[----:B------:R-:W-:Y:S04]  /*192110*/  STL [R1+0x42cc], R25 ;  /* 0x0042cc1901007387 */ /* 0x000fe80000100800 */
[----:B------:R-:W2:Y:S04]  /*192120*/  LDL.LU R12, [R1+0x42b4] ;  /* 0x0042b400010c7983 */ /* 0x000ea80000300800 */
[----:B------:R-:W-:Y:S04]  /*192130*/  STL [R1+0x42f8], R26 ;  /* 0x0042f81a01007387 */ /* 0x000fe80000100800 */
[----:B------:R-:W2:Y:S04]  /*192140*/  LDL.LU R13, [R1+0x42e0] ;  /* 0x0042e000010d7983 */ /* 0x000ea80000300800 */
[----:B------:R-:W-:Y:S04]  /*192150*/  STL [R1+0x42c4], R27 ;  /* 0x0042c41b01007387 */ /* 0x000fe80000100800 */
[----:B------:R-:W2:Y:S01]  /*192160*/  LDL.LU R14, [R1+0x42ac] ;  /* 0x0042ac00010e7983 */ /* 0x000ea20000300800 */
[----:B----4-:R-:W-:-:S05]  /*192170*/  IADD3.X R28, PT, PT, R28, UR6, RZ, P0, !PT ;  /* 0x000000061c1c7c10 */ /* 0x010fca00087fe4ff */
        /* <DEDUP_REMOVED lines=30> */
[----:B0-----:R-:W2:Y:S01]  /*192360*/  LDL.LU R0, [R1+0x4244] ;  /* 0x0042440001007983 */ /* 0x001ea20000300800 */
[----:B------:R-:W-:Y:S02]  /*192370*/  IADD3 R12, P1, PT, R12, UR11, RZ ;  /* 0x0000000b0c0c7c10 */ /* 0x000fe4000ff3e0ff */
[----:B------:R-:W-:Y:S02]  /*192380*/  IADD3.X R13, PT, PT, R13, UR6, RZ, P2, !PT ;  /* 0x000000060d0d7c10 */ /* 0x000fe400097fe4ff */
[----:B------:R-:W-:Y:S01]  /*192390*/  IADD3 R14, P2, PT, R14, UR11, RZ ;  /* 0x0000000b0e0e7c10 */ /* 0x000fe2000ff5e0ff */
[----:B------:R-:W-:Y:S04]  /*1923a0*/  STL [R1+0x42b4], R12 ;  /* 0x0042b40c01007387 */ /* 0x000fe80000100800 */
[----:B------:R-:W-:Y:S01]  /*1923b0*/  STL [R1+0x42e0], R13 ;  /* 0x0042e00d01007387 */ /* 0x000fe20000100800 */
[----:B----4-:R-:W-:-:S02]  /*1923c0*/  IADD3.X R15, PT, PT, R15, UR6, RZ, P3, !PT ;  /* 0x000000060f0f7c10 */ /* 0x010fc40009ffe4ff */
[----:B------:R-:W-:Y:S02]  /*1923d0*/  IADD3 R2, P3, PT, R2, UR11, RZ ;  /* 0x0000000b02027c10 */ /* 0x000fe4000ff7e0ff */
        /* <DEDUP_REMOVED lines=8> */
[----:B------:R0:W-:Y:S04]  /*192460*/  STL [R1+0x4294], R28 ;  /* 0x0042941c01007387 */ /* 0x0001e80000100800 */
[----:B------:R-:W-:Y:S04]  /*192470*/  STL [R1+0x429c], R4 ;  /* 0x00429c0401007387 */ /* 0x000fe80000100800 */
[----:B0-----:R-:W4:Y:S01]  /*192480*/  LDL.LU R28, [R1+0x4270] ;  /* 0x00427000011c7983 */ /* 0x001f220000300800 */
[----:B------:R-:W-:-:S02]  /*192490*/  IADD3.X R6, PT, PT, R6, UR6, RZ, P6, !PT ;  /* 0x0000000606067c10 */ /* 0x000fc4000b7fe4ff */
[----:B------:R-:W-:Y:S02]  /*1924a0*/  IADD3 R7, P6, PT, R7, UR11, RZ ;  /* 0x0000000b07077c10 */ /* 0x000fe4000ffde0ff */
[----:B------:R-:W-:Y:S01]  /*1924b0*/  IADD3.X R8, PT, PT, R8, UR6, RZ, P0, !PT ;  /* 0x0000000608087c10 */ /* 0x000fe200087fe4ff */
[----:B------:R-:W-:Y:S04]  /*1924c0*/  STL [R1+0x42c8], R5 ;  /* 0x0042c80501007387 */ /* 0x000fe80000100800 */
[----:B------:R-:W-:Y:S01]  /*1924d0*/  STL [R1+0x42c0], R6 ;  /* 0x0042c00601007387 */ /* 0x000fe20000100800 */
[----:B---3--:R-:W-:Y:S02]  /*1924e0*/  IADD3 R9, P0, PT, R9, UR11, RZ ;  /* 0x0000000b09097c10 */ /* 0x008fe4000ff1e0ff */
        /* <DEDUP_REMOVED lines=23> */
[----:B------:R-:W-:Y:S01]  /*192660*/  STL [R1+0x4290], R22 ;  /* 0x0042901601007387 */ /* 0x000fe20000100800 */
[----:B------:R-:W-:-:S03]  /*192670*/  IADD3.X R25, PT, PT, R25, UR6, RZ, P0, !PT ;  /* 0x0000000619197c10 */ /* 0x000fc600087fe4ff */
[----:B------:R0:W-:Y:S04]  /*192680*/  STL [R1+0x4254], R29 ;  /* 0x0042541d01007387 */ /* 0x0001e80000100800 */
[----:B------:R-:W-:Y:S01]  /*192690*/  STL [R1+0x425c], R23 ;  /* 0x00425c1701007387 */ /* 0x000fe20000100800 */
[----:B------:R-:W-:Y:S02]  /*1926a0*/  IADD3 R26, P0, PT, R26, UR11, RZ ;  /* 0x0000000b1a1a7c10 */ /* 0x000fe4000ff1e0ff */
[----:B------:R-:W-:Y:S01]  /*1926b0*/  IADD3.X R27, PT, PT, R27, UR6, RZ, P1, !PT ;  /* 0x000000061b1b7c10 */ /* 0x000fe20008ffe4ff */
        /* <DEDUP_REMOVED lines=38> */
[----:B------:R0:W-:Y:S01]  /*192920*/  STL [R1+0x423c], R29 ;  /* 0x00423c1d01007387 */ /* 0x0001e20000100800 */
[----:B------:R-:W-:Y:S02]  /*192930*/  IADD3.X R12, PT, PT, R12, UR6, RZ, P3, !PT ;  /* 0x000000060c0c7c10 */ /* 0x000fe40009ffe4ff */
[----:B------:R-:W-:Y:S02]  /*192940*/  IADD3 R13, P3, PT, R13, UR11, RZ ;  /* 0x0000000b0d0d7c10 */ /* 0x000fe4000ff7e0ff */
[----:B------:R-:W-:Y:S01]  /*192950*/  IADD3.X R14, PT, PT, R14, UR6, RZ, P4, !PT ;  /* 0x000000060e0e7c10 */ /* 0x000fe2000a7fe4ff */
[----:B0-----:R-:W3:Y:S04]  /*192960*/  LDL.LU R29, [R1+0x41f8] ;  /* 0x0041f800011d7983 */ /* 0x001ee80000300800 */
[----:B------:R-:W-:Y:S04]  /*192970*/  STL [R1+0x4268], R12 ;  /* 0x0042680c01007387 */ /* 0x000fe80000100800 */
[----:B------:R-:W-:Y:S04]  /*192980*/  STL [R1+0x4234], R13 ;  /* 0x0042340d01007387 */ /* 0x000fe80000100800 */
[----:B------:R-:W-:Y:S01]  /*192990*/  STL [R1+0x4260], R14 ;  /* 0x0042600e01007387 */ /* 0x000fe20000100800 */
[----:B--2---:R-:W-:-:S02]  /*1929a0*/  IADD3 R15, P4, PT, R15, UR11, RZ ;  /* 0x0000000b0f0f7c10 */ /* 0x004fc4000ff9e0ff */
[----:B------:R-:W-:Y:S02]  /*1929b0*/  IADD3.X R2, PT, PT, R2, UR6, RZ, P5, !PT ;  /* 0x0000000602027c10 */ /* 0x000fe4000affe4ff */
[----:B------:R-:W-:Y:S02]  /*1929c0*/  IADD3 R3, P5, PT, R3, UR11, RZ ;  /* 0x0000000b03037c10 */ /* 0x000fe4000ffbe0ff */
[----:B------:R-:W-:Y:S01]  /*1929d0*/  IADD3.X R4, PT, PT, R4, UR6, RZ, P6, !PT ;  /* 0x0000000604047c10 */ /* 0x000fe2000b7fe4ff */
[----:B------:R-:W-:Y:S04]  /*1929e0*/  STL [R1+0x422c], R15 ;  /* 0x00422c0f01007387 */ /* 0x000fe80000100800 */
[----:B------:R-:W-:Y:S01]  /*1929f0*/  STL [R1+0x4258], R2 ;  /* 0x0042580201007387 */ /* 0x000fe20000100800 */
[----:B------:R-:W-:-:S03]  /*192a00*/  IADD3.X R0, PT, PT, R0, UR6, RZ, P0, !PT ;  /* 0x0000000600007c10 */ /* 0x000fc600087fe4ff */
        /* <DEDUP_REMOVED lines=10> */
[----:B------:R-:W-:Y:S01]  /*192ab0*/  STL [R1+0x4240], R7 ;  /* 0x0042400701007387 */ /* 0x000fe20000100800 */
[----:B----4-:R-:W-:-:S02]  /*192ac0*/  IADD3.X R9, PT, PT, R9, UR6, RZ, P2, !PT ;  /* 0x0000000609097c10 */ /* 0x010fc400097fe4ff */
        /* <DEDUP_REMOVED lines=28> */
[----:B------:R-:W-:Y:S01]  /*192c90*/  IADD3 R27, P2, PT, R27, UR11, RZ ;  /* 0x0000000b1b1b7c10 */ /* 0x000fe2000ff5e0ff */
[----:B------:R-:W-:Y:S04]  /*192ca0*/  STL [R1+0x41dc], R24 ;  /* 0x0041dc1801007387 */ /* 0x000fe80000100800 */
[----:B------:R-:W-:Y:S04]  /*192cb0*/  STL [R1+0x41d4], R25 ;  /* 0x0041d41901007387 */ /* 0x000fe80000100800 */
[----:B------:R-:W4:Y:S04]  /*192cc0*/  LDL.LU R12, [R1+0x41bc] ;  /* 0x0041bc00010c7983 */ /* 0x000f280000300800 */
[----:B------:R-:W-:Y:S04]  /*192cd0*/  STL [R1+0x4200], R26 ;  /* 0x0042001a01007387 */ /* 0x000fe80000100800 */
[----:B------:R-:W4:Y:S04]  /*192ce0*/  LDL.LU R13, [R1+0x41e8] ;  /* 0x0041e800010d7983 */ /* 0x000f280000300800 */
[----:B------:R-:W-:Y:S04]  /*192cf0*/  STL [R1+0x41cc], R27 ;  /* 0x0041cc1b01007387 */ /* 0x000fe80000100800 */
        /* <DEDUP_REMOVED lines=33> */
[----:B------:R-:W-:Y:S02]  /*192f10*/  IADD3 R12, P4, PT, R12, UR11, RZ ;  /* 0x0000000b0c0c7c10 */ /* 0x000fe4000ff9e0ff */
[----:B------:R-:W-:Y:S02]  /*192f20*/  IADD3.X R13, PT, PT, R13, UR6, RZ, P5, !PT ;  /* 0x000000060d0d7c10 */ /* 0x000fe4000affe4ff */
[----:B------:R-:W-:Y:S01]  /*192f30*/  IADD3 R14, P5, PT, R14, UR11, RZ ;  /* 0x0000000b0e0e7c10 */ /* 0x000fe2000ffbe0ff */
[----:B------:R-:W-:Y:S04]  /*192f40*/  STL [R1+0x41bc], R12 ;  /* 0x0041bc0c01007387 */ /* 0x000fe80000100800 */
[----:B------:R-:W-:Y:S01]  /*192f50*/  STL [R1+0x41e8], R13 ;  /* 0x0041e80d01007387 */ /* 0x000fe20000100800 */
[----:B---3--:R-:W-:-:S02]  /*192f60*/  IADD3.X R15, PT, PT, R15, UR6, RZ, P6, !PT ;  /* 0x000000060f0f7c10 */ /* 0x008fc4000b7fe4ff */
        /* <DEDUP_REMOVED lines=90> */
[----:B------:R-:W-:Y:S04]  /*193510*/  STL [R1+0x4170], R12 ;  /* 0x0041700c01007387 */ /* 0x000fe80000100800 */
[----:B------:R-:W-:Y:S01]  /*193520*/  STL [R1+0x413c], R13 ;  /* 0x00413c0d01007387 */ /* 0x000fe20000100800 */
[----:B----4-:R-:W-:-:S02]  /*193530*/  IADD3 R15, P0, PT, R15, UR11, RZ ;  /* 0x0000000b0f0f7c10 */ /* 0x010fc4000ff1e0ff */
[----:B------:R-:W-:Y:S02]  /*193540*/  IADD3.X R2, PT, PT, R2, UR6, RZ, P1, !PT ;  /* 0x0000000602027c10 */ /* 0x000fe40008ffe4ff */
[----:B------:R-:W-:Y:S01]  /*193550*/  IADD3 R3, P1, PT, R3, UR11, RZ ;  /* 0x0000000b03037c10 */ /* 0x000fe2000ff3e0ff */
[----:B------:R-:W-:Y:S01]  /*193560*/  STL [R1+0x4168], R14 ;  /* 0x0041680e01007387 */ /* 0x000fe20000100800 */
[----:B------:R-:W-:-:S03]  /*193570*/  IADD3.X R4, PT, PT, R4, UR6, RZ, P2, !PT ;  /* 0x0000000604047c10 */ /* 0x000fc600097fe4ff */
[----:B------:R-:W-:Y:S04]  /*193580*/  STL [R1+0x4134], R15 ;  /* 0x0041340f01007387 */ /* 0x000fe80000100800 */
[----:B------:R-:W-:Y:S01]  /*193590*/  STL [R1+0x4160], R2 ;  /* 0x0041600201007387 */ /* 0x000fe20000100800 */
[----:B------:R-:W-:-:S03]  /*1935a0*/  IADD3.X R28, PT, PT, R28, UR6, RZ, P3, !PT ;  /* 0x000000061c1c7c10 */ /* 0x000fc60009ffe4ff */
        /* <DEDUP_REMOVED lines=10> */
[----:B------:R-:W-:Y:S01]  /*193650*/  STL [R1+0x4148], R7 ;  /* 0x0041480701007387 */ /* 0x000fe20000100800 */
[----:B---3--:R-:W-:-:S02]  /*193660*/  IADD3.X R9, PT, PT, R9, UR6, RZ, P5, !PT ;  /* 0x0000000609097c10 */ /* 0x008fc4000affe4ff */
        /* <DEDUP_REMOVED lines=90> */
[----:B------:R-:W-:Y:S04]  /*193c10*/  STL [R1+0x40d0], R6 ;  /* 0x0040d00601007387 */ /* 0x000fe80000100800 */
[----:B------:R-:W-:Y:S01]  /*193c20*/  STL [R1+0x409c], R7 ;  /* 0x00409c0701007387 */ /* 0x000fe20000100800 */
[----:B----4-:R-:W-:-:S02]  /*193c30*/  IADD3 R9, P6, PT, R9, UR11, RZ ;  /* 0x0000000b09097c10 */ /* 0x010fc4000ffde0ff */
        /* <DEDUP_REMOVED lines=71> */
[----:B------:R-:W-:Y:S04]  /*1940b0*/  STL [R1+0x4078], R12 ;  /* 0x0040780c01007387 */ /* 0x000fe80000100800 */
[----:B------:R-:W-:Y:S04]  /*1940c0*/  STL [R1+0x4044], R13 ;  /* 0x0040440d01007387 */ /* 0x000fe80000100800 */
[----:B------:R-:W-:Y:S01]  /*1940d0*/  STL [R1+0x4070], R14 ;  /* 0x0040700e01007387 */ /* 0x000fe20000100800 */
[----:B---3--:R-:W-:-:S02]  /*1940e0*/  IADD3 R15, P3, PT, R15, UR11, RZ ;  /* 0x0000000b0f0f7c10 */ /* 0x008fc4000ff7e0ff */
[----:B------:R-:W-:Y:S02]  /*1940f0*/  IADD3.X R2, PT, PT, R2, UR6, RZ, P4, !PT ;  /* 0x0000000602027c10 */ /* 0x000fe4000a7fe4ff */
[----:B------:R-:W-:Y:S02]  /*194100*/  IADD3 R3, P4, PT, R3, UR11, RZ ;  /* 0x0000000b03037c10 */ /* 0x000fe4000ff9e0ff */
[----:B------:R-:W-:Y:S01]  /*194110*/  IADD3.X R4, PT, PT, R4, UR6, RZ, P5, !PT ;  /* 0x0000000604047c10 */ /* 0x000fe2000affe4ff */
[----:B------:R-:W-:Y:S04]  /*194120*/  STL [R1+0x403c], R15 ;  /* 0x00403c0f01007387 */ /* 0x000fe80000100800 */
[----:B------:R-:W-:Y:S01]  /*194130*/  STL [R1+0x4068], R2 ;  /* 0x0040680201007387 */ /* 0x000fe20000100800 */
[----:B------:R-:W-:-:S03]  /*194140*/  IADD3.X R29, PT, PT, R29, UR6, RZ, P6, !PT ;  /* 0x000000061d1d7c10 */ /* 0x000fc6000b7fe4ff */
[----:B------:R-:W-:Y:S01]  /*194150*/  STL [R1+0x4034], R3 ;  /* 0x0040340301007387 */ /* 0x000fe20000100800 */
[----:B------:R-:W-:-:S03]  /*194160*/  IADD3 R5, P5, PT, R5, UR11, RZ ;  /* 0x0000000b05057c10 */ /* 0x000fc6000ffbe0ff */
[----:B------:R0:W-:Y:S04]  /*194170*/  STL [R1+0x4058], R29 ;  /* 0x0040581d01007387 */ /* 0x0001e80000100800 */
[----:B------:R-:W-:Y:S01]  /*194180*/  STL [R1+0x4060], R4 ;  /* 0x0040600401007387 */ /* 0x000fe20000100800 */
        /* <DEDUP_REMOVED lines=98> */
[----:B------:R-:W-:Y:S04]  /*1947b0*/  STL [R1+0x3fd8], R6 ;  /* 0x003fd80601007387 */ /* 0x000fe80000100800 */
[----:B------:R-:W-:Y:S04]  /*1947c0*/  STL [R1+0x3fa4], R7 ;  /* 0x003fa40701007387 */ /* 0x000fe80000100800 */
[----:B------:R-:W-:Y:S01]  /*1947d0*/  STL [R1+0x3fd0], R8 ;  /* 0x003fd00801007387 */ /* 0x000fe20000100800 */
[----:B---3--:R-:W-:-:S02]  /*1947e0*/  IADD3 R9, P2, PT, R9, UR11, RZ ;  /* 0x0000000b09097c10 */ /* 0x008fc4000ff5e0ff */
        /* <DEDUP_REMOVED lines=90> */
[----:B------:R-:W-:Y:S04]  /*194d90*/  STL [R1+0x3f58], R7 ;  /* 0x003f580701007387 */ /* 0x000fe80000100800 */
[----:B------:R-:W-:Y:S01]  /*194da0*/  STL [R1+0x3f24], R8 ;  /* 0x003f240801007387 */ /* 0x000fe20000100800 */
[----:B----4-:R-:W-:-:S02]  /*194db0*/  IADD3.X R9, PT, PT, R9, UR6, RZ, P4, !PT ;  /* 0x0000000609097c10 */ /* 0x010fc4000a7fe4ff */
        /* <DEDUP_REMOVED lines=185> */
[----:B---3--:R-:W-:-:S02]  /*195950*/  IADD3.X R9, PT, PT, R9, UR6, RZ, P0, !PT ;  /* 0x0000000609097c10 */ /* 0x008fc400087fe4ff */
        /* <DEDUP_REMOVED lines=90> */
[----:B------:R-:W-:Y:S04]  /*195f00*/  STL [R1+0x3db4], R7 ;  /* 0x003db40701007387 */ /* 0x000fe80000100800 */
[----:B------:R-:W-:Y:S01]  /*195f10*/  STL [R1+0x3de0], R8 ;  /* 0x003de00801007387 */ /* 0x000fe20000100800 */
[----:B----4-:R-:W-:-:S02]  /*195f20*/  IADD3 R9, P1, PT, R9, UR11, RZ ;  /* 0x0000000b09097c10 */ /* 0x010fc4000ff3e0ff */
        /* <DEDUP_REMOVED lines=1366> */
[----:B---3--:R-:W-:-:S02]  /*19b490*/  IADD3 R29, P3, PT, R29, UR11, RZ ;  /* 0x0000000b1d1d7c10 */ /* 0x008fc4000ff7e0ff */
[----:B------:R-:W-:-:S03]  /*19b4a0*/  IADD3.X R12, PT, PT, R12, UR6, RZ, P4, !PT ;  /* 0x000000060c0c7c10 */ /* 0x000fc6000a7fe4ff */
[----:B------:R0:W-:Y:S01]  /*19b4b0*/  STL [R1+0x668c], R29 ;  /* 0x00668c1d01007387 */ /* 0x0001e20000100800 */
        /* <DEDUP_REMOVED lines=142> */
[----:B------:R1:W-:Y:S04]  /*19bda0*/  STL [R1+0x65b4], R23 ;  /* 0x0065b41701007387 */ /* 0x0003e80000100800 */
[----:B0-----:R-:W2:Y:S01]  /*19bdb0*/  LDL.LU R0, [R1+0x6594] ;  /* 0x0065940001007983 */ /* 0x001ea20000300800 */
[----:B------:R-:W-:-:S02]  /*19bdc0*/  IADD3.X R25, PT, PT, R25, UR6, RZ, P4, !PT ;  /* 0x0000000619197c10 */ /* 0x000fc4000a7fe4ff */
[----:B------:R-:W-:Y:S01]  /*19bdd0*/  IADD3 R26, P4, PT, R26, UR11, RZ ;  /* 0x0000000b1a1a7c10 */ /* 0x000fe2000ff9e0ff */
[----:B------:R0:W-:Y:S01]  /*19bde0*/  STL [R1+0x65e0], R24 ;  /* 0x0065e01801007387 */ /* 0x0001e20000100800 */
[----:B------:R-:W-:-:S03]  /*19bdf0*/  IADD3.X R27, PT, PT, R27, UR6, RZ, P5, !PT ;  /* 0x000000061b1b7c10 */ /* 0x000fc6000affe4ff */
[----:B------:R0:W-:Y:S04]  /*19be00*/  STL [R1+0x65d8], R25 ;  /* 0x0065d81901007387 */ /* 0x0001e80000100800 */
[----:B------:R-:W2:Y:S04]  /*19be10*/  LDL.LU R12, [R1+0x65c0] ;  /* 0x0065c000010c7983 */ /* 0x000ea80000300800 */
[----:B------:R0:W-:Y:S04]  /*19be20*/  STL [R1+0x65a4], R26 ;  /* 0x0065a41a01007387 */ /* 0x0001e80000100800 */
[----:B------:R-:W2:Y:S04]  /*19be30*/  LDL.LU R13, [R1+0x658c] ;  /* 0x00658c00010d7983 */ /* 0x000ea80000300800 */
[----:B------:R0:W-:Y:S04]  /*19be40*/  STL [R1+0x65d0], R27 ;  /* 0x0065d01b01007387 */ /* 0x0001e80000100800 */
[----:B------:R-:W2:Y:S01]  /*19be50*/  LDL.LU R14, [R1+0x65b8] ;  /* 0x0065b800010e7983 */ /* 0x000ea20000300800 */
[----:B----4-:R-:W-:-:S05]  /*19be60*/  IADD3 R28, P5, PT, R28, UR11, RZ ;  /* 0x0000000b1c1c7c10 */ /* 0x010fca000ffbe0ff */
        /* <DEDUP_REMOVED lines=10> */
[----:B---3--:R-:W-:-:S05]  /*19bf10*/  IADD3.X R29, PT, PT, R29, UR6, RZ, P6, !PT ;  /* 0x000000061d1d7c10 */ /* 0x008fca000b7fe4ff */
        /* <DEDUP_REMOVED lines=10> */
[----:B-1----:R-:W2:Y:S04]  /*19bfc0*/  LDL.LU R23, [R1+0x5e38] ;  /* 0x005e380001177983 */ /* 0x002ea80000300800 */
[----:B0-----:R-:W2:Y:S04]  /*19bfd0*/  LDL.LU R24, [R1+0x6568] ;  /* 0x0065680001187983 */ /* 0x001ea80000300800 */
[----:B------:R-:W2:Y:S04]  /*19bfe0*/  LDL.LU R25, [R1+0x5e34] ;  /* 0x005e340001197983 */ /* 0x000ea80000300800 */
[----:B------:R-:W2:Y:S04]  /*19bff0*/  LDL.LU R26, [R1+0x6560] ;  /* 0x00656000011a7983 */ /* 0x000ea80000300800 */
[----:B------:R-:W2:Y:S04]  /*19c000*/  LDL.LU R27, [R1+0x5e30] ;  /* 0x005e3000011b7983 */ /* 0x000ea80000300800 */
[----:B----4-:R-:W4:Y:S04]  /*19c010*/  LDL.LU R28, [R1+0x6558] ;  /* 0x00655800011c7983 */ /* 0x010f280000300800 */
[----:B---3--:R-:W3:Y:S01]  /*19c020*/  LDL.LU R29, [R1+0x5e28] ;  /* 0x005e2800011d7983 */ /* 0x008ee20000300800 */
        /* <DEDUP_REMOVED lines=9> */
[----:B------:R-:W-:-:S02]  /*19c0c0*/  IADD3 R15, P1, PT, R15, UR11, RZ ;  /* 0x0000000b0f0f7c10 */ /* 0x000fc4000ff3e0ff */
[----:B------:R-:W-:Y:S02]  /*19c0d0*/  IADD3.X R2, PT, PT, R2, UR6, RZ, P2, !PT ;  /* 0x0000000602027c10 */ /* 0x000fe400097fe4ff */
[----:B------:R-:W-:Y:S02]  /*19c0e0*/  IADD3 R3, P2, PT, R3, UR11, RZ ;  /* 0x0000000b03037c10 */ /* 0x000fe4000ff5e0ff */
[----:B------:R-:W-:Y:S01]  /*19c0f0*/  IADD3.X R9, PT, PT, R9, UR6, RZ, P4, !PT ;  /* 0x0000000609097c10 */ /* 0x000fe2000a7fe4ff */
[----:B------:R-:W-:Y:S04]  /*19c100*/  STL [R1+0x6584], R15 ;  /* 0x0065840f01007387 */ /* 0x000fe80000100800 */
[----:B------:R-:W-:Y:S04]  /*19c110*/  STL [R1+0x65b0], R2 ;  /* 0x0065b00201007387 */ /* 0x000fe80000100800 */
[----:B------:R-:W-:Y:S04]  /*19c120*/  STL [R1+0x657c], R3 ;  /* 0x00657c0301007387 */ /* 0x000fe80000100800 */
[----:B------:R0:W-:Y:S02]  /*19c130*/  STL [R1+0x65a0], R9 ;  /* 0x0065a00901007387 */ /* 0x0001e40000100800 */
[----:B0-----:R-:W0:Y:S01]  /*19c140*/  LDC R9, c[0x0][0x3ac] ;  /* 0x0000eb00ff097b82 */ /* 0x001e220000000800 */
[----:B------:R-:W-:-:S02]  /*19c150*/  IADD3.X R4, PT, PT, R4, UR6, RZ, P3, !PT ;  /* 0x0000000604047c10 */ /* 0x000fc40009ffe4ff */
[----:B------:R-:W-:Y:S02]  /*19c160*/  IADD3 R5, P3, PT, R5, UR11, RZ ;  /* 0x0000000b05057c10 */ /* 0x000fe4000ff7e0ff */
[----:B------:R-:W-:Y:S02]  /*19c170*/  IADD3 R6, P4, PT, R6, UR11, RZ ;  /* 0x0000000b06067c10 */ /* 0x000fe4000ff9e0ff */
[----:B------:R-:W-:Y:S02]  /*19c180*/  IADD3.X R7, PT, PT, R7, UR6, RZ, P5, !PT ;  /* 0x0000000607077c10 */ /* 0x000fe4000affe4ff */
[----:B------:R-:W-:Y:S01]  /*19c190*/  IADD3 R8, P5, PT, R8, UR11, RZ ;  /* 0x0000000b08087c10 */ /* 0x000fe2000ffbe0ff */
[----:B------:R-:W-:Y:S04]  /*19c1a0*/  STL [R1+0x65a8], R4 ;  /* 0x0065a80401007387 */ /* 0x000fe80000100800 */
[----:B------:R-:W-:Y:S04]  /*19c1b0*/  STL [R1+0x6574], R5 ;  /* 0x0065740501007387 */ /* 0x000fe80000100800 */
[----:B------:R-:W-:Y:S04]  /*19c1c0*/  STL [R1+0x656c], R6 ;  /* 0x00656c0601007387 */ /* 0x000fe80000100800 */
[----:B------:R-:W-:Y:S04]  /*19c1d0*/  STL [R1+0x6598], R7 ;  /* 0x0065980701007387 */ /* 0x000fe80000100800 */
[----:B------:R-:W-:Y:S01]  /*19c1e0*/  STL [R1+0x6564], R8 ;  /* 0x0065640801007387 */ /* 0x000fe20000100800 */
[----:B0-----:R-:W-:Y:S01]  /*19c1f0*/  IMAD.SHL.U32 R3, R9, 0x80, RZ ;  /* 0x0000008009037824 */ /* 0x001fe200078e00ff */
[----:B------:R-:W-:-:S02]  /*19c200*/  IADD3.X R10, PT, PT, R10, UR6, RZ, P6, !PT ;  /* 0x000000060a0a7c10 */ /* 0x000fc4000b7fe4ff */
[----:B------:R-:W-:Y:S02]  /*19c210*/  IADD3 R11, P6, PT, R11, UR11, RZ ;  /* 0x0000000b0b0b7c10 */ /* 0x000fe4000ffde0ff */
[----:B------:R-:W-:Y:S02]  /*19c220*/  IADD3.X R16, PT, PT, R16, UR6, RZ, P0, !PT ;  /* 0x0000000610107c10 */ /* 0x000fe400087fe4ff */
[C---:B------:R-:W-:Y:S02]  /*19c230*/  IADD3 R17, P0, PT, R3.reuse, R17, RZ ;  /* 0x0000001103117210 */ /* 0x040fe40007f1e0ff */
[----:B------:R-:W-:Y:S01]  /*19c240*/  IADD3.X R18, PT, PT, R18, UR6, RZ, P1, !PT ;  /* 0x0000000612127c10 */ /* 0x000fe20008ffe4ff */
[----:B------:R-:W-:Y:S01]  /*19c250*/  STL [R1+0x6590], R10 ;  /* 0x0065900a01007387 */ /* 0x000fe20000100800 */
[----:B------:R-:W-:-:S03]  /*19c260*/  IADD3 R19, P1, PT, R3, R19, RZ ;  /* 0x0000001303137210 */ /* 0x000fc60007f3e0ff */
[----:B------:R-:W-:Y:S01]  /*19c270*/  STL [R1+0x655c], R11 ;  /* 0x00655c0b01007387 */ /* 0x000fe20000100800 */
[----:B------:R-:W-:-:S03]  /*19c280*/  IADD3.X R20, PT, PT, R20, UR6, RZ, P2, !PT ;  /* 0x0000000614147c10 */ /* 0x000fc600097fe4ff */
        /* <DEDUP_REMOVED lines=15> */
[----:B------:R-:W-:-:S03]  /*19c380*/  SHF.R.S32.HI R2, RZ, 0x1f, R3 ;  /* 0x0000001fff027819 */ /* 0x000fc60000011403 */
[----:B------:R-:W-:Y:S01]  /*19c390*/  STL [R1+0x6568], R24 ;  /* 0x0065681801007387 */ /* 0x000fe20000100800 */
[----:B----4-:R-:W-:-:S03]  /*19c3a0*/  IADD3.X R28, PT, PT, R28, UR6, RZ, P6, !PT ;  /* 0x000000061c1c7c10 */ /* 0x010fc6000b7fe4ff */
[----:B------:R-:W-:Y:S04]  /*19c3b0*/  STL [R1+0x5e34], R25 ;  /* 0x005e341901007387 */ /* 0x000fe80000100800 */
[----:B------:R-:W-:Y:S01]  /*19c3c0*/  STL [R1+0x6560], R26 ;  /* 0x0065601a01007387 */ /* 0x000fe20000100800 */
[----:B---3--:R-:W-:-:S03]  /*19c3d0*/  IADD3 R29, P6, PT, R3, R29, RZ ;  /* 0x0000001d031d7210 */ /* 0x008fc60007fde0ff */
[----:B------:R-:W-:Y:S04]  /*19c3e0*/  STL [R1+0x5e30], R27 ;  /* 0x005e301b01007387 */ /* 0x000fe80000100800 */
[----:B------:R0:W-:Y:S04]  /*19c3f0*/  STL [R1+0x773c], R2 ;  /* 0x00773c0201007387 */ /* 0x0001e80000100800 */
[----:B------:R-:W-:Y:S01]  /*19c400*/  STL [R1+0x6558], R28 ;  /* 0x0065581c01007387 */ /* 0x000fe20000100800 */
[----:B--2---:R-:W-:-:S03]  /*19c410*/  IMAD.X R0, R2, 0x1, R0, P0 ;  /* 0x0000000102007824 */ /* 0x004fc600000e0600 */
[----:B0-----:R-:W2:Y:S04]  /*19c420*/  LDL.LU R2, [R1+0x5e20] ;  /* 0x005e200001027983 */ /* 0x001ea80000300800 */
[----:B------:R-:W-:Y:S04]  /*19c430*/  STL [R1+0x5e28], R29 ;  /* 0x005e281d01007387 */ /* 0x000fe80000100800 */
[----:B------:R-:W3:Y:S04]  /*19c440*/  LDL.LU R12, [R1+0x5e10] ;  /* 0x005e1000010c7983 */ /* 0x000ee80000300800 */
[----:B------:R-:W-:Y:S04]  /*19c450*/  STL [R1+0x455c], R0 ;  /* 0x00455c0001007387 */ /* 0x000fe80000100800 */
[----:B---3--:R0:W-:Y:S04]  /*19c460*/  STL [R1+0x7730], R12 ;  /* 0x0077300c01007387 */ /* 0x0081e80000100800 */
[----:B0-----:R-:W3:Y:S04]  /*19c470*/  LDL.LU R12, [R1+0x4554] ;  /* 0x00455400010c7983 */ /* 0x001ee80000300800 */
[----:B---3--:R0:W-:Y:S04]  /*19c480*/  STL [R1+0x7734], R12 ;  /* 0x0077340c01007387 */ /* 0x0081e80000100800 */
[----:B0-----:R-:W3:Y:S01]  /*19c490*/  LDL.LU R12, [R1+0x5e18] ;  /* 0x005e1800010c7983 */ /* 0x001ee20000300800 */
[----:B--2---:R-:W-:-:S03]  /*19c4a0*/  IADD3 R2, P0, PT, R3, R2, RZ ;  /* 0x0000000203027210 */ /* 0x004fc60007f1e0ff */
[----:B---3--:R0:W-:Y:S04]  /*19c4b0*/  STL [R1+0x7738], R12 ;  /* 0x0077380c01007387 */ /* 0x0081e80000100800 */
        /* <DEDUP_REMOVED lines=28> */
[----:B0-----:R-:W2:Y:S02]  /*19c680*/  LDL.LU R2, [R1+0x773c] ;  /* 0x00773c0001027983 */ /* 0x001ea40000300800 */
[----:B--2---:R-:W-:-:S05]  /*19c690*/  IMAD.X R12, R2, 0x1, R12, P1 ;  /* 0x00000001020c7824 */ /* 0x004fca00008e060c */
[----:B------:R0:W-:Y:S04]  /*19c6a0*/  STL [R1+0x4558], R12 ;  /* 0x0045580c01007387 */ /* 0x0001e80000100800 */
[----:B0-----:R-:W2:Y:S02]  /*19c6b0*/  LDL.LU R12, [R1+0x7738] ;  /* 0x00773800010c7983 */ /* 0x001ea40000300800 */
[----:B--2---:R-:W-:-:S05]  /*19c6c0*/  IADD3 R12, P1, PT, R3, R12, RZ ;  /* 0x0000000c030c7210 */ /* 0x004fca0007f3e0ff */
[----:B------:R0:W-:Y:S04]  /*19c6d0*/  STL [R1+0x5e18], R12 ;  /* 0x005e180c01007387 */ /* 0x0001e80000100800 */
[----:B0-----:R-:W2:Y:S02]  /*19c6e0*/  LDL.LU R12, [R1+0x7734] ;  /* 0x00773400010c7983 */ /* 0x001ea40000300800 */
[----:B--2---:R-:W-:-:S05]  /*19c6f0*/  IMAD.X R12, R2, 0x1, R12, P2 ;  /* 0x00000001020c7824 */ /* 0x004fca00010e060c */
[----:B------:R0:W-:Y:S04]  /*19c700*/  STL [R1+0x4554], R12 ;  /* 0x0045540c01007387 */ /* 0x0001e80000100800 */
[----:B0-----:R-:W2:Y:S01]  /*19c710*/  LDL.LU R12, [R1+0x7730] ;  /* 0x00773000010c7983 */ /* 0x001ea20000300800 */
[C---:B---3--:R-:W-:Y:S01]  /*19c720*/  IMAD.X R13, R2.reuse, 0x1, R13, P3 ;  /* 0x00000001020d7824 */ /* 0x048fe200018e060d */
[C---:B----4-:R-:W-:Y:S01]  /*19c730*/  IADD3 R14, P3, PT, R3.reuse, R14, RZ ;  /* 0x0000000e030e7210 */ /* 0x050fe20007f7e0ff */
[C---:B------:R-:W-:Y:S01]  /*19c740*/  IMAD.X R15, R2.reuse, 0x1, R15, P4 ;  /* 0x00000001020f7824 */ /* 0x040fe200020e060f */
[C---:B------:R-:W-:Y:S01]  /*19c750*/  IADD3 R4, P4, PT, R3.reuse, R4, RZ ;  /* 0x0000000403047210 */ /* 0x040fe20007f9e0ff */
        /* <DEDUP_REMOVED lines=18> */
[----:B------:R-:W-:Y:S01]  /*19c880*/  IMAD.X R29, R2, 0x1, R29, P1 ;  /* 0x00000001021d7824 */ /* 0x000fe200008e061d */
[----:B------:R-:W-:-:S02]  /*19c890*/  IADD3 R0, P1, PT, R3, R0, RZ ;  /* 0x0000000003007210 */ /* 0x000fc40007f3e0ff */
[----:B--2---:R-:W-:-:S05]  /*19c8a0*/  IADD3 R12, P2, PT, R3, R12, RZ ;  /* 0x0000000c030c7210 */ /* 0x004fca0007f5e0ff */
        /* <DEDUP_REMOVED lines=9> */
[----:B------:R-:W-:-:S03]  /*19c940*/  IMAD.X R17, R2, 0x1, R17, P2 ;  /* 0x0000000102117824 */ /* 0x000fc600010e0611 */
[----:B------:R-:W-:Y:S01]  /*19c950*/  STL [R1+0x5e1c], R9 ;  /* 0x005e1c0901007387 */ /* 0x000fe20000100800 */
[----:B------:R-:W-:-:S03]  /*19c960*/  IADD3 R18, P2, PT, R3, R18, RZ ;  /* 0x0000001203127210 */ /* 0x000fc60007f5e0ff */
        /* <DEDUP_REMOVED lines=24> */
[----:B--2---:R-:W-:-:S03]  /*19caf0*/  IMAD.X R3, R2, 0x1, R3, P2 ;  /* 0x0000000102037824 */ /* 0x004fc600010e0603 */
        /* <DEDUP_REMOVED lines=30> */
[----:B--2---:R-:W-:-:S05]  /*19cce0*/  IADD3 R12, P2, PT, R3, R12, RZ ;  /* 0x0000000c030c7210 */ /* 0x004fca0007f5e0ff */
[----:B------:R0:W-:Y:S04]  /*19ccf0*/  STL [R1+0x5da0], R12 ;  /* 0x005da00c01007387 */ /* 0x0001e80000100800 */
[----:B0-----:R-:W2:Y:S02]  /*19cd00*/  LDL.LU R12, [R1+0x7728] ;  /* 0x00772800010c7983 */ /* 0x001ea40000300800 */
[----:B--2---:R-:W-:-:S05]  /*19cd10*/  IMAD.X R12, R2, 0x1, R12, P3 ;  /* 0x00000001020c7824 */ /* 0x004fca00018e060c */
[----:B------:R0:W-:Y:S04]  /*19cd20*/  STL [R1+0x5dcc], R12 ;  /* 0x005dcc0c01007387 */ /* 0x0001e80000100800 */
[----:B0-----:R-:W2:Y:S02]  /*19cd30*/  LDL.LU R12, [R1+0x7724] ;  /* 0x00772400010c7983 */ /* 0x001ea40000300800 */
[----:B--2---:R-:W-:-:S05]  /*19cd40*/  IADD3 R12, P3, PT, R3, R12, RZ ;  /* 0x0000000c030c7210 */ /* 0x004fca0007f7e0ff */
[----:B------:R0:W-:Y:S04]  /*19cd50*/  STL [R1+0x5e54], R12 ;  /* 0x005e540c01007387 */ /* 0x0001e80000100800 */
[----:B0-----:R-:W2:Y:S01]  /*19cd60*/  LDL.LU R12, [R1+0x7720] ;  /* 0x00772000010c7983 */ /* 0x001ea20000300800 */
[C---:B----4-:R-:W-:Y:S01]  /*19cd70*/  IMAD.X R14, R2.reuse, 0x1, R14, P5 ;  /* 0x00000001020e7824 */ /* 0x050fe200028e060e */
        /* <DEDUP_REMOVED lines=20> */
[----:B------:R-:W-:Y:S01]  /*19cec0*/  IADD3 R29, P2, PT, R3, R29, RZ ;  /* 0x0000001d031d7210 */ /* 0x000fe20007f5e0ff */
[----:B------:R-:W-:-:S02]  /*19ced0*/  IMAD.X R0, R2, 0x1, R0, P3 ;  /* 0x0000000102007824 */ /* 0x000fc400018e0600 */
[----:B--2---:R-:W-:Y:S01]  /*19cee0*/  IMAD.X R12, R2, 0x1, R12, P4 ;  /* 0x00000001020c7824 */ /* 0x004fe200020e060c */
[----:B---3--:R-:W-:-:S04]  /*19cef0*/  IADD3 R13, P4, PT, R3, R13, RZ ;  /* 0x0000000d030d7210 */ /* 0x008fc80007f9e0ff */
        /* <DEDUP_REMOVED lines=5181> */
[----:B------:R0:W-:Y:S04]  /*1b12d0*/  STL [R1+0x5f50], R0 ;  /* 0x005f500001007387 */ /* 0x0001e80000100800 */
[----:B0-----:R-:W3:Y:S04]  /*1b12e0*/  LDL.LU R0, [R1+0x5ef8] ;  /* 0x005ef80001007983 */ /* 0x001ee80000300800 */
        /* <DEDUP_REMOVED lines=61> */
[C---:B------:R-:W-:Y:S02]  /*1b16c0*/  IMAD.X R24, R2.reuse, 0x1, R24, P2 ;  /* 0x0000000102187824 */ /* 0x040fe400010e0618 */
[C---:B------:R-:W-:Y:S02]  /*1b16d0*/  IMAD.X R25, R2.reuse, 0x1, R25, P3 ;  /* 0x0000000102197824 */ /* 0x040fe400018e0619 */
[C---:B------:R-:W-:Y:S02]  /*1b16e0*/  IMAD.X R26, R2.reuse, 0x1, R26, P4 ;  /* 0x00000001021a7824 */ /* 0x040fe400020e061a */
[C---:B------:R-:W-:Y:S02]  /*1b16f0*/  IMAD.X R29, R2.reuse, 0x1, R29, P0 ;  /* 0x00000001021d7824 */ /* 0x040fe400000e061d */
[C---:B------:R-:W-:Y:S02]  /*1b1700*/  IMAD.X R28, R2.reuse, 0x1, R28, P6 ;  /* 0x00000001021c7824 */ /* 0x040fe400030e061c */
[----:B--2---:R-:W-:Y:S01]  /*1b1710*/  IMAD.X R0, R2, 0x1, R0, P5 ;  /* 0x0000000102007824 */ /* 0x004fe200028e0600 */
[----:B---3--:R-:W-:-:S04]  /*1b1720*/  IADD3 R12, P5, PT, R3, R12, RZ ;  /* 0x0000000c030c7210 */ /* 0x008fc80007fbe0ff */
[----:B------:R0:W-:Y:S01]  /*1b1730*/  STL [R1+0x5ef8], R0 ;  /* 0x005ef80001007387 */ /* 0x0001e20000100800 */
[----:B------:R-:W-:-:S03]  /*1b1740*/  IMAD.X R17, R2, 0x1, R17, P5 ;  /* 0x0000000102117824 */ /* 0x000fc600028e0611 */
[----:B0-----:R-:W2:Y:S04]  /*1b1750*/  LDL.LU R0, [R1+0x73dc] ;  /* 0x0073dc0001007983 */ /* 0x001ea80000300800 */
[----:B------:R0:W-:Y:S04]  /*1b1760*/  STL [R1+0x5f74], R12 ;  /* 0x005f740c01007387 */ /* 0x0001e80000100800 */
        /* <DEDUP_REMOVED lines=8> */
[----:B------:R0:W-:Y:S01]  /*1b17f0*/  STL [R1+0x5f2c], R9 ;  /* 0x005f2c0901007387 */ /* 0x0001e20000100800 */
[----:B------:R-:W-:-:S03]  /*1b1800*/  IADD3 R18, P5, PT, R3, R18, RZ ;  /* 0x0000001203127210 */ /* 0x000fc60007fbe0ff */
        /* <DEDUP_REMOVED lines=9> */
[----:B------:R-:W-:Y:S01]  /*1b18a0*/  STL [R1+0x5f48], R23 ;  /* 0x005f481701007387 */ /* 0x000fe20000100800 */
[----:B------:R-:W-:-:S03]  /*1b18b0*/  IMAD.X R27, R2, 0x1, R27, P5 ;  /* 0x00000001021b7824 */ /* 0x000fc600028e061b */
[----:B------:R0:W-:Y:S04]  /*1b18c0*/  STL [R1+0x5f5c], R24 ;  /* 0x005f5c1801007387 */ /* 0x0001e80000100800 */
[----:B------:R0:W-:Y:S04]  /*1b18d0*/  STL [R1+0x5f58], R25 ;  /* 0x005f581901007387 */ /* 0x0001e80000100800 */
[----:B------:R0:W-:Y:S04]  /*1b18e0*/  STL [R1+0x5f6c], R26 ;  /* 0x005f6c1a01007387 */ /* 0x0001e80000100800 */
[----:B------:R-:W-:Y:S04]  /*1b18f0*/  STL [R1+0x5f78], R29 ;  /* 0x005f781d01007387 */ /* 0x000fe80000100800 */
[----:B------:R1:W-:Y:S04]  /*1b1900*/  STL [R1+0x5f68], R27 ;  /* 0x005f681b01007387 */ /* 0x0003e80000100800 */
[----:B------:R3:W-:Y:S04]  /*1b1910*/  STL [R1+0x5f7c], R28 ;  /* 0x005f7c1c01007387 */ /* 0x0007e80000100800 */
[----:B0-----:R-:W2:Y:S04]  /*1b1920*/  LDL.LU R12, [R1+0x5fc4] ;  /* 0x005fc400010c7983 */ /* 0x001ea80000300800 */
[----:B-1----:R-:W2:Y:S04]  /*1b1930*/  LDL.LU R13, [R1+0x5fc0] ;  /* 0x005fc000010d7983 */ /* 0x002ea80000300800 */
[----:B---3--:R-:W3:Y:S04]  /*1b1940*/  LDL.LU R14, [R1+0x5fd4] ;  /* 0x005fd400010e7983 */ /* 0x008ee80000300800 */
[----:B----4-:R-:W4:Y:S04]  /*1b1950*/  LDL.LU R15, [R1+0x5fd0] ;  /* 0x005fd000010f7983 */ /* 0x010f280000300800 */
        /* <DEDUP_REMOVED lines=21> */
[----:B--2---:R-:W-:Y:S04]  /*1b1ab0*/  STL [R1+0x73dc], R0 ;  /* 0x0073dc0001007387 */ /* 0x004fe80000100800 */
[----:B------:R-:W2:Y:S01]  /*1b1ac0*/  LDL.LU R23, [R1+0x3ab4] ;  /* 0x003ab40001177983 */ /* 0x000ea20000300800 */
[----:B------:R-:W-:-:S02]  /*1b1ad0*/  IADD3 R12, P2, PT, R3, R12, RZ ;  /* 0x0000000c030c7210 */ /* 0x000fc40007f5e0ff */
[C---:B------:R-:W-:Y:S02]  /*1b1ae0*/  IADD3 R13, P3, PT, R3.reuse, R13, RZ ;  /* 0x0000000d030d7210 */ /* 0x040fe40007f7e0ff */
[C---:B---3--:R-:W-:Y:S02]  /*1b1af0*/  IADD3 R14, P4, PT, R3.reuse, R14, RZ ;  /* 0x0000000e030e7210 */ /* 0x048fe40007f9e0ff */
[C---:B----4-:R-:W-:Y:S02]  /*1b1b00*/  IADD3 R15, P5, PT, R3.reuse, R15, RZ ;  /* 0x0000000f030f7210 */ /* 0x050fe40007fbe0ff */
[C---:B------:R-:W-:Y:S02]  /*1b1b10*/  IADD3 R4, P6, PT, R3.reuse, R4, RZ ;  /* 0x0000000403047210 */ /* 0x040fe40007fde0ff */
[C---:B------:R-:W-:Y:S02]  /*1b1b20*/  IADD3 R5, P0, PT, R3.reuse, R5, RZ ;  /* 0x0000000503057210 */ /* 0x040fe40007f1e0ff */
        /* <DEDUP_REMOVED lines=18> */
[----:B------:R-:W-:Y:S01]  /*1b1c50*/  IADD3 R29, P3, PT, R3, R29, RZ ;  /* 0x0000001d031d7210 */ /* 0x000fe20007f7e0ff */
[----:B--2---:R-:W-:-:S05]  /*1b1c60*/  VIADD R23, R23, 0x1 ;  /* 0x0000000117177836 */ /* 0x004fca0000000000 */
        /* <DEDUP_REMOVED lines=99> */
[----:B------:R-:W-:Y:S01]  /*1b22a0*/  STL [R1+0x5fd8], R23 ;  /* 0x005fd81701007387 */ /* 0x000fe20000100800 */
[----:B------:R-:W-:Y:S01]  /*1b22b0*/  IMAD.X R16, R2, 0x1, R16, P6 ;  /* 0x0000000102107824 */ /* 0x000fe200030e0610 */
[C---:B------:R-:W-:Y:S02]  /*1b22c0*/  IADD3 R17, P6, PT, R3.reuse, R17, RZ ;  /* 0x0000001103117210 */ /* 0x040fe40007fde0ff */
        /* <DEDUP_REMOVED lines=98> */
[----:B------:R-:W-:Y:S01]  /*1b28f0*/  STL [R1+0x60c0], R23 ;  /* 0x0060c01701007387 */ /* 0x000fe20000100800 */
[C---:B------:R-:W-:Y:S01]  /*1b2900*/  IMAD.X R11, R2.reuse, 0x1, R11, P0 ;  /* 0x00000001020b7824 */ /* 0x040fe200000e060b */
[----:B------:R-:W-:Y:S02]  /*1b2910*/  IADD3 R16, P0, PT, R3, R16, RZ ;  /* 0x0000001003107210 */ /* 0x000fe40007f1e0ff */
        /* <DEDUP_REMOVED lines=733> */
[----:B------:R-:W3:Y:S04]  /*1b56f0*/  LDL.LU R23, [R1+0x649c] ;  /* 0x00649c0001177983 */ /* 0x000ee80000300800 */
[----:B---3--:R0:W-:Y:S04]  /*1b5700*/  STL [R1+0x73f0], R23 ;  /* 0x0073f01701007387 */ /* 0x0081e80000100800 */
[----:B------:R-:W-:Y:S04]  /*1b5710*/  STL [R1+0x6428], R29 ;  /* 0x0064281d01007387 */ /* 0x000fe80000100800 */
        /* <DEDUP_REMOVED lines=31> */
[----:B------:R0:W-:Y:S04]  /*1b5910*/  STL [R1+0x648c], R28 ;  /* 0x00648c1c01007387 */ /* 0x0001e80000100800 */
[----:B0-----:R-:W3:Y:S01]  /*1b5920*/  LDL.LU R28, [R1+0x6510] ;  /* 0x00651000011c7983 */ /* 0x001ee20000300800 */
        /* <DEDUP_REMOVED lines=28> */
[----:B------:R-:W-:Y:S01]  /*1b5af0*/  IMAD.X R24, R2, 0x1, R24, P2 ;  /* 0x0000000102187824 */ /* 0x000fe200010e0618 */
[C---:B------:R-:W-:Y:S02]  /*1b5b00*/  IADD3 R25, P2, PT, R3.reuse, R25, RZ ;  /* 0x0000001903197210 */ /* 0x040fe40007f5e0ff */
[----:B--2---:R-:W-:-:S05]  /*1b5b10*/  IADD3 R23, P5, PT, R3, R23, RZ ;  /* 0x0000001703177210 */ /* 0x004fca0007fbe0ff */
[----:B------:R-:W-:Y:S01]  /*1b5b20*/  STL [R1+0x649c], R23 ;  /* 0x00649c1701007387 */ /* 0x000fe20000100800 */
[C---:B------:R-:W-:Y:S01]  /*1b5b30*/  IMAD.X R11, R2.reuse, 0x1, R11, P5 ;  /* 0x00000001020b7824 */ /* 0x040fe200028e060b */
        /* <DEDUP_REMOVED lines=23> */
[----:B0-----:R-:W2:Y:S01]  /*1b5cb0*/  LDL.LU R29, [R1+0x64a8] ;  /* 0x0064a800011d7983 */ /* 0x001ea20000300800 */
[C---:B------:R-:W-:Y:S01]  /*1b5cc0*/  IADD3 R26, P3, PT, R3.reuse, R26, RZ ;  /* 0x0000001a031a7210 */ /* 0x040fe20007f7e0ff */
[C---:B------:R-:W-:Y:S01]  /*1b5cd0*/  IMAD.X R27, R2.reuse, 0x1, R27, P4 ;  /* 0x00000001021b7824 */ /* 0x040fe200020e061b */
[----:B------:R-:W-:Y:S01]  /*1b5ce0*/  IADD3 R28, P4, PT, R3, R28, RZ ;  /* 0x0000001c031c7210 */ /* 0x000fe20007f9e0ff */
[----:B------:R-:W-:Y:S04]  /*1b5cf0*/  STL [R1+0x6500], R25 ;  /* 0x0065001901007387 */ /* 0x000fe80000100800 */
[----:B------:R-:W3:Y:S04]  /*1b5d00*/  LDL.LU R23, [R1+0x64b8] ;  /* 0x0064b80001177983 */ /* 0x000ee80000300800 */
[----:B------:R-:W-:Y:S04]  /*1b5d10*/  STL [R1+0x64fc], R26 ;  /* 0x0064fc1a01007387 */ /* 0x000fe80000100800 */
[----:B---3--:R0:W-:Y:S04]  /*1b5d20*/  STL [R1+0x73e4], R23 ;  /* 0x0073e41701007387 */ /* 0x0081e80000100800 */
[----:B------:R-:W-:Y:S04]  /*1b5d30*/  STL [R1+0x64a4], R27 ;  /* 0x0064a41b01007387 */ /* 0x000fe80000100800 */
[----:B0-----:R-:W3:Y:S04]  /*1b5d40*/  LDL.LU R23, [R1+0x6520] ;  /* 0x0065200001177983 */ /* 0x001ee80000300800 */
[----:B------:R-:W-:Y:S04]  /*1b5d50*/  STL [R1+0x6510], R28 ;  /* 0x0065101c01007387 */ /* 0x000fe80000100800 */
[----:B---3--:R0:W-:Y:S04]  /*1b5d60*/  STL [R1+0x73e8], R23 ;  /* 0x0073e81701007387 */ /* 0x0081e80000100800 */
[----:B0-----:R-:W3:Y:S01]  /*1b5d70*/  LDL.LU R23, [R1+0x64b4] ;  /* 0x0064b40001177983 */ /* 0x001ee20000300800 */
[----:B--2---:R-:W-:-:S03]  /*1b5d80*/  IMAD.X R29, R2, 0x1, R29, P5 ;  /* 0x00000001021d7824 */ /* 0x004fc600028e061d */
        /* <DEDUP_REMOVED lines=26> */
[----:B------:R-:W3:Y:S04]  /*1b5f30*/  LDL.LU R27, [R1+0x6528] ;  /* 0x00652800011b7983 */ /* 0x000ee80000300800 */
[----:B------:R-:W3:Y:S04]  /*1b5f40*/  LDL.LU R28, [R1+0x6534] ;  /* 0x00653400011c7983 */ /* 0x000ee80000300800 */
[----:B0-----:R-:W3:Y:S01]  /*1b5f50*/  LDL.LU R29, [R1+0x6538] ;  /* 0x00653800011d7983 */ /* 0x001ee20000300800 */
        /* <DEDUP_REMOVED lines=10> */
[C---:B---3--:R-:W-:Y:S01]  /*1b6000*/  IADD3 R13, P1, PT, R3.reuse, R13, RZ ;  /* 0x0000000d030d7210 */ /* 0x048fe20007f3e0ff */
        /* <DEDUP_REMOVED lines=11> */
[----:B--2---:R-:W-:-:S05]  /*1b60c0*/  IMAD.X R23, R2, 0x1, R23, P0 ;  /* 0x0000000102177824 */ /* 0x004fca00000e0617 */
[----:B------:R0:W-:Y:S04]  /*1b60d0*/  STL [R1+0x64b8], R23 ;  /* 0x0064b81701007387 */ /* 0x0001e80000100800 */
[----:B0-----:R-:W2:Y:S01]  /*1b60e0*/  LDL.LU R23, [R1+0x73e0] ;  /* 0x0073e00001177983 */ /* 0x001ea20000300800 */
[----:B------:R-:W-:-:S05]  /*1b60f0*/  IADD3 R0, P0, PT, R3, R0, RZ ;  /* 0x0000000003007210 */ /* 0x000fca0007f1e0ff */
[----:B------:R0:W-:Y:S01]  /*1b6100*/  STL [R1+0x651c], R0 ;  /* 0x00651c0001007387 */ /* 0x0001e20000100800 */
[----:B------:R-:W-:-:S03]  /*1b6110*/  IMAD.X R16, R2, 0x1, R16, P0 ;  /* 0x0000000102107824 */ /* 0x000fc600000e0610 */
[----:B0-----:R1:W5:Y:S01]  /*1b6120*/  LDL.LU R0, [R1+0x73dc] ;  /* 0x0073dc0001007983 */ /* 0x0013620000300800 */
[C---:B------:R-:W-:Y:S01]  /*1b6130*/  IADD3 R17, P0, PT, R3.reuse, R17, RZ ;  /* 0x0000001103117210 */ /* 0x040fe20007f1e0ff */
[C---:B------:R-:W-:Y:S01]  /*1b6140*/  IMAD.X R20, R2.reuse, 0x1, R20, P2 ;  /* 0x0000000102147824 */ /* 0x040fe200010e0614 */
[C---:B------:R-:W-:Y:S01]  /*1b6150*/  IADD3 R19, P1, PT, R3.reuse, R19, RZ ;  /* 0x0000001303137210 */ /* 0x040fe20007f3e0ff */
[----:B------:R1:W-:Y:S01]  /*1b6160*/  STL [R1+0x64c4], R12 ;  /* 0x0064c40c01007387 */ /* 0x0003e20000100800 */
[----:B------:R-:W-:Y:S01]  /*1b6170*/  IADD3 R21, P2, PT, R3, R21, RZ ;  /* 0x0000001503157210 */ /* 0x000fe20007f5e0ff */
[C---:B------:R-:W-:Y:S02]  /*1b6180*/  IMAD.X R22, R2.reuse, 0x1, R22, P3 ;  /* 0x0000000102167824 */ /* 0x040fe400018e0616 */
[----:B------:R1:W-:Y:S01]  /*1b6190*/  STL [R1+0x6530], R13 ;  /* 0x0065300d01007387 */ /* 0x0003e20000100800 */
[C---:B------:R-:W-:Y:S02]  /*1b61a0*/  IMAD.X R24, R2.reuse, 0x1, R24, P4 ;  /* 0x0000000102187824 */ /* 0x040fe400020e0618 */
[C---:B------:R-:W-:Y:S01]  /*1b61b0*/  IMAD.X R25, R2.reuse, 0x1, R25, P5 ;  /* 0x0000000102197824 */ /* 0x040fe200028e0619 */
[----:B------:R1:W-:Y:S01]  /*1b61c0*/  STL [R1+0x64c8], R14 ;  /* 0x0064c80e01007387 */ /* 0x0003e20000100800 */
[----:B------:R-:W-:-:S02]  /*1b61d0*/  IMAD.X R26, R2, 0x1, R26, P6 ;  /* 0x00000001021a7824 */ /* 0x000fc400030e061a */
[C---:B------:R-:W-:Y:S01]  /*1b61e0*/  IMAD.X R29, R2.reuse, 0x1, R29, P2 ;  /* 0x00000001021d7824 */ /* 0x040fe200010e061d */
[----:B------:R1:W-:Y:S01]  /*1b61f0*/  STL [R1+0x652c], R15 ;  /* 0x00652c0f01007387 */ /* 0x0003e20000100800 */
[C---:B------:R-:W-:Y:S02]  /*1b6200*/  IMAD.X R27, R2.reuse, 0x1, R27, P0 ;  /* 0x00000001021b7824 */ /* 0x040fe400000e061b */
[----:B------:R-:W-:Y:S01]  /*1b6210*/  IMAD.X R28, R2, 0x1, R28, P1 ;  /* 0x00000001021c7824 */ /* 0x000fe200008e061c */
        /* <DEDUP_REMOVED lines=21> */
[----:B--2---:R-:W-:-:S13]  /*1b6370*/  ISETP.NE.U32.AND P3, PT, R23, UR72, PT ;  /* 0x0000004817007c0c */ /* 0x004fda000bf65070 */
[----:B-1----:R-:W-:Y:S05]  /*1b6380*/  @P3 BRA `(.L_x_2) ;  /* 0xffffea7400343947 */ /* 0x002fea000383ffff */
.L_x_1:
[----:B------:R-:W2:Y:S01]  /*1b6390*/  LDL.LU R4, [R1+0x90] ;  /* 0x0000900001047983 */ /* 0x000ea20000300800 */
[----:B------:R-:W0:Y:S03]  /*1b63a0*/  LDCU.64 UR30, c[0x0][0x398] ;  /* 0x00007300ff1e77ac */ /* 0x000e260008000a00 */
[----:B------:R-:W3:Y:S01]  /*1b63b0*/  LDL R12, [R1+0xa8] ;  /* 0x0000a800010c7983 */ /* 0x000ee20000100800 */
[----:B------:R-:W4:Y:S03]  /*1b63c0*/  LDCU.64 UR12, c[0x0][0x398] ;  /* 0x00007300ff0c77ac */ /* 0x000f260008000a00 */
[----:B------:R-:W4:Y:S01]  /*1b63d0*/  LDL R13, [R1+0x37c0] ;  /* 0x0037c000010d7983 */ /* 0x000f220000100800 */
[----:B------:R-:W1:Y:S03]  /*1b63e0*/  LDCU UR25, c[0x0][0x398] ;  /* 0x00007300ff1977ac */ /* 0x000e660008000800 */
[----:B------:R-:W1:Y:S01]  /*1b63f0*/  LDL R15, [R1+0x37c4] ;  /* 0x0037c400010f7983 */ /* 0x000e620000100800 */
[----:B------:R-:W0:Y:S03]  /*1b6400*/  LDCU UR17, c[0x0][0x398] ;  /* 0x00007300ff1177ac */ /* 0x000e260008000800 */
[----:B------:R-:W4:Y:S01]  /*1b6410*/  LDL R14, [R1+0x37bc] ;  /* 0x0037bc00010e7983 */ /* 0x000f220000100800 */
[----:B------:R-:W0:Y:S01]  /*1b6420*/  S2UR UR7, SR_CgaCtaId ;  /* 0x00000000000779c3 */ /* 0x000e220000008800 */
[----:B------:R-:W0:Y:S02]  /*1b6430*/  LDCU.64 UR10, c[0x0][0x398] ;  /* 0x00007300ff0a77ac */ /* 0x000e240008000a00 */
[----:B------:R-:W4:Y:S01]  /*1b6440*/  LDL R17, [R1+0x37b8] ;  /* 0x0037b80001117983 */ /* 0x000f220000100800 */
[----:B------:R-:W0:Y:S03]  /*1b6450*/  LDCU.64 UR32, c[0x0][0x398] ;  /* 0x00007300ff2077ac */ /* 0x000e260008000a00 */
[----:B------:R-:W4:Y:S01]  /*1b6460*/  LDL.LU R3, [R1+0x8c] ;  /* 0x00008c0001037983 */ /* 0x000f220000300800 */
[----:B------:R-:W1:Y:S01]  /*1b6470*/  LDCU UR24, c[0x0][0x398] ;  /* 0x00007300ff1877ac */ /* 0x000e620008000800 */
[----:B------:R-:W1:Y:S01]  /*1b6480*/  LDCU UR9, c[0x0][0x398] ;  /* 0x00007300ff0977ac */ /* 0x000e620008000800 */
[----:B------:R-:W-:Y:S01]  /*1b6490*/  UMOV UR6, 0x400 ;  /* 0x0000040000067882 */ /* 0x000fe20000000000 */
[----:B------:R-:W1:Y:S01]  /*1b64a0*/  LDCU UR8, c[0x0][0x398] ;  /* 0x00007300ff0877ac */ /* 0x000e620008000800 */
[----:B------:R-:W1:Y:S01]  /*1b64b0*/  LDCU.64 UR28, c[0x0][0x398] ;  /* 0x00007300ff1c77ac */ /* 0x000e620008000a00 */
[----:B0-----:R-:W-:Y:S01]  /*1b64c0*/  ULEA UR6, UR7, UR6, 0x18 ;  /* 0x0000000607067291 */ /* 0x001fe2000f8ec0ff */
        /* <DEDUP_REMOVED lines=55> */
[----:B-1-3-5:R-:W-:-:S05]  /*1b6840*/  VIADD R0, R12, 0x1ab ;  /* 0x000001ab0c007836 */ /* 0x02afca0000000000 */
[----:B------:R-:W-:Y:S02]  /*1b6850*/  ISETP.GE.AND P1, PT, R0, UR31, PT ;  /* 0x0000001f00007c0c */ /* 0x000fe4000bf26270 */
[----:B--2---:R-:W-:Y:S01]  /*1b6860*/  LOP3.LUT R4, R4, 0xffffff7f, RZ, 0xc0, !PT ;  /* 0xffffff7f04047812 */ /* 0x004fe200078ec0ff */
[----:B------:R-:W-:Y:S01]  /*1b6870*/  VIADD R2, R12, 0x1aa ;  /* 0x000001aa0c027836 */ /* 0x000fe20000000000 */
[----:B----4-:R-:W-:Y:S01]  /*1b6880*/  ISETP.LT.AND P2, PT, R13, UR12, !P1 ;  /* 0x0000000c0d007c0c */ /* 0x010fe2000cf41270 */
[----:B------:R-:W-:Y:S01]  /*1b6890*/  IMAD.U32 R0, RZ, RZ, UR6 ;  /* 0x00000006ff007e24 */ /* 0x000fe2000f8e00ff */
[----:B------:R-:W-:Y:S01]  /*1b68a0*/  ISETP.LT.AND P4, PT, R15, UR25, !P1 ;  /* 0x000000190f007c0c */ /* 0x000fe2000cf81270 */
[----:B------:R-:W1:Y:S01]  /*1b68b0*/  LDCU.64 UR6, c[0x0][0x398] ;  /* 0x00007300ff0677ac */ /* 0x000e620008000a00 */
[----:B------:R-:W-:Y:S02]  /*1b68c0*/  ISETP.LT.AND P3, PT, R14, UR17, !P1 ;  /* 0x000000110e007c0c */ /* 0x000fe4000cf61270 */
[----:B------:R-:W-:Y:S01]  /*1b68d0*/  ISETP.GE.AND P0, PT, R2, UR33, PT ;  /* 0x0000002102007c0c */ /* 0x000fe2000bf06270 */
[----:B------:R-:W2:Y:S01]  /*1b68e0*/  LDCU UR12, c[0x0][0x398] ;  /* 0x00007300ff0c77ac */ /* 0x000ea20008000800 */
[----:B------:R-:W-:Y:S01]  /*1b68f0*/  LOP3.LUT R3, R3, 0x7fffffff, RZ, 0xc0, !PT ;  /* 0x7fffffff03037812 */ /* 0x000fe200078ec0ff */
[----:B------:R-:W3:Y:S04]  /*1b6900*/  LDCU UR31, c[0x0][0x398] ;  /* 0x00007300ff1f77ac */ /* 0x000ee80008000800 */
[----:B------:R-:W-:Y:S01]  /*1b6910*/  @P2 LOP3.LUT R4, R4, 0x80, RZ, 0xfc, !PT ;  /* 0x0000008004042812 */ /* 0x000fe200078efcff */
[----:B------:R4:W-:Y:S01]  /*1b6920*/  STL [R1+0x5aa0], R0 ;  /* 0x005aa00001007387 */ /* 0x0009e20000100800 */
[----:B------:R-:W0:Y:S02]  /*1b6930*/  LDCU UR17, c[0x0][0x398] ;  /* 0x00007300ff1177ac */ /* 0x000e240008000800 */
[----:B------:R-:W-:Y:S01]  /*1b6940*/  LOP3.LUT R4, R4, 0xffffffbf, RZ, 0xc0, !PT ;  /* 0xffffffbf04047812 */ /* 0x000fe200078ec0ff */
[----:B------:R-:W2:Y:S01]  /*1b6950*/  LDL.LU R2, [R1+0x88] ;  /* 0x0000880001027983 */ /* 0x000ea20000300800 */
[----:B------:R-:W0:Y:S02]  /*1b6960*/  LDCU UR25, c[0x0][0x398] ;  /* 0x00007300ff1977ac */ /* 0x000e240008000800 */
[----:B------:R-:W-:-:S02]  /*1b6970*/  @P4 LOP3.LUT R4, R4, 0x40, RZ, 0xfc, !PT ;  /* 0x0000004004044812 */ /* 0x000fc400078efcff */
[----:B------:R-:W-:Y:S01]  /*1b6980*/  ISETP.LT.AND P2, PT, R17, UR10, !P1 ;  /* 0x0000000a11007c0c */ /* 0x000fe2000cf41270 */
[----:B------:R-:W0:Y:S01]  /*1b6990*/  LDCU UR33, c[0x0][0x398] ;  /* 0x00007300ff2177ac */ /* 0x000e220008000800 */
[----:B------:R-:W-:-:S04]  /*1b69a0*/  LOP3.LUT R4, R4, 0xffffffdf, RZ, 0xc0, !PT ;  /* 0xffffffdf04047812 */ /* 0x000fc800078ec0ff */
[----:B------:R-:W-:Y:S02]  /*1b69b0*/  @P3 LOP3.LUT R4, R4, 0x20, RZ, 0xfc, !PT ;  /* 0x0000002004043812 */ /* 0x000fe400078efcff */
[----:B------:R-:W-:Y:S01]  /*1b69c0*/  ISETP.LT.AND P1, PT, R13, UR24, !P0 ;  /* 0x000000180d007c0c */ /* 0x000fe2000c721270 */
[----:B----4-:R-:W-:Y:S01]  /*1b69d0*/  VIADD R0, R12, 0x1a9 ;  /* 0x000001a90c007836 */ /* 0x010fe20000000000 */
[----:B------:R-:W-:Y:S01]  /*1b69e0*/  LOP3.LUT R4, R4, 0xffffffef, RZ, 0xc0, !PT ;  /* 0xffffffef04047812 */ /* 0x000fe200078ec0ff */
[----:B------:R-:W4:Y:S03]  /*1b69f0*/  LDCU UR24, c[0x0][0x398] ;  /* 0x00007300ff1877ac */ /* 0x000f260008000800 */
[----:B------:R-:W-:Y:S02]  /*1b6a00*/  @P2 LOP3.LUT R4, R4, 0x10, RZ, 0xfc, !PT ;  /* 0x0000001004042812 */ /* 0x000fe400078efcff */
[----:B------:R-:W-:-:S02]  /*1b6a10*/  ISETP.LT.AND P2, PT, R15, UR9, !P0 ;  /* 0x000000090f007c0c */ /* 0x000fc4000c741270 */
[----:B------:R-:W-:-:S04]  /*1b6a20*/  LOP3.LUT R4, R4, 0xfffffff7, RZ, 0xc0, !PT ;  /* 0xfffffff704047812 */ /* 0x000fc800078ec0ff */
[----:B------:R-:W-:Y:S02]  /*1b6a30*/  @P1 LOP3.LUT R4, R4, 0x8, RZ, 0xfc, !PT ;  /* 0x0000000804041812 */ /* 0x000fe400078efcff */
[----:B------:R-:W-:Y:S01]  /*1b6a40*/  ISETP.LT.AND P1, PT, R14, UR8, !P0 ;  /* 0x000000080e007c0c */ /* 0x000fe2000c721270 */
[----:B------:R-:W0:Y:S01]  /*1b6a50*/  LDCU.64 UR8, c[0x0][0x398] ;  /* 0x00007300ff0877ac */ /* 0x000e220008000a00 */
[----:B------:R-:W-:-:S04]  /*1b6a60*/  LOP3.LUT R4, R4, 0xfffffffb, RZ, 0xc0, !PT ;  /* 0xfffffffb04047812 */ /* 0x000fc800078ec0ff */
[----:B------:R-:W-:Y:S02]  /*1b6a70*/  @P2 LOP3.LUT R4, R4, 0x4, RZ, 0xfc, !PT ;  /* 0x0000000404042812 */ /* 0x000fe400078efcff */
[----:B-1----:R-:W-:Y:S02]  /*1b6a80*/  ISETP.LT.AND P0, PT, R17, UR6, !P0 ;  /* 0x0000000611007c0c */ /* 0x002fe4000c701270 */
[----:B------:R-:W-:-:S04]  /*1b6a90*/  LOP3.LUT R4, R4, 0xfffffffd, RZ, 0xc0, !PT ;  /* 0xfffffffd04047812 */ /* 0x000fc800078ec0ff */
[----:B------:R-:W-:-:S04]  /*1b6aa0*/  @P1 LOP3.LUT R4, R4, 0x2, RZ, 0xfc, !PT ;  /* 0x0000000204041812 */ /* 0x000fc800078efcff */
[----:B------:R-:W-:-:S04]  /*1b6ab0*/  LOP3.LUT R4, R4, 0xfffffffe, RZ, 0xc0, !PT ;  /* 0xfffffffe04047812 */ /* 0x000fc800078ec0ff */
[----:B------:R-:W-:Y:S02]  /*1b6ac0*/  @P0 LOP3.LUT R4, R4, 0x1, RZ, 0xfc, !PT ;  /* 0x0000000104040812 */ /* 0x000fe400078efcff */
[----:B------:R-:W-:Y:S01]  /*1b6ad0*/  ISETP.GE.AND P0, PT, R0, UR29, PT ;  /* 0x0000001d00007c0c */ /* 0x000fe2000bf06270 */
[----:B------:R-:W-:Y:S01]  /*1b6ae0*/  VIADD R0, R12, 0x1a8 ;  /* 0x000001a80c007836 */ /* 0x000fe20000000000 */
[----:B------:R-:W1:Y:S02]  /*1b6af0*/  LDCU UR29, c[0x0][0x398] ;  /* 0x00007300ff1d77ac */ /* 0x000e640008000800 */
[----:B0-----:R-:W-:Y:S02]  /*1b6b00*/  ISETP.LT.AND P3, PT, R13, UR20, !P0 ;  /* 0x000000140d007c0c */ /* 0x001fe4000c761270 */
[----:B------:R-:W-:Y:S01]  /*1b6b10*/  ISETP.LT.AND P2, PT, R15, UR16, !P0 ;  /* 0x000000100f007c0c */ /* 0x000fe2000c741270 */
[----:B------:R-:W-:Y:S01]  /*1b6b20*/  STL [R1+0x90], R4 ;  /* 0x0000900401007387 */ /* 0x000fe20000100800 */
[----:B------:R-:W-:Y:S01]  /*1b6b30*/  ISETP.LT.AND P1, PT, R14, UR21, !P0 ;  /* 0x000000150e007c0c */ /* 0x000fe2000c721270 */
[----:B------:R-:W0:Y:S08]  /*1b6b40*/  LDCU.64 UR20, c[0x0][0x398] ;  /* 0x00007300ff1477ac */ /* 0x000e300008000a00 */
[----:B------:R-:W-:Y:S01]  /*1b6b50*/  @P3 LOP3.LUT R3, R3, 0x80000000, RZ, 0xfc, !PT ;  /* 0x8000000003033812 */ /* 0x000fe200078efcff */
[----:B------:R-:W0:Y:S03]  /*1b6b60*/  LDCU UR16, c[0x0][0x398] ;  /* 0x00007300ff1077ac */ /* 0x000e260008000800 */
[----:B------:R-:W-:-:S04]  /*1b6b70*/  LOP3.LUT R3, R3, 0xbfffffff, RZ, 0xc0, !PT ;  /* 0xbfffffff03037812 */ /* 0x000fc800078ec0ff */
[----:B------:R-:W-:Y:S02]  /*1b6b80*/  @P2 LOP3.LUT R3, R3, 0x40000000, RZ, 0xfc, !PT ;  /* 0x4000000003032812 */ /* 0x000fe400078efcff */
[----:B------:R-:W-:Y:S02]  /*1b6b90*/  ISETP.LT.AND P0, PT, R17, UR8, !P0 ;  /* 0x0000000811007c0c */ /* 0x000fe4000c701270 */
[----:B------:R-:W-:-:S04]  /*1b6ba0*/  LOP3.LUT R3, R3, 0xdfffffff, RZ, 0xc0, !PT ;  /* 0xdfffffff03037812 */ /* 0x000fc800078ec0ff */
[----:B------:R-:W-:-:S04]  /*1b6bb0*/  @P1 LOP3.LUT R3, R3, 0x20000000, RZ, 0xfc, !PT ;  /* 0x2000000003031812 */ /* 0x000fc800078efcff */
[----:B------:R-:W-:-:S04]  /*1b6bc0*/  LOP3.LUT R3, R3, 0xefffffff, RZ, 0xc0, !PT ;  /* 0xefffffff03037812 */ /* 0x000fc800078ec0ff */
[----:B------:R-:W-:Y:S02]  /*1b6bd0*/  @P0 LOP3.LUT R3, R3, 0x10000000, RZ, 0xfc, !PT ;  /* 0x1000000003030812 */ /* 0x000fe400078efcff */
[----:B------:R-:W-:Y:S02]  /*1b6be0*/  ISETP.GE.AND P0, PT, R0, UR13, PT ;  /* 0x0000000d00007c0c */ /* 0x000fe4000bf06270 */
[----:B------:R-:W-:Y:S01]  /*1b6bf0*/  LOP3.LUT R3, R3, 0xf7ffffff, RZ, 0xc0, !PT ;  /* 0xf7ffffff03037812 */ /* 0x000fe200078ec0ff */
[----:B------:R-:W-:Y:S01]  /*1b6c00*/  VIADD R0, R12, 0x1a7 ;  /* 0x000001a70c007836 */ /* 0x000fe20000000000 */
[----:B------:R-:W-:Y:S01]  /*1b6c10*/  ISETP.LT.AND P3, PT, R13, UR15, !P0 ;  /* 0x0000000f0d007c0c */ /* 0x000fe2000c761270 */
[----:B------:R-:W0:Y:S01]  /*1b6c20*/  LDCU UR15, c[0x0][0x398] ;  /* 0x00007300ff0f77ac */ /* 0x000e220008000800 */
[----:B------:R-:W-:Y:S02]  /*1b6c30*/  ISETP.LT.AND P2, PT, R15, UR19, !P0 ;  /* 0x000000130f007c0c */ /* 0x000fe4000c741270 */
[----:B------:R-:W-:Y:S01]  /*1b6c40*/  ISETP.LT.AND P1, PT, R14, UR18, !P0 ;  /* 0x000000120e007c0c */ /* 0x000fe2000c721270 */
[----:B------:R-:W0:Y:S01]  /*1b6c50*/  LDCU.64 UR18, c[0x0][0x398] ;  /* 0x00007300ff1277ac */ /* 0x000e220008000a00 */
[----:B------:R-:W1:Y:S07]  /*1b6c60*/  LDCU UR13, c[0x0][0x398] ;  /* 0x00007300ff0d77ac */ /* 0x000e6e0008000800 */
[----:B------:R-:W-:-:S04]  /*1b6c70*/  @P3 LOP3.LUT R3, R3, 0x8000000, RZ, 0xfc, !PT ;  /* 0x0800000003033812 */ /* 0x000fc800078efcff */
[----:B------:R-:W-:-:S04]  /*1b6c80*/  LOP3.LUT R3, R3, 0xfbffffff, RZ, 0xc0, !PT ;  /* 0xfbffffff03037812 */ /* 0x000fc800078ec0ff */
[----:B------:R-:W-:Y:S02]  /*1b6c90*/  @P2 LOP3.LUT R3, R3, 0x4000000, RZ, 0xfc, !PT ;  /* 0x0400000003032812 */ /* 0x000fe400078efcff */
[----:B0-----:R-:W-:Y:S02]  /*1b6ca0*/  ISETP.LT.AND P0, PT, R17, UR20, !P0 ;  /* 0x0000001411007c0c */ /* 0x001fe4000c701270 */
        /* <DEDUP_REMOVED lines=8> */
[----:B------:R-:W0:Y:S01]  /*1b6d30*/  LDCU.64 UR10, c[0x0][0x398] ;  /* 0x00007300ff0a77ac */ /* 0x000e220008000a00 */
[----:B------:R-:W-:Y:S02]  /*1b6d40*/  ISETP.LT.AND P2, PT, R15, UR75, !P0 ;  /* 0x0000004b0f007c0c */ /* 0x000fe4000c741270 */
[----:B------:R-:W-:Y:S01]  /*1b6d50*/  ISETP.LT.AND P1, PT, R14, UR76, !P0 ;  /* 0x0000004c0e007c0c */ /* 0x000fe2000c721270 */
[----:B------:R-:W0:Y:S08]  /*1b6d60*/  LDCU UR14, c[0x0][0x398] ;  /* 0x00007300ff0e77ac */ /* 0x000e300008000800 */
[----:B------:R-:W-:Y:S01]  /*1b6d70*/  @P3 LOP3.LUT R3, R3, 0x800000, RZ, 0xfc, !PT ;  /* 0x0080000003033812 */ /* 0x000fe200078efcff */
[----:B------:R-:W0:Y:S03]  /*1b6d80*/  LDCU UR76, c[0x0][0x398] ;  /* 0x00007300ff4c77ac */ /* 0x000e260008000800 */
[----:B------:R-:W-:Y:S01]  /*1b6d90*/  LOP3.LUT R3, R3, 0xffbfffff, RZ, 0xc0, !PT ;  /* 0xffbfffff03037812 */ /* 0x000fe200078ec0ff */
[----:B------:R-:W0:Y:S03]  /*1b6da0*/  LDCU UR75, c[0x0][0x398] ;  /* 0x00007300ff4b77ac */ /* 0x000e260008000800 */
[----:B------:R-:W-:-:S02]  /*1b6db0*/  @P2 LOP3.LUT R3, R3, 0x400000, RZ, 0xfc, !PT ;  /* 0x0040000003032812 */ /* 0x000fc400078efcff */
        /* <DEDUP_REMOVED lines=12> */
[----:B------:R-:W0:Y:S01]  /*1b6e80*/  LDCU UR74, c[0x0][0x398] ;  /* 0x00007300ff4a77ac */ /* 0x000e220008000800 */
[----:B------:R-:W1:Y:S07]  /*1b6e90*/  LDCU UR72, c[0x0][0x398] ;  /* 0x00007300ff4877ac */ /* 0x000e6e0008000800 */
[----:B------:R-:W-:Y:S01]  /*1b6ea0*/  @P3 LOP3.LUT R3, R3, 0x80000, RZ, 0xfc, !PT ;  /* 0x0008000003033812 */ /* 0x000fe200078efcff */
[----:B------:R-:W1:Y:S03]  /*1b6eb0*/  LDCU UR73, c[0x0][0x398] ;  /* 0x00007300ff4977ac */ /* 0x000e660008000800 */
        /* <DEDUP_REMOVED lines=15> */
[----:B------:R-:W0:Y:S07]  /*1b6fb0*/  LDCU UR69, c[0x0][0x398] ;  /* 0x00007300ff4577ac */ /* 0x000e2e0008000800 */
        /* <DEDUP_REMOVED lines=35> */
[----:B--2---:R-:W-:Y:S01]  /*1b71f0*/  LOP3.LUT R2, R2, 0x7fffffff, RZ, 0xc0, !PT ;  /* 0x7fffffff02027812 */ /* 0x004fe200078ec0ff */
[----:B------:R-:W2:Y:S06]  /*1b7200*/  LDCU UR65, c[0x0][0x398] ;  /* 0x00007300ff4177ac */ /* 0x000eac0008000800 */
        /* <DEDUP_REMOVED lines=27> */
[----:B------:R-:W-:Y:S01]  /*1b73c0*/  ISETP.GE.AND P0, PT, R0, UR7, PT ;  /* 0x0000000700007c0c */ /* 0x000fe2000bf06270 */
[----:B------:R-:W-:Y:S01]  /*1b73d0*/  VIADD R0, R12, 0x1a0 ;  /* 0x000001a00c007836 */ /* 0x000fe20000000000 */
[----:B------:R-:W0:Y:S02]  /*1b73e0*/  LDCU.64 UR6, c[0x0][0x398] ;  /* 0x00007300ff0677ac */ /* 0x000e240008000a00 */
[----:B------:R-:W-:Y:S02]  /*1b73f0*/  ISETP.LT.AND P3, PT, R13, UR53, !P0 ;  /* 0x000000350d007c0c */ /* 0x000fe4000c761270 */
[----:B------:R-:W-:Y:S01]  /*1b7400*/  ISETP.LT.AND P2, PT, R15, UR52, !P0 ;  /* 0x000000340f007c0c */ /* 0x000fe2000c741270 */
[----:B------:R1:W-:Y:S01]  /*1b7410*/  STL [R1+0x8c], R3 ;  /* 0x00008c0301007387 */ /* 0x0003e20000100800 */
[----:B------:R-:W-:Y:S01]  /*1b7420*/  ISETP.LT.AND P1, PT, R14, UR60, !P0 ;  /* 0x0000003c0e007c0c */ /* 0x000fe2000c721270 */
[----:B------:R-:W0:Y:S01]  /*1b7430*/  LDCU UR60, c[0x0][0x398] ;  /* 0x00007300ff3c77ac */ /* 0x000e220008000800 */
[----:B------:R-:W0:Y:S07]  /*1b7440*/  LDCU UR53, c[0x0][0x398] ;  /* 0x00007300ff3577ac */ /* 0x000e2e0008000800 */
[----:B------:R-:W-:Y:S01]  /*1b7450*/  @P3 LOP3.LUT R2, R2, 0x80000000, RZ, 0xfc, !PT ;  /* 0x8000000002023812 */ /* 0x000fe200078efcff */
[----:B-1----:R-:W2:Y:S01]  /*1b7460*/  LDL.LU R3, [R1+0x80] ;  /* 0x0000800001037983 */ /* 0x002ea20000300800 */
[----:B------:R-:W1:Y:S02]  /*1b7470*/  LDCU UR52, c[0x0][0x398] ;  /* 0x00007300ff3477ac */ /* 0x000e640008000800 */
        /* <DEDUP_REMOVED lines=20> */
[----:B0-----:R-:W-:Y:S01]  /*1b75c0*/  ISETP.LT.AND P0, PT, R17, UR6, !P0 ;  /* 0x0000000611007c0c */ /* 0x001fe2000c701270 */
[----:B------:R-:W0:Y:S01]  /*1b75d0*/  LDCU UR6, c[0x0][0x398] ;  /* 0x00007300ff0677ac */ /* 0x000e220008000800 */
        /* <DEDUP_REMOVED lines=112> */
[----:B--2---:R-:W-:Y:S01]  /*1b7ce0*/  LOP3.LUT R3, R3, 0x7fffffff, RZ, 0xc0, !PT ;  /* 0x7fffffff03037812 */ /* 0x004fe200078ec0ff */
[----:B------:R-:W-:Y:S01]  /*1b7cf0*/  VIADD R0, R12, 0x198 ;  /* 0x000001980c007836 */ /* 0x000fe20000000000 */
[----:B------:R-:W-:Y:S01]  /*1b7d00*/  ISETP.LT.AND P3, PT, R13, UR54, !P0 ;  /* 0x000000360d007c0c */ /* 0x000fe2000c761270 */
[----:B------:R2:W-:Y:S01]  /*1b7d10*/  STL [R1+0x88], R2 ;  /* 0x0000880201007387 */ /* 0x0005e20000100800 */
[----:B------:R-:W-:Y:S01]  /*1b7d20*/  ISETP.LT.AND P2, PT, R15, UR43, !P0 ;  /* 0x0000002b0f007c0c */ /* 0x000fe2000c741270 */
[----:B------:R-:W0:Y:S01]  /*1b7d30*/  LDCU.64 UR20, c[0x0][0x398] ;  /* 0x00007300ff1477ac */ /* 0x000e220008000a00 */
[----:B------:R-:W-:Y:S01]  /*1b7d40*/  ISETP.LT.AND P1, PT, R14, UR42, !P0 ;  /* 0x0000002a0e007c0c */ /* 0x000fe2000c721270 */
[----:B------:R-:W0:Y:S08]  /*1b7d50*/  LDCU UR54, c[0x0][0x3b8] ;  /* 0x00007700ff3677ac */ /* 0x000e300008000800 */
[----:B------:R-:W-:Y:S01]  /*1b7d60*/  @P3 LOP3.LUT R3, R3, 0x80000000, RZ, 0xfc, !PT ;  /* 0x8000000003033812 */ /* 0x000fe200078efcff */
[----:B--2---:R-:W2:Y:S01]  /*1b7d70*/  LDL.LU R2, [R1+0x7c] ;  /* 0x00007c0001027983 */ /* 0x004ea20000300800 */
[----:B------:R-:W1:Y:S02]  /*1b7d80*/  LDCU.64 UR42, c[0x0][0x398] ;  /* 0x00007300ff2a77ac */ /* 0x000e640008000a00 */
[----:B------:R-:W-:Y:S01]  /*1b7d90*/  LOP3.LUT R3, R3, 0xbfffffff, RZ, 0xc0, !PT ;  /* 0xbfffffff03037812 */ /* 0x000fe200078ec0ff */
[----:B------:R-:W2:Y:S03]  /*1b7da0*/  LDL.LU R9, [R1+0x78] ;  /* 0x0000780001097983 */ /* 0x000ea60000300800 */
[----:B------:R-:W-:-:S02]  /*1b7db0*/  @P2 LOP3.LUT R3, R3, 0x40000000, RZ, 0xfc, !PT ;  /* 0x4000000003032812 */ /* 0x000fc400078efcff */
[----:B0-----:R-:W-:Y:S01]  /*1b7dc0*/  ISETP.LT.AND P0, PT, R17, UR22, !P0 ;  /* 0x0000001611007c0c */ /* 0x001fe2000c701270 */
[C---:B------:R-:W-:Y:S01]  /*1b7dd0*/  VIADD R4, R12.reuse, 0x180 ;  /* 0x000001800c047836 */ /* 0x040fe20000000000 */
[----:B------:R-:W-:Y:S01]  /*1b7de0*/  LOP3.LUT R3, R3, 0xdfffffff, RZ, 0xc0, !PT ;  /* 0xdfffffff03037812 */ /* 0x000fe200078ec0ff */
[----:B------:R-:W-:Y:S01]  /*1b7df0*/  VIADD R5, R12, 0x17f ;  /* 0x0000017f0c057836 */ /* 0x000fe20000000000 */
[----:B------:R-:W0:Y:S02]  /*1b7e00*/  LDCU UR22, c[0x0][0x398] ;  /* 0x00007300ff1677ac */ /* 0x000e240008000800 */
        /* <DEDUP_REMOVED lines=11> */
[----:B------:R-:W-:-:S04]  /*1b7ec0*/  @P3 LOP3.LUT R3, R3, 0x8000000, RZ, 0xfc, !PT ;  /* 0x0800000003033812 */ /* 0x000fc800078efcff */
[----:B------:R-:W-:-:S04]  /*1b7ed0*/  LOP3.LUT R3, R3, 0xfbffffff, RZ, 0xc0, !PT ;  /* 0xfbffffff03037812 */ /* 0x000fc800078ec0ff */
[----:B------:R-:W-:Y:S02]  /*1b7ee0*/  @P2 LOP3.LUT R3, R3, 0x4000000, RZ, 0xfc, !PT ;  /* 0x0400000003032812 */ /* 0x000fe400078efcff */
[----:B------:R-:W-:Y:S01]  /*1b7ef0*/  ISETP.LT.AND P0, PT, R17, UR20, !P0 ;  /* 0x0000001411007c0c */ /* 0x000fe2000c701270 */
        /* <DEDUP_REMOVED lines=15> */
[----:B------:R-:W1:Y:S07]  /*1b7ff0*/  LDCU.64 UR10, c[0x0][0x398] ;  /* 0x00007300ff0a77ac */ /* 0x000e6e0008000a00 */
[----:B------:R-:W-:Y:S01]  /*1b8000*/  @P3 LOP3.LUT R3, R3, 0x800000, RZ, 0xfc, !PT ;  /* 0x0080000003033812 */ /* 0x000fe200078efcff */
[----:B------:R-:W1:Y:S03]  /*1b8010*/  LDCU UR69, c[0x0][0x398] ;  /* 0x00007300ff4577ac */ /* 0x000e660008000800 */
[----:B------:R-:W-:-:S04]  /*1b8020*/  LOP3.LUT R3, R3, 0xffbfffff, RZ, 0xc0, !PT ;  /* 0xffbfffff03037812 */ /* 0x000fc800078ec0ff */
[----:B------:R-:W-:Y:S02]  /*1b8030*/  @P2 LOP3.LUT R3, R3, 0x400000, RZ, 0xfc, !PT ;  /* 0x0040000003032812 */ /* 0x000fe400078efcff */
[----:B0-----:R-:W-:Y:S01]  /*1b8040*/  ISETP.LT.AND P0, PT, R17, UR18, !P0 ;  /* 0x0000001211007c0c */ /* 0x001fe2000c701270 */
[----:B------:R-:W-:Y:S01]  /*1b8050*/  VIADD R8, R12, 0x17b ;  /* 0x0000017b0c087836 */ /* 0x000fe20000000000 */
[----:B------:R-:W-:Y:S01]  /*1b8060*/  LOP3.LUT R3, R3, 0xffdfffff, RZ, 0xc0, !PT ;  /* 0xffdfffff03037812 */ /* 0x000fe200078ec0ff */
[----:B------:R-:W0:Y:S03]  /*1b8070*/  LDCU UR18, c[0x0][0x398] ;  /* 0x00007300ff1277ac */ /* 0x000e260008000800 */
        /* <DEDUP_REMOVED lines=9> */
[----:B-1----:R-:W-:Y:S01]  /*1b8110*/  ISETP.LT.AND P1, PT, R14, UR69, !P0 ;  /* 0x000000450e007c0c */ /* 0x002fe2000c721270 */
[----:B------:R-:W1:Y:S01]  /*1b8120*/  LDCU UR69, c[0x0][0x398] ;  /* 0x00007300ff4577ac */ /* 0x000e620008000800 */
        /* <DEDUP_REMOVED lines=13> */
[----:B-1----:R-:W-:Y:S01]  /*1b8200*/  ISETP.LT.AND P3, PT, R13, UR69, !P0 ;  /* 0x000000450d007c0c */ /* 0x002fe2000c761270 */
[----:B------:R-:W1:Y:S01]  /*1b8210*/  LDCU UR69, c[0x0][0x398] ;  /* 0x00007300ff4577ac */ /* 0x000e620008000800 */
[----:B------:R-:W-:Y:S02]  /*1b8220*/  ISETP.LT.AND P2, PT, R15, UR17, !P0 ;  /* 0x000000110f007c0c */ /* 0x000fe4000c741270 */
[----:B----4-:R-:W-:Y:S01]  /*1b8230*/  ISETP.LT.AND P1, PT, R14, UR24, !P0 ;  /* 0x000000180e007c0c */ /* 0x010fe2000c721270 */
[----:B------:R-:W4:Y:S01]  /*1b8240*/  LDCU UR24, c[0x0][0x398] ;  /* 0x00007300ff1877ac */ /* 0x000f220008000800 */
[----:B------:R-:W0:Y:S07]  /*1b8250*/  LDCU UR23, c[0x0][0x398] ;  /* 0x00007300ff1777ac */ /* 0x000e2e0008000800 */
[----:B------:R-:W-:Y:S01]  /*1b8260*/  @P3 LOP3.LUT R3, R3, 0x8000, RZ, 0xfc, !PT ;  /* 0x0000800003033812 */ /* 0x000fe200078efcff */
[----:B------:R-:W0:Y:S03]  /*1b8270*/  LDCU UR17, c[0x0][0x398] ;  /* 0x00007300ff1177ac */ /* 0x000e260008000800 */
[----:B------:R-:W-:-:S04]  /*1b8280*/  LOP3.LUT R3, R3, 0xffffbfff, RZ, 0xc0, !PT ;  /* 0xffffbfff03037812 */ /* 0x000fc800078ec0ff */
[----:B------:R-:W-:Y:S02]  /*1b8290*/  @P2 LOP3.LUT R3, R3, 0x4000, RZ, 0xfc, !PT ;  /* 0x0000400003032812 */ /* 0x000fe400078efcff */
[----:B------:R-:W-:Y:S01]  /*1b82a0*/  ISETP.LT.AND P0, PT, R17, UR25, !P0 ;  /* 0x0000001911007c0c */ /* 0x000fe2000c701270 */
        /* <DEDUP_REMOVED lines=8> */
[----:B0-----:R-:W-:Y:S01]  /*1b8330*/  ISETP.LT.AND P3, PT, R14, UR8, !P0 ;  /* 0x000000080e007c0c */ /* 0x001fe2000c761270 */
[----:B------:R-:W0:Y:S01]  /*1b8340*/  LDCU UR21, c[0x0][0x398] ;  /* 0x00007300ff1577ac */ /* 0x000e220008000800 */
[----:B------:R-:W-:Y:S02]  /*1b8350*/  ISETP.LT.AND P2, PT, R13, UR70, !P0 ;  /* 0x000000460d007c0c */ /* 0x000fe4000c741270 */
[----:B-1----:R-:W-:Y:S01]  /*1b8360*/  ISETP.LT.AND P1, PT, R15, UR69, !P0 ;  /* 0x000000450f007c0c */ /* 0x002fe2000c721270 */
[----:B------:R-:W1:Y:S08]  /*1b8370*/  LDCU UR70, c[0x0][0x398] ;  /* 0x00007300ff4677ac */ /* 0x000e700008000800 */
        /* <DEDUP_REMOVED lines=29> */
[----:B------:R-:W-:Y:S01]  /*1b8550*/  ISETP.GE.AND P0, PT, R0, UR11, PT ;  /* 0x0000000b00007c0c */ /* 0x000fe2000bf06270 */
[----:B------:R-:W1:Y:S03]  /*1b8560*/  LDCU.64 UR10, c[0x0][0x398] ;  /* 0x00007300ff0a77ac */ /* 0x000e660008000a00 */
[----:B0-----:R-:W-:Y:S02]  /*1b8570*/  ISETP.LT.AND P3, PT, R13, UR59, !P0 ;  /* 0x0000003b0d007c0c */ /* 0x001fe4000c761270 */
[----:B------:R-:W-:Y:S01]  /*1b8580*/  LOP3.LUT R3, R3, 0xfffffff7, RZ, 0xc0, !PT ;  /* 0xfffffff703037812 */ /* 0x000fe200078ec0ff */
[----:B------:R-:W-:Y:S01]  /*1b8590*/  VIADD R0, R12, 0x191 ;  /* 0x000001910c007836 */ /* 0x000fe20000000000 */
[----:B------:R-:W-:Y:S01]  /*1b85a0*/  ISETP.LT.AND P2, PT, R15, UR58, !P0 ;  /* 0x0000003a0f007c0c */ /* 0x000fe2000c741270 */
[----:B------:R-:W0:Y:S01]  /*1b85b0*/  LDCU UR59, c[0x0][0x3b8] ;  /* 0x00007700ff3b77ac */ /* 0x000e220008000800 */
[----:B------:R-:W-:-:S07]  /*1b85c0*/  ISETP.LT.AND P1, PT, R14, UR77, !P0 ;  /* 0x0000004d0e007c0c */ /* 0x000fce000c721270 */
[----:B------:R-:W-:Y:S01]  /*1b85d0*/  @P3 LOP3.LUT R3, R3, 0x8, RZ, 0xfc, !PT ;  /* 0x0000000803033812 */ /* 0x000fe200078efcff */
[----:B------:R-:W0:Y:S03]  /*1b85e0*/  LDCU UR58, c[0x0][0x3b8] ;  /* 0x00007700ff3a77ac */ /* 0x000e260008000800 */
[----:B------:R-:W-:Y:S01]  /*1b85f0*/  LOP3.LUT R3, R3, 0xfffffffb, RZ, 0xc0, !PT ;  /* 0xfffffffb03037812 */ /* 0x000fe200078ec0ff */
[----:B------:R-:W0:Y:S03]  /*1b8600*/  LDCU UR77, c[0x0][0x398] ;  /* 0x00007300ff4d77ac */ /* 0x000e260008000800 */
        /* <DEDUP_REMOVED lines=8> */
[----:B------:R-:W0:Y:S03]  /*1b8690*/  LDCU.64 UR8, c[0x0][0x398] ;  /* 0x00007300ff0877ac */ /* 0x000e260008000a00 */
[----:B-1----:R-:W-:Y:S02]  /*1b86a0*/  ISETP.LT.AND P3, PT, R13, UR10, !P0 ;  /* 0x0000000a0d007c0c */ /* 0x002fe4000c761270 */
[----:B--2---:R-:W-:Y:S01]  /*1b86b0*/  LOP3.LUT R2, R2, 0x7fffffff, RZ, 0xc0, !PT ;  /* 0x7fffffff02027812 */ /* 0x004fe200078ec0ff */
[----:B------:R-:W-:Y:S01]  /*1b86c0*/  VIADD R0, R12, 0x190 ;  /* 0x000001900c007836 */ /* 0x000fe20000000000 */
[----:B------:R-:W-:-:S02]  /*1b86d0*/  ISETP.LT.AND P2, PT, R15, UR76, !P0 ;  /* 0x0000004c0f007c0c */ /* 0x000fc4000c741270 */
[----:B------:R-:W-:Y:S01]  /*1b86e0*/  LOP3.LUT R9, R9, 0x7fffffff, RZ, 0xc0, !PT ;  /* 0x7fffffff09097812 */ /* 0x000fe200078ec0ff */
[----:B------:R-:W-:Y:S01]  /*1b86f0*/  STL [R1+0x80], R3 ;  /* 0x0000800301007387 */ /* 0x000fe20000100800 */
[----:B------:R-:W-:Y:S01]  /*1b8700*/  ISETP.LT.AND P1, PT, R14, UR75, !P0 ;  /* 0x0000004b0e007c0c */ /* 0x000fe2000c721270 */
[----:B------:R-:W1:Y:S04]  /*1b8710*/  LDCU UR75, c[0x0][0x398] ;  /* 0x00007300ff4b77ac */ /* 0x000e680008000800 */
[----:B------:R-:W-:Y:S01]  /*1b8720*/  @P3 LOP3.LUT R2, R2, 0x80000000, RZ, 0xfc, !PT ;  /* 0x8000000002023812 */ /* 0x000fe200078efcff */
[----:B------:R-:W2:Y:S03]  /*1b8730*/  LDCU UR76, c[0x0][0x398] ;  /* 0x00007300ff4c77ac */ /* 0x000ea60008000800 */
[----:B------:R-:W-:Y:S01]  /*1b8740*/  LOP3.LUT R2, R2, 0xbfffffff, RZ, 0xc0, !PT ;  /* 0xbfffffff02027812 */ /* 0x000fe200078ec0ff */
[----:B------:R-:W0:Y:S03]  /*1b8750*/  LDCU UR10, c[0x0][0x398] ;  /* 0x00007300ff0a77ac */ /* 0x000e260008000800 */
[----:B------:R-:W-:-:S02]  /*1b8760*/  @P2 LOP3.LUT R2, R2, 0x40000000, RZ, 0xfc, !PT ;  /* 0x4000000002022812 */ /* 0x000fc400078efcff */
        /* <DEDUP_REMOVED lines=12> */
[----:B------:R-:W-:Y:S01]  /*1b8830*/  ISETP.LT.AND P1, PT, R14, UR73, !P0 ;  /* 0x000000490e007c0c */ /* 0x000fe2000c721270 */
[----:B------:R-:W-:Y:S01]  /*1b8840*/  VIADD R10, R12, 0x178 ;  /* 0x000001780c0a7836 */ /* 0x000fe20000000000 */
[----:B------:R-:W0:Y:S07]  /*1b8850*/  LDCU UR8, c[0x0][0x398] ;  /* 0x00007300ff0877ac */ /* 0x000e2e0008000800 */
[----:B------:R-:W-:-:S04]  /*1b8860*/  @P3 LOP3.LUT R2, R2, 0x8000000, RZ, 0xfc, !PT ;  /* 0x0800000002023812 */ /* 0x000fc800078efcff */
        /* <DEDUP_REMOVED lines=15> */
[----:B------:R-:W-:Y:S01]  /*1b8960*/  VIADD R11, R12, 0x1ac ;  /* 0x000001ac0c0b7836 */ /* 0x000fe20000000000 */
[----:B------:R-:W0:Y:S07]  /*1b8970*/  LDCU UR26, c[0x0][0x398] ;  /* 0x00007300ff1a77ac */ /* 0x000e2e0008000800 */
[----:B------:R-:W-:Y:S01]  /*1b8980*/  @P3 LOP3.LUT R2, R2, 0x800000, RZ, 0xfc, !PT ;  /* 0x0080000002023812 */ /* 0x000fe200078efcff */
[----:B------:R-:W0:Y:S03]  /*1b8990*/  LDCU UR68, c[0x0][0x3b8] ;  /* 0x00007700ff4477ac */ /* 0x000e260008000800 */
[----:B------:R-:W-:-:S04]  /*1b89a0*/  LOP3.LUT R2, R2, 0xffbfffff, RZ, 0xc0, !PT ;  /* 0xffbfffff02027812 */ /* 0x000fc800078ec0ff */
[----:B------:R-:W-:Y:S02]  /*1b89b0*/  @P2 LOP3.LUT R2, R2, 0x400000, RZ, 0xfc, !PT ;  /* 0x0040000002022812 */ /* 0x000fe400078efcff */
[----:B------:R-:W-:Y:S01]  /*1b89c0*/  ISETP.LT.AND P0, PT, R17, UR40, !P0 ;  /* 0x0000002811007c0c */ /* 0x000fe2000c701270 */
[----:B------:R-:W0:Y:S01]  /*1b89d0*/  LDCU.64 UR40, c[0x0][0x398] ;  /* 0x00007300ff2877ac */ /* 0x000e220008000a00 */
        /* <DEDUP_REMOVED lines=11> */
[----:B------:R-:W0:Y:S08]  /*1b8a90*/  LDCU UR66, c[0x0][0x3b8] ;  /* 0x00007700ff4277ac */ /* 0x000e300008000800 */
        /* <DEDUP_REMOVED lines=13> */
[----:B------:R-:W-:Y:S02]  /*1b8b70*/  ISETP.LT.AND P2, PT, R15, UR65, !P0 ;  /* 0x000000410f007c0c */ /* 0x000fe4000c741270 */
[----:B------:R-:W-:Y:S01]  /*1b8b80*/  LOP3.LUT R2, R2, 0xffff7fff, RZ, 0xc0, !PT ;  /* 0xffff7fff02027812 */ /* 0x000fe200078ec0ff */
[----:B------:R-:W-:Y:S01]  /*1b8b90*/  VIADD R0, R12, 0x18c ;  /* 0x0000018c0c007836 */ /* 0x000fe20000000000 */
[----:B------:R-:W-:Y:S01]  /*1b8ba0*/  ISETP.LT.AND P1, PT, R14, UR64, !P0 ;  /* 0x000000400e007c0c */ /* 0x000fe2000c721270 */
[----:B------:R-:W0:Y:S01]  /*1b8bb0*/  LDCU UR64, c[0x0][0x3b8] ;  /* 0x00007700ff4077ac */ /* 0x000e220008000800 */
[----:B------:R-:W-:Y:S01]  /*1b8bc0*/  LOP3.LUT R29, R29, 0xff7fffff, RZ, 0xc0, !PT ;  /* 0xff7fffff1d1d7812 */ /* 0x000fe200078ec0ff */
[----:B------:R-:W0:Y:S04]  /*1b8bd0*/  LDCU UR65, c[0x0][0x3b8] ;  /* 0x00007700ff4177ac */ /* 0x000e280008000800 */
        /* <DEDUP_REMOVED lines=12> */
[----:B------:R-:W-:Y:S02]  /*1b8ca0*/  ISETP.LT.AND P2, PT, R15, UR62, !P0 ;  /* 0x0000003e0f007c0c */ /* 0x000fe4000c741270 */
[----:B------:R-:W-:Y:S01]  /*1b8cb0*/  LOP3.LUT R2, R2, 0xfffff7ff, RZ, 0xc0, !PT ;  /* 0xfffff7ff02027812 */ /* 0x000fe200078ec0ff */
[----:B------:R-:W-:Y:S01]  /*1b8cc0*/  VIADD R0, R12, 0x18b ;  /* 0x0000018b0c007836 */ /* 0x000fe20000000000 */
[----:B------:R-:W-:Y:S01]  /*1b8cd0*/  ISETP.LT.AND P1, PT, R14, UR61, !P0 ;  /* 0x0000003d0e007c0c */ /* 0x000fe2000c721270 */
[----:B------:R-:W1:Y:S01]  /*1b8ce0*/  LDCU UR61, c[0x0][0x3b8] ;  /* 0x00007700ff3d77ac */ /* 0x000e620008000800 */
[----:B------:R-:W0:Y:S05]  /*1b8cf0*/  LDCU UR62, c[0x0][0x3b8] ;  /* 0x00007700ff3e77ac */ /* 0x000e2a0008000800 */
        /* <DEDUP_REMOVED lines=47> */
[----:B0-----:R-:W-:Y:S01]  /*1b8ff0*/  ISETP.LT.AND P3, PT, R13, UR40, !P0 ;  /* 0x000000280d007c0c */ /* 0x001fe2000c761270 */
[----:B------:R-:W-:Y:S01]  /*1b9000*/  VIADD R0, R12, 0x188 ;  /* 0x000001880c007836 */ /* 0x000fe20000000000 */
[----:B------:R-:W-:Y:S01]  /*1b9010*/  ISETP.LT.AND P2, PT, R15, UR45, !P0 ;  /* 0x0000002d0f007c0c */ /* 0x000fe2000c741270 */
[----:B------:R0:W-:Y:S01]  /*1b9020*/  STL [R1+0x7c], R2 ;  /* 0x00007c0201007387 */ /* 0x0001e20000100800 */
[----:B------:R-:W-:Y:S01]  /*1b9030*/  ISETP.LT.AND P1, PT, R14, UR46, !P0 ;  /* 0x0000002e0e007c0c */ /* 0x000fe2000c721270 */
[----:B------:R-:W1:Y:S01]  /*1b9040*/  LDCU UR45, c[0x0][0x3b8] ;  /* 0x00007700ff2d77ac */ /* 0x000e620008000800 */
[----:B------:R-:W1:Y:S07]  /*1b9050*/  LDCU UR40, c[0x0][0x3b8] ;  /* 0x00007700ff2877ac */ /* 0x000e6e0008000800 */
[----:B------:R-:W-:Y:S01]  /*1b9060*/  @P3 LOP3.LUT R9, R9, 0x80000000, RZ, 0xfc, !PT ;  /* 0x8000000009093812 */ /* 0x000fe200078efcff */
[----:B0-----:R-:W-:Y:S01]  /*1b9070*/  IMAD R2, R12, UR56, RZ ;  /* 0x000000380c027c24 */ /* 0x001fe2000f8e02ff */
[----:B------:R-:W-:Y:S01]  /*1b9080*/  ISETP.LT.AND P0, PT, R17, UR47, !P0 ;  /* 0x0000002f11007c0c */ /* 0x000fe2000c701270 */
[----:B------:R-:W0:Y:S01]  /*1b9090*/  LDCU UR46, c[0x0][0x3b8] ;  /* 0x00007700ff2e77ac */ /* 0x000e220008000800 */
[----:B------:R-:W-:-:S02]  /*1b90a0*/  LOP3.LUT R9, R9, 0xbfffffff, RZ, 0xc0, !PT ;  /* 0xbfffffff09097812 */ /* 0x000fc400078ec0ff */
[----:B------:R-:W-:Y:S01]  /*1b90b0*/  STL [R1+0x53c], R2 ;  /* 0x00053c0201007387 */ /* 0x000fe20000100800 */
[----:B------:R-:W0:Y:S01]  /*1b90c0*/  LDCU UR47, c[0x0][0x3b8] ;  /* 0x00007700ff2f77ac */ /* 0x000e220008000800 */
[----:B------:R-:W-:Y:S01]  /*1b90d0*/  @P2 LOP3.LUT R9, R9, 0x40000000, RZ, 0xfc, !PT ;  /* 0x4000000009092812 */ /* 0x000fe200078efcff */
[----:B------:R-:W0:Y:S03]  /*1b90e0*/  LDCU UR56, c[0x0][0x3b8] ;  /* 0x00007700ff3877ac */ /* 0x000e260008000800 */
        /* <DEDUP_REMOVED lines=22> */
[----:B------:R-:W-:Y:S01]  /*1b9250*/  ISETP.GE.AND P0, PT, R0, UR43, PT ;  /* 0x0000002b00007c0c */ /* 0x000fe2000bf06270 */
[----:B------:R-:W-:Y:S01]  /*1b9260*/  VIADD R0, R2, UR54 ;  /* 0x0000003602007c36 */ /* 0x000fe20008000000 */
[----:B------:R-:W1:Y:S04]  /*1b9270*/  LDCU UR43, c[0x0][0x3b8] ;  /* 0x00007700ff2b77ac */ /* 0x000e680008000800 */
[----:B------:R0:W-:Y:S01]  /*1b9280*/  STL [R1+0x530], R0 ;  /* 0x0005300001007387 */ /* 0x0001e20000100800 */
[----:B------:R-:W-:Y:S01]  /*1b9290*/  ISETP.LT.AND P2, PT, R15, UR6, !P0 ;  /* 0x000000060f007c0c */ /* 0x000fe2000c741270 */
[----:B------:R-:W1:Y:S01]  /*1b92a0*/  LDCU UR6, c[0x0][0x3b8] ;  /* 0x00007700ff0677ac */ /* 0x000e620008000800 */
[----:B------:R-:W-:Y:S01]  /*1b92b0*/  ISETP.LT.AND P1, PT, R14, UR7, !P0 ;  /* 0x000000070e007c0c */ /* 0x000fe2000c721270 */
[----:B------:R-:W1:Y:S01]  /*1b92c0*/  LDCU UR7, c[0x0][0x3b8] ;  /* 0x00007700ff0777ac */ /* 0x000e620008000800 */
[----:B0-----:R-:W-:Y:S01]  /*1b92d0*/  VIADD R0, R0, UR55 ;  /* 0x0000003700007c36 */ /* 0x001fe20008000000 */
[----:B------:R-:W-:Y:S01]  /*1b92e0*/  ISETP.LT.AND P3, PT, R13, UR38, !P0 ;  /* 0x000000260d007c0c */ /* 0x000fe2000c761270 */
[----:B------:R-:W0:Y:S03]  /*1b92f0*/  LDCU UR38, c[0x0][0x3b8] ;  /* 0x00007700ff2677ac */ /* 0x000e260008000800 */
[----:B------:R1:W-:Y:S01]  /*1b9300*/  STL [R1+0x528], R0 ;  /* 0x0005280001007387 */ /* 0x0003e20000100800 */
[----:B------:R-:W0:Y:S01]  /*1b9310*/  LDCU UR54, c[0x0][0x3b8] ;  /* 0x00007700ff3677ac */ /* 0x000e220008000800 */
[----:B------:R-:W0:Y:S01]  /*1b9320*/  LDCU UR55, c[0x0][0x3b8] ;  /* 0x00007700ff3777ac */ /* 0x000e220008000800 */
[----:B-1----:R-:W-:Y:S01]  /*1b9330*/  VIADD R0, R0, UR59 ;  /* 0x0000003b00007c36 */ /* 0x002fe20008000000 */
[----:B------:R-:W-:Y:S01]  /*1b9340*/  ISETP.LT.AND P0, PT, R17, UR34, !P0 ;  /* 0x0000002211007c0c */ /* 0x000fe2000c701270 */
[----:B------:R-:W1:Y:S03]  /*1b9350*/  LDCU UR34, c[0x0][0x3b8] ;  /* 0x00007700ff2277ac */ /* 0x000e660008000800 */
[----:B------:R0:W-:Y:S01]  /*1b9360*/  STL [R1+0x294], R0 ;  /* 0x0002940001007387 */ /* 0x0001e20000100800 */
[----:B------:R-:W1:Y:S01]  /*1b9370*/  LDCU UR59, c[0x0][0x3b8] ;  /* 0x00007700ff3b77ac */ /* 0x000e620008000800 */
[----:B0-----:R-:W-:Y:S01]  /*1b9380*/  VIADD R0, R0, UR58 ;  /* 0x0000003a00007c36 */ /* 0x001fe20008000000 */
[----:B------:R-:W0:Y:S04]  /*1b9390*/  LDCU UR58, c[0x0][0x3b8] ;  /* 0x00007700ff3a77ac */ /* 0x000e280008000800 */
[----:B------:R1:W-:Y:S02]  /*1b93a0*/  STL [R1+0x290], R0 ;  /* 0x0002900001007387 */ /* 0x0003e40000100800 */
[----:B-1----:R-:W-:Y:S01]  /*1b93b0*/  VIADD R0, R0, UR57 ;  /* 0x0000003900007c36 */ /* 0x002fe20008000000 */
[----:B------:R-:W1:Y:S04]  /*1b93c0*/  LDCU UR57, c[0x0][0x3b8] ;  /* 0x00007700ff3977ac */ /* 0x000e680008000800 */
[----:B------:R0:W-:Y:S02]  /*1b93d0*/  STL [R1+0x27c], R0 ;  /* 0x00027c0001007387 */ /* 0x0001e40000100800 */
        /* <DEDUP_REMOVED lines=304> */
[----:B------:R-:W-:Y:S01]  /*1ba6e0*/  LOP3.LUT R9, R9, 0xff7fffff, RZ, 0xc0, !PT ;  /* 0xff7fffff09097812 */ /* 0x000fe200078ec0ff */
[----:B------:R-:W1:Y:S03]  /*1ba6f0*/  LDCU UR45, c[0x0][0x3b8] ;  /* 0x00007700ff2d77ac */ /* 0x000e660008000800 */
[----:B------:R0:W-:Y:S02]  /*1ba700*/  STL [R1+0xb4], R0 ;  /* 0x0000b40001007387 */ /* 0x0001e40000100800 */
[----:B0-----:R-:W-:Y:S01]  /*1ba710*/  VIADD R0, R0, UR46 ;  /* 0x0000002e00007c36 */ /* 0x001fe20008000000 */
[----:B------:R-:W-:Y:S01]  /*1ba720*/  @P3 LOP3.LUT R9, R9, 0x800000, RZ, 0xfc, !PT ;  /* 0x0080000009093812 */ /* 0x000fe200078efcff */
[----:B------:R-:W0:Y:S03]  /*1ba730*/  LDCU UR46, c[0x0][0x3b8] ;  /* 0x00007700ff2e77ac */ /* 0x000e260008000800 */
        /* <DEDUP_REMOVED lines=23> */
[----:B------:R-:W-:Y:S01]  /*1ba8b0*/  @P1 LOP3.LUT R9, R9, 0x200000, RZ, 0xfc, !PT ;  /* 0x0020000009091812 */ /* 0x000fe200078efcff */
[----:B------:R-:W1:Y:S03]  /*1ba8c0*/  LDCU UR34, c[0x0][0x3b8] ;  /* 0x00007700ff2277ac */ /* 0x000e660008000800 */
        /* <DEDUP_REMOVED lines=15> */
[----:B0-----:R-:W-:-:S05]  /*1ba9c0*/  VIADD R0, R0, UR53 ;  /* 0x0000003500007c36 */ /* 0x001fca0008000000 */
[----:B------:R0:W-:Y:S02]  /*1ba9d0*/  STL [R1+0x5c], R0 ;  /* 0x00005c0001007387 */ /* 0x0001e40000100800 */
[----:B0-----:R-:W-:Y:S01]  /*1ba9e0*/  VIADD R0, R0, UR52 ;  /* 0x0000003400007c36 */ /* 0x001fe20008000000 */
[----:B------:R-:W-:Y:S01]  /*1ba9f0*/  LOP3.LUT R9, R9, 0xfff7ffff, RZ, 0xc0, !PT ;  /* 0xfff7ffff09097812 */ /* 0x000fe200078ec0ff */
[----:B------:R-:W0:Y:S03]  /*1baa00*/  LDCU.64 UR52, c[0x0][0x398] ;  /* 0x00007300ff3477ac */ /* 0x000e260008000a00 */
[----:B------:R1:W-:Y:S02]  /*1baa10*/  STL [R1+0x58], R0 ;  /* 0x0000580001007387 */ /* 0x0003e40000100800 */
[----:B-1----:R-:W-:-:S05]  /*1baa20*/  VIADD R0, R0, UR51 ;  /* 0x0000003300007c36 */ /* 0x002fca0008000000 */
        /* <DEDUP_REMOVED lines=10> */
[----:B0-----:R-:W-:-:S05]  /*1baad0*/  VIADD R0, R0, UR55 ;  /* 0x0000003700007c36 */ /* 0x001fca0008000000 */
[----:B------:R0:W-:Y:S02]  /*1baae0*/  STL [R1+0x44], R0 ;  /* 0x0000440001007387 */ /* 0x0001e40000100800 */
[----:B0-----:R-:W-:Y:S01]  /*1baaf0*/  VIADD R0, R0, UR56 ;  /* 0x0000003800007c36 */ /* 0x001fe20008000000 */
[----:B------:R-:W0:Y:S04]  /*1bab00*/  LDCU UR56, c[0x0][0x3b8] ;  /* 0x00007700ff3877ac */ /* 0x000e280008000800 */
[----:B------:R1:W-:Y:S02]  /*1bab10*/  STL [R1+0x40], R0 ;  /* 0x0000400001007387 */ /* 0x0003e40000100800 */
[----:B-1----:R-:W-:-:S05]  /*1bab20*/  VIADD R0, R0, UR57 ;  /* 0x0000003900007c36 */ /* 0x002fca0008000000 */
[----:B------:R1:W-:Y:S02]  /*1bab30*/  STL [R1+0x3c], R0 ;  /* 0x00003c0001007387 */ /* 0x0003e40000100800 */
[----:B-1----:R-:W-:Y:S01]  /*1bab40*/  VIADD R0, R0, UR58 ;  /* 0x0000003a00007c36 */ /* 0x002fe20008000000 */
[----:B------:R-:W1:Y:S04]  /*1bab50*/  LDCU UR58, c[0x0][0x3b8] ;  /* 0x00007700ff3a77ac */ /* 0x000e680008000800 */
[----:B------:R0:W-:Y:S02]  /*1bab60*/  STL [R1+0x38], R0 ;  /* 0x0000380001007387 */ /* 0x0001e40000100800 */
[----:B0-----:R-:W-:Y:S01]  /*1bab70*/  VIADD R0, R0, UR59 ;  /* 0x0000003b00007c36 */ /* 0x001fe20008000000 */
[----:B------:R-:W-:Y:S01]  /*1bab80*/  LOP3.LUT R29, R29, 0xfbffffff, RZ, 0xc0, !PT ;  /* 0xfbffffff1d1d7812 */ /* 0x000fe200078ec0ff */
[----:B------:R-:W0:Y:S03]  /*1bab90*/  LDCU UR59, c[0x0][0x3b8] ;  /* 0x00007700ff3b77ac */ /* 0x000e260008000800 */
[----:B------:R1:W-:Y:S02]  /*1baba0*/  STL [R1+0x34], R0 ;  /* 0x0000340001007387 */ /* 0x0003e40000100800 */
[----:B-1----:R-:W-:Y:S01]  /*1babb0*/  VIADD R0, R0, UR60 ;  /* 0x0000003c00007c36 */ /* 0x002fe20008000000 */
[----:B------:R-:W1:Y:S04]  /*1babc0*/  LDCU UR60, c[0x0][0x3b8] ;  /* 0x00007700ff3c77ac */ /* 0x000e680008000800 */
[----:B------:R0:W-:Y:S02]  /*1babd0*/  STL [R1+0x30], R0 ;  /* 0x0000300001007387 */ /* 0x0001e40000100800 */
[----:B0-----:R-:W-:-:S05]  /*1babe0*/  VIADD R0, R0, UR6 ;  /* 0x0000000600007c36 */ /* 0x001fca0008000000 */
[----:B------:R0:W-:Y:S02]  /*1babf0*/  STL [R1+0x2c], R0 ;  /* 0x00002c0001007387 */ /* 0x0001e40000100800 */
[----:B0-----:R-:W-:Y:S01]  /*1bac00*/  VIADD R0, R0, UR7 ;  /* 0x0000000700007c36 */ /* 0x001fe20008000000 */
[----:B------:R-:W0:Y:S04]  /*1bac10*/  LDCU.64 UR6, c[0x0][0x398] ;  /* 0x00007300ff0677ac */ /* 0x000e280008000a00 */
        /* <DEDUP_REMOVED lines=9> */
[----:B-1----:R-:W-:-:S04]  /*1bacb0*/  VIADD R0, R0, UR47 ;  /* 0x0000002f00007c36 */ /* 0x002fc80008000000 */
[----:B------:R-:W-:Y:S01]  /*1bacc0*/  VIADD R2, R0, UR63 ;  /* 0x0000003f00027c36 */ /* 0x000fe20008000000 */
[----:B------:R1:W-:Y:S01]  /*1bacd0*/  STL [R1+0x18], R0 ;  /* 0x0000180001007387 */ /* 0x0003e20000100800 */
[----:B------:R-:W0:Y:S03]  /*1bace0*/  LDCU UR63, c[0x0][0x3b8] ;  /* 0x00007700ff3f77ac */ /* 0x000e260008000800 */
[----:B------:R2:W-:Y:S01]  /*1bacf0*/  STL [R1+0x14], R2 ;  /* 0x0000140201007387 */ /* 0x0005e20000100800 */
[----:B-1----:R-:W-:Y:S02]  /*1bad00*/  VIADD R0, R12, 0x186 ;  /* 0x000001860c007836 */ /* 0x002fe40000000000 */
[----:B--2---:R-:W-:-:S03]  /*1bad10*/  VIADD R2, R2, UR46 ;  /* 0x0000002e02027c36 */ /* 0x004fc60008000000 */
[----:B------:R-:W-:Y:S01]  /*1bad20*/  ISETP.GE.AND P0, PT, R0, UR39, PT ;  /* 0x0000002700007c0c */ /* 0x000fe2000bf06270 */
[----:B------:R-:W1:Y:S01]  /*1bad30*/  LDCU.64 UR38, c[0x0][0x398] ;  /* 0x00007300ff2677ac */ /* 0x000e620008000a00 */
[----:B------:R-:W-:Y:S01]  /*1bad40*/  VIADD R0, R2, UR45 ;  /* 0x0000002d02007c36 */ /* 0x000fe20008000000 */
[----:B------:R2:W-:Y:S01]  /*1bad50*/  STL [R1+0x10], R2 ;  /* 0x0000100201007387 */ /* 0x0005e20000100800 */
[----:B------:R-:W0:Y:S02]  /*1bad60*/  LDCU.64 UR46, c[0x0][0x398] ;  /* 0x00007300ff2e77ac */ /* 0x000e240008000a00 */
[----:B--2---:R-:W-:Y:S01]  /*1bad70*/  VIADD R2, R0, UR35 ;  /* 0x0000002300027c36 */ /* 0x004fe20008000000 */
[----:B------:R-:W-:Y:S03]  /*1bad80*/  STL [R1+0xc], R0 ;  /* 0x00000c0001007387 */ /* 0x000fe60000100800 */
[----:B------:R-:W-:Y:S01]  /*1bad90*/  VIADD R3, R2, UR34 ;  /* 0x0000002202037c36 */ /* 0x000fe20008000000 */
[----:B------:R-:W-:Y:S01]  /*1bada0*/  STL [R1+0x8], R2 ;  /* 0x0000080201007387 */ /* 0x000fe20000100800 */
[----:B------:R-:W-:Y:S01]  /*1badb0*/  ISETP.LT.AND P3, PT, R13, UR6, !P0 ;  /* 0x000000060d007c0c */ /* 0x000fe2000c761270 */
[----:B------:R-:W2:Y:S02]  /*1badc0*/  LDCU.64 UR34, c[0x0][0x398] ;  /* 0x00007300ff2277ac */ /* 0x000ea40008000a00 */
[----:B------:R0:W-:Y:S02]  /*1badd0*/  STL [R1+0x4], R3 ;  /* 0x0000040301007387 */ /* 0x0001e40000100800 */
[----:B0-----:R-:W-:-:S05]  /*1bade0*/  VIADD R3, R3, UR43 ;  /* 0x0000002b03037c36 */ /* 0x001fca0008000000 */
[----:B------:R0:W-:Y:S04]  /*1badf0*/  STL [R1], R3 ;  /* 0x0000000301007387 */ /* 0x0001e80000100800 */
[----:B------:R-:W2:Y:S01]  /*1bae00*/  LDL.LU R16, [R1+0x74] ;  /* 0x0000740001107983 */ /* 0x000ea20000300800 */
[----:B------:R-:W-:Y:S02]  /*1bae10*/  ISETP.LT.AND P2, PT, R15, UR36, !P0 ;  /* 0x000000240f007c0c */ /* 0x000fe4000c741270 */
[----:B------:R-:W-:Y:S02]  /*1bae20*/  @P3 LOP3.LUT R9, R9, 0x80000, RZ, 0xfc, !PT ;  /* 0x0008000009093812 */ /* 0x000fe400078efcff */
[----:B------:R-:W-:Y:S01]  /*1bae30*/  ISETP.LT.AND P1, PT, R14, UR37, !P0 ;  /* 0x000000250e007c0c */ /* 0x000fe2000c721270 */
[C---:B------:R-:W-:Y:S01]  /*1bae40*/  VIADD R0, R12.reuse, 0x185 ;  /* 0x000001850c007836 */ /* 0x040fe20000000000 */
[----:B------:R-:W-:Y:S01]  /*1bae50*/  LOP3.LUT R9, R9, 0xfffbffff, RZ, 0xc0, !PT ;  /* 0xfffbffff09097812 */ /* 0x000fe200078ec0ff */
[----:B------:R-:W-:Y:S01]  /*1bae60*/  VIADD R2, R12, 0x183 ;  /* 0x000001830c027836 */ /* 0x000fe20000000000 */
[----:B------:R-:W-:Y:S01]  /*1bae70*/  ISETP.LT.AND P0, PT, R17, UR44, !P0 ;  /* 0x0000002c11007c0c */ /* 0x000fe2000c701270 */
[----:B------:R-:W0:Y:S04]  /*1bae80*/  LDCU.64 UR36, c[0x0][0x398] ;  /* 0x00007300ff2477ac */ /* 0x000e280008000a00 */
[----:B------:R-:W-:Y:S01]  /*1bae90*/  @P2 LOP3.LUT R9, R9, 0x40000, RZ, 0xfc, !PT ;  /* 0x0004000009092812 */ /* 0x000fe200078efcff */
[----:B------:R-:W-:Y:S01]  /*1baea0*/  VIADD R28, R3, UR41 ;  /* 0x00000029031c7c36 */ /* 0x000fe20008000000 */
[----:B------:R-:W0:Y:S02]  /*1baeb0*/  LDCU.64 UR44, c[0x0][0x398] ;  /* 0x00007300ff2c77ac */ /* 0x000e240008000a00 */
        /* <DEDUP_REMOVED lines=8> */
[----:B------:R-:W1:Y:S01]  /*1baf40*/  LDCU.64 UR6, c[0x0][0x398] ;  /* 0x00007300ff0677ac */ /* 0x000e620008000a00 */
[----:B------:R-:W-:Y:S02]  /*1baf50*/  ISETP.LT.AND P2, PT, R15, UR77, !P0 ;  /* 0x0000004d0f007c0c */ /* 0x000fe4000c741270 */
[----:B---3--:R-:W-:Y:S01]  /*1baf60*/  ISETP.LT.AND P1, PT, R14, UR31, !P0 ;  /* 0x0000001f0e007c0c */ /* 0x008fe2000c721270 */
[----:B------:R-:W3:Y:S08]  /*1baf70*/  LDCU UR77, c[0x0][0x398] ;  /* 0x00007300ff4d77ac */ /* 0x000ef00008000800 */
[----:B------:R-:W-:Y:S01]  /*1baf80*/  @P3 LOP3.LUT R9, R9, 0x8000, RZ, 0xfc, !PT ;  /* 0x0000800009093812 */ /* 0x000fe200078efcff */
[----:B0-----:R-:W-:Y:S01]  /*1baf90*/  VIADD R3, R12, 0x181 ;  /* 0x000001810c037836 */ /* 0x001fe20000000000 */
[----:B------:R-:W0:Y:S02]  /*1bafa0*/  LDCU UR31, c[0x0][0x3b8] ;  /* 0x00007700ff1f77ac */ /* 0x000e240008000800 */
        /* <DEDUP_REMOVED lines=17> */
[----:B------:R-:W-:-:S04]  /*1bb0c0*/  LOP3.LUT R9, R9, 0xfffffbff, RZ, 0xc0, !PT ;  /* 0xfffffbff09097812 */ /* 0x000fc800078ec0ff */
[----:B------:R-:W-:Y:S02]  /*1bb0d0*/  @P2 LOP3.LUT R9, R9, 0x400, RZ, 0xfc, !PT ;  /* 0x0000040009092812 */ /* 0x000fe400078efcff */
[----:B---3--:R-:W-:Y:S01]  /*1bb0e0*/  ISETP.LT.AND P0, PT, R17, UR77, !P0 ;  /* 0x0000004d11007c0c */ /* 0x008fe2000c701270 */
[----:B------:R-:W3:Y:S01]  /*1bb0f0*/  LDCU UR77, c[0x0][0x398] ;  /* 0x00007300ff4d77ac */ /* 0x000ee20008000800 */
[----:B------:R-:W-:-:S04]  /*1bb100*/  LOP3.LUT R9, R9, 0xfffffdff, RZ, 0xc0, !PT ;  /* 0xfffffdff09097812 */ /* 0x000fc800078ec0ff */
[----:B------:R-:W-:-:S04]  /*1bb110*/  @P1 LOP3.LUT R9, R9, 0x200, RZ, 0xfc, !PT ;  /* 0x0000020009091812 */ /* 0x000fc800078efcff */
[----:B------:R-:W-:-:S04]  /*1bb120*/  LOP3.LUT R9, R9, 0xfffffeff, RZ, 0xc0, !PT ;  /* 0xfffffeff09097812 */ /* 0x000fc800078ec0ff */
[----:B------:R-:W-:Y:S02]  /*1bb130*/  @P0 LOP3.LUT R9, R9, 0x100, RZ, 0xfc, !PT ;  /* 0x0000010009090812 */ /* 0x000fe400078efcff */
[----:B------:R-:W-:Y:S02]  /*1bb140*/  ISETP.GE.AND P0, PT, R2, UR47, PT ;  /* 0x0000002f02007c0c */ /* 0x000fe4000bf06270 */
[----:B------:R-:W-:Y:S01]  /*1bb150*/  LOP3.LUT R9, R9, 0xffffff7f, RZ, 0xc0, !PT ;  /* 0xffffff7f09097812 */ /* 0x000fe200078ec0ff */
[----:B------:R-:W-:Y:S01]  /*1bb160*/  VIADD R27, R28, UR40 ;  /* 0x000000281c1b7c36 */ /* 0x000fe20008000000 */
[----:B-1----:R-:W-:Y:S01]  /*1bb170*/  ISETP.LT.AND P3, PT, R13, UR6, !P0 ;  /* 0x000000060d007c0c */ /* 0x002fe2000c761270 */
[----:B------:R-:W1:Y:S01]  /*1bb180*/  LDCU.64 UR40, c[0x0][0x398] ;  /* 0x00007300ff2877ac */ /* 0x000e620008000a00 */
[----:B0-----:R-:W-:Y:S02]  /*1bb190*/  ISETP.LT.AND P2, PT, R15, UR75, !P0 ;  /* 0x0000004b0f007c0c */ /* 0x001fe4000c741270 */
[----:B------:R-:W-:Y:S01]  /*1bb1a0*/  ISETP.LT.AND P1, PT, R14, UR76, !P0 ;  /* 0x0000004c0e007c0c */ /* 0x000fe2000c721270 */
[----:B------:R-:W0:Y:S01]  /*1bb1b0*/  LDCU UR75, c[0x0][0x398] ;  /* 0x00007300ff4b77ac */ /* 0x000e220008000800 */
[----:B------:R-:W-:Y:S01]  /*1bb1c0*/  VIADD R2, R12, 0x17e ;  /* 0x0000017e0c027836 */ /* 0x000fe20000000000 */
[----:B------:R-:W0:Y:S06]  /*1bb1d0*/  LDCU.64 UR46, c[0x0][0x398] ;  /* 0x00007300ff2e77ac */ /* 0x000e2c0008000a00 */
        /* <DEDUP_REMOVED lines=13> */
[----:B------:R-:W-:Y:S01]  /*1bb2b0*/  ISETP.LT.AND P3, PT, R13, UR36, !P0 ;  /* 0x000000240d007c0c */ /* 0x000fe2000c761270 */
[----:B------:R-:W1:Y:S01]  /*1bb2c0*/  LDCU.64 UR42, c[0x0][0x398] ;  /* 0x00007300ff2a77ac */ /* 0x000e620008000a00 */
[----:B0-----:R-:W-:Y:S02]  /*1bb2d0*/  ISETP.LT.AND P2, PT, R15, UR75, !P0 ;  /* 0x0000004b0f007c0c */ /* 0x001fe4000c741270 */
[----:B------:R-:W-:Y:S01]  /*1bb2e0*/  ISETP.LT.AND P1, PT, R14, UR76, !P0 ;  /* 0x0000004c0e007c0c */ /* 0x000fe2000c721270 */
[----:B------:R-:W0:Y:S01]  /*1bb2f0*/  LDCU UR75, c[0x0][0x398] ;  /* 0x00007300ff4b77ac */ /* 0x000e220008000800 */
[----:B--2---:R-:W-:Y:S01]  /*1bb300*/  LOP3.LUT R16, R16, 0x7fffffff, RZ, 0xc0, !PT ;  /* 0x7fffffff10107812 */ /* 0x004fe200078ec0ff */
[----:B------:R-:W2:Y:S06]  /*1bb310*/  LDCU UR76, c[0x0][0x398] ;  /* 0x00007300ff4c77ac */ /* 0x000eac0008000800 */
[----:B------:R-:W-:Y:S01]  /*1bb320*/  @P3 LOP3.LUT R9, R9, 0x8, RZ, 0xfc, !PT ;  /* 0x0000000809093812 */ /* 0x000fe200078efcff */
[----:B------:R-:W-:Y:S01]  /*1bb330*/  VIADD R0, R12, 0x17a ;  /* 0x0000017a0c007836 */ /* 0x000fe20000000000 */
[----:B------:R-:W0:Y:S02]  /*1bb340*/  LDCU.64 UR6, c[0x0][0x398] ;  /* 0x00007300ff0677ac */ /* 0x000e240008000a00 */
        /* <DEDUP_REMOVED lines=8> */
[----:B------:R-:W-:-:S04]  /*1bb3d0*/  ISETP.GE.AND P0, PT, R3, UR37, PT ;  /* 0x0000002503007c0c */ /* 0x000fc8000bf06270 */
[----:B------:R-:W-:Y:S02]  /*1bb3e0*/  ISETP.LT.AND P1, PT, R13, UR38, !P0 ;  /* 0x000000260d007c0c */ /* 0x000fe4000c721270 */
[----:B0-----:R-:W-:Y:S01]  /*1bb3f0*/  ISETP.LT.AND P3, PT, R15, UR75, !P0 ;  /* 0x0000004b0f007c0c */ /* 0x001fe2000c761270 */
[----:B------:R-:W-:Y:S01]  /*1bb400*/  IMAD.MOV.U32 R3, RZ, RZ, R17 ;  /* 0x000000ffff037224 */ /* 0x000fe200078e0011 */
[----:B--2---:R-:W-:Y:S01]  /*1bb410*/  ISETP.LT.AND P2, PT, R14, UR76, !P0 ;  /* 0x0000004c0e007c0c */ /* 0x004fe2000c741270 */
[----:B------:R0:W-:Y:S01]  /*1bb420*/  STL [R1+0x78], R9 ;  /* 0x0000780901007387 */ /* 0x0001e20000100800 */
[----:B------:R-:W2:Y:S01]  /*1bb430*/  LDCU UR75, c[0x0][0x398] ;  /* 0x00007300ff4b77ac */ /* 0x000ea20008000800 */
[----:B------:R-:W0:Y:S06]  /*1bb440*/  LDCU UR76, c[0x0][0x398] ;  /* 0x00007300ff4c77ac */ /* 0x000e2c0008000800 */
[----:B------:R-:W-:-:S02]  /*1bb450*/  @P1 LOP3.LUT R16, R16, 0x80000000, RZ, 0xfc, !PT ;  /* 0x8000000010101812 */ /* 0x000fc400078efcff */
[----:B---3--:R-:W-:Y:S01]  /*1bb460*/  ISETP.LT.AND P1, PT, R3, UR77, !P0 ;  /* 0x0000004d03007c0c */ /* 0x008fe2000c721270 */
[----:B------:R-:W3:Y:S01]  /*1bb470*/  LDCU UR77, c[0x0][0x398] ;  /* 0x00007300ff4d77ac */ /* 0x000ee20008000800 */
[----:B------:R-:W-:Y:S02]  /*1bb480*/  LOP3.LUT R16, R16, 0xbfffffff, RZ, 0xc0, !PT ;  /* 0xbfffffff10107812 */ /* 0x000fe400078ec0ff */
[----:B------:R-:W-:Y:S02]  /*1bb490*/  ISETP.GE.AND P0, PT, R4, UR39, PT ;  /* 0x0000002704007c0c */ /* 0x000fe4000bf06270 */
[----:B------:R-:W4:Y:S01]  /*1bb4a0*/  LDL.LU R4, [R1+0x84] ;  /* 0x0000840001047983 */ /* 0x000f220000300800 */
[----:B------:R-:W-:-:S04]  /*1bb4b0*/  @P3 LOP3.LUT R16, R16, 0x40000000, RZ, 0xfc, !PT ;  /* 0x4000000010103812 */ /* 0x000fc800078efcff */
[----:B------:R-:W-:-:S04]  /*1bb4c0*/  LOP3.LUT R16, R16, 0xdfffffff, RZ, 0xc0, !PT ;  /* 0xdfffffff10107812 */ /* 0x000fc800078ec0ff */
[----:B------:R-:W-:-:S04]  /*1bb4d0*/  @P2 LOP3.LUT R16, R16, 0x20000000, RZ, 0xfc, !PT ;  /* 0x2000000010102812 */ /* 0x000fc800078efcff */
[----:B------:R-:W-:-:S04]  /*1bb4e0*/  LOP3.LUT R16, R16, 0xefffffff, RZ, 0xc0, !PT ;  /* 0xefffffff10107812 */ /* 0x000fc800078ec0ff */
[----:B------:R-:W-:Y:S02]  /*1bb4f0*/  @P1 LOP3.LUT R16, R16, 0x10000000, RZ, 0xfc, !PT ;  /* 0x1000000010101812 */ /* 0x000fe400078efcff */
[----:B-1----:R-:W-:Y:S02]  /*1bb500*/  ISETP.LT.AND P1, PT, R13, UR40, !P0 ;  /* 0x000000280d007c0c */ /* 0x002fe4000c721270 */
[----:B--2---:R-:W-:Y:S01]  /*1bb510*/  ISETP.LT.AND P3, PT, R15, UR75, !P0 ;  /* 0x0000004b0f007c0c */ /* 0x004fe2000c761270 */
[----:B------:R-:W1:Y:S01]  /*1bb520*/  LDCU UR75, c[0x0][0x398] ;  /* 0x00007300ff4b77ac */ /* 0x000e620008000800 */
[----:B------:R-:W-:Y:S02]  /*1bb530*/  LOP3.LUT R16, R16, 0xf7ffffff, RZ, 0xc0, !PT ;  /* 0xf7ffffff10107812 */ /* 0x000fe400078ec0ff */
[----:B0-----:R-:W-:Y:S01]  /*1bb540*/  ISETP.LT.AND P2, PT, R14, UR76, !P0 ;  /* 0x0000004c0e007c0c */ /* 0x001fe2000c741270 */
[----:B------:R-:W0:Y:S06]  /*1bb550*/  LDCU UR76, c[0x0][0x398] ;  /* 0x00007300ff4c77ac */ /* 0x000e2c0008000800 */
[----:B------:R-:W-:-:S04]  /*1bb560*/  @P1 LOP3.LUT R16, R16, 0x8000000, RZ, 0xfc, !PT ;  /* 0x0800000010101812 */ /* 0x000fc800078efcff */
[----:B------:R-:W-:-:S04]  /*1bb570*/  LOP3.LUT R16, R16, 0xfbffffff, RZ, 0xc0, !PT ;  /* 0xfbffffff10107812 */ /* 0x000fc800078ec0ff */
[----:B------:R-:W-:-:S04]  /*1bb580*/  @P3 LOP3.LUT R16, R16, 0x4000000, RZ, 0xfc, !PT ;  /* 0x0400000010103812 */ /* 0x000fc800078efcff */
[----:B------:R-:W-:Y:S02]  /*1bb590*/  LOP3.LUT R16, R16, 0xfdffffff, RZ, 0xc0, !PT ;  /* 0xfdffffff10107812 */ /* 0x000fe400078ec0ff */
[----:B---3--:R-:W-:Y:S01]  /*1bb5a0*/  ISETP.LT.AND P1, PT, R3, UR77, !P0 ;  /* 0x0000004d03007c0c */ /* 0x008fe2000c721270 */
[----:B------:R-:W2:Y:S01]  /*1bb5b0*/  LDCU UR77, c[0x0][0x398] ;  /* 0x00007300ff4d77ac */ /* 0x000ea20008000800 */
[----:B------:R-:W-:Y:S02]  /*1bb5c0*/  @P2 LOP3.LUT R16, R16, 0x2000000, RZ, 0xfc, !PT ;  /* 0x0200000010102812 */ /* 0x000fe400078efcff */
[----:B------:R-:W-:-:S03]  /*1bb5d0*/  ISETP.GE.AND P0, PT, R5, UR41, PT ;  /* 0x0000002905007c0c */ /* 0x000fc6000bf06270 */
[----:B------:R-:W-:-:S05]  /*1bb5e0*/  IMAD.MOV.U32 R5, RZ, RZ, R16 ;  /* 0x000000ffff057224 */ /* 0x000fca00078e0010 */
[----:B------:R-:W-:-:S04]  /*1bb5f0*/  LOP3.LUT R5, R5, 0xfeffffff, RZ, 0xc0, !PT ;  /* 0xfeffffff05057812 */ /* 0x000fc800078ec0ff */
[----:B------:R-:W-:Y:S02]  /*1bb600*/  @P1 LOP3.LUT R5, R5, 0x1000000, RZ, 0xfc, !PT ;  /* 0x0100000005051812 */ /* 0x000fe400078efcff */
[----:B------:R-:W-:Y:S02]  /*1bb610*/  ISETP.LT.AND P1, PT, R13, UR42, !P0 ;  /* 0x0000002a0d007c0c */ /* 0x000fe4000c721270 */
[----:B-1----:R-:W-:Y:S02]  /*1bb620*/  ISETP.LT.AND P3, PT, R15, UR75, !P0 ;  /* 0x0000004b0f007c0c */ /* 0x002fe4000c761270 */
[----:B------:R-:W-:Y:S02]  /*1bb630*/  LOP3.LUT R5, R5, 0xff7fffff, RZ, 0xc0, !PT ;  /* 0xff7fffff05057812 */ /* 0x000fe400078ec0ff */
[----:B0-----:R-:W-:-:S07]  /*1bb640*/  ISETP.LT.AND P2, PT, R14, UR76, !P0 ;  /* 0x0000004c0e007c0c */ /* 0x001fce000c741270 */
[----:B------:R-:W-:-:S04]  /*1bb650*/  @P1 LOP3.LUT R5, R5, 0x800000, RZ, 0xfc, !PT ;  /* 0x0080000005051812 */ /* 0x000fc800078efcff */
[----:B------:R-:W-:-:S04]  /*1bb660*/  LOP3.LUT R5, R5, 0xffbfffff, RZ, 0xc0, !PT ;  /* 0xffbfffff05057812 */ /* 0x000fc800078ec0ff */
[----:B------:R-:W-:Y:S02]  /*1bb670*/  @P3 LOP3.LUT R5, R5, 0x400000, RZ, 0xfc, !PT ;  /* 0x0040000005053812 */ /* 0x000fe400078efcff */
[----:B--2---:R-:W-:Y:S02]  /*1bb680*/  ISETP.LT.AND P1, PT, R3, UR77, !P0 ;  /* 0x0000004d03007c0c */ /* 0x004fe4000c721270 */
[----:B------:R-:W-:-:S04]  /*1bb690*/  LOP3.LUT R5, R5, 0xffdfffff, RZ, 0xc0, !PT ;  /* 0xffdfffff05057812 */ /* 0x000fc800078ec0ff */
[----:B------:R-:W-:Y:S02]  /*1bb6a0*/  @P2 LOP3.LUT R5, R5, 0x200000, RZ, 0xfc, !PT ;  /* 0x0020000005052812 */ /* 0x000fe400078efcff */
[----:B------:R-:W-:Y:S02]  /*1bb6b0*/  ISETP.GE.AND P0, PT, R2, UR43, PT ;  /* 0x0000002b02007c0c */ /* 0x000fe4000bf06270 */
[----:B------:R-:W-:-:S04]  /*1bb6c0*/  LOP3.LUT R5, R5, 0xffefffff, RZ, 0xc0, !PT ;  /* 0xffefffff05057812 */ /* 0x000fc800078ec0ff */
[----:B------:R-:W-:Y:S02]  /*1bb6d0*/  @P1 LOP3.LUT R5, R5, 0x100000, RZ, 0xfc, !PT ;  /* 0x0010000005051812 */ /* 0x000fe400078efcff */
[----:B------:R-:W-:Y:S02]  /*1bb6e0*/  ISETP.LT.AND P1, PT, R13, UR44, !P0 ;  /* 0x0000002c0d007c0c */ /* 0x000fe4000c721270 */
[----:B------:R-:W-:Y:S02]  /*1bb6f0*/  ISETP.LT.AND P3, PT, R15, UR71, !P0 ;  /* 0x000000470f007c0c */ /* 0x000fe4000c761270 */
[----:B------:R-:W-:Y:S02]  /*1bb700*/  LOP3.LUT R5, R5, 0xfff7ffff, RZ, 0xc0, !PT ;  /* 0xfff7ffff05057812 */ /* 0x000fe400078ec0ff */
[----:B------:R-:W-:-:S07]  /*1bb710*/  ISETP.LT.AND P2, PT, R14, UR70, !P0 ;  /* 0x000000460e007c0c */ /* 0x000fce000c741270 */
[----:B------:R-:W-:-:S04]  /*1bb720*/  @P1 LOP3.LUT R5, R5, 0x80000, RZ, 0xfc, !PT ;  /* 0x0008000005051812 */ /* 0x000fc800078efcff */
[----:B------:R-:W-:-:S04]  /*1bb730*/  LOP3.LUT R5, R5, 0xfffbffff, RZ, 0xc0, !PT ;  /* 0xfffbffff05057812 */ /* 0x000fc800078ec0ff */
[----:B------:R-:W-:Y:S02]  /*1bb740*/  @P3 LOP3.LUT R5, R5, 0x40000, RZ, 0xfc, !PT ;  /* 0x0004000005053812 */ /* 0x000fe400078efcff */
[----:B------:R-:W-:Y:S02]  /*1bb750*/  ISETP.LT.AND P1, PT, R3, UR69, !P0 ;  /* 0x0000004503007c0c */ /* 0x000fe4000c721270 */
[----:B------:R-:W-:-:S04]  /*1bb760*/  LOP3.LUT R5, R5, 0xfffdffff, RZ, 0xc0, !PT ;  /* 0xfffdffff05057812 */ /* 0x000fc800078ec0ff */
[----:B------:R-:W-:Y:S02]  /*1bb770*/  @P2 LOP3.LUT R5, R5, 0x20000, RZ, 0xfc, !PT ;  /* 0x0002000005052812 */ /* 0x000fe400078efcff */
[----:B------:R-:W-:Y:S02]  /*1bb780*/  ISETP.GE.AND P0, PT, R6, UR45, PT ;  /* 0x0000002d06007c0c */ /* 0x000fe4000bf06270 */
[----:B------:R-:W-:-:S04]  /*1bb790*/  LOP3.LUT R5, R5, 0xfffeffff, RZ, 0xc0, !PT ;  /* 0xfffeffff05057812 */ /* 0x000fc800078ec0ff */
[----:B------:R-:W-:Y:S02]  /*1bb7a0*/  @P1 LOP3.LUT R5, R5, 0x10000, RZ, 0xfc, !PT ;  /* 0x0001000005051812 */ /* 0x000fe400078efcff */
[----:B------:R-:W-:Y:S01]  /*1bb7b0*/  ISETP.LT.AND P1, PT, R13, UR46, !P0 ;  /* 0x0000002e0d007c0c */ /* 0x000fe2000c721270 */
[----:B------:R-:W-:Y:S01]  /*1bb7c0*/  IMAD.MOV.U32 R6, RZ, RZ, R15 ;  /* 0x000000ffff067224 */ /* 0x000fe200078e000f */
[----:B------:R-:W-:-:S04]  /*1bb7d0*/  LOP3.LUT R5, R5, 0xffff7fff, RZ, 0xc0, !PT ;  /* 0xffff7fff05057812 */ /* 0x000fc800078ec0ff */
[----:B------:R-:W-:Y:S01]  /*1bb7e0*/  ISETP.LT.AND P3, PT, R6, UR25, !P0 ;  /* 0x0000001906007c0c */ /* 0x000fe2000c761270 */
[----:B------:R-:W-:Y:S01]  /*1bb7f0*/  VIADD R25, R26, UR49 ;  /* 0x000000311a197c36 */ /* 0x000fe20008000000 */
[----:B----4-:R-:W-:-:S05]  /*1bb800*/  ISETP.LT.AND P2, PT, R14, UR24, !P0 ;  /* 0x000000180e007c0c */ /* 0x010fca000c741270 */
[----:B------:R-:W-:Y:S01]  /*1bb810*/  @P1 LOP3.LUT R5, R5, 0x8000, RZ, 0xfc, !PT ;  /* 0x0000800005051812 */ /* 0x000fe200078efcff */
[----:B------:R-:W-:Y:S01]  /*1bb820*/  VIADD R24, R25, UR48 ;  /* 0x0000003019187c36 */ /* 0x000fe20008000000 */
[----:B------:R-:W0:Y:S02]  /*1bb830*/  LDCU.64 UR48, c[0x0][0x398] ;  /* 0x00007300ff3077ac */ /* 0x000e240008000a00 */
        /* <DEDUP_REMOVED lines=8> */
[----:B0-----:R-:W-:Y:S02]  /*1bb8c0*/  ISETP.LT.AND P1, PT, R13, UR48, !P0 ;  /* 0x000000300d007c0c */ /* 0x001fe4000c721270 */
[----:B------:R-:W-:Y:S02]  /*1bb8d0*/  ISETP.LT.AND P3, PT, R6, UR22, !P0 ;  /* 0x0000001606007c0c */ /* 0x000fe4000c761270 */
[----:B------:R-:W-:Y:S01]  /*1bb8e0*/  LOP3.LUT R5, R5, 0xfffff7ff, RZ, 0xc0, !PT ;  /* 0xfffff7ff05057812 */ /* 0x000fe200078ec0ff */
[----:B------:R-:W-:Y:S02]  /*1bb8f0*/  IMAD.MOV.U32 R7, RZ, RZ, R14 ;  /* 0x000000ffff077224 */ /* 0x000fe400078e000e */
[----:B------:R-:W-:Y:S01]  /*1bb900*/  VIADD R23, R24, UR50 ;  /* 0x0000003218177c36 */ /* 0x000fe20008000000 */
[----:B------:R-:W0:Y:S02]  /*1bb910*/  LDCU.64 UR50, c[0x0][0x398] ;  /* 0x00007300ff3277ac */ /* 0x000e240008000a00 */
[----:B------:R-:W-:-:S03]  /*1bb920*/  ISETP.LT.AND P2, PT, R7, UR21, !P0 ;  /* 0x0000001507007c0c */ /* 0x000fc6000c741270 */
[----:B------:R-:W-:-:S04]  /*1bb930*/  @P1 LOP3.LUT R5, R5, 0x800, RZ, 0xfc, !PT ;  /* 0x0000080005051812 */ /* 0x000fc800078efcff */
[----:B------:R-:W-:-:S04]  /*1bb940*/  LOP3.LUT R5, R5, 0xfffffbff, RZ, 0xc0, !PT ;  /* 0xfffffbff05057812 */ /* 0x000fc800078ec0ff */
[----:B------:R-:W-:Y:S02]  /*1bb950*/  @P3 LOP3.LUT R5, R5, 0x400, RZ, 0xfc, !PT ;  /* 0x0000040005053812 */ /* 0x000fe400078efcff */
[----:B------:R-:W-:Y:S02]  /*1bb960*/  ISETP.LT.AND P1, PT, R3, UR20, !P0 ;  /* 0x0000001403007c0c */ /* 0x000fe4000c721270 */
[----:B------:R-:W-:-:S04]  /*1bb970*/  LOP3.LUT R5, R5, 0xfffffdff, RZ, 0xc0, !PT ;  /* 0xfffffdff05057812 */ /* 0x000fc800078ec0ff */
[----:B------:R-:W-:Y:S02]  /*1bb980*/  @P2 LOP3.LUT R5, R5, 0x200, RZ, 0xfc, !PT ;  /* 0x0000020005052812 */ /* 0x000fe400078efcff */
[----:B------:R-:W-:Y:S01]  /*1bb990*/  ISETP.GE.AND P0, PT, R8, UR49, PT ;  /* 0x0000003108007c0c */ /* 0x000fe2000bf06270 */
[----:B------:R-:W-:Y:S01]  /*1bb9a0*/  IMAD.MOV.U32 R8, RZ, RZ, R13 ;  /* 0x000000ffff087224 */ /* 0x000fe200078e000d */
[----:B------:R-:W-:-:S04]  /*1bb9b0*/  LOP3.LUT R5, R5, 0xfffffeff, RZ, 0xc0, !PT ;  /* 0xfffffeff05057812 */ /* 0x000fc800078ec0ff */
[----:B------:R-:W-:Y:S02]  /*1bb9c0*/  @P1 LOP3.LUT R5, R5, 0x100, RZ, 0xfc, !PT ;  /* 0x0000010005051812 */ /* 0x000fe400078efcff */
[----:B0-----:R-:W-:Y:S02]  /*1bb9d0*/  ISETP.LT.AND P1, PT, R8, UR50, !P0 ;  /* 0x0000003208007c0c */ /* 0x001fe4000c721270 */
        /* <DEDUP_REMOVED lines=15> */
[----:B------:R-:W-:Y:S01]  /*1bbad0*/  ISETP.LT.AND P2, PT, R7, UR15, !P0 ;  /* 0x0000000f07007c0c */ /* 0x000fe2000c741270 */
[----:B------:R-:W-:Y:S01]  /*1bbae0*/  VIADD R22, R23, UR54 ;  /* 0x0000003617167c36 */ /* 0x000fe20008000000 */
[----:B------:R-:W0:Y:S05]  /*1bbaf0*/  LDCU.64 UR54, c[0x0][0x398] ;  /* 0x00007300ff3677ac */ /* 0x000e2a0008000a00 */
[----:B------:R-:W-:-:S04]  /*1bbb00*/  @P1 LOP3.LUT R5, R5, 0x8, RZ, 0xfc, !PT ;  /* 0x0000000805051812 */ /* 0x000fc800078efcff */
[----:B------:R-:W-:-:S04]  /*1bbb10*/  LOP3.LUT R5, R5, 0xfffffffb, RZ, 0xc0, !PT ;  /* 0xfffffffb05057812 */ /* 0x000fc800078ec0ff */
[----:B------:R-:W-:Y:S02]  /*1bbb20*/  @P3 LOP3.LUT R5, R5, 0x4, RZ, 0xfc, !PT ;  /* 0x0000000405053812 */ /* 0x000fe400078efcff */
[----:B------:R-:W-:Y:S02]  /*1bbb30*/  ISETP.LT.AND P1, PT, R3, UR14, !P0 ;  /* 0x0000000e03007c0c */ /* 0x000fe4000c721270 */
[----:B------:R-:W-:Y:S01]  /*1bbb40*/  LOP3.LUT R5, R5, 0xfffffffd, RZ, 0xc0, !PT ;  /* 0xfffffffd05057812 */ /* 0x000fe200078ec0ff */
[----:B------:R-:W-:-:S03]  /*1bbb50*/  VIADD R9, R12, 0x179 ;  /* 0x000001790c097836 */ /* 0x000fc60000000000 */
[----:B------:R-:W-:Y:S02]  /*1bbb60*/  @P2 LOP3.LUT R5, R5, 0x2, RZ, 0xfc, !PT ;  /* 0x0000000205052812 */ /* 0x000fe400078efcff */
[----:B------:R-:W-:Y:S02]  /*1bbb70*/  ISETP.GE.AND P0, PT, R9, UR53, PT ;  /* 0x0000003509007c0c */ /* 0x000fe4000bf06270 */
[----:B------:R-:W-:-:S04]  /*1bbb80*/  LOP3.LUT R5, R5, 0xfffffffe, RZ, 0xc0, !PT ;  /* 0xfffffffe05057812 */ /* 0x000fc800078ec0ff */
[----:B------:R-:W-:Y:S02]  /*1bbb90*/  @P1 LOP3.LUT R5, R5, 0x1, RZ, 0xfc, !PT ;  /* 0x0000000105051812 */ /* 0x000fe400078efcff */
[----:B0-----:R-:W-:Y:S02]  /*1bbba0*/  ISETP.LT.AND P1, PT, R8, UR54, !P0 ;  /* 0x0000003608007c0c */ /* 0x001fe4000c721270 */
        /* <DEDUP_REMOVED lines=18> */
[----:B------:R-:W-:-:S06]  /*1bbcd0*/  VIADD R12, R12, 0x177 ;  /* 0x000001770c0c7836 */ /* 0x000fcc0000000000 */
[----:B------:R-:W-:-:S04]  /*1bbce0*/  @P1 LOP3.LUT R4, R4, 0x8000000, RZ, 0xfc, !PT ;  /* 0x0800000004041812 */ /* 0x000fc800078efcff */
[----:B------:R-:W-:Y:S01]  /*1bbcf0*/  LOP3.LUT R4, R4, 0xfeffffff, RZ, 0xc0, !PT ;  /* 0xfeffffff04047812 */ /* 0x000fe200078ec0ff */
[----:B------:R-:W-:-:S03]  /*1bbd00*/  IMAD.MOV.U32 R0, RZ, RZ, R12 ;  /* 0x000000ffff007224 */ /* 0x000fc600078e000c */
[----:B------:R-:W-:Y:S02]  /*1bbd10*/  @P3 LOP3.LUT R4, R4, 0x1000000, RZ, 0xfc, !PT ;  /* 0x0100000004043812 */ /* 0x000fe400078efcff */
[----:B------:R-:W-:Y:S02]  /*1bbd20*/  ISETP.LT.AND P1, PT, R3, UR8, !P0 ;  /* 0x0000000803007c0c */ /* 0x000fe4000c721270 */
[----:B------:R-:W-:Y:S02]  /*1bbd30*/  LOP3.LUT R4, R4, 0xff7fffff, RZ, 0xc0, !PT ;  /* 0xff7fffff04047812 */ /* 0x000fe400078ec0ff */
[----:B------:R-:W-:Y:S02]  /*1bbd40*/  ISETP.GE.AND P0, PT, R0, UR57, PT ;  /* 0x0000003900007c0c */ /* 0x000fe4000bf06270 */
[----:B------:R-:W-:Y:S02]  /*1bbd50*/  @P2 LOP3.LUT R4, R4, 0x800000, RZ, 0xfc, !PT ;  /* 0x0080000004042812 */ /* 0x000fe400078efcff */
[----:B------:R-:W-:-:S02]  /*1bbd60*/  ISETP.LT.AND P3, PT, R8, UR6, !P0 ;  /* 0x0000000608007c0c */ /* 0x000fc4000c761270 */
[----:B------:R-:W-:-:S04]  /*1bbd70*/  LOP3.LUT R4, R4, 0xffbfffff, RZ, 0xc0, !PT ;  /* 0xffbfffff04047812 */ /* 0x000fc800078ec0ff */
[----:B------:R-:W-:Y:S02]  /*1bbd80*/  @P1 LOP3.LUT R4, R4, 0x400000, RZ, 0xfc, !PT ;  /* 0x0040000004041812 */ /* 0x000fe400078efcff */
[----:B------:R-:W-:Y:S02]  /*1bbd90*/  ISETP.LT.AND P2, PT, R6, UR29, !P0 ;  /* 0x0000001d06007c0c */ /* 0x000fe4000c741270 */
[----:B------:R-:W-:-:S04]  /*1bbda0*/  LOP3.LUT R4, R4, 0xffdfffff, RZ, 0xc0, !PT ;  /* 0xffdfffff04047812 */ /* 0x000fc800078ec0ff */
[----:B------:R-:W-:Y:S02]  /*1bbdb0*/  @P3 LOP3.LUT R4, R4, 0x200000, RZ, 0xfc, !PT ;  /* 0x0020000004043812 */ /* 0x000fe400078efcff */
[----:B------:R-:W-:Y:S02]  /*1bbdc0*/  ISETP.LT.AND P1, PT, R7, UR27, !P0 ;  /* 0x0000001b07007c0c */ /* 0x000fe4000c721270 */
[----:B------:R-:W-:Y:S01]  /*1bbdd0*/  LOP3.LUT R4, R4, 0xffefffff, RZ, 0xc0, !PT ;  /* 0xffefffff04047812 */ /* 0x000fe200078ec0ff */
[----:B------:R0:W-:Y:S03]  /*1bbde0*/  STL [R1+0x74], R5 ;  /* 0x0000740501007387 */ /* 0x0001e60000100800 */
[----:B------:R-:W-:Y:S02]  /*1bbdf0*/  @P2 LOP3.LUT R4, R4, 0x100000, RZ, 0xfc, !PT ;  /* 0x0010000004042812 */ /* 0x000fe400078efcff */
[----:B------:R-:W-:-:S02]  /*1bbe00*/  ISETP.LT.AND P0, PT, R3, UR26, !P0 ;  /* 0x0000001a03007c0c */ /* 0x000fc4000c701270 */
[----:B------:R-:W-:Y:S02]  /*1bbe10*/  LOP3.LUT R4, R4, 0xfff7ffff, RZ, 0xc0, !PT ;  /* 0xfff7ffff04047812 */ /* 0x000fe400078ec0ff */
[----:B------:R-:W-:Y:S01]  /*1bbe20*/  ISETP.GE.AND P2, PT, R7, UR34, PT ;  /* 0x0000002207007c0c */ /* 0x000fe2000bf46270 */
[----:B0-----:R-:W-:Y:S01]  /*1bbe30*/  IMAD.MOV.U32 R5, RZ, RZ, R11 ;  /* 0x000000ffff057224 */ /* 0x001fe200078e000b */
[----:B------:R-:W-:-:S04]  /*1bbe40*/  @P1 LOP3.LUT R4, R4, 0x80000, RZ, 0xfc, !PT ;  /* 0x0008000004041812 */ /* 0x000fc800078efcff */
[----:B------:R-:W-:Y:S02]  /*1bbe50*/  ISETP.GE.AND P1, PT, R5, UR35, PT ;  /* 0x0000002305007c0c */ /* 0x000fe4000bf26270 */
[----:B------:R-:W-:-:S04]  /*1bbe60*/  LOP3.LUT R4, R4, 0xfffbffff, RZ, 0xc0, !PT ;  /* 0xfffbffff04047812 */ /* 0x000fc800078ec0ff */
[----:B------:R-:W-:Y:S02]  /*1bbe70*/  @P0 LOP3.LUT R4, R4, 0x40000, RZ, 0xfc, !PT ;  /* 0x0004000004040812 */ /* 0x000fe400078efcff */
[----:B------:R-:W-:Y:S02]  /*1bbe80*/  ISETP.GE.AND P0, PT, R3, UR32, PT ;  /* 0x0000002003007c0c */ /* 0x000fe4000bf06270 */
[----:B------:R-:W-:Y:S01]  /*1bbe90*/  @P2 LOP3.LUT R29, R29, 0x4000000, RZ, 0xfc, !PT ;  /* 0x040000001d1d2812 */ /* 0x000fe200078efcff */
[----:B------:R-:W-:-:S03]  /*1bbea0*/  VIADD R20, R21, UR64 ;  /* 0x0000004015147c36 */ /* 0x000fc60008000000 */
[----:B------:R-:W-:Y:S02]  /*1bbeb0*/  @P1 LOP3.LUT R29, R29, 0x800000, RZ, 0xfc, !PT ;  /* 0x008000001d1d1812 */ /* 0x000fe400078efcff */
[----:B------:R-:W-:Y:S02]  /*1bbec0*/  ISETP.LT.AND P2, PT, R7, UR30, !P1 ;  /* 0x0000001e07007c0c */ /* 0x000fe4000cf41270 */
[----:B------:R-:W-:Y:S01]  /*1bbed0*/  LOP3.LUT R29, R29, 0xfdffffff, RZ, 0xc0, !PT ;  /* 0xfdffffff1d1d7812 */ /* 0x000fe200078ec0ff */
[----:B------:R-:W-:Y:S01]  /*1bbee0*/  VIADD R19, R20, UR58 ;  /* 0x0000003a14137c36 */ /* 0x000fe20008000000 */
[----:B------:R-:W-:Y:S02]  /*1bbef0*/  LOP3.LUT R4, R4, 0xfdffffff, RZ, 0xc0, !PT ;  /* 0xfdffffff04047812 */ /* 0x000fe400078ec0ff */
[----:B------:R-:W-:Y:S02]  /*1bbf00*/  @P0 LOP3.LUT R29, R29, 0x2000000, RZ, 0xfc, !PT ;  /* 0x020000001d1d0812 */ /* 0x000fe400078efcff */
[----:B------:R-:W-:Y:S01]  /*1bbf10*/  ISETP.LT.AND P0, PT, R3, UR28, !P1 ;  /* 0x0000001c03007c0c */ /* 0x000fe2000cf01270 */
[----:B------:R-:W-:Y:S01]  /*1bbf20*/  VIADD R18, R19, UR59 ;  /* 0x0000003b13127c36 */ /* 0x000fe20008000000 */
[----:B------:R-:W-:-:S03]  /*1bbf30*/  LOP3.LUT R4, R4, 0xfbffffff, RZ, 0xc0, !PT ;  /* 0xfbffffff04047812 */ /* 0x000fc600078ec0ff */
[----:B------:R-:W-:Y:S01]  /*1bbf40*/  VIADD R17, R18, UR60 ;  /* 0x0000003c12117c36 */ /* 0x000fe20008000000 */
[----:B------:R-:W-:-:S03]  /*1bbf50*/  @P2 LOP3.LUT R4, R4, 0x4000000, RZ, 0xfc, !PT ;  /* 0x0400000004042812 */ /* 0x000fc600078efcff */
[----:B------:R-:W-:-:S04]  /*1bbf60*/  VIADD R16, R17, UR61 ;  /* 0x0000003d11107c36 */ /* 0x000fc80008000000 */
[----:B------:R-:W-:Y:S01]  /*1bbf70*/  @P0 LOP3.LUT R4, R4, 0x2000000, RZ, 0xfc, !PT ;  /* 0x0200000004040812 */ /* 0x000fe200078efcff */
[----:B------:R-:W-:-:S04]  /*1bbf80*/  VIADD R15, R16, UR62 ;  /* 0x0000003e100f7c36 */ /* 0x000fc80008000000 */
[----:B------:R-:W-:Y:S01]  /*1bbf90*/  VIADD R14, R15, UR63 ;  /* 0x0000003f0f0e7c36 */ /* 0x000fe20008000000 */
[----:B------:R0:W-:Y:S03]  /*1bbfa0*/  STL [R1+0x84], R4 ;  /* 0x0000840401007387 */ /* 0x0001e60000100800 */
[----:B------:R-:W-:-:S04]  /*1bbfb0*/  VIADD R13, R14, UR65 ;  /* 0x000000410e0d7c36 */ /* 0x000fc80008000000 */
[----:B------:R-:W-:-:S04]  /*1bbfc0*/  VIADD R12, R13, UR66 ;  /* 0x000000420d0c7c36 */ /* 0x000fc80008000000 */
[----:B------:R-:W-:-:S04]  /*1bbfd0*/  VIADD R11, R12, UR67 ;  /* 0x000000430c0b7c36 */ /* 0x000fc80008000000 */
[----:B------:R-:W-:-:S04]  /*1bbfe0*/  VIADD R2, R11, UR68 ;  /* 0x000000440b027c36 */ /* 0x000fc80008000000 */
[----:B------:R-:W-:Y:S01]  /*1bbff0*/  VIADD R0, R2, UR31 ;  /* 0x0000001f02007c36 */ /* 0x000fe20008000000 */
[----:B0-----:R-:W2:Y:S01]  /*1bc000*/  LDL R4, [R1+0x274] ;  /* 0x0002740001047983 */ /* 0x001ea20000100800 */
[----:B------:R-:W0:Y:S03]  /*1bc010*/  LDCU UR6, c[0x0][0x3b4] ;  /* 0x00007680ff0677ac */ /* 0x000e260008000800 */
[----:B------:R-:W3:Y:S01]  /*1bc020*/  LDL R5, [R1+0x26c] ;  /* 0x00026c0001057983 */ /* 0x000ee20000100800 */
[----:B------:R-:W1:Y:S03]  /*1bc030*/  LDCU.64 UR8, c[0x0][0x390] ;  /* 0x00007200ff0877ac */ /* 0x000e660008000a00 */
[----:B------:R-:W4:Y:S04]  /*1bc040*/  LDL R6, [R1+0x24c] ;  /* 0x00024c0001067983 */ /* 0x000f280000100800 */
[----:B------:R-:W2:Y:S01]  /*1bc050*/  LDL R8, [R1+0x270] ;  /* 0x0002700001087983 */ /* 0x000ea20000100800 */
[----:B------:R-:W-:Y:S01]  /*1bc060*/  MOV.SPILL R10, UR5 ;  /* 0x00000005000a7c02 */ /* 0x000fe20009000f00 */
[----:B------:R-:W0:Y:S02]  /*1bc070*/  LDCU.128 UR12, c[0x0][0x390] ;  /* 0x00007200ff0c77ac */ /* 0x000e240008000c00 */
[----:B------:R1:W-:Y:S01]  /*1bc080*/  STL.64 [R1+0x7ae8], R12 ;  /* 0x007ae80c01007387 */ /* 0x0003e20000100a00 */
[----:B------:R-:W0:Y:S03]  /*1bc090*/  LDCU.128 UR16, c[0x0][0x390] ;  /* 0x00007200ff1077ac */ /* 0x000e260008000c00 */
[----:B------:R0:W-:Y:S01]  /*1bc0a0*/  STL.64 [R1+0x7ae0], R14 ;  /* 0x007ae00e01007387 */ /* 0x0001e20000100a00 */
[----:B------:R-:W-:Y:S01]  /*1bc0b0*/  MOV.SPILL R9, UR4 ;  /* 0x0000000400097c02 */ /* 0x000fe20009000f00 */
[----:B------:R-:W2:Y:S01]  /*1bc0c0*/  LDCU.64 UR20, c[0x0][0x398] ;  /* 0x00007300ff1477ac */ /* 0x000ea20008000a00 */
[----:B------:R-:W2:Y:S01]  /*1bc0d0*/  LDCU.64 UR22, c[0x0][0x398] ;  /* 0x00007300ff1677ac */ /* 0x000ea20008000a00 */
[----:B-1----:R-:W2:Y:S01]  /*1bc0e0*/  LDL R12, [R1+0x264] ;  /* 0x00026400010c7983 */ /* 0x002ea20000100800 */
[----:B------:R-:W1:Y:S03]  /*1bc0f0*/  LDCU.64 UR26, c[0x0][0x398] ;  /* 0x00007300ff1a77ac */ /* 0x000e660008000a00 */
[----:B0-----:R-:W2:Y:S01]  /*1bc100*/  LDL R14, [R1+0x53c] ;  /* 0x00053c00010e7983 */ /* 0x001ea20000100800 */
[----:B------:R-:W0:Y:S03]  /*1bc110*/  LDCU.64 UR28, c[0x0][0x398] ;  /* 0x00007300ff1c77ac */ /* 0x000e260008000a00 */
[----:B------:R-:W3:Y:S01]  /*1bc120*/  LDL R15, [R1+0x290] ;  /* 0x00029000010f7983 */ /* 0x000ee20000100800 */
[----:B------:R-:W0:Y:S03]  /*1bc130*/  LDCU.64 UR30, c[0x0][0x398] ;  /* 0x00007300ff1e77ac */ /* 0x000e260008000a00 */
[----:B------:R-:W4:Y:S01]  /*1bc140*/  LDL R13, [R1+0x278] ;  /* 0x00027800010d7983 */ /* 0x000f220000100800 */
[----:B------:R-:W0:Y:S03]  /*1bc150*/  LDCU.64 UR32, c[0x0][0x398] ;  /* 0x00007300ff2077ac */ /* 0x000e260008000a00 */
[----:B------:R1:W-:Y:S01]  /*1bc160*/  STL [R1+0x7ad0], R17 ;  /* 0x007ad01101007387 */ /* 0x0003e20000100800 */
[----:B------:R-:W0:Y:S01]  /*1bc170*/  LDCU.64 UR46, c[0x0][0x398] ;  /* 0x00007300ff2e77ac */ /* 0x000e220008000a00 */
[----:B------:R-:W0:Y:S02]  /*1bc180*/  LDCU.64 UR48, c[0x0][0x398] ;  /* 0x00007300ff3077ac */ /* 0x000e240008000a00 */
[----:B-1----:R-:W4:Y:S01]  /*1bc190*/  LDL R17, [R1+0x530] ;  /* 0x0005300001117983 */ /* 0x002f220000100800 */
[----:B------:R-:W1:Y:S03]  /*1bc1a0*/  LDCU.64 UR50, c[0x0][0x398] ;  /* 0x00007300ff3277ac */ /* 0x000e660008000a00 */
[----:B------:R0:W-:Y:S01]  /*1bc1b0*/  STL.64 [R1+0x7ac8], R18 ;  /* 0x007ac81201007387 */ /* 0x0001e20000100a00 */
[----:B------:R-:W1:Y:S01]  /*1bc1c0*/  LDCU.64 UR52, c[0x0][0x398] ;  /* 0x00007300ff3477ac */ /* 0x000e620008000a00 */
[----:B------:R-:W1:Y:S01]  /*1bc1d0*/  LDCU.64 UR54, c[0x0][0x398] ;  /* 0x00007300ff3677ac */ /* 0x000e620008000a00 */
[----:B------:R-:W1:Y:S01]  /*1bc1e0*/  LDCU.64 UR56, c[0x0][0x398] ;  /* 0x00007300ff3877ac */ /* 0x000e620008000a00 */
[----:B0-----:R-:W4:Y:S01]  /*1bc1f0*/  LDL R18, [R1+0x294] ;  /* 0x0002940001127983 */ /* 0x001f220000100800 */
[----:B------:R-:W0:Y:S03]  /*1bc200*/  LDCU.64 UR58, c[0x0][0x398] ;  /* 0x00007300ff3a77ac */ /* 0x000e260008000a00 */
[----:B------:R-:W4:Y:S01]  /*1bc210*/  LDL R19, [R1+0x250] ;  /* 0x0002500001137983 */ /* 0x000f220000100800 */
[----:B------:R-:W0:Y:S03]  /*1bc220*/  LDCU.64 UR60, c[0x0][0x398] ;  /* 0x00007300ff3c77ac */ /* 0x000e260008000a00 */
[----:B------:R1:W-:Y:S04]  /*1bc230*/  STL.64 [R1+0x7ab8], R20 ;  /* 0x007ab81401007387 */ /* 0x0003e80000100a00 */
[----:B-1----:R-:W4:Y:S04]  /*1bc240*/  LDL R21, [R1+0x268] ;  /* 0x0002680001157983 */ /* 0x002f280000100800 */
[----:B------:R-:W4:Y:S04]  /*1bc250*/  LDL R20, [R1+0x258] ;  /* 0x0002580001147983 */ /* 0x000f280000100800 */
[----:B------:R1:W-:Y:S04]  /*1bc260*/  STL [R1+0x7aa8], R23 ;  /* 0x007aa81701007387 */ /* 0x0003e80000100800 */
[----:B-1----:R-:W4:Y:S04]  /*1bc270*/  LDL R23, [R1+0x528] ;  /* 0x0005280001177983 */ /* 0x002f280000100800 */
[----:B------:R1:W-:Y:S04]  /*1bc280*/  STL [R1+0x7af0], R22 ;  /* 0x007af01601007387 */ /* 0x0003e80000100800 */
[----:B-1----:R-:W4:Y:S01]  /*1bc290*/  LDL R22, [R1+0x25c] ;  /* 0x00025c0001167983 */ /* 0x002f220000100800 */
[----:B------:R-:W-:Y:S01]  /*1bc2a0*/  IMAD R3, R3, UR6, RZ ;  /* 0x0000000603037c24 */ /* 0x000fe2000f8e02ff */
[----:B------:R-:W1:Y:S02]  /*1bc2b0*/  LDCU UR6, c[0x0][0x3b4] ;  /* 0x00007680ff0677ac */ /* 0x000e640008000800 */
[----:B------:R0:W-:Y:S04]  /*1bc2c0*/  STL.64 [R1+0x7aa0], R24 ;  /* 0x007aa01801007387 */ /* 0x0001e80000100a00 */
[----:B0-----:R-:W4:Y:S04]  /*1bc2d0*/  LDL R25, [R1+0x27c] ;  /* 0x00027c0001197983 */ /* 0x001f280000100800 */
[----:B------:R-:W-:Y:S01]  /*1bc2e0*/  STL.64 [R1+0x7a88], R26 ;  /* 0x007a881a01007387 */ /* 0x000fe20000100a00 */
[----:B-1----:R-:W-:Y:S01]  /*1bc2f0*/  IMAD R7, R7, UR6, RZ ;  /* 0x0000000607077c24 */ /* 0x002fe2000f8e02ff */
[----:B------:R-:W0:Y:S02]  /*1bc300*/  LDCU UR6, c[0x0][0x3b8] ;  /* 0x00007700ff0677ac */ /* 0x000e240008000800 */
[----:B------:R-:W-:Y:S04]  /*1bc310*/  STL [R1+0x7a80], R28 ;  /* 0x007a801c01007387 */ /* 0x000fe80000100800 */
[----:B------:R-:W-:Y:S04]  /*1bc320*/  STL [R1+0x7480], R29 ;  /* 0x0074801d01007387 */ /* 0x000fe80000100800 */
[----:B------:R1:W-:Y:S02]  /*1bc330*/  STL [R1+0x548], R10 ;  /* 0x0005480a01007387 */ /* 0x0003e40000100800 */
[C---:B-1----:R-:W-:Y:S01]  /*1bc340*/  IADD3 R10, P0, PT, R3.reuse, UR8, RZ ;  /* 0x00000008030a7c10 */ /* 0x042fe2000ff1e0ff */
[----:B------:R-:W1:Y:S01]  /*1bc350*/  LDCU UR8, c[0x0][0x3b8] ;  /* 0x00007700ff0877ac */ /* 0x000e620008000800 */
[----:B------:R0:W-:Y:S04]  /*1bc360*/  STL [R1+0x544], R9 ;  /* 0x0005440901007387 */ /* 0x0001e80000100800 */
[----:B------:R-:W-:Y:S01]  /*1bc370*/  STL.64 [R1+0x7b08], R10 ;  /* 0x007b080a01007387 */ /* 0x000fe20000100a00 */
[----:B0-----:R-:W-:Y:S01]  /*1bc380*/  LEA.HI.X.SX32 R9, R3, UR9, 0x1, P0 ;  /* 0x0000000903097c11 */ /* 0x001fe200080f0eff */
[----:B--2---:R-:W-:-:S02]  /*1bc390*/  IMAD.MOV.U32 R24, RZ, RZ, R14 ;  /* 0x000000ffff187224 */ /* 0x004fc400078e000e */
[----:B------:R-:W-:Y:S02]  /*1bc3a0*/  IMAD.MOV.U32 R14, RZ, RZ, R4 ;  /* 0x000000ffff0e7224 */ /* 0x000fe400078e0004 */
[----:B------:R-:W0:Y:S01]  /*1bc3b0*/  LDC R4, c[0x0][0x3b4] ;  /* 0x0000ed00ff047b82 */ /* 0x000e220000000800 */
[----:B------:R-:W-:Y:S01]  /*1bc3c0*/  IMAD.MOV.U32 R26, RZ, RZ, R8 ;  /* 0x000000ffff1a7224 */ /* 0x000fe200078e0008 */
[----:B------:R-:W-:Y:S01]  /*1bc3d0*/  IADD3 R8, P0, PT, R7, UR12, RZ ;  /* 0x0000000c07087c10 */ /* 0x000fe2000ff1e0ff */
[----:B---3--:R-:W-:-:S03]  /*1bc3e0*/  IMAD.MOV.U32 R27, RZ, RZ, R15 ;  /* 0x000000ffff1b7224 */ /* 0x008fc600078e000f */
[----:B------:R-:W-:Y:S01]  /*1bc3f0*/  LEA.HI.X.SX32 R7, R7, UR13, 0x1, P0 ;  /* 0x0000000d07077c11 */ /* 0x000fe200080f0eff */
[----:B------:R-:W-:Y:S01]  /*1bc400*/  IMAD.MOV.U32 R15, RZ, RZ, R5 ;  /* 0x000000ffff0f7224 */ /* 0x000fe200078e0005 */
[----:B------:R-:W2:Y:S01]  /*1bc410*/  LDCU.64 UR12, c[0x0][0x398] ;  /* 0x00007300ff0c77ac */ /* 0x000ea20008000a00 */
[----:B----4-:R-:W-:Y:S02]  /*1bc420*/  IMAD.MOV.U32 R28, RZ, RZ, R17 ;  /* 0x000000ffff1c7224 */ /* 0x010fe400078e0011 */
[----:B------:R-:W-:Y:S02]  /*1bc430*/  IMAD.MOV.U32 R17, RZ, RZ, R6 ;  /* 0x000000ffff117224 */ /* 0x000fe400078e0006 */
[----:B0-----:R-:W-:-:S05]  /*1bc440*/  IMAD R3, R4, 0x80, R3 ;  /* 0x0000008004037824 */ /* 0x001fca00078e0203 */
[C---:B------:R-:W-:Y:S01]  /*1bc450*/  IADD3 R6, P0, PT, R3.reuse, UR16, RZ ;  /* 0x0000001003067c10 */ /* 0x040fe2000ff1e0ff */
[----:B------:R0:W-:Y:S03]  /*1bc460*/  STL.64 [R1+0x7af8], R18 ;  /* 0x007af81201007387 */ /* 0x0001e60000100a00 */
[----:B------:R-:W-:Y:S01]  /*1bc470*/  LEA.HI.X.SX32 R5, R3, UR17, 0x1, P0 ;  /* 0x0000001103057c11 */ /* 0x000fe200080f0eff */
[----:B------:R-:W-:Y:S01]  /*1bc480*/  IMAD.MOV.U32 R29, RZ, RZ, R28 ;  /* 0x000000ffff1d7224 */ /* 0x000fe200078e001c */
[----:B--2---:R-:W-:Y:S01]  /*1bc490*/  UMOV UR38, UR12 ;  /* 0x0000000c00267c82 */ /* 0x004fe20008000000 */
[----:B0-----:R-:W-:Y:S01]  /*1bc4a0*/  VIADD R18, R0, UR6 ;  /* 0x0000000600127c36 */ /* 0x001fe20008000000 */
[----:B------:R-:W0:Y:S01]  /*1bc4b0*/  LDCU UR6, c[0x0][0x3b8] ;  /* 0x00007700ff0677ac */ /* 0x000e220008000800 */
[----:B------:R1:W-:Y:S01]  /*1bc4c0*/  STL.64 [R1+0x7b00], R22 ;  /* 0x007b001601007387 */ /* 0x0003e20000100a00 */
[----:B------:R-:W-:Y:S01]  /*1bc4d0*/  UMOV UR4, UR21 ;  /* 0x0000001500047c82 */ /* 0x000fe20008000000 */
[----:B------:R-:W2:Y:S01]  /*1bc4e0*/  LDCU.64 UR16, c[0x0][0x398] ;  /* 0x00007300ff1077ac */ /* 0x000ea20008000a00 */
[----:B-1----:R-:W-:Y:S01]  /*1bc4f0*/  VIADD R22, R18, UR8 ;  /* 0x0000000812167c36 */ /* 0x002fe20008000000 */
[----:B------:R-:W-:Y:S01]  /*1bc500*/  STL [R1+0x7a90], R6 ;  /* 0x007a900601007387 */ /* 0x000fe20000100800 */
[----:B------:R-:W-:Y:S01]  /*1bc510*/  SHF.R.S32.HI R4, RZ, 0x1f, R18 ;  /* 0x0000001fff047819 */ /* 0x000fe20000011412 */
[----:B------:R-:W-:Y:S01]  /*1bc520*/  IMAD.MOV.U32 R28, RZ, RZ, R27 ;  /* 0x000000ffff1c7224 */ /* 0x000fe200078e001b */
[----:B------:R-:W1:Y:S01]  /*1bc530*/  LDCU.128 UR8, c[0x0][0x390] ;  /* 0x00007200ff0877ac */ /* 0x000e620008000c00 */
[----:B------:R-:W-:-:S02]  /*1bc540*/  SHF.R.S32.HI R19, RZ, 0x1f, R22 ;  /* 0x0000001fff137819 */ /* 0x000fc40000011416 */
[C---:B------:R-:W-:Y:S01]  /*1bc550*/  IADD3 R10, P0, PT, R22.reuse, R8, RZ ;  /* 0x00000008160a7210 */ /* 0x040fe20007f1e0ff */
[----:B------:R-:W-:Y:S04]  /*1bc560*/  STL [R1+0x28c], R18 ;  /* 0x00028c1201007387 */ /* 0x000fe80000100800 */
[----:B------:R-:W-:Y:S01]  /*1bc570*/  IMAD.X R11, R19, 0x1, R7, P0 ;  /* 0x00000001130b7824 */ /* 0x000fe200000e0607 */
[----:B------:R-:W-:Y:S04]  /*1bc580*/  STL [R1+0x288], R22 ;  /* 0x0002881601007387 */ /* 0x000fe80000100800 */
[----:B------:R-:W-:Y:S04]  /*1bc590*/  STL [R1+0x518], R19 ;  /* 0x0005181301007387 */ /* 0x000fe80000100800 */
[----:B------:R3:W-:Y:S04]  /*1bc5a0*/  STL.64 [R1+0x5838], R10 ;  /* 0x0058380a01007387 */ /* 0x0007e80000100a00 */
[----:B---3--:R-:W3:Y:S02]  /*1bc5b0*/  LDL.LU.64 R10, [R1+0x7b08] ;  /* 0x007b0800010a7983 */ /* 0x008ee40000300a00 */
[----:B---3--:R-:W-:-:S05]  /*1bc5c0*/  IADD3 R22, P0, PT, R22, R10, RZ ;  /* 0x0000000a16167210 */ /* 0x008fca0007f1e0ff */
[----:B------:R-:W-:-:S05]  /*1bc5d0*/  IMAD.X R23, R19, 0x1, R9, P0 ;  /* 0x0000000113177824 */ /* 0x000fca00000e0609 */
[----:B------:R3:W-:Y:S02]  /*1bc5e0*/  STL.64 [R1+0x5818], R22 ;  /* 0x0058181601007387 */ /* 0x0007e40000100a00 */
[----:B---3--:R-:W-:Y:S02]  /*1bc5f0*/  IADD3 R22, P0, PT, R18, R8, RZ ;  /* 0x0000000812167210 */ /* 0x008fe40007f1e0ff */
[----:B------:R-:W-:Y:S03]  /*1bc600*/  STL [R1+0x514], R4 ;  /* 0x0005140401007387 */ /* 0x000fe60000100800 */
[----:B------:R-:W-:-:S05]  /*1bc610*/  IMAD.X R23, R4, 0x1, R7, P0 ;  /* 0x0000000104177824 */ /* 0x000fca00000e0607 */
[----:B------:R3:W-:Y:S04]  /*1bc620*/  STL.64 [R1+0x57c0], R22 ;  /* 0x0057c01601007387 */ /* 0x0007e80000100a00 */
[----:B---3--:R-:W3:Y:S01]  /*1bc630*/  LDL.LU.64 R22, [R1+0x7b00] ;  /* 0x007b000001167983 */ /* 0x008ee20000300a00 */
[----:B------:R-:W-:Y:S01]  /*1bc640*/  IADD3 R18, P0, PT, R18, R10, RZ ;  /* 0x0000000a12127210 */ /* 0x000fe20007f1e0ff */
[----:B------:R-:W-:-:S04]  /*1bc650*/  IMAD.MOV.U32 R6, RZ, RZ, R26 ;  /* 0x000000ffff067224 */ /* 0x000fc800078e001a */
[----:B------:R-:W-:Y:S01]  /*1bc660*/  IMAD.X R19, R4, 0x1, R9, P0 ;  /* 0x0000000104137824 */ /* 0x000fe200000e0609 */
[----:B------:R-:W-:Y:S02]  /*1bc670*/  SHF.R.S32.HI R4, RZ, 0x1f, R0 ;  /* 0x0000001fff047819 */ /* 0x000fe40000011400 */
[----:B------:R-:W-:Y:S02]  /*1bc680*/  IADD3 R26, P0, PT, R0, R8, RZ ;  /* 0x00000008001a7210 */ /* 0x000fe40007f1e0ff */
[----:B------:R4:W-:Y:S03]  /*1bc690*/  STL.64 [R1+0x57a0], R18 ;  /* 0x0057a01201007387 */ /* 0x0009e60000100a00 */
[----:B------:R-:W-:Y:S01]  /*1bc6a0*/  IMAD.X R27, R4, 0x1, R7, P0 ;  /* 0x00000001041b7824 */ /* 0x000fe200000e0607 */
[----:B----4-:R-:W4:Y:S04]  /*1bc6b0*/  LDL.LU.64 R18, [R1+0x7af8] ;  /* 0x007af80001127983 */ /* 0x010f280000300a00 */
[----:B------:R3:W-:Y:S04]  /*1bc6c0*/  STL.64 [R1+0x5758], R26 ;  /* 0x0057581a01007387 */ /* 0x0007e80000100a00 */
[----:B------:R0:W-:Y:S01]  /*1bc6d0*/  STL [R1+0x7650], R0 ;  /* 0x0076500001007387 */ /* 0x0001e20000100800 */
[----:B---3--:R-:W-:Y:S01]  /*1bc6e0*/  IMAD.MOV.U32 R27, RZ, RZ, R22 ;  /* 0x000000ffff1b7224 */ /* 0x008fe200078e0016 */
[----:B------:R-:W-:Y:S01]  /*1bc6f0*/  IADD3 R22, P0, PT, R0, R10, RZ ;  /* 0x0000000a00167210 */ /* 0x000fe20007f1e0ff */
[----:B------:R-:W-:-:S04]  /*1bc700*/  IMAD.MOV.U32 R26, RZ, RZ, R23 ;  /* 0x000000ffff1a7224 */ /* 0x000fc800078e0017 */
[----:B------:R-:W-:Y:S01]  /*1bc710*/  IMAD.X R23, R4, 0x1, R9, P0 ;  /* 0x0000000104177824 */ /* 0x000fe200000e0609 */
[----:B0-----:R-:W-:-:S04]  /*1bc720*/  SHF.R.S32.HI R0, RZ, 0x1f, R2 ;  /* 0x0000001fff007819 */ /* 0x001fc80000011402 */
[----:B------:R0:W-:Y:S02]  /*1bc730*/  STL.64 [R1+0x5740], R22 ;  /* 0x0057401601007387 */ /* 0x0001e40000100a00 */
[----:B0-----:R-:W-:Y:S02]  /*1bc740*/  IADD3 R22, P0, PT, R2, R8, RZ ;  /* 0x0000000802167210 */ /* 0x001fe40007f1e0ff */
[----:B------:R-:W-:Y:S03]  /*1bc750*/  STL [R1+0x50c], R0 ;  /* 0x00050c0001007387 */ /* 0x000fe60000100800 */
[----:B------:R-:W-:-:S05]  /*1bc760*/  IMAD.X R23, R0, 0x1, R7, P0 ;  /* 0x0000000100177824 */ /* 0x000fca00000e0607 */
[----:B------:R0:W-:Y:S01]  /*1bc770*/  STL.64 [R1+0x56e0], R22 ;  /* 0x0056e01601007387 */ /* 0x0001e20000100a00 */
[----:B------:R-:W-:Y:S02]  /*1bc780*/  IMAD.MOV.U32 R4, RZ, RZ, R13 ;  /* 0x000000ffff047224 */ /* 0x000fe400078e000d */
[----:B0-----:R-:W-:Y:S01]  /*1bc790*/  IMAD.MOV.U32 R23, RZ, RZ, R12 ;  /* 0x000000ffff177224 */ /* 0x001fe200078e000c */
[----:B------:R-:W-:Y:S01]  /*1bc7a0*/  IADD3 R12, P0, PT, R2, R10, RZ ;  /* 0x0000000a020c7210 */ /* 0x000fe20007f1e0ff */
[----:B------:R-:W3:Y:S04]  /*1bc7b0*/  LDL.LU R22, [R1+0x7af0] ;  /* 0x007af00001167983 */ /* 0x000ee80000300800 */
[----:B------:R-:W-:Y:S01]  /*1bc7c0*/  IMAD.X R13, R0, 0x1, R9, P0 ;  /* 0x00000001000d7824 */ /* 0x000fe200000e0609 */
[----:B------:R-:W-:Y:S04]  /*1bc7d0*/  STL.64 [R1+0x7660], R2 ;  /* 0x0076600201007387 */ /* 0x000fe80000100a00 */
[----:B------:R0:W-:Y:S04]  /*1bc7e0*/  STL.64 [R1+0x56c0], R12 ;  /* 0x0056c00c01007387 */ /* 0x0001e80000100a00 */
[----:B0-----:R-:W2:Y:S01]  /*1bc7f0*/  LDL.LU.64 R12, [R1+0x7ae8] ;  /* 0x007ae800010c7983 */ /* 0x001ea20000300a00 */
[----:B------:R-:W-:-:S02]  /*1bc800*/  SHF.R.S32.HI R0, RZ, 0x1f, R11 ;  /* 0x0000001fff007819 */ /* 0x000fc4000001140b */
[----:B------:R-:W-:-:S05]  /*1bc810*/  IADD3 R2, P0, PT, R11, R8, RZ ;  /* 0x000000080b027210 */ /* 0x000fca0007f1e0ff */
[----:B------:R-:W-:Y:S01]  /*1bc820*/  IMAD.X R3, R0, 0x1, R7, P0 ;  /* 0x0000000100037824 */ /* 0x000fe200000e0607 */
[----:B------:R-:W-:Y:S04]  /*1bc830*/  STL [R1+0x508], R0 ;  /* 0x0005080001007387 */ /* 0x000fe80000100800 */
[----:B------:R0:W-:Y:S02]  /*1bc840*/  STL.64 [R1+0x5678], R2 ;  /* 0x0056780201007387 */ /* 0x0001e40000100a00 */
[----:B0-----:R-:W-:-:S05]  /*1bc850*/  IADD3 R2, P0, PT, R11, R10, RZ ;  /* 0x0000000a0b027210 */ /* 0x001fca0007f1e0ff */
[----:B------:R-:W-:-:S05]  /*1bc860*/  IMAD.X R3, R0, 0x1, R9, P0 ;  /* 0x0000000100037824 */ /* 0x000fca00000e0609 */
[----:B------:R0:W-:Y:S01]  /*1bc870*/  STL.64 [R1+0x5658], R2 ;  /* 0x0056580201007387 */ /* 0x0001e20000100a00 */
[----:B------:R-:W-:Y:S02]  /*1bc880*/  IMAD.MOV.U32 R0, RZ, RZ, R6 ;  /* 0x000000ffff007224 */ /* 0x000fe400078e0006 */
[----:B------:R-:W-:Y:S02]  /*1bc890*/  IMAD.MOV.U32 R6, RZ, RZ, R28 ;  /* 0x000000ffff067224 */ /* 0x000fe400078e001c */
[----:B------:R-:W-:Y:S02]  /*1bc8a0*/  IMAD.MOV.U32 R28, RZ, RZ, R15 ;  /* 0x000000ffff1c7224 */ /* 0x000fe400078e000f */
[----:B0-----:R-:W-:Y:S01]  /*1bc8b0*/  IMAD.MOV.U32 R3, RZ, RZ, R14 ;  /* 0x000000ffff037224 */ /* 0x001fe200078e000e */
[----:B--2---:R-:W-:Y:S02]  /*1bc8c0*/  SHF.R.S32.HI R2, RZ, 0x1f, R12 ;  /* 0x0000001fff027819 */ /* 0x004fe4000001140c */
[----:B------:R-:W-:-:S05]  /*1bc8d0*/  IADD3 R14, P0, PT, R12, R8, RZ ;  /* 0x000000080c0e7210 */ /* 0x000fca0007f1e0ff */
[----:B------:R-:W-:-:S05]  /*1bc8e0*/  IMAD.X R15, R2, 0x1, R7, P0 ;  /* 0x00000001020f7824 */ /* 0x000fca00000e0607 */
[----:B------:R0:W-:Y:S04]  /*1bc8f0*/  STL.64 [R1+0x5610], R14 ;  /* 0x0056100e01007387 */ /* 0x0001e80000100a00 */
[----:B0-----:R-:W2:Y:S04]  /*1bc900*/  LDL.LU.64 R14, [R1+0x7ae0] ;  /* 0x007ae000010e7983 */ /* 0x001ea80000300a00 */
[----:B------:R0:W-:Y:S02]  /*1bc910*/  STL.64 [R1+0x7ad8], R26 ;  /* 0x007ad81a01007387 */ /* 0x0001e40000100a00 */
[----:B0-----:R-:W-:-:S05]  /*1bc920*/  IADD3 R26, P0, PT, R12, R10, RZ ;  /* 0x0000000a0c1a7210 */ /* 0x001fca0007f1e0ff */
[----:B------:R-:W-:Y:S01]  /*1bc930*/  IMAD.X R27, R2, 0x1, R9, P0 ;  /* 0x00000001021b7824 */ /* 0x000fe200000e0609 */
[----:B------:R-:W-:-:S04]  /*1bc940*/  SHF.R.S32.HI R2, RZ, 0x1f, R13 ;  /* 0x0000001fff027819 */ /* 0x000fc8000001140d */
[----:B------:R0:W-:Y:S02]  /*1bc950*/  STL.64 [R1+0x55f8], R26 ;  /* 0x0055f81a01007387 */ /* 0x0001e40000100a00 */
[----:B0-----:R-:W-:-:S05]  /*1bc960*/  IADD3 R26, P0, PT, R13, R8, RZ ;  /* 0x000000080d1a7210 */ /* 0x001fca0007f1e0ff */
[----:B------:R-:W-:-:S05]  /*1bc970*/  IMAD.X R27, R2, 0x1, R7, P0 ;  /* 0x00000001021b7824 */ /* 0x000fca00000e0607 */
[----:B------:R0:W-:Y:S04]  /*1bc980*/  STL.64 [R1+0x55a0], R26 ;  /* 0x0055a01a01007387 */ /* 0x0001e80000100a00 */
[----:B------:R1:W-:Y:S01]  /*1bc990*/  STL.64 [R1+0x7640], R12 ;  /* 0x0076400c01007387 */ /* 0x0003e20000100a00 */
[----:B0-----:R-:W-:-:S05]  /*1bc9a0*/  IADD3 R26, P0, PT, R13, R10, RZ ;  /* 0x0000000a0d1a7210 */ /* 0x001fca0007f1e0ff */
[----:B------:R-:W-:-:S05]  /*1bc9b0*/  IMAD.X R27, R2, 0x1, R9, P0 ;  /* 0x00000001021b7824 */ /* 0x000fca00000e0609 */
[----:B------:R-:W-:Y:S01]  /*1bc9c0*/  STL.64 [R1+0x5588], R26 ;  /* 0x0055881a01007387 */ /* 0x000fe20000100a00 */
[----:B--2---:R-:W-:Y:S02]  /*1bc9d0*/  SHF.R.S32.HI R2, RZ, 0x1f, R14 ;  /* 0x0000001fff027819 */ /* 0x004fe4000001140e */
[----:B-1----:R-:W-:-:S05]  /*1bc9e0*/  IADD3 R12, P0, PT, R14, R8, RZ ;  /* 0x000000080e0c7210 */ /* 0x002fca0007f1e0ff */
[----:B------:R-:W-:-:S05]  /*1bc9f0*/  IMAD.X R13, R2, 0x1, R7, P0 ;  /* 0x00000001020d7824 */ /* 0x000fca00000e0607 */
[----:B------:R0:W-:Y:S02]  /*1bca00*/  STL.64 [R1+0x5548], R12 ;  /* 0x0055480c01007387 */ /* 0x0001e40000100a00 */
[----:B0-----:R-:W-:-:S05]  /*1bca10*/  IADD3 R12, P0, PT, R14, R10, RZ ;  /* 0x0000000a0e0c7210 */ /* 0x001fca0007f1e0ff */
[----:B------:R-:W-:Y:S01]  /*1bca20*/  IMAD.X R13, R2, 0x1, R9, P0 ;  /* 0x00000001020d7824 */ /* 0x000fe200000e0609 */
[----:B------:R-:W-:-:S04]  /*1bca30*/  IADD3 R26, P0, PT, R15, R8, RZ ;  /* 0x000000080f1a7210 */ /* 0x000fc80007f1e0ff */
[----:B------:R0:W-:Y:S02]  /*1bca40*/  STL.64 [R1+0x5528], R12 ;  /* 0x0055280c01007387 */ /* 0x0001e40000100a00 */
[----:B0-----:R-:W-:Y:S01]  /*1bca50*/  IMAD.MOV.U32 R13, RZ, RZ, R17 ;  /* 0x000000ffff0d7224 */ /* 0x001fe200078e0011 */
[----:B------:R-:W-:-:S05]  /*1bca60*/  SHF.R.S32.HI R17, RZ, 0x1f, R15 ;  /* 0x0000001fff117819 */ /* 0x000fca000001140f */
[----:B------:R-:W-:-:S05]  /*1bca70*/  IMAD.X R27, R17, 0x1, R7, P0 ;  /* 0x00000001111b7824 */ /* 0x000fca00000e0607 */
[----:B------:R0:W-:Y:S04]  /*1bca80*/  STL.64 [R1+0x54e8], R26 ;  /* 0x0054e81a01007387 */ /* 0x0001e80000100a00 */
[----:B0-----:R-:W2:Y:S01]  /*1bca90*/  LDL.LU.64 R26, [R1+0x7ad8] ;  /* 0x007ad800011a7983 */ /* 0x001ea20000300a00 */
[----:B------:R-:W-:Y:S02]  /*1bcaa0*/  IMAD.MOV.U32 R12, RZ, RZ, R0 ;  /* 0x000000ffff0c7224 */ /* 0x000fe400078e0000 */
[----:B----4-:R-:W-:Y:S01]  /*1bcab0*/  IMAD.MOV.U32 R2, RZ, RZ, R19 ;  /* 0x000000ffff027224 */ /* 0x010fe200078e0013 */
[----:B------:R0:W-:Y:S01]  /*1bcac0*/  STL.64 [R1+0x7638], R14 ;  /* 0x0076380e01007387 */ /* 0x0001e20000100a00 */
[----:B--2---:R-:W-:Y:S02]  /*1bcad0*/  IMAD.MOV.U32 R0, RZ, RZ, R26 ;  /* 0x000000ffff007224 */ /* 0x004fe400078e001a */
[----:B------:R-:W-:-:S02]  /*1bcae0*/  IMAD.MOV.U32 R26, RZ, RZ, R27 ;  /* 0x000000ffff1a7224 */ /* 0x000fc400078e001b */
[----:B------:R-:W-:Y:S01]  /*1bcaf0*/  IMAD.MOV.U32 R27, RZ, RZ, R18 ;  /* 0x000000ffff1b7224 */ /* 0x000fe200078e0012 */
[----:B------:R-:W-:Y:S02]  /*1bcb00*/  IADD3 R18, P0, PT, R15, R10, RZ ;  /* 0x0000000a0f127210 */ /* 0x000fe40007f1e0ff */
[----:B0-----:R-:W2:Y:S03]  /*1bcb10*/  LDL R15, [R1+0x260] ;  /* 0x00026000010f7983 */ /* 0x001ea60000100800 */
[----:B------:R-:W-:Y:S02]  /*1bcb20*/  IMAD.X R19, R17, 0x1, R9, P0 ;  /* 0x0000000111137824 */ /* 0x000fe400000e0609 */
[----:B------:R-:W4:Y:S04]  /*1bcb30*/  LDL.LU R17, [R1+0x7ad0] ;  /* 0x007ad00001117983 */ /* 0x000f280000300800 */
[----:B------:R0:W-:Y:S04]  /*1bcb40*/  STL.64 [R1+0x54d0], R18 ;  /* 0x0054d01201007387 */ /* 0x0001e80000100a00 */
[----:B0-----:R-:W2:Y:S01]  /*1bcb50*/  LDL.LU.64 R18, [R1+0x7ac8] ;  /* 0x007ac80001127983 */ /* 0x001ea20000300a00 */
[----:B------:R-:W-:-:S03]  /*1bcb60*/  SHF.R.S32.HI R14, RZ, 0x1f, R16 ;  /* 0x0000001fff0e7819 */ /* 0x000fc60000011410 */
[----:B---3--:R0:W-:Y:S02]  /*1bcb70*/  STL.64 [R1+0x7ac0], R22 ;  /* 0x007ac01601007387 */ /* 0x0081e40000100a00 */
[----:B0-----:R-:W-:-:S05]  /*1bcb80*/  IADD3 R22, P0, PT, R16, R8, RZ ;  /* 0x0000000810167210 */ /* 0x001fca0007f1e0ff */
[----:B------:R-:W-:-:S05]  /*1bcb90*/  IMAD.X R23, R14, 0x1, R7, P0 ;  /* 0x000000010e177824 */ /* 0x000fca00000e0607 */
[----:B------:R0:W-:Y:S02]  /*1bcba0*/  STL.64 [R1+0x5488], R22 ;  /* 0x0054881601007387 */ /* 0x0001e40000100a00 */
[----:B0-----:R-:W-:-:S05]  /*1bcbb0*/  IADD3 R22, P0, PT, R16, R10, RZ ;  /* 0x0000000a10167210 */ /* 0x001fca0007f1e0ff */
[----:B------:R-:W-:-:S05]  /*1bcbc0*/  IMAD.X R23, R14, 0x1, R9, P0 ;  /* 0x000000010e177824 */ /* 0x000fca00000e0609 */
[----:B------:R0:W-:Y:S01]  /*1bcbd0*/  STL.64 [R1+0x5470], R22 ;  /* 0x0054701601007387 */ /* 0x0001e20000100a00 */
[----:B----4-:R-:W-:Y:S02]  /*1bcbe0*/  SHF.R.S32.HI R14, RZ, 0x1f, R17 ;  /* 0x0000001fff0e7819 */ /* 0x010fe40000011411 */
[----:B0-----:R-:W-:-:S05]  /*1bcbf0*/  IADD3 R22, P0, PT, R17, R8, RZ ;  /* 0x0000000811167210 */ /* 0x001fca0007f1e0ff */
[----:B------:R-:W-:-:S05]  /*1bcc00*/  IMAD.X R23, R14, 0x1, R7, P0 ;  /* 0x000000010e177824 */ /* 0x000fca00000e0607 */
[----:B------:R0:W-:Y:S02]  /*1bcc10*/  STL.64 [R1+0x5430], R22 ;  /* 0x0054301601007387 */ /* 0x0001e40000100a00 */
[----:B0-----:R-:W-:Y:S02]  /*1bcc20*/  IADD3 R22, P0, PT, R17, R10, RZ ;  /* 0x0000000a11167210 */ /* 0x001fe40007f1e0ff */
[----:B------:R2:W-:Y:S03]  /*1bcc30*/  STL.64 [R1+0x7648], R16 ;  /* 0x0076481001007387 */ /* 0x0005e60000100a00 */
[----:B------:R-:W-:-:S05]  /*1bcc40*/  IMAD.X R23, R14, 0x1, R9, P0 ;  /* 0x000000010e177824 */ /* 0x000fca00000e0609 */
[----:B------:R0:W-:Y:S01]  /*1bcc50*/  STL.64 [R1+0x5410], R22 ;  /* 0x0054101601007387 */ /* 0x0001e20000100a00 */
[----:B--2---:R-:W-:Y:S02]  /*1bcc60*/  SHF.R.S32.HI R16, RZ, 0x1f, R18 ;  /* 0x0000001fff107819 */ /* 0x004fe40000011412 */
[----:B0-----:R-:W-:-:S05]  /*1bcc70*/  IADD3 R22, P0, PT, R18, R8, RZ ;  /* 0x0000000812167210 */ /* 0x001fca0007f1e0ff */
[----:B------:R-:W-:-:S05]  /*1bcc80*/  IMAD.X R23, R16, 0x1, R7, P0 ;  /* 0x0000000110177824 */ /* 0x000fca00000e0607 */
[----:B------:R0:W-:Y:S04]  /*1bcc90*/  STL.64 [R1+0x53d0], R22 ;  /* 0x0053d01601007387 */ /* 0x0001e80000100a00 */
[----:B0-----:R-:W2:Y:S01]  /*1bcca0*/  LDL.LU.64 R22, [R1+0x7ac0] ;  /* 0x007ac00001167983 */ /* 0x001ea20000300a00 */
[----:B------:R-:W-:Y:S02]  /*1bccb0*/  IMAD.MOV.U32 R14, RZ, RZ, R15 ;  /* 0x000000ffff0e7224 */ /* 0x000fe400078e000f */
[----:B------:R-:W-:Y:S02]  /*1bccc0*/  IMAD.MOV.U32 R15, RZ, RZ, R0 ;  /* 0x000000ffff0f7224 */ /* 0x000fe400078e0000 */
[----:B------:R-:W-:Y:S01]  /*1bccd0*/  IMAD.MOV.U32 R0, RZ, RZ, R20 ;  /* 0x000000ffff007224 */ /* 0x000fe200078e0014 */
[----:B------:R-:W-:Y:S01]  /*1bcce0*/  IADD3 R20, P0, PT, R18, R10, RZ ;  /* 0x0000000a12147210 */ /* 0x000fe20007f1e0ff */
[----:B------:R-:W-:-:S02]  /*1bccf0*/  IMAD.MOV.U32 R17, RZ, RZ, R2 ;  /* 0x000000ffff117224 */ /* 0x000fc400078e0002 */
[----:B--2---:R-:W-:Y:S02]  /*1bcd00*/  IMAD.MOV.U32 R2, RZ, RZ, R23 ;  /* 0x000000ffff027224 */ /* 0x004fe400078e0017 */
[----:B------:R-:W-:Y:S02]  /*1bcd10*/  IMAD.MOV.U32 R23, RZ, RZ, R21 ;  /* 0x000000ffff177224 */ /* 0x000fe400078e0015 */
[----:B------:R-:W-:-:S05]  /*1bcd20*/  IMAD.X R21, R16, 0x1, R9, P0 ;  /* 0x0000000110157824 */ /* 0x000fca00000e0609 */
[----:B------:R0:W-:Y:S04]  /*1bcd30*/  STL.64 [R1+0x53b8], R20 ;  /* 0x0053b81401007387 */ /* 0x0001e80000100a00 */
[----:B0-----:R-:W2:Y:S01]  /*1bcd40*/  LDL.LU.64 R20, [R1+0x7ab8] ;  /* 0x007ab80001147983 */ /* 0x001ea20000300a00 */
[----:B------:R-:W-:-:S03]  /*1bcd50*/  SHF.R.S32.HI R16, RZ, 0x1f, R19 ;  /* 0x0000001fff107819 */ /* 0x000fc60000011413 */
[----:B------:R0:W-:Y:S02]  /*1bcd60*/  STL.64 [R1+0x7ab0], R4 ;  /* 0x007ab00401007387 */ /* 0x0001e40000100a00 */
[----:B0-----:R-:W-:-:S05]  /*1bcd70*/  IADD3 R4, P0, PT, R19, R8, RZ ;  /* 0x0000000813047210 */ /* 0x001fca0007f1e0ff */
[----:B------:R-:W-:-:S05]  /*1bcd80*/  IMAD.X R5, R16, 0x1, R7, P0 ;  /* 0x0000000110057824 */ /* 0x000fca00000e0607 */
[----:B------:R0:W-:Y:S02]  /*1bcd90*/  STL.64 [R1+0x5370], R4 ;  /* 0x0053700401007387 */ /* 0x0001e40000100a00 */
[----:B0-----:R-:W-:Y:S02]  /*1bcda0*/  IADD3 R4, P0, PT, R19, R10, RZ ;  /* 0x0000000a13047210 */ /* 0x001fe40007f1e0ff */
[----:B------:R0:W-:Y:S03]  /*1bcdb0*/  STL.64 [R1+0x7658], R18 ;  /* 0x0076581201007387 */ /* 0x0001e60000100a00 */
[----:B------:R-:W-:-:S05]  /*1bcdc0*/  IMAD.X R5, R16, 0x1, R9, P0 ;  /* 0x0000000110057824 */ /* 0x000fca00000e0609 */
[----:B------:R1:W-:Y:S01]  /*1bcdd0*/  STL.64 [R1+0x5358], R4 ;  /* 0x0053580401007387 */ /* 0x0003e20000100a00 */
[----:B0-----:R-:W-:Y:S02]  /*1bcde0*/  IMAD.MOV.U32 R18, RZ, RZ, R17 ;  /* 0x000000ffff127224 */ /* 0x001fe400078e0011 */
[----:B------:R-:W-:Y:S01]  /*1bcdf0*/  IMAD.MOV.U32 R17, RZ, RZ, R23 ;  /* 0x000000ffff117224 */ /* 0x000fe200078e0017 */
[----:B--2---:R-:W-:Y:S02]  /*1bce00*/  SHF.R.S32.HI R16, RZ, 0x1f, R20 ;  /* 0x0000001fff107819 */ /* 0x004fe40000011414 */
[----:B-1----:R-:W-:-:S05]  /*1bce10*/  IADD3 R4, P0, PT, R20, R8, RZ ;  /* 0x0000000814047210 */ /* 0x002fca0007f1e0ff */
[----:B------:R-:W-:-:S05]  /*1bce20*/  IMAD.X R5, R16, 0x1, R7, P0 ;  /* 0x0000000110057824 */ /* 0x000fca00000e0607 */
[----:B------:R0:W-:Y:S01]  /*1bce30*/  STL.64 [R1+0x5318], R4 ;  /* 0x0053180401007387 */ /* 0x0001e20000100a00 */
[----:B------:R-:W-:Y:S02]  /*1bce40*/  SHF.R.S32.HI R23, RZ, 0x1f, R21 ;  /* 0x0000001fff177819 */ /* 0x000fe40000011415 */
[----:B0-----:R-:W-:-:S05]  /*1bce50*/  IADD3 R4, P0, PT, R20, R10, RZ ;  /* 0x0000000a14047210 */ /* 0x001fca0007f1e0ff */
[----:B------:R-:W-:-:S05]  /*1bce60*/  IMAD.X R5, R16, 0x1, R9, P0 ;  /* 0x0000000110057824 */ /* 0x000fca00000e0609 */
[----:B------:R0:W-:Y:S02]  /*1bce70*/  STL.64 [R1+0x5300], R4 ;  /* 0x0053000401007387 */ /* 0x0001e40000100a00 */
[----:B0-----:R-:W-:-:S05]  /*1bce80*/  IADD3 R4, P0, PT, R21, R8, RZ ;  /* 0x0000000815047210 */ /* 0x001fca0007f1e0ff */
[----:B------:R-:W-:-:S05]  /*1bce90*/  IMAD.X R5, R23, 0x1, R7, P0 ;  /* 0x0000000117057824 */ /* 0x000fca00000e0607 */
[----:B------:R0:W-:Y:S04]  /*1bcea0*/  STL.64 [R1+0x52c8], R4 ;  /* 0x0052c80401007387 */ /* 0x0001e80000100a00 */
[----:B0-----:R-:W2:Y:S01]  /*1bceb0*/  LDL.LU.64 R4, [R1+0x7ab0] ;  /* 0x007ab00001047983 */ /* 0x001ea20000300a00 */
[----:B------:R-:W-:Y:S02]  /*1bcec0*/  IMAD.MOV.U32 R19, RZ, RZ, R0 ;  /* 0x000000ffff137224 */ /* 0x000fe400078e0000 */
[----:B------:R-:W-:Y:S01]  /*1bced0*/  IMAD.MOV.U32 R16, RZ, RZ, R2 ;  /* 0x000000ffff107224 */ /* 0x000fe200078e0002 */
[----:B------:R0:W-:Y:S01]  /*1bcee0*/  STL.64 [R1+0x7668], R20 ;  /* 0x0076681401007387 */ /* 0x0001e20000100a00 */
[----:B------:R-:W-:Y:S01]  /*1bcef0*/  IMAD.MOV.U32 R2, RZ, RZ, R25 ;  /* 0x000000ffff027224 */ /* 0x000fe200078e0019 */
[----:B0-----:R-:W-:Y:S01]  /*1bcf00*/  SHF.R.S32.HI R20, RZ, 0x1f, R22 ;  /* 0x0000001fff147819 */ /* 0x001fe20000011416 */
[----:B--2---:R-:W-:-:S02]  /*1bcf10*/  IMAD.MOV.U32 R0, RZ, RZ, R4 ;  /* 0x000000ffff007224 */ /* 0x004fc400078e0004 */
[----:B------:R-:W-:Y:S01]  /*1bcf20*/  IMAD.MOV.U32 R4, RZ, RZ, R24 ;  /* 0x000000ffff047224 */ /* 0x000fe200078e0018 */
[----:B------:R-:W-:Y:S02]  /*1bcf30*/  IADD3 R24, P0, PT, R21, R10, RZ ;  /* 0x0000000a15187210 */ /* 0x000fe40007f1e0ff */
[----:B------:R-:W2:Y:S03]  /*1bcf40*/  LDL R21, [R1+0x254] ;  /* 0x0002540001157983 */ /* 0x000ea60000100800 */
[----:B------:R-:W-:Y:S02]  /*1bcf50*/  IMAD.X R25, R23, 0x1, R9, P0 ;  /* 0x0000000117197824 */ /* 0x000fe400000e0609 */
[----:B------:R-:W3:Y:S04]  /*1bcf60*/  LDL.LU R23, [R1+0x7aa8] ;  /* 0x007aa80001177983 */ /* 0x000ee80000300800 */
[----:B------:R0:W-:Y:S02]  /*1bcf70*/  STL.64 [R1+0x52b0], R24 ;  /* 0x0052b01801007387 */ /* 0x0001e40000100a00 */
[----:B0-----:R-:W-:-:S05]  /*1bcf80*/  IADD3 R24, P0, PT, R22, R8, RZ ;  /* 0x0000000816187210 */ /* 0x001fca0007f1e0ff */
[----:B------:R-:W-:-:S05]  /*1bcf90*/  IMAD.X R25, R20, 0x1, R7, P0 ;  /* 0x0000000114197824 */ /* 0x000fca00000e0607 */
[----:B------:R0:W-:Y:S04]  /*1bcfa0*/  STL.64 [R1+0x5268], R24 ;  /* 0x0052681801007387 */ /* 0x0001e80000100a00 */
[----:B0-----:R-:W4:Y:S04]  /*1bcfb0*/  LDL.LU.64 R24, [R1+0x7aa0] ;  /* 0x007aa00001187983 */ /* 0x001f280000300a00 */
[----:B------:R0:W-:Y:S02]  /*1bcfc0*/  STL.64 [R1+0x7a98], R12 ;  /* 0x007a980c01007387 */ /* 0x0001e40000100a00 */
[----:B0-----:R-:W-:-:S05]  /*1bcfd0*/  IADD3 R12, P0, PT, R22, R10, RZ ;  /* 0x0000000a160c7210 */ /* 0x001fca0007f1e0ff */
[----:B------:R-:W-:Y:S02]  /*1bcfe0*/  IMAD.X R13, R20, 0x1, R9, P0 ;  /* 0x00000001140d7824 */ /* 0x000fe400000e0609 */
[----:B------:R-:W-:-:S03]  /*1bcff0*/  IMAD.MOV.U32 R20, RZ, RZ, R18 ;  /* 0x000000ffff147224 */ /* 0x000fc600078e0012 */
[----:B------:R0:W-:Y:S01]  /*1bd000*/  STL.64 [R1+0x5250], R12 ;  /* 0x0052500c01007387 */ /* 0x0001e20000100a00 */
[----:B---3--:R-:W-:Y:S02]  /*1bd010*/  SHF.R.S32.HI R18, RZ, 0x1f, R23 ;  /* 0x0000001fff127819 */ /* 0x008fe40000011417 */
[----:B0-----:R-:W-:-:S05]  /*1bd020*/  IADD3 R12, P0, PT, R23, R8, RZ ;  /* 0x00000008170c7210 */ /* 0x001fca0007f1e0ff */
[----:B------:R-:W-:-:S05]  /*1bd030*/  IMAD.X R13, R18, 0x1, R7, P0 ;  /* 0x00000001120d7824 */ /* 0x000fca00000e0607 */
[----:B------:R0:W-:Y:S02]  /*1bd040*/  STL.64 [R1+0x5210], R12 ;  /* 0x0052100c01007387 */ /* 0x0001e40000100a00 */
[----:B0-----:R-:W-:Y:S02]  /*1bd050*/  IADD3 R12, P0, PT, R23, R10, RZ ;  /* 0x0000000a170c7210 */ /* 0x001fe40007f1e0ff */
[----:B------:R-:W-:Y:S03]  /*1bd060*/  STL.64 [R1+0x7670], R22 ;  /* 0x0076701601007387 */ /* 0x000fe60000100a00 */
[----:B------:R-:W-:-:S05]  /*1bd070*/  IMAD.X R13, R18, 0x1, R9, P0 ;  /* 0x00000001120d7824 */ /* 0x000fca00000e0609 */
[----:B------:R0:W-:Y:S04]  /*1bd080*/  STL.64 [R1+0x51c8], R12 ;  /* 0x0051c80c01007387 */ /* 0x0001e80000100a00 */
[----:B0-----:R-:W3:Y:S01]  /*1bd090*/  LDL.LU.64 R12, [R1+0x7a98] ;  /* 0x007a9800010c7983 */ /* 0x001ee20000300a00 */
[----:B----4-:R-:W-:Y:S02]  /*1bd0a0*/  SHF.R.S32.HI R18, RZ, 0x1f, R24 ;  /* 0x0000001fff127819 */ /* 0x010fe40000011418 */
[----:B------:R-:W-:-:S05]  /*1bd0b0*/  IADD3 R22, P0, PT, R24, R8, RZ ;  /* 0x0000000818167210 */ /* 0x000fca0007f1e0ff */
[----:B------:R-:W-:-:S05]  /*1bd0c0*/  IMAD.X R23, R18, 0x1, R7, P0 ;  /* 0x0000000112177824 */ /* 0x000fca00000e0607 */
[----:B------:R0:W-:Y:S02]  /*1bd0d0*/  STL.64 [R1+0x5190], R22 ;  /* 0x0051901601007387 */ /* 0x0001e40000100a00 */
[----:B0-----:R-:W-:-:S05]  /*1bd0e0*/  IADD3 R22, P0, PT, R24, R10, RZ ;  /* 0x0000000a18167210 */ /* 0x001fca0007f1e0ff */
[----:B------:R-:W-:-:S05]  /*1bd0f0*/  IMAD.X R23, R18, 0x1, R9, P0 ;  /* 0x0000000112177824 */ /* 0x000fca00000e0609 */
[----:B------:R0:W-:Y:S02]  /*1bd100*/  STL.64 [R1+0x5178], R22 ;  /* 0x0051781601007387 */ /* 0x0001e40000100a00 */
[----:B0-----:R-:W-:Y:S01]  /*1bd110*/  IADD3 R22, P0, PT, R25, R8, RZ ;  /* 0x0000000819167210 */ /* 0x001fe20007f1e0ff */
[----:B---3--:R-:W-:Y:S02]  /*1bd120*/  IMAD.MOV.U32 R18, RZ, RZ, R13 ;  /* 0x000000ffff127224 */ /* 0x008fe400078e000d */
[----:B------:R-:W-:Y:S01]  /*1bd130*/  IMAD.MOV.U32 R13, RZ, RZ, R6 ;  /* 0x000000ffff0d7224 */ /* 0x000fe200078e0006 */
[----:B------:R-:W-:-:S05]  /*1bd140*/  SHF.R.S32.HI R6, RZ, 0x1f, R25 ;  /* 0x0000001fff067819 */ /* 0x000fca0000011419 */
[----:B------:R-:W-:-:S05]  /*1bd150*/  IMAD.X R23, R6, 0x1, R7, P0 ;  /* 0x0000000106177824 */ /* 0x000fca00000e0607 */
[----:B------:R0:W-:Y:S04]  /*1bd160*/  STL.64 [R1+0x5130], R22 ;  /* 0x0051301601007387 */ /* 0x0001e80000100a00 */
[----:B------:R1:W-:Y:S01]  /*1bd170*/  STL.64 [R1+0x7678], R24 ;  /* 0x0076781801007387 */ /* 0x0003e20000100a00 */
[----:B0-----:R-:W-:Y:S01]  /*1bd180*/  IMAD.MOV.U32 R22, RZ, RZ, R26 ;  /* 0x000000ffff167224 */ /* 0x001fe200078e001a */
[----:B------:R-:W-:Y:S01]  /*1bd190*/  IADD3 R26, P0, PT, R25, R10, RZ ;  /* 0x0000000a191a7210 */ /* 0x000fe20007f1e0ff */
[----:B------:R-:W-:Y:S02]  /*1bd1a0*/  IMAD.MOV.U32 R23, RZ, RZ, R20 ;  /* 0x000000ffff177224 */ /* 0x000fe400078e0014 */
[----:B------:R-:W-:Y:S01]  /*1bd1b0*/  IMAD.MOV.U32 R20, RZ, RZ, R14 ;  /* 0x000000ffff147224 */ /* 0x000fe200078e000e */
[----:B-1----:R-:W3:Y:S01]  /*1bd1c0*/  LDL R25, [R1+0x248] ;  /* 0x0002480001197983 */ /* 0x002ee20000100800 */
[----:B------:R-:W-:-:S02]  /*1bd1d0*/  IMAD.MOV.U32 R14, RZ, RZ, R27 ;  /* 0x000000ffff0e7224 */ /* 0x000fc400078e001b */
[----:B------:R-:W-:Y:S02]  /*1bd1e0*/  IMAD.X R27, R6, 0x1, R9, P0 ;  /* 0x00000001061b7824 */ /* 0x000fe400000e0609 */
[----:B------:R-:W4:Y:S04]  /*1bd1f0*/  LDL.LU R6, [R1+0x7a90] ;  /* 0x007a900001067983 */ /* 0x000f280000300800 */
[----:B------:R0:W-:Y:S04]  /*1bd200*/  STL.64 [R1+0x5118], R26 ;  /* 0x0051181a01007387 */ /* 0x0001e80000100a00 */
[----:B0-----:R-:W2:Y:S04]  /*1bd210*/  LDL.LU.64 R26, [R1+0x7a88] ;  /* 0x007a8800011a7983 */ /* 0x001ea80000300a00 */
[----:B------:R0:W-:Y:S01]  /*1bd220*/  STL.64 [R1+0x7a78], R16 ;  /* 0x007a781001007387 */ /* 0x0001e20000100a00 */
[----:B--2---:R-:W-:-:S02]  /*1bd230*/  SHF.R.S32.HI R24, RZ, 0x1f, R26 ;  /* 0x0000001fff187819 */ /* 0x004fc4000001141a */
[----:B0-----:R-:W-:-:S05]  /*1bd240*/  IADD3 R16, P0, PT, R26, R8, RZ ;  /* 0x000000081a107210 */ /* 0x001fca0007f1e0ff */
[----:B------:R-:W-:-:S05]  /*1bd250*/  IMAD.X R17, R24, 0x1, R7, P0 ;  /* 0x0000000118117824 */ /* 0x000fca00000e0607 */
[----:B------:R0:W-:Y:S02]  /*1bd260*/  STL.64 [R1+0x50d0], R16 ;  /* 0x0050d01001007387 */ /* 0x0001e40000100a00 */
[----:B0-----:R-:W-:-:S05]  /*1bd270*/  IADD3 R16, P0, PT, R26, R10, RZ ;  /* 0x0000000a1a107210 */ /* 0x001fca0007f1e0ff */
[----:B------:R-:W-:Y:S02]  /*1bd280*/  IMAD.X R17, R24, 0x1, R9, P0 ;  /* 0x0000000118117824 */ /* 0x000fe400000e0609 */
[----:B------:R-:W-:Y:S02]  /*1bd290*/  IMAD.MOV.U32 R24, RZ, RZ, R18 ;  /* 0x000000ffff187224 */ /* 0x000fe400078e0012 */
[----:B------:R-:W-:Y:S01]  /*1bd2a0*/  IMAD.MOV.U32 R18, RZ, RZ, R28 ;  /* 0x000000ffff127224 */ /* 0x000fe200078e001c */
[----:B------:R0:W-:Y:S01]  /*1bd2b0*/  STL.64 [R1+0x50b8], R16 ;  /* 0x0050b81001007387 */ /* 0x0001e20000100a00 */
[----:B------:R-:W-:Y:S02]  /*1bd2c0*/  SHF.R.S32.HI R28, RZ, 0x1f, R27 ;  /* 0x0000001fff1c7819 */ /* 0x000fe4000001141b */
[----:B0-----:R-:W-:-:S03]  /*1bd2d0*/  IADD3 R16, P0, PT, R27, R8, RZ ;  /* 0x000000081b107210 */ /* 0x001fc60007f1e0ff */
[----:B------:R-:W-:Y:S02]  /*1bd2e0*/  STL [R1+0x4c8], R28 ;  /* 0x0004c81c01007387 */ /* 0x000fe40000100800 */
[----:B------:R-:W-:-:S05]  /*1bd2f0*/  IMAD.X R17, R28, 0x1, R7, P0 ;  /* 0x000000011c117824 */ /* 0x000fca00000e0607 */
[----:B------:R0:W-:Y:S04]  /*1bd300*/  STL.64 [R1+0x5078], R16 ;  /* 0x0050781001007387 */ /* 0x0001e80000100a00 */
[----:B------:R1:W-:Y:S01]  /*1bd310*/  STL.64 [R1+0x7680], R26 ;  /* 0x0076801a01007387 */ /* 0x0003e20000100a00 */
[----:B0-----:R-:W-:-:S03]  /*1bd320*/  IADD3 R16, P0, PT, R27, R10, RZ ;  /* 0x0000000a1b107210 */ /* 0x001fc60007f1e0ff */
[----:B-1----:R-:W2:Y:S02]  /*1bd330*/  LDL R27, [R1+0x210] ;  /* 0x00021000011b7983 */ /* 0x002ea40000100800 */
[----:B------:R-:W-:Y:S02]  /*1bd340*/  IMAD.X R17, R28, 0x1, R9, P0 ;  /* 0x000000011c117824 */ /* 0x000fe400000e0609 */
[----:B------:R-:W2:Y:S04]  /*1bd350*/  LDL.LU R28, [R1+0x7a80] ;  /* 0x007a8000011c7983 */ /* 0x000ea80000300800 */
[----:B------:R0:W-:Y:S04]  /*1bd360*/  STL.64 [R1+0x5060], R16 ;  /* 0x0050601001007387 */ /* 0x0001e80000100a00 */
[----:B0-----:R-:W3:Y:S01]  /*1bd370*/  LDL.LU.64 R16, [R1+0x7a78] ;  /* 0x007a780001107983 */ /* 0x001ee20000300a00 */
[----:B--2---:R-:W-:-:S03]  /*1bd380*/  SHF.R.S32.HI R26, RZ, 0x1f, R28 ;  /* 0x0000001fff1a7819 */ /* 0x004fc6000001141c */
[----:B---3--:R0:W-:Y:S02]  /*1bd390*/  STL.64 [R1+0x7a70], R16 ;  /* 0x007a701001007387 */ /* 0x0081e40000100a00 */
[----:B0-----:R-:W-:Y:S02]  /*1bd3a0*/  IADD3 R16, P0, PT, R28, R8, RZ ;  /* 0x000000081c107210 */ /* 0x001fe40007f1e0ff */
[----:B------:R-:W-:Y:S03]  /*1bd3b0*/  STL [R1+0x4c4], R26 ;  /* 0x0004c41a01007387 */ /* 0x000fe60000100800 */
[----:B------:R-:W-:-:S05]  /*1bd3c0*/  IMAD.X R17, R26, 0x1, R7, P0 ;  /* 0x000000011a117824 */ /* 0x000fca00000e0607 */
[----:B------:R0:W-:Y:S02]  /*1bd3d0*/  STL.64 [R1+0x4f48], R16 ;  /* 0x004f481001007387 */ /* 0x0001e40000100a00 */
[----:B0-----:R-:W-:-:S05]  /*1bd3e0*/  IADD3 R16, P0, PT, R28, R10, RZ ;  /* 0x0000000a1c107210 */ /* 0x001fca0007f1e0ff */
[----:B------:R-:W-:-:S05]  /*1bd3f0*/  IMAD.X R17, R26, 0x1, R9, P0 ;  /* 0x000000011a117824 */ /* 0x000fca00000e0609 */
[----:B------:R-:W-:Y:S04]  /*1bd400*/  STL.64 [R1+0x4f50], R16 ;  /* 0x004f501001007387 */ /* 0x000fe80000100a00 */
[----:B------:R0:W-:Y:S04]  /*1bd410*/  STL.64 [R1+0x7a68], R12 ;  /* 0x007a680c01007387 */ /* 0x0001e80000100a00 */
[----:B0-----:R-:W2:Y:S02]  /*1bd420*/  LDL R13, [R1] ;  /* 0x00000000010d7983 */ /* 0x001ea40000100800 */
[----:B--2---:R-:W-:-:S02]  /*1bd430*/  SHF.R.S32.HI R26, RZ, 0x1f, R13 ;  /* 0x0000001fff1a7819 */ /* 0x004fc4000001140d */
[----:B------:R-:W-:-:S05]  /*1bd440*/  IADD3 R16, P0, PT, R13, R8, RZ ;  /* 0x000000080d107210 */ /* 0x000fca0007f1e0ff */
[----:B------:R-:W-:Y:S01]  /*1bd450*/  IMAD.X R17, R26, 0x1, R7, P0 ;  /* 0x000000011a117824 */ /* 0x000fe200000e0607 */
[----:B------:R-:W-:Y:S04]  /*1bd460*/  STL [R1+0x4c0], R26 ;  /* 0x0004c01a01007387 */ /* 0x000fe80000100800 */
[----:B------:R0:W-:Y:S04]  /*1bd470*/  STL.64 [R1+0x4f58], R16 ;  /* 0x004f581001007387 */ /* 0x0001e80000100a00 */
[----:B0-----:R-:W2:Y:S01]  /*1bd480*/  LDL.LU.64 R16, [R1+0x7a70] ;  /* 0x007a700001107983 */ /* 0x001ea20000300a00 */
[----:B------:R-:W-:-:S05]  /*1bd490*/  IADD3 R12, P0, PT, R13, R10, RZ ;  /* 0x0000000a0d0c7210 */ /* 0x000fca0007f1e0ff */
[----:B------:R-:W-:-:S05]  /*1bd4a0*/  IMAD.X R13, R26, 0x1, R9, P0 ;  /* 0x000000011a0d7824 */ /* 0x000fca00000e0609 */
[----:B------:R-:W-:Y:S04]  /*1bd4b0*/  STL.64 [R1+0x4f60], R12 ;  /* 0x004f600c01007387 */ /* 0x000fe80000100a00 */
[----:B--2---:R0:W-:Y:S04]  /*1bd4c0*/  STL.64 [R1+0x7a60], R16 ;  /* 0x007a601001007387 */ /* 0x0041e80000100a00 */
[----:B0-----:R-:W2:Y:S02]  /*1bd4d0*/  LDL R17, [R1+0x4] ;  /* 0x0000040001117983 */ /* 0x001ea40000100800 */
        /* <DEDUP_REMOVED lines=1206> */
[----:B------:R-:W-:Y:S01]  /*1c2040*/  IMAD.X R13, R26, 0x1, R9, P0 ;  /* 0x000000011a0d7824 */ /* 0x000fe200000e0609 */
[----:B--2---:R0:W-:Y:S04]  /*1c2050*/  STL.64 [R1+0x76e8], R16 ;  /* 0x0076e81001007387 */ /* 0x0041e80000100a00 */
[----:B0-----:R-:W2:Y:S01]  /*1c2060*/  LDL R17, [R1+0x214] ;  /* 0x0002140001117983 */ /* 0x001ea20000100800 */
[----:B------:R-:W-:-:S03]  /*1c2070*/  SHF.R.S32.HI R16, RZ, 0x1f, R27 ;  /* 0x0000001fff107819 */ /* 0x000fc6000001141b */
[----:B------:R0:W-:Y:S04]  /*1c2080*/  STL.64 [R1+0x76f0], R4 ;  /* 0x0076f00401007387 */ /* 0x0001e80000100a00 */
[----:B------:R1:W-:Y:S01]  /*1c2090*/  STL.64 [R1+0x45a0], R12 ;  /* 0x0045a00c01007387 */ /* 0x0003e20000100a00 */
[----:B0-----:R-:W-:-:S03]  /*1c20a0*/  IADD3 R4, P0, PT, R27, R8, RZ ;  /* 0x000000081b047210 */ /* 0x001fc60007f1e0ff */
[----:B-1----:R-:W3:Y:S02]  /*1c20b0*/  LDL.LU.64 R12, [R1+0x76f8] ;  /* 0x0076f800010c7983 */ /* 0x002ee40000300a00 */
[----:B------:R-:W-:Y:S02]  /*1c20c0*/  IMAD.X R5, R16, 0x1, R7, P0 ;  /* 0x0000000110057824 */ /* 0x000fe400000e0607 */
[----:B------:R-:W3:Y:S04]  /*1c20d0*/  LDL R26, [R1+0x218] ;  /* 0x00021800011a7983 */ /* 0x000ee80000100800 */
[----:B------:R-:W-:Y:S04]  /*1c20e0*/  STL [R1+0x304], R16 ;  /* 0x0003041001007387 */ /* 0x000fe80000100800 */
[----:B------:R0:W-:Y:S02]  /*1c20f0*/  STL.64 [R1+0x45a8], R4 ;  /* 0x0045a80401007387 */ /* 0x0001e40000100a00 */
[----:B0-----:R-:W-:-:S05]  /*1c2100*/  IADD3 R4, P0, PT, R27, R10, RZ ;  /* 0x0000000a1b047210 */ /* 0x001fca0007f1e0ff */
[----:B------:R-:W-:-:S05]  /*1c2110*/  IMAD.X R5, R16, 0x1, R9, P0 ;  /* 0x0000000110057824 */ /* 0x000fca00000e0609 */
[----:B------:R0:W-:Y:S01]  /*1c2120*/  STL.64 [R1+0x45b0], R4 ;  /* 0x0045b00401007387 */ /* 0x0001e20000100a00 */
[----:B--2---:R-:W-:Y:S02]  /*1c2130*/  SHF.R.S32.HI R27, RZ, 0x1f, R17 ;  /* 0x0000001fff1b7819 */ /* 0x004fe40000011411 */
[----:B0-----:R-:W-:-:S05]  /*1c2140*/  IADD3 R4, P0, PT, R17, R8, RZ ;  /* 0x0000000811047210 */ /* 0x001fca0007f1e0ff */
[----:B------:R-:W-:Y:S01]  /*1c2150*/  IMAD.X R5, R27, 0x1, R7, P0 ;  /* 0x000000011b057824 */ /* 0x000fe200000e0607 */
[----:B------:R-:W-:Y:S01]  /*1c2160*/  IADD3 R16, P0, PT, R17, R10, RZ ;  /* 0x0000000a11107210 */ /* 0x000fe20007f1e0ff */
[----:B------:R-:W-:Y:S04]  /*1c2170*/  STL [R1+0x300], R27 ;  /* 0x0003001b01007387 */ /* 0x000fe80000100800 */
[----:B------:R-:W-:Y:S01]  /*1c2180*/  IMAD.X R17, R27, 0x1, R9, P0 ;  /* 0x000000011b117824 */ /* 0x000fe200000e0609 */
[----:B------:R0:W-:Y:S04]  /*1c2190*/  STL.64 [R1+0x45b8], R4 ;  /* 0x0045b80401007387 */ /* 0x0001e80000100a00 */
[----:B0-----:R-:W2:Y:S04]  /*1c21a0*/  LDL.LU.64 R4, [R1+0x76f0] ;  /* 0x0076f00001047983 */ /* 0x001ea80000300a00 */
[----:B------:R0:W-:Y:S04]  /*1c21b0*/  STL.64 [R1+0x45c0], R16 ;  /* 0x0045c01001007387 */ /* 0x0001e80000100a00 */
[----:B0-----:R-:W4:Y:S01]  /*1c21c0*/  LDL.LU.64 R16, [R1+0x76e8] ;  /* 0x0076e80001107983 */ /* 0x001f220000300a00 */
[----:B------:R-:W-:-:S02]  /*1c21d0*/  IMAD.MOV.U32 R27, RZ, RZ, R25 ;  /* 0x000000ffff1b7224 */ /* 0x000fc400078e0019 */
[----:B------:R-:W-:Y:S01]  /*1c21e0*/  IMAD.MOV.U32 R25, RZ, RZ, R19 ;  /* 0x000000ffff197224 */ /* 0x000fe200078e0013 */
[----:B--2---:R3:W-:Y:S02]  /*1c21f0*/  STL.64 [R1+0x76e0], R4 ;  /* 0x0076e00401007387 */ /* 0x0047e40000100a00 */
[----:B---3--:R-:W-:Y:S01]  /*1c2200*/  IADD3 R4, P0, PT, R26, R8, RZ ;  /* 0x000000081a047210 */ /* 0x008fe20007f1e0ff */
[----:B----4-:R-:W-:Y:S01]  /*1c2210*/  IMAD.MOV.U32 R19, RZ, RZ, R17 ;  /* 0x000000ffff137224 */ /* 0x010fe200078e0011 */
[----:B------:R-:W-:-:S05]  /*1c2220*/  SHF.R.S32.HI R17, RZ, 0x1f, R26 ;  /* 0x0000001fff117819 */ /* 0x000fca000001141a */
[----:B------:R-:W-:Y:S01]  /*1c2230*/  IMAD.X R5, R17, 0x1, R7, P0 ;  /* 0x0000000111057824 */ /* 0x000fe200000e0607 */
[----:B------:R-:W-:Y:S04]  /*1c2240*/  STL [R1+0x2fc], R17 ;  /* 0x0002fc1101007387 */ /* 0x000fe80000100800 */
[----:B------:R-:W-:Y:S04]  /*1c2250*/  STL.64 [R1+0x45c8], R4 ;  /* 0x0045c80401007387 */ /* 0x000fe80000100a00 */
[----:B------:R0:W-:Y:S04]  /*1c2260*/  STL.64 [R1+0x76d8], R12 ;  /* 0x0076d80c01007387 */ /* 0x0001e80000100a00 */
[----:B0-----:R-:W2:Y:S01]  /*1c2270*/  LDL R13, [R1+0x21c] ;  /* 0x00021c00010d7983 */ /* 0x001ea20000100800 */
[----:B------:R-:W-:-:S05]  /*1c2280*/  IADD3 R4, P0, PT, R26, R10, RZ ;  /* 0x0000000a1a047210 */ /* 0x000fca0007f1e0ff */
[----:B------:R-:W-:-:S05]  /*1c2290*/  IMAD.X R5, R17, 0x1, R9, P0 ;  /* 0x0000000111057824 */ /* 0x000fca00000e0609 */
[----:B------:R0:W-:Y:S01]  /*1c22a0*/  STL.64 [R1+0x45d0], R4 ;  /* 0x0045d00401007387 */ /* 0x0001e20000100a00 */
[----:B--2---:R-:W-:Y:S02]  /*1c22b0*/  SHF.R.S32.HI R26, RZ, 0x1f, R13 ;  /* 0x0000001fff1a7819 */ /* 0x004fe4000001140d */
[----:B0-----:R-:W-:-:S05]  /*1c22c0*/  IADD3 R4, P0, PT, R13, R8, RZ ;  /* 0x000000080d047210 */ /* 0x001fca0007f1e0ff */
[----:B------:R-:W-:Y:S01]  /*1c22d0*/  IMAD.X R5, R26, 0x1, R7, P0 ;  /* 0x000000011a057824 */ /* 0x000fe200000e0607 */
[----:B------:R-:W-:Y:S04]  /*1c22e0*/  STL [R1+0x2f8], R26 ;  /* 0x0002f81a01007387 */ /* 0x000fe80000100800 */
[----:B------:R0:W-:Y:S04]  /*1c22f0*/  STL.64 [R1+0x45d8], R4 ;  /* 0x0045d80401007387 */ /* 0x0001e80000100a00 */
[----:B0-----:R-:W2:Y:S04]  /*1c2300*/  LDL.LU.64 R4, [R1+0x76e0] ;  /* 0x0076e00001047983 */ /* 0x001ea80000300a00 */
[----:B------:R0:W-:Y:S04]  /*1c2310*/  STL.64 [R1+0x76d0], R16 ;  /* 0x0076d01001007387 */ /* 0x0001e80000100a00 */
[----:B0-----:R-:W3:Y:S01]  /*1c2320*/  LDL R17, [R1+0x220] ;  /* 0x0002200001117983 */ /* 0x001ee20000100800 */
[----:B------:R-:W-:-:S05]  /*1c2330*/  IADD3 R12, P0, PT, R13, R10, RZ ;  /* 0x0000000a0d0c7210 */ /* 0x000fca0007f1e0ff */
[----:B------:R-:W-:-:S05]  /*1c2340*/  IMAD.X R13, R26, 0x1, R9, P0 ;  /* 0x000000011a0d7824 */ /* 0x000fca00000e0609 */
[----:B------:R0:W-:Y:S01]  /*1c2350*/  STL.64 [R1+0x45e0], R12 ;  /* 0x0045e00c01007387 */ /* 0x0001e20000100a00 */
[----:B---3--:R-:W-:Y:S02]  /*1c2360*/  SHF.R.S32.HI R26, RZ, 0x1f, R17 ;  /* 0x0000001fff1a7819 */ /* 0x008fe40000011411 */
[----:B0-----:R-:W-:-:S05]  /*1c2370*/  IADD3 R12, P0, PT, R17, R8, RZ ;  /* 0x00000008110c7210 */ /* 0x001fca0007f1e0ff */
[----:B------:R-:W-:Y:S01]  /*1c2380*/  IMAD.X R13, R26, 0x1, R7, P0 ;  /* 0x000000011a0d7824 */ /* 0x000fe200000e0607 */
[----:B------:R-:W-:Y:S04]  /*1c2390*/  STL [R1+0x2f4], R26 ;  /* 0x0002f41a01007387 */ /* 0x000fe80000100800 */
[----:B------:R0:W-:Y:S04]  /*1c23a0*/  STL.64 [R1+0x45e8], R12 ;  /* 0x0045e80c01007387 */ /* 0x0001e80000100a00 */
[----:B0-----:R-:W3:Y:S01]  /*1c23b0*/  LDL.LU.64 R12, [R1+0x76d8] ;  /* 0x0076d800010c7983 */ /* 0x001ee20000300a00 */
[----:B------:R-:W-:-:S03]  /*1c23c0*/  IADD3 R16, P0, PT, R17, R10, RZ ;  /* 0x0000000a11107210 */ /* 0x000fc60007f1e0ff */
[----:B---3--:R0:W-:Y:S04]  /*1c23d0*/  STL.64 [R1+0x76c8], R12 ;  /* 0x0076c80c01007387 */ /* 0x0081e80000100a00 */
[----:B0-----:R-:W3:Y:S01]  /*1c23e0*/  LDL R13, [R1+0x224] ;  /* 0x00022400010d7983 */ /* 0x001ee20000100800 */
        /* <DEDUP_REMOVED lines=55> */
[----:B------:R-:W-:Y:S02]  /*1c2760*/  IMAD.X R13, R26, 0x1, R9, P0 ;  /* 0x000000011a0d7824 */ /* 0x000fe400000e0609 */
[----:B------:R-:W-:-:S03]  /*1c2770*/  IMAD.MOV.U32 R26, RZ, RZ, R27 ;  /* 0x000000ffff1a7224 */ /* 0x000fc600078e001b */
        /* <DEDUP_REMOVED lines=30> */
[----:B------:R-:W-:-:S05]  /*1c2960*/  IADD3 R16, P0, PT, R17, R10, RZ ;  /* 0x0000000a11107210 */ /* 0x000fca0007f1e0ff */
[----:B------:R-:W-:-:S05]  /*1c2970*/  IMAD.X R17, R24, 0x1, R9, P0 ;  /* 0x0000000118117824 */ /* 0x000fca00000e0609 */
[----:B------:R-:W-:Y:S04]  /*1c2980*/  STL.64 [R1+0x4670], R16 ;  /* 0x0046701001007387 */ /* 0x000fe80000100a00 */
[----:B---3--:R0:W-:Y:S04]  /*1c2990*/  STL.64 [R1+0x7688], R12 ;  /* 0x0076880c01007387 */ /* 0x0081e80000100a00 */
[----:B0-----:R-:W3:Y:S01]  /*1c29a0*/  LDL R13, [R1+0x244] ;  /* 0x00024400010d7983 */ /* 0x001ee20000100800 */
[----:B------:R-:W-:Y:S01]  /*1c29b0*/  IMAD.MOV.U32 R24, RZ, RZ, R23 ;  /* 0x000000ffff187224 */ /* 0x000fe200078e0017 */
[----:B---3--:R-:W-:-:S02]  /*1c29c0*/  SHF.R.S32.HI R23, RZ, 0x1f, R13 ;  /* 0x0000001fff177819 */ /* 0x008fc4000001140d */
[----:B------:R-:W-:-:S05]  /*1c29d0*/  IADD3 R16, P0, PT, R13, R8, RZ ;  /* 0x000000080d107210 */ /* 0x000fca0007f1e0ff */
[----:B------:R-:W-:Y:S01]  /*1c29e0*/  IMAD.X R17, R23, 0x1, R7, P0 ;  /* 0x0000000117117824 */ /* 0x000fe200000e0607 */
[----:B------:R-:W-:Y:S04]  /*1c29f0*/  STL [R1+0x2d0], R23 ;  /* 0x0002d01701007387 */ /* 0x000fe80000100800 */
[----:B------:R0:W-:Y:S04]  /*1c2a00*/  STL.64 [R1+0x4678], R16 ;  /* 0x0046781001007387 */ /* 0x0001e80000100a00 */
[----:B0-----:R-:W3:Y:S01]  /*1c2a10*/  LDL.LU.64 R16, [R1+0x7690] ;  /* 0x0076900001107983 */ /* 0x001ee20000300a00 */
[----:B------:R-:W-:-:S05]  /*1c2a20*/  IADD3 R12, P0, PT, R13, R10, RZ ;  /* 0x0000000a0d0c7210 */ /* 0x000fca0007f1e0ff */
[----:B------:R-:W-:Y:S01]  /*1c2a30*/  IMAD.X R13, R23, 0x1, R9, P0 ;  /* 0x00000001170d7824 */ /* 0x000fe200000e0609 */
[----:B------:R-:W-:-:S04]  /*1c2a40*/  SHF.R.S32.HI R23, RZ, 0x1f, R26 ;  /* 0x0000001fff177819 */ /* 0x000fc8000001141a */
[----:B------:R0:W-:Y:S02]  /*1c2a50*/  STL.64 [R1+0x4680], R12 ;  /* 0x0046800c01007387 */ /* 0x0001e40000100a00 */
[----:B0-----:R-:W-:Y:S02]  /*1c2a60*/  IADD3 R12, P0, PT, R26, R8, RZ ;  /* 0x000000081a0c7210 */ /* 0x001fe40007f1e0ff */
[----:B------:R-:W-:Y:S03]  /*1c2a70*/  STL [R1+0x2cc], R23 ;  /* 0x0002cc1701007387 */ /* 0x000fe60000100800 */
[----:B------:R-:W-:-:S05]  /*1c2a80*/  IMAD.X R13, R23, 0x1, R7, P0 ;  /* 0x00000001170d7824 */ /* 0x000fca00000e0607 */
[----:B------:R0:W-:Y:S02]  /*1c2a90*/  STL.64 [R1+0x4688], R12 ;  /* 0x0046880c01007387 */ /* 0x0001e40000100a00 */
[----:B0-----:R-:W-:-:S05]  /*1c2aa0*/  IADD3 R12, P0, PT, R26, R10, RZ ;  /* 0x0000000a1a0c7210 */ /* 0x001fca0007f1e0ff */
[----:B------:R-:W-:Y:S01]  /*1c2ab0*/  IMAD.X R13, R23, 0x1, R9, P0 ;  /* 0x00000001170d7824 */ /* 0x000fe200000e0609 */
[----:B------:R-:W-:-:S04]  /*1c2ac0*/  SHF.R.S32.HI R23, RZ, 0x1f, R27 ;  /* 0x0000001fff177819 */ /* 0x000fc8000001141b */
[----:B------:R0:W-:Y:S02]  /*1c2ad0*/  STL.64 [R1+0x4690], R12 ;  /* 0x0046900c01007387 */ /* 0x0001e40000100a00 */
[----:B0-----:R-:W-:Y:S02]  /*1c2ae0*/  IADD3 R12, P0, PT, R27, R8, RZ ;  /* 0x000000081b0c7210 */ /* 0x001fe40007f1e0ff */
[----:B------:R-:W-:Y:S03]  /*1c2af0*/  STL [R1+0x2c8], R23 ;  /* 0x0002c81701007387 */ /* 0x000fe60000100800 */
[----:B------:R-:W-:-:S05]  /*1c2b00*/  IMAD.X R13, R23, 0x1, R7, P0 ;  /* 0x00000001170d7824 */ /* 0x000fca00000e0607 */
[----:B------:R0:W-:Y:S04]  /*1c2b10*/  STL.64 [R1+0x4698], R12 ;  /* 0x0046980c01007387 */ /* 0x0001e80000100a00 */
[----:B0-----:R-:W4:Y:S01]  /*1c2b20*/  LDL.LU.64 R12, [R1+0x7688] ;  /* 0x00768800010c7983 */ /* 0x001f220000300a00 */
[----:B------:R-:W-:-:S05]  /*1c2b30*/  IADD3 R26, P0, PT, R27, R10, RZ ;  /* 0x0000000a1b1a7210 */ /* 0x000fca0007f1e0ff */
[----:B------:R-:W-:Y:S02]  /*1c2b40*/  IMAD.X R27, R23, 0x1, R9, P0 ;  /* 0x00000001171b7824 */ /* 0x000fe400000e0609 */
[----:B------:R-:W-:Y:S01]  /*1c2b50*/  IMAD.MOV.U32 R23, RZ, RZ, R20 ;  /* 0x000000ffff177224 */ /* 0x000fe200078e0014 */
[----:B------:R-:W-:Y:S02]  /*1c2b60*/  SHF.R.S32.HI R20, RZ, 0x1f, R24 ;  /* 0x0000001fff147819 */ /* 0x000fe40000011418 */
[----:B------:R0:W-:Y:S02]  /*1c2b70*/  STL.64 [R1+0x46a0], R26 ;  /* 0x0046a01a01007387 */ /* 0x0001e40000100a00 */
[----:B0-----:R-:W-:Y:S02]  /*1c2b80*/  IADD3 R26, P0, PT, R24, R8, RZ ;  /* 0x00000008181a7210 */ /* 0x001fe40007f1e0ff */
[----:B------:R-:W-:Y:S03]  /*1c2b90*/  STL [R1+0x2c4], R20 ;  /* 0x0002c41401007387 */ /* 0x000fe60000100800 */
        /* <DEDUP_REMOVED lines=10> */
[----:B------:R0:W-:Y:S02]  /*1c2c40*/  STL.64 [R1+0x43e0], R26 ;  /* 0x0043e01a01007387 */ /* 0x0001e40000100a00 */
[----:B0-----:R-:W-:-:S05]  /*1c2c50*/  IADD3 R26, P0, PT, R21, R10, RZ ;  /* 0x0000000a151a7210 */ /* 0x001fca0007f1e0ff */
[----:B------:R-:W-:Y:S02]  /*1c2c60*/  IMAD.X R27, R0, 0x1, R9, P0 ;  /* 0x00000001001b7824 */ /* 0x000fe400000e0609 */
[----:B------:R-:W-:Y:S01]  /*1c2c70*/  IMAD.MOV.U32 R21, RZ, RZ, R19 ;  /* 0x000000ffff157224 */ /* 0x000fe200078e0013 */
[----:B------:R-:W-:Y:S02]  /*1c2c80*/  SHF.R.S32.HI R19, RZ, 0x1f, R25 ;  /* 0x0000001fff137819 */ /* 0x000fe40000011419 */
[----:B------:R0:W-:Y:S02]  /*1c2c90*/  STL.64 [R1+0x43e8], R26 ;  /* 0x0043e81a01007387 */ /* 0x0001e40000100a00 */
[----:B0-----:R-:W-:-:S05]  /*1c2ca0*/  IADD3 R26, P0, PT, R25, R8, RZ ;  /* 0x00000008191a7210 */ /* 0x001fca0007f1e0ff */
[----:B------:R-:W-:Y:S01]  /*1c2cb0*/  IMAD.X R27, R19, 0x1, R7, P0 ;  /* 0x00000001131b7824 */ /* 0x000fe200000e0607 */
[----:B------:R-:W-:Y:S01]  /*1c2cc0*/  IADD3 R24, P0, PT, R25, R10, RZ ;  /* 0x0000000a19187210 */ /* 0x000fe20007f1e0ff */
[----:B------:R0:W-:Y:S04]  /*1c2cd0*/  STL [R1+0x2bc], R19 ;  /* 0x0002bc1301007387 */ /* 0x0001e80000100800 */
[----:B------:R-:W-:Y:S01]  /*1c2ce0*/  IMAD.X R25, R19, 0x1, R9, P0 ;  /* 0x0000000113197824 */ /* 0x000fe200000e0609 */
[----:B------:R1:W-:Y:S01]  /*1c2cf0*/  STL.64 [R1+0x43f0], R26 ;  /* 0x0043f01a01007387 */ /* 0x0003e20000100a00 */
[----:B0-----:R-:W-:-:S03]  /*1c2d00*/  SHF.R.S32.HI R19, RZ, 0x1f, R22 ;  /* 0x0000001fff137819 */ /* 0x001fc60000011416 */
[----:B-1----:R-:W3:Y:S04]  /*1c2d10*/  LDL.LU.64 R26, [R1+0x7680] ;  /* 0x00768000011a7983 */ /* 0x002ee80000300a00 */
        /* <DEDUP_REMOVED lines=9> */
[----:B0-----:R-:W-:-:S05]  /*1c2db0*/  IADD3 R24, P0, PT, R23, R8, RZ ;  /* 0x0000000817187210 */ /* 0x001fca0007f1e0ff */
[----:B------:R-:W-:Y:S01]  /*1c2dc0*/  IMAD.X R25, R19, 0x1, R7, P0 ;  /* 0x0000000113197824 */ /* 0x000fe200000e0607 */
[----:B------:R-:W-:Y:S01]  /*1c2dd0*/  IADD3 R22, P0, PT, R23, R10, RZ ;  /* 0x0000000a17167210 */ /* 0x000fe20007f1e0ff */
[----:B------:R0:W-:Y:S04]  /*1c2de0*/  STL [R1+0x2b4], R19 ;  /* 0x0002b41301007387 */ /* 0x0001e80000100800 */
[----:B------:R-:W-:Y:S01]  /*1c2df0*/  IMAD.X R23, R19, 0x1, R9, P0 ;  /* 0x0000000113177824 */ /* 0x000fe200000e0609 */
[----:B------:R1:W-:Y:S01]  /*1c2e00*/  STL.64 [R1+0x4410], R24 ;  /* 0x0044101801007387 */ /* 0x0003e20000100a00 */
[----:B0-----:R-:W-:Y:S01]  /*1c2e10*/  IMAD.MOV.U32 R19, RZ, RZ, R16 ;  /* 0x000000ffff137224 */ /* 0x001fe200078e0010 */
[----:B------:R-:W-:Y:S02]  /*1c2e20*/  SHF.R.S32.HI R16, RZ, 0x1f, R20 ;  /* 0x0000001fff107819 */ /* 0x000fe40000011414 */
[----:B-1----:R-:W2:Y:S04]  /*1c2e30*/  LDL.LU.64 R24, [R1+0x7678] ;  /* 0x0076780001187983 */ /* 0x002ea80000300a00 */
[----:B------:R0:W-:Y:S02]  /*1c2e40*/  STL.64 [R1+0x4418], R22 ;  /* 0x0044181601007387 */ /* 0x0001e40000100a00 */
[----:B0-----:R-:W-:-:S02]  /*1c2e50*/  IADD3 R22, P0, PT, R20, R8, RZ ;  /* 0x0000000814167210 */ /* 0x001fc40007f1e0ff */
[----:B------:R-:W-:Y:S03]  /*1c2e60*/  STL [R1+0x2b0], R16 ;  /* 0x0002b01001007387 */ /* 0x000fe60000100800 */
        /* <DEDUP_REMOVED lines=8> */
[C---:B------:R-:W-:Y:S01]  /*1c2ef0*/  IMAD.X R23, R2.reuse, 0x1, R7, P0 ;  /* 0x0000000102177824 */ /* 0x040fe200000e0607 */
[----:B------:R-:W-:Y:S01]  /*1c2f00*/  IADD3 R20, P0, PT, R21, R10, RZ ;  /* 0x0000000a15147210 */ /* 0x000fe20007f1e0ff */
[----:B------:R0:W-:Y:S04]  /*1c2f10*/  STL [R1+0x2ac], R2 ;  /* 0x0002ac0201007387 */ /* 0x0001e80000100800 */
[----:B------:R-:W-:Y:S01]  /*1c2f20*/  IMAD.X R21, R2, 0x1, R9, P0 ;  /* 0x0000000102157824 */ /* 0x000fe200000e0609 */
[----:B------:R1:W-:Y:S01]  /*1c2f30*/  STL.64 [R1+0x4430], R22 ;  /* 0x0044301601007387 */ /* 0x0003e20000100a00 */
[----:B0-----:R-:W-:-:S03]  /*1c2f40*/  SHF.R.S32.HI R2, RZ, 0x1f, R18 ;  /* 0x0000001fff027819 */ /* 0x001fc60000011412 */
[----:B-1----:R-:W2:Y:S04]  /*1c2f50*/  LDL.LU.64 R22, [R1+0x7670] ;  /* 0x0076700001167983 */ /* 0x002ea80000300a00 */
[----:B------:R0:W-:Y:S02]  /*1c2f60*/  STL.64 [R1+0x4438], R20 ;  /* 0x0044381401007387 */ /* 0x0001e40000100a00 */
[----:B0-----:R-:W-:Y:S02]  /*1c2f70*/  IADD3 R20, P0, PT, R18, R8, RZ ;  /* 0x0000000812147210 */ /* 0x001fe40007f1e0ff */
[----:B------:R-:W-:Y:S03]  /*1c2f80*/  STL [R1+0x2a8], R2 ;  /* 0x0002a80201007387 */ /* 0x000fe60000100800 */
[----:B------:R-:W-:-:S05]  /*1c2f90*/  IMAD.X R21, R2, 0x1, R7, P0 ;  /* 0x0000000102157824 */ /* 0x000fca00000e0607 */
[----:B------:R0:W-:Y:S02]  /*1c2fa0*/  STL.64 [R1+0x4440], R20 ;  /* 0x0044401401007387 */ /* 0x0001e40000100a00 */
[----:B0-----:R-:W-:-:S05]  /*1c2fb0*/  IADD3 R20, P0, PT, R18, R10, RZ ;  /* 0x0000000a12147210 */ /* 0x001fca0007f1e0ff */
[----:B------:R-:W-:Y:S01]  /*1c2fc0*/  IMAD.X R21, R2, 0x1, R9, P0 ;  /* 0x0000000102157824 */ /* 0x000fe200000e0609 */
[----:B----4-:R-:W-:-:S04]  /*1c2fd0*/  SHF.R.S32.HI R2, RZ, 0x1f, R12 ;  /* 0x0000001fff027819 */ /* 0x010fc8000001140c */
        /* <DEDUP_REMOVED lines=16> */
[----:B-1----:R-:W4:Y:S04]  /*1c30e0*/  LDL.LU.64 R20, [R1+0x7668] ;  /* 0x0076680001147983 */ /* 0x002f280000300a00 */
        /* <DEDUP_REMOVED lines=21> */
[----:B------:R0:W-:Y:S02]  /*1c3240*/  STL.64 [R1+0x4490], R18 ;  /* 0x0044901201007387 */ /* 0x0001e40000100a00 */
[----:B0-----:R-:W-:Y:S02]  /*1c3250*/  IADD3 R18, P0, PT, R13, R10, RZ ;  /* 0x0000000a0d127210 */ /* 0x001fe40007f1e0ff */
[----:B------:R-:W4:Y:S03]  /*1c3260*/  LDL R13, [R1+0x288] ;  /* 0x00028800010d7983 */ /* 0x000f260000100800 */
        /* <DEDUP_REMOVED lines=14> */
[----:B------:R-:W-:Y:S04]  /*1c3350*/  STL [R1+0x534], R12 ;  /* 0x0005340c01007387 */ /* 0x000fe80000100800 */
[----:B------:R-:W-:-:S05]  /*1c3360*/  IMAD.X R15, R12, 0x1, R9, P0 ;  /* 0x000000010c0f7824 */ /* 0x000fca00000e0609 */
[----:B------:R0:W-:Y:S04]  /*1c3370*/  STL.64 [R1+0x44b8], R14 ;  /* 0x0044b80e01007387 */ /* 0x0001e80000100a00 */
[----:B------:R1:W-:Y:S04]  /*1c3380*/  STL.64 [R1+0x44b0], R18 ;  /* 0x0044b01201007387 */ /* 0x0003e80000100a00 */
[----:B0-----:R-:W4:Y:S04]  /*1c3390*/  LDL R14, [R1+0x518] ;  /* 0x00051800010e7983 */ /* 0x001f280000100800 */
[----:B------:R-:W4:Y:S01]  /*1c33a0*/  LDL R15, [R1+0x28c] ;  /* 0x00028c00010f7983 */ /* 0x000f220000100800 */
[----:B------:R-:W-:-:S02]  /*1c33b0*/  SHF.R.S32.HI R12, RZ, 0x1f, R29 ;  /* 0x0000001fff0c7819 */ /* 0x000fc4000001141d */
[----:B-1----:R-:W-:-:S05]  /*1c33c0*/  IADD3 R18, P0, PT, R29, R8, RZ ;  /* 0x000000081d127210 */ /* 0x002fca0007f1e0ff */
[----:B------:R-:W-:Y:S01]  /*1c33d0*/  IMAD.X R19, R12, 0x1, R7, P0 ;  /* 0x000000010c137824 */ /* 0x000fe200000e0607 */
[----:B------:R-:W-:Y:S04]  /*1c33e0*/  STL [R1+0x538], R12 ;  /* 0x0005380c01007387 */ /* 0x000fe80000100800 */
[----:B------:R0:W-:Y:S02]  /*1c33f0*/  STL.64 [R1+0x44c0], R18 ;  /* 0x0044c01201007387 */ /* 0x0001e40000100a00 */
[----:B0-----:R-:W-:-:S05]  /*1c3400*/  IADD3 R18, P0, PT, R29, R10, RZ ;  /* 0x0000000a1d127210 */ /* 0x001fca0007f1e0ff */
[----:B------:R-:W-:Y:S01]  /*1c3410*/  IMAD.X R19, R12, 0x1, R9, P0 ;  /* 0x000000010c137824 */ /* 0x000fe200000e0609 */
[----:B--2---:R-:W-:-:S04]  /*1c3420*/  SHF.R.S32.HI R29, RZ, 0x1f, R4 ;  /* 0x0000001fff1d7819 */ /* 0x004fc80000011404 */
[----:B------:R0:W-:Y:S02]  /*1c3430*/  STL.64 [R1+0x44c8], R18 ;  /* 0x0044c81201007387 */ /* 0x0001e40000100a00 */
[----:B0-----:R-:W-:Y:S02]  /*1c3440*/  IADD3 R18, P0, PT, R4, R10, RZ ;  /* 0x0000000a04127210 */ /* 0x001fe40007f1e0ff */
[----:B------:R-:W-:Y:S03]  /*1c3450*/  STL [R1+0x540], R29 ;  /* 0x0005401d01007387 */ /* 0x000fe60000100800 */
[----:B------:R-:W-:-:S05]  /*1c3460*/  IMAD.X R19, R29, 0x1, R9, P0 ;  /* 0x000000011d137824 */ /* 0x000fca00000e0609 */
[----:B------:R0:W-:Y:S02]  /*1c3470*/  STL.64 [R1+0x44d8], R18 ;  /* 0x0044d81201007387 */ /* 0x0001e40000100a00 */
[----:B0-----:R-:W-:Y:S02]  /*1c3480*/  IADD3 R18, P0, PT, R4, R8, RZ ;  /* 0x0000000804127210 */ /* 0x001fe40007f1e0ff */
[----:B------:R-:W3:Y:S03]  /*1c3490*/  LDC R4, c[0x0][0x3b4] ;  /* 0x0000ed00ff047b82 */ /* 0x000ee60000000800 */
[----:B------:R-:W-:-:S05]  /*1c34a0*/  IMAD.X R19, R29, 0x1, R7, P0 ;  /* 0x000000011d137824 */ /* 0x000fca00000e0607 */
[----:B------:R0:W-:Y:S01]  /*1c34b0*/  STL.64 [R1+0x44d0], R18 ;  /* 0x0044d01201007387 */ /* 0x0001e20000100a00 */
[----:B---3--:R-:W-:-:S05]  /*1c34c0*/  IMAD R3, R4, 0x40, R3 ;  /* 0x0000004004037824 */ /* 0x008fca00078e0203 */
[----:B------:R-:W-:-:S04]  /*1c34d0*/  IADD3 R4, P0, PT, R3, UR8, RZ ;  /* 0x0000000803047c10 */ /* 0x000fc8000ff1e0ff */
[----:B------:R-:W-:Y:S01]  /*1c34e0*/  LEA.HI.X.SX32 R3, R3, UR9, 0x1, P0 ;  /* 0x0000000903037c11 */ /* 0x000fe200080f0eff */
[----:B------:R-:W1:Y:S01]  /*1c34f0*/  LDCU.64 UR8, c[0x0][0x398] ;  /* 0x00007300ff0877ac */ /* 0x000e620008000a00 */
[----:B----4-:R-:W-:Y:S01]  /*1c3500*/  VIADD R16, R13, UR6 ;  /* 0x000000060d107c36 */ /* 0x010fe20008000000 */
[----:B------:R-:W2:Y:S04]  /*1c3510*/  LDCU UR6, c[0x0][0x3b8] ;  /* 0x00007700ff0677ac */ /* 0x000ea80008000800 */
[----:B------:R-:W-:Y:S02]  /*1c3520*/  SHF.R.S32.HI R12, RZ, 0x1f, R16 ;  /* 0x0000001fff0c7819 */ /* 0x000fe40000011410 */
[----:B0-----:R-:W-:Y:S01]  /*1c3530*/  IADD3 R18, P0, PT, R16, R8, RZ ;  /* 0x0000000810127210 */ /* 0x001fe20007f1e0ff */
[----:B------:R-:W-:Y:S04]  /*1c3540*/  STL [R1+0x284], R16 ;  /* 0x0002841001007387 */ /* 0x000fe80000100800 */
[----:B------:R-:W-:Y:S01]  /*1c3550*/  IMAD.X R19, R12, 0x1, R7, P0 ;  /* 0x000000010c137824 */ /* 0x000fe200000e0607 */
[----:B------:R-:W-:Y:S04]  /*1c3560*/  STL [R1+0x51c], R12 ;  /* 0x00051c0c01007387 */ /* 0x000fe80000100800 */
[----:B------:R0:W-:Y:S02]  /*1c3570*/  STL.64 [R1+0x5870], R18 ;  /* 0x0058701201007387 */ /* 0x0001e40000100a00 */
[----:B0-----:R-:W-:-:S05]  /*1c3580*/  IADD3 R18, P0, PT, R16, R10, RZ ;  /* 0x0000000a10127210 */ /* 0x001fca0007f1e0ff */
[----:B------:R-:W-:Y:S01]  /*1c3590*/  IMAD.X R19, R12, 0x1, R9, P0 ;  /* 0x000000010c137824 */ /* 0x000fe200000e0609 */
[----:B------:R-:W-:-:S04]  /*1c35a0*/  IADD3 R16, P0, PT, R16, R6, RZ ;  /* 0x0000000610107210 */ /* 0x000fc80007f1e0ff */
[----:B------:R0:W-:Y:S04]  /*1c35b0*/  STL.64 [R1+0x5850], R18 ;  /* 0x0058501201007387 */ /* 0x0001e80000100a00 */
[----:B0-----:R-:W3:Y:S04]  /*1c35c0*/  LDL.LU.64 R18, [R1+0x7658] ;  /* 0x0076580001127983 */ /* 0x001ee80000300a00 */
[----:B------:R0:W-:Y:S02]  /*1c35d0*/  STL.64 [R1+0x7548], R8 ;  /* 0x0075480801007387 */ /* 0x0001e40000100a00 */
[----:B0-----:R-:W-:-:S02]  /*1c35e0*/  IMAD.MOV.U32 R8, RZ, RZ, R17 ;  /* 0x000000ffff087224 */ /* 0x001fc400078e0011 */
[--C-:B------:R-:W-:Y:S01]  /*1c35f0*/  IMAD.X R17, R12, 0x1, R5.reuse, P0 ;  /* 0x000000010c117824 */ /* 0x100fe200000e0605 */
[-C--:B------:R-:W-:Y:S01]  /*1c3600*/  IADD3 R12, P0, PT, R13, R6.reuse, RZ ;  /* 0x000000060d0c7210 */ /* 0x080fe20007f1e0ff */
[----:B------:R-:W-:Y:S02]  /*1c3610*/  IMAD.MOV.U32 R9, RZ, RZ, R0 ;  /* 0x000000ffff097224 */ /* 0x000fe400078e0000 */
[----:B------:R-:W4:Y:S04]  /*1c3620*/  LDL.LU R0, [R1+0x7650] ;  /* 0x0076500001007983 */ /* 0x000f280000300800 */
[----:B------:R0:W-:Y:S04]  /*1c3630*/  STL.64 [R1+0x58a0], R16 ;  /* 0x0058a01001007387 */ /* 0x0001e80000100a00 */
[----:B0-----:R-:W2:Y:S01]  /*1c3640*/  LDL.LU.64 R16, [R1+0x7648] ;  /* 0x0076480001107983 */ /* 0x001ea20000300a00 */
[----:B------:R-:W-:Y:S01]  /*1c3650*/  IMAD.X R13, R14, 0x1, R5, P0 ;  /* 0x000000010e0d7824 */ /* 0x000fe200000e0605 */
[----:B------:R-:W-:-:S04]  /*1c3660*/  IADD3 R14, P0, PT, R15, R6, RZ ;  /* 0x000000060f0e7210 */ /* 0x000fc80007f1e0ff */
[----:B------:R0:W-:Y:S04]  /*1c3670*/  STL.64 [R1+0x5810], R12 ;  /* 0x0058100c01007387 */ /* 0x0001e80000100a00 */
[----:B0-----:R-:W2:Y:S04]  /*1c3680*/  LDL.LU.64 R12, [R1+0x7640] ;  /* 0x00764000010c7983 */ /* 0x001ea80000300a00 */
[----:B------:R-:W2:Y:S02]  /*1c3690*/  LDL R15, [R1+0x514] ;  /* 0x00051400010f7983 */ /* 0x000ea40000100800 */
[----:B--2---:R-:W-:-:S05]  /*1c36a0*/  IMAD.X R15, R15, 0x1, R5, P0 ;  /* 0x000000010f0f7824 */ /* 0x004fca00000e0605 */
[----:B------:R4:W-:Y:S02]  /*1c36b0*/  STL.64 [R1+0x5798], R14 ;  /* 0x0057980e01007387 */ /* 0x0009e40000100a00 */
[----:B----4-:R-:W-:Y:S02]  /*1c36c0*/  IADD3 R14, P0, PT, R0, R6, RZ ;  /* 0x00000006000e7210 */ /* 0x010fe40007f1e0ff */
[----:B------:R-:W-:-:S05]  /*1c36d0*/  SHF.R.S32.HI R15, RZ, 0x1f, R0 ;  /* 0x0000001fff0f7819 */ /* 0x000fca0000011400 */
[----:B------:R-:W-:-:S05]  /*1c36e0*/  IMAD.X R15, R15, 0x1, R5, P0 ;  /* 0x000000010f0f7824 */ /* 0x000fca00000e0605 */
[----:B------:R0:W-:Y:S04]  /*1c36f0*/  STL.64 [R1+0x5738], R14 ;  /* 0x0057380e01007387 */ /* 0x0001e80000100a00 */
[----:B0-----:R-:W2:Y:S01]  /*1c3700*/  LDL.LU R15, [R1+0x50c] ;  /* 0x00050c00010f7983 */ /* 0x001ea20000300800 */
[----:B------:R-:W-:-:S03]  /*1c3710*/  IADD3 R14, P0, PT, R2, R6, RZ ;  /* 0x00000006020e7210 */ /* 0x000fc60007f1e0ff */
[----:B------:R-:W-:Y:S04]  /*1c3720*/  STL.64 [R1+0x7540], R2 ;  /* 0x0075400201007387 */ /* 0x000fe80000100a00 */
[----:B------:R-:W-:Y:S01]  /*1c3730*/  STL [R1+0x75e0], R3 ;  /* 0x0075e00301007387 */ /* 0x000fe20000100800 */
[----:B--2---:R-:W-:-:S05]  /*1c3740*/  IMAD.X R15, R15, 0x1, R5, P0 ;  /* 0x000000010f0f7824 */ /* 0x004fca00000e0605 */
[----:B------:R0:W-:Y:S04]  /*1c3750*/  STL.64 [R1+0x56b8], R14 ;  /* 0x0056b80e01007387 */ /* 0x0001e80000100a00 */
[----:B0-----:R-:W2:Y:S04]  /*1c3760*/  LDL.LU.64 R14, [R1+0x7638] ;  /* 0x00763800010e7983 */ /* 0x001ea80000300a00 */
[----:B------:R-:W4:Y:S01]  /*1c3770*/  LDL.LU R3, [R1+0x508] ;  /* 0x0005080001037983 */ /* 0x000f220000300800 */
[----:B------:R-:W-:-:S03]  /*1c3780*/  IADD3 R2, P0, PT, R11, R6, RZ ;  /* 0x000000060b027210 */ /* 0x000fc60007f1e0ff */
[----:B------:R0:W-:Y:S04]  /*1c3790*/  STL.64 [R1+0x7550], R10 ;  /* 0x0075500a01007387 */ /* 0x0001e80000100a00 */
[----:B------:R1:W-:Y:S01]  /*1c37a0*/  STL [R1+0x7610], R11 ;  /* 0x0076100b01007387 */ /* 0x0003e20000100800 */
[----:B0-----:R-:W-:Y:S02]  /*1c37b0*/  SHF.R.S32.HI R10, RZ, 0x1f, R12 ;  /* 0x0000001fff0a7819 */ /* 0x001fe4000001140c */
[----:B-1----:R-:W-:Y:S01]  /*1c37c0*/  SHF.R.S32.HI R11, RZ, 0x1f, R13 ;  /* 0x0000001fff0b7819 */ /* 0x002fe2000001140d */
[----:B----4-:R-:W-:-:S05]  /*1c37d0*/  IMAD.X R3, R3, 0x1, R5, P0 ;  /* 0x0000000103037824 */ /* 0x010fca00000e0605 */
[----:B------:R0:W-:Y:S02]  /*1c37e0*/  STL.64 [R1+0x5650], R2 ;  /* 0x0056500201007387 */ /* 0x0001e40000100a00 */
[----:B0-----:R-:W-:-:S05]  /*1c37f0*/  IADD3 R2, P0, PT, R12, R6, RZ ;  /* 0x000000060c027210 */ /* 0x001fca0007f1e0ff */
[----:B------:R-:W-:-:S05]  /*1c3800*/  IMAD.X R3, R10, 0x1, R5, P0 ;  /* 0x000000010a037824 */ /* 0x000fca00000e0605 */
[----:B------:R0:W-:Y:S01]  /*1c3810*/  STL.64 [R1+0x55f0], R2 ;  /* 0x0055f00201007387 */ /* 0x0001e20000100a00 */
[----:B--2---:R-:W-:Y:S02]  /*1c3820*/  SHF.R.S32.HI R10, RZ, 0x1f, R14 ;  /* 0x0000001fff0a7819 */ /* 0x004fe4000001140e */
[----:B0-----:R-:W-:Y:S01]  /*1c3830*/  IADD3 R2, P0, PT, R13, R6, RZ ;  /* 0x000000060d027210 */ /* 0x001fe20007f1e0ff */
[----:B------:R-:W-:Y:S04]  /*1c3840*/  STL.64 [R1+0x7530], R12 ;  /* 0x0075300c01007387 */ /* 0x000fe80000100a00 */
[----:B------:R-:W-:-:S05]  /*1c3850*/  IMAD.X R3, R11, 0x1, R5, P0 ;  /* 0x000000010b037824 */ /* 0x000fca00000e0605 */
[----:B------:R0:W-:Y:S01]  /*1c3860*/  STL.64 [R1+0x5580], R2 ;  /* 0x0055800201007387 */ /* 0x0001e20000100a00 */
[----:B------:R-:W-:Y:S02]  /*1c3870*/  SHF.R.S32.HI R11, RZ, 0x1f, R15 ;  /* 0x0000001fff0b7819 */ /* 0x000fe4000001140f */
[----:B0-----:R-:W-:-:S05]  /*1c3880*/  IADD3 R2, P0, PT, R14, R6, RZ ;  /* 0x000000060e027210 */ /* 0x001fca0007f1e0ff */
[----:B------:R-:W-:-:S05]  /*1c3890*/  IMAD.X R3, R10, 0x1, R5, P0 ;  /* 0x000000010a037824 */ /* 0x000fca00000e0605 */
[----:B------:R0:W-:Y:S01]  /*1c38a0*/  STL.64 [R1+0x5520], R2 ;  /* 0x0055200201007387 */ /* 0x0001e20000100a00 */
[----:B------:R-:W-:Y:S02]  /*1c38b0*/  SHF.R.S32.HI R10, RZ, 0x1f, R16 ;  /* 0x0000001fff0a7819 */ /* 0x000fe40000011410 */
        /* <DEDUP_REMOVED lines=8> */
[----:B---3--:R-:W-:Y:S02]  /*1c3940*/  SHF.R.S32.HI R10, RZ, 0x1f, R18 ;  /* 0x0000001fff0a7819 */ /* 0x008fe40000011412 */
        /* <DEDUP_REMOVED lines=21> */
[----:B------:R0:W-:Y:S02]  /*1c3aa0*/  STL.64 [R1+0x52a8], R2 ;  /* 0x0052a80201007387 */ /* 0x0001e40000100a00 */
[----:B0-----:R-:W-:-:S05]  /*1c3ab0*/  IADD3 R2, P0, PT, R22, R6, RZ ;  /* 0x0000000616027210 */ /* 0x001fca0007f1e0ff */
[----:B------:R-:W-:Y:S01]  /*1c3ac0*/  IMAD.X R3, R10, 0x1, R5, P0 ;  /* 0x000000010a037824 */ /* 0x000fe200000e0605 */
[----:B------:R-:W-:-:S04]  /*1c3ad0*/  SHF.R.S32.HI R10, RZ, 0x1f, R23 ;  /* 0x0000001fff0a7819 */ /* 0x000fc80000011417 */
        /* <DEDUP_REMOVED lines=9> */
[----:B------:R0:W-:Y:S04]  /*1c3b70*/  STL.64 [R1+0x5170], R2 ;  /* 0x0051700201007387 */ /* 0x0001e80000100a00 */
[----:B------:R-:W-:Y:S01]  /*1c3b80*/  STL.64 [R1+0x7578], R24 ;  /* 0x0075781801007387 */ /* 0x000fe20000100a00 */
[----:B0-----:R-:W-:-:S05]  /*1c3b90*/  IADD3 R2, P0, PT, R25, R6, RZ ;  /* 0x0000000619027210 */ /* 0x001fca0007f1e0ff */
[----:B------:R-:W-:Y:S02]  /*1c3ba0*/  IMAD.X R3, R10, 0x1, R5, P0 ;  /* 0x000000010a037824 */ /* 0x000fe400000e0605 */
[----:B------:R-:W2:Y:S04]  /*1c3bb0*/  LDL R10, [R1+0x4] ;  /* 0x00000400010a7983 */ /* 0x000ea80000100800 */
[----:B------:R0:W-:Y:S04]  /*1c3bc0*/  STL.64 [R1+0x5110], R2 ;  /* 0x0051100201007387 */ /* 0x0001e80000100a00 */
[----:B0-----:R-:W3:Y:S04]  /*1c3bd0*/  LDL R3, [R1+0x4bc] ;  /* 0x0004bc0001037983 */ /* 0x001ee80000100800 */
[----:B------:R-:W3:Y:S01]  /*1c3be0*/  LDL R2, [R1+0x8] ;  /* 0x0000080001027983 */ /* 0x000ee20000100800 */
[----:B------:R-:W-:-:S02]  /*1c3bf0*/  SHF.R.S32.HI R11, RZ, 0x1f, R26 ;  /* 0x0000001fff0b7819 */ /* 0x000fc4000001141a */
[----:B------:R-:W-:-:S05]  /*1c3c00*/  IADD3 R12, P0, PT, R26, R6, RZ ;  /* 0x000000061a0c7210 */ /* 0x000fca0007f1e0ff */
[----:B------:R-:W-:Y:S01]  /*1c3c10*/  IMAD.X R13, R11, 0x1, R5, P0 ;  /* 0x000000010b0d7824 */ /* 0x000fe200000e0605 */
[----:B---3--:R-:W-:Y:S04]  /*1c3c20*/  STL.64 [R1+0x7630], R2 ;  /* 0x0076300201007387 */ /* 0x008fe80000100a00 */
[----:B------:R-:W3:Y:S04]  /*1c3c30*/  LDL R24, [R1+0x4b8] ;  /* 0x0004b80001187983 */ /* 0x000ee80000100800 */
[----:B------:R-:W4:Y:S04]  /*1c3c40*/  LDL R25, [R1+0xc] ;  /* 0x00000c0001197983 */ /* 0x000f280000100800 */
[----:B------:R0:W-:Y:S04]  /*1c3c50*/  STL.64 [R1+0x50b0], R12 ;  /* 0x0050b00c01007387 */ /* 0x0001e80000100a00 */
        /* <DEDUP_REMOVED lines=9> */
[----:B0-----:R-:W2:Y:S04]  /*1c3cf0*/  LDL R12, [R1+0x4a0] ;  /* 0x0004a000010c7983 */ /* 0x001ea80000100800 */
[----:B------:R-:W2:Y:S04]  /*1c3d00*/  LDL R13, [R1+0x24] ;  /* 0x00002400010d7983 */ /* 0x000ea80000100800 */
[----:B------:R-:W2:Y:S04]  /*1c3d10*/  LDL R15, [R1+0x49c] ;  /* 0x00049c00010f7983 */ /* 0x000ea80000100800 */
[----:B------:R-:W2:Y:S04]  /*1c3d20*/  LDL R11, [R1+0x28] ;  /* 0x00002800010b7983 */ /* 0x000ea80000100800 */
[----:B------:R-:W2:Y:S01]  /*1c3d30*/  LDL.LU R3, [R1+0x4c8] ;  /* 0x0004c80001037983 */ /* 0x000ea20000300800 */
[----:B------:R-:W-:-:S03]  /*1c3d40*/  IADD3 R2, P0, PT, R27, R6, RZ ;  /* 0x000000061b027210 */ /* 0x000fc60007f1e0ff */
[----:B------:R0:W-:Y:S04]  /*1c3d50*/  STL.64 [R1+0x7580], R26 ;  /* 0x0075801a01007387 */ /* 0x0001e80000100a00 */
[----:B0-----:R-:W3:Y:S04]  /*1c3d60*/  LDL R26, [R1+0x4c0] ;  /* 0x0004c000011a7983 */ /* 0x001ee80000100800 */
[----:B------:R-:W3:Y:S01]  /*1c3d70*/  LDL R27, [R1+0x4b4] ;  /* 0x0004b400011b7983 */ /* 0x000ee20000100800 */
[----:B--2---:R-:W-:-:S05]  /*1c3d80*/  IMAD.X R3, R3, 0x1, R5, P0 ;  /* 0x0000000103037824 */ /* 0x004fca00000e0605 */
[----:B------:R0:W-:Y:S04]  /*1c3d90*/  STL.64 [R1+0x5058], R2 ;  /* 0x0050580201007387 */ /* 0x0001e80000100a00 */
[----:B0-----:R-:W2:Y:S04]  /*1c3da0*/  LDL.LU R3, [R1+0x4c4] ;  /* 0x0004c40001037983 */ /* 0x001ea80000300800 */
[----:B------:R0:W-:Y:S01]  /*1c3db0*/  STL.64 [R1+0x7588], R28 ;  /* 0x0075881c01007387 */ /* 0x0001e20000100a00 */
[----:B------:R-:W-:-:S03]  /*1c3dc0*/  IADD3 R2, P0, PT, R28, R6, RZ ;  /* 0x000000061c027210 */ /* 0x000fc60007f1e0ff */
[----:B0-----:R-:W3:Y:S02]  /*1c3dd0*/  LDL R29, [R1] ;  /* 0x00000000011d7983 */ /* 0x001ee40000100800 */
[----:B--2---:R-:W-:-:S05]  /*1c3de0*/  IMAD.X R3, R3, 0x1, R5, P0 ;  /* 0x0000000103037824 */ /* 0x004fca00000e0605 */
[----:B------:R0:W-:Y:S04]  /*1c3df0*/  STL.64 [R1+0x4c50], R2 ;  /* 0x004c500201007387 */ /* 0x0001e80000100a00 */
[----:B0-----:R-:W2:Y:S01]  /*1c3e00*/  LDL.LU.64 R2, [R1+0x7630] ;  /* 0x0076300001027983 */ /* 0x001ea20000300a00 */
[----:B---3--:R-:W-:-:S05]  /*1c3e10*/  IADD3 R28, P0, PT, R29, R6, RZ ;  /* 0x000000061d1c7210 */ /* 0x008fca0007f1e0ff */
[----:B------:R-:W-:-:S05]  /*1c3e20*/  IMAD.X R29, R26, 0x1, R5, P0 ;  /* 0x000000011a1d7824 */ /* 0x000fca00000e0605 */
[----:B------:R0:W-:Y:S02]  /*1c3e30*/  STL.64 [R1+0x4c58], R28 ;  /* 0x004c581c01007387 */ /* 0x0001e40000100a00 */
[----:B0-----:R-:W-:-:S05]  /*1c3e40*/  IADD3 R28, P0, PT, R10, R6, RZ ;  /* 0x000000060a1c7210 */ /* 0x001fca0007f1e0ff */
[----:B--2---:R-:W-:Y:S02]  /*1c3e50*/  IMAD.X R29, R3, 0x1, R5, P0 ;  /* 0x00000001031d7824 */ /* 0x004fe400000e0605 */
[----:B------:R-:W2:Y:S04]  /*1c3e60*/  LDL R3, [R1+0x498] ;  /* 0x0004980001037983 */ /* 0x000ea80000100800 */
[----:B------:R0:W-:Y:S04]  /*1c3e70*/  STL.64 [R1+0x4c60], R28 ;  /* 0x004c601c01007387 */ /* 0x0001e80000100a00 */
[----:B------:R-:W3:Y:S01]  /*1c3e80*/  LDL R10, [R1+0x2c] ;  /* 0x00002c00010a7983 */ /* 0x000ee20000100800 */
[----:B0-----:R-:W-:-:S03]  /*1c3e90*/  IADD3 R28, P0, PT, R2, R6, RZ ;  /* 0x00000006021c7210 */ /* 0x001fc60007f1e0ff */
[----:B------:R-:W2:Y:S02]  /*1c3ea0*/  LDL R2, [R1+0x494] ;  /* 0x0004940001027983 */ /* 0x000ea40000100800 */
[----:B------:R-:W-:Y:S01]  /*1c3eb0*/  IMAD.X R29, R24, 0x1, R5, P0 ;  /* 0x00000001181d7824 */ /* 0x000fe200000e0605 */
[----:B----4-:R-:W-:-:S05]  /*1c3ec0*/  IADD3 R24, P0, PT, R25, R6, RZ ;  /* 0x0000000619187210 */ /* 0x010fca0007f1e0ff */
[----:B------:R-:W-:-:S05]  /*1c3ed0*/  IMAD.X R25, R27, 0x1, R5, P0 ;  /* 0x000000011b197824 */ /* 0x000fca00000e0605 */
[----:B------:R0:W-:Y:S02]  /*1c3ee0*/  STL.64 [R1+0x4c70], R24 ;  /* 0x004c701801007387 */ /* 0x0001e40000100a00 */
[----:B0-----:R-:W-:-:S05]  /*1c3ef0*/  IADD3 R24, P0, PT, R22, R6, RZ ;  /* 0x0000000616187210 */ /* 0x001fca0007f1e0ff */
[--C-:B------:R-:W-:Y:S01]  /*1c3f00*/  IMAD.X R25, R20, 0x1, R5.reuse, P0 ;  /* 0x0000000114197824 */ /* 0x100fe200000e0605 */
[----:B------:R-:W-:Y:S01]  /*1c3f10*/  IADD3 R20, P0, PT, R21, R6, RZ ;  /* 0x0000000615147210 */ /* 0x000fe20007f1e0ff */
[----:B------:R-:W-:Y:S04]  /*1c3f20*/  STL.64 [R1+0x4c68], R28 ;  /* 0x004c681c01007387 */ /* 0x000fe80000100a00 */
        /* <DEDUP_REMOVED lines=10> */
[-C--:B------:R-:W-:Y:S01]  /*1c3fd0*/  IADD3 R12, P0, PT, R13, R6.reuse, RZ ;  /* 0x000000060d0c7210 */ /* 0x080fe20007f1e0ff */
[----:B------:R-:W-:Y:S04]  /*1c3fe0*/  STL.64 [R1+0x4c88], R20 ;  /* 0x004c881401007387 */ /* 0x000fe80000100a00 */
[----:B------:R-:W-:Y:S01]  /*1c3ff0*/  IMAD.X R13, R15, 0x1, R5, P0 ;  /* 0x000000010f0d7824 */ /* 0x000fe200000e0605 */
[----:B------:R-:W-:Y:S04]  /*1c4000*/  STL.64 [R1+0x4c98], R16 ;  /* 0x004c981001007387 */ /* 0x000fe80000100a00 */
[----:B------:R0:W-:Y:S04]  /*1c4010*/  STL.64 [R1+0x4ca0], R12 ;  /* 0x004ca00c01007387 */ /* 0x0001e80000100a00 */
[----:B------:R-:W4:Y:S04]  /*1c4020*/  LDL R28, [R1+0x488] ;  /* 0x00048800011c7983 */ /* 0x000f280000100800 */
[----:B0-----:R-:W2:Y:S04]  /*1c4030*/  LDL R13, [R1+0x3c] ;  /* 0x00003c00010d7983 */ /* 0x001ea80000100800 */
[----:B------:R-:W3:Y:S01]  /*1c4040*/  LDL R12, [R1+0x38] ;  /* 0x00003800010c7983 */ /* 0x000ee20000100800 */
[----:B------:R-:W-:-:S03]  /*1c4050*/  IADD3 R14, P0, PT, R11, R6, RZ ;  /* 0x000000060b0e7210 */ /* 0x000fc60007f1e0ff */
[----:B--2---:R0:W-:Y:S04]  /*1c4060*/  STL [R1+0x7620], R13 ;  /* 0x0076200d01007387 */ /* 0x0041e80000100800 */
[----:B0-----:R-:W2:Y:S01]  /*1c4070*/  LDL R13, [R1+0x34] ;  /* 0x00003400010d7983 */ /* 0x001ea20000100800 */
[--C-:B------:R-:W-:Y:S01]  /*1c4080*/  IMAD.X R15, R3, 0x1, R5.reuse, P0 ;  /* 0x00000001030f7824 */ /* 0x100fe200000e0605 */
[-C--:B---3--:R-:W-:Y:S02]  /*1c4090*/  IADD3 R10, P0, PT, R10, R6.reuse, RZ ;  /* 0x000000060a0a7210 */ /* 0x088fe40007f1e0ff */
[----:B------:R0:W-:Y:S03]  /*1c40a0*/  STL [R1+0x7624], R12 ;  /* 0x0076240c01007387 */ /* 0x0001e60000100800 */
[----:B------:R-:W-:Y:S01]  /*1c40b0*/  IMAD.X R11, R2, 0x1, R5, P0 ;  /* 0x00000001020b7824 */ /* 0x000fe200000e0605 */
[----:B0-----:R-:W3:Y:S04]  /*1c40c0*/  LDL R12, [R1+0x30] ;  /* 0x00003000010c7983 */ /* 0x001ee80000100800 */
[----:B--2---:R0:W-:Y:S04]  /*1c40d0*/  STL [R1+0x7628], R13 ;  /* 0x0076280d01007387 */ /* 0x0041e80000100800 */
[----:B------:R-:W2:Y:S04]  /*1c40e0*/  LDL R29, [R1+0x484] ;  /* 0x00048400011d7983 */ /* 0x000ea80000100800 */
[----:B------:R-:W2:Y:S04]  /*1c40f0*/  LDL R3, [R1+0x40] ;  /* 0x0000400001037983 */ /* 0x000ea80000100800 */
[----:B------:R1:W-:Y:S04]  /*1c4100*/  STL.64 [R1+0x4ca8], R14 ;  /* 0x004ca80e01007387 */ /* 0x0003e80000100a00 */
[----:B------:R-:W2:Y:S04]  /*1c4110*/  LDL R26, [R1+0x480] ;  /* 0x00048000011a7983 */ /* 0x000ea80000100800 */
[----:B------:R-:W2:Y:S04]  /*1c4120*/  LDL R27, [R1+0x44] ;  /* 0x00004400011b7983 */ /* 0x000ea80000100800 */
[----:B------:R-:W2:Y:S04]  /*1c4130*/  LDL R24, [R1+0x47c] ;  /* 0x00047c0001187983 */ /* 0x000ea80000100800 */
[----:B------:R1:W-:Y:S04]  /*1c4140*/  STL.64 [R1+0x4cb0], R10 ;  /* 0x004cb00a01007387 */ /* 0x0003e80000100a00 */
[----:B0-----:R-:W2:Y:S01]  /*1c4150*/  LDL R13, [R1+0x490] ;  /* 0x00049000010d7983 */ /* 0x001ea20000100800 */
[----:B---3--:R-:W-:-:S03]  /*1c4160*/  IADD3 R12, P0, PT, R12, R6, RZ ;  /* 0x000000060c0c7210 */ /* 0x008fc60007f1e0ff */
        /* <DEDUP_REMOVED lines=9> */
[----:B-1----:R-:W3:Y:S04]  /*1c4200*/  LDL R14, [R1+0x468] ;  /* 0x00046800010e7983 */ /* 0x002ee80000100800 */
[----:B------:R-:W3:Y:S04]  /*1c4210*/  LDL R15, [R1+0x5c] ;  /* 0x00005c00010f7983 */ /* 0x000ee80000100800 */
[----:B------:R-:W3:Y:S04]  /*1c4220*/  LDL R11, [R1+0x464] ;  /* 0x00046400010b7983 */ /* 0x000ee80000100800 */
[----:B------:R-:W3:Y:S04]  /*1c4230*/  LDL R10, [R1+0x60] ;  /* 0x00006000010a7983 */ /* 0x000ee80000100800 */
[----:B------:R-:W3:Y:S01]  /*1c4240*/  LDL R2, [R1+0x460] ;  /* 0x0004600001027983 */ /* 0x000ee20000100800 */
[----:B--2---:R-:W-:-:S05]  /*1c4250*/  IMAD.X R13, R13, 0x1, R5, P0 ;  /* 0x000000010d0d7824 */ /* 0x004fca00000e0605 */
[----:B------:R0:W-:Y:S04]  /*1c4260*/  STL.64 [R1+0x4cb8], R12 ;  /* 0x004cb80c01007387 */ /* 0x0001e80000100a00 */
[----:B0-----:R-:W2:Y:S02]  /*1c4270*/  LDL.LU R13, [R1+0x7628] ;  /* 0x00762800010d7983 */ /* 0x001ea40000300800 */
[----:B--2---:R-:W-:Y:S02]  /*1c4280*/  IADD3 R12, P0, PT, R13, R6, RZ ;  /* 0x000000060d0c7210 */ /* 0x004fe40007f1e0ff */
[----:B------:R-:W2:Y:S03]  /*1c4290*/  LDL R13, [R1+0x48c] ;  /* 0x00048c00010d7983 */ /* 0x000ea60000100800 */
[----:B--2---:R-:W-:-:S05]  /*1c42a0*/  IMAD.X R13, R13, 0x1, R5, P0 ;  /* 0x000000010d0d7824 */ /* 0x004fca00000e0605 */
[----:B------:R0:W-:Y:S04]  /*1c42b0*/  STL.64 [R1+0x4cc0], R12 ;  /* 0x004cc00c01007387 */ /* 0x0001e80000100a00 */
[----:B0-----:R-:W2:Y:S02]  /*1c42c0*/  LDL.LU R12, [R1+0x7624] ;  /* 0x00762400010c7983 */ /* 0x001ea40000300800 */
[----:B--2---:R-:W-:-:S05]  /*1c42d0*/  IADD3 R12, P0, PT, R12, R6, RZ ;  /* 0x000000060c0c7210 */ /* 0x004fca0007f1e0ff */
[----:B----4-:R-:W-:-:S05]  /*1c42e0*/  IMAD.X R13, R28, 0x1, R5, P0 ;  /* 0x000000011c0d7824 */ /* 0x010fca00000e0605 */
[----:B------:R0:W-:Y:S04]  /*1c42f0*/  STL.64 [R1+0x4a78], R12 ;  /* 0x004a780c01007387 */ /* 0x0001e80000100a00 */
[----:B0-----:R-:W2:Y:S02]  /*1c4300*/  LDL.LU R13, [R1+0x7620] ;  /* 0x00762000010d7983 */ /* 0x001ea40000300800 */
[----:B--2---:R-:W-:-:S05]  /*1c4310*/  IADD3 R12, P0, PT, R13, R6, RZ ;  /* 0x000000060d0c7210 */ /* 0x004fca0007f1e0ff */
[----:B------:R-:W-:Y:S01]  /*1c4320*/  IMAD.X R13, R29, 0x1, R5, P0 ;  /* 0x000000011d0d7824 */ /* 0x000fe200000e0605 */
[----:B------:R-:W-:-:S05]  /*1c4330*/  IADD3 R28, P0, PT, R3, R6, RZ ;  /* 0x00000006031c7210 */ /* 0x000fca0007f1e0ff */
[----:B------:R-:W-:Y:S01]  /*1c4340*/  IMAD.X R29, R26, 0x1, R5, P0 ;  /* 0x000000011a1d7824 */ /* 0x000fe200000e0605 */
[----:B------:R-:W-:-:S05]  /*1c4350*/  IADD3 R26, P0, PT, R27, R6, RZ ;  /* 0x000000061b1a7210 */ /* 0x000fca0007f1e0ff */
[----:B------:R-:W-:Y:S01]  /*1c4360*/  IMAD.X R27, R24, 0x1, R5, P0 ;  /* 0x00000001181b7824 */ /* 0x000fe200000e0605 */
[----:B---3--:R-:W-:-:S05]  /*1c4370*/  IADD3 R24, P0, PT, R25, R6, RZ ;  /* 0x0000000619187210 */ /* 0x008fca0007f1e0ff */
[----:B------:R-:W-:Y:S01]  /*1c4380*/  IMAD.X R25, R22, 0x1, R5, P0 ;  /* 0x0000000116197824 */ /* 0x000fe200000e0605 */
[----:B------:R-:W-:-:S05]  /*1c4390*/  IADD3 R22, P0, PT, R23, R6, RZ ;  /* 0x0000000617167210 */ /* 0x000fca0007f1e0ff */
[----:B------:R-:W-:Y:S01]  /*1c43a0*/  IMAD.X R23, R20, 0x1, R5, P0 ;  /* 0x0000000114177824 */ /* 0x000fe200000e0605 */
[----:B------:R-:W-:-:S05]  /*1c43b0*/  IADD3 R20, P0, PT, R21, R6, RZ ;  /* 0x0000000615147210 */ /* 0x000fca0007f1e0ff */
[----:B------:R-:W-:Y:S01]  /*1c43c0*/  IMAD.X R21, R18, 0x1, R5, P0 ;  /* 0x0000000112157824 */ /* 0x000fe200000e0605 */
[----:B------:R-:W-:-:S05]  /*1c43d0*/  IADD3 R18, P0, PT, R19, R6, RZ ;  /* 0x0000000613127210 */ /* 0x000fca0007f1e0ff */
[----:B------:R-:W-:Y:S01]  /*1c43e0*/  IMAD.X R19, R16, 0x1, R5, P0 ;  /* 0x0000000110137824 */ /* 0x000fe200000e0605 */
[----:B------:R-:W-:-:S05]  /*1c43f0*/  IADD3 R16, P0, PT, R17, R6, RZ ;  /* 0x0000000611107210 */ /* 0x000fca0007f1e0ff */
[--C-:B------:R-:W-:Y:S01]  /*1c4400*/  IMAD.X R17, R14, 0x1, R5.reuse, P0 ;  /* 0x000000010e117824 */ /* 0x100fe200000e0605 */
[-C--:B------:R-:W-:Y:S01]  /*1c4410*/  IADD3 R14, P0, PT, R15, R6.reuse, RZ ;  /* 0x000000060f0e7210 */ /* 0x080fe20007f1e0ff */
[----:B------:R0:W-:Y:S04]  /*1c4420*/  STL.64 [R1+0x4a80], R12 ;  /* 0x004a800c01007387 */ /* 0x0001e80000100a00 */
[--C-:B------:R-:W-:Y:S01]  /*1c4430*/  IMAD.X R15, R11, 0x1, R5.reuse, P0 ;  /* 0x000000010b0f7824 */ /* 0x100fe200000e0605 */
[----:B------:R-:W-:Y:S01]  /*1c4440*/  IADD3 R10, P0, PT, R10, R6, RZ ;  /* 0x000000060a0a7210 */ /* 0x000fe20007f1e0ff */
[----:B------:R-:W2:Y:S04]  /*1c4450*/  LDL R3, [R1+0x68] ;  /* 0x0000680001037983 */ /* 0x000ea80000100800 */
[----:B0-----:R-:W3:Y:S04]  /*1c4460*/  LDL R13, [R1+0x64] ;  /* 0x00006400010d7983 */ /* 0x001ee80000100800 */
[----:B------:R-:W4:Y:S01]  /*1c4470*/  LDL R12, [R1+0x45c] ;  /* 0x00045c00010c7983 */ /* 0x000f220000100800 */
[----:B------:R-:W-:-:S03]  /*1c4480*/  IMAD.X R11, R2, 0x1, R5, P0 ;  /* 0x00000001020b7824 */ /* 0x000fc600000e0605 */
[----:B------:R-:W-:Y:S04]  /*1c4490*/  STL.64 [R1+0x4a88], R28 ;  /* 0x004a881c01007387 */ /* 0x000fe80000100a00 */
[----:B------:R-:W-:Y:S04]  /*1c44a0*/  STL.64 [R1+0x4a90], R26 ;  /* 0x004a901a01007387 */ /* 0x000fe80000100a00 */
[----:B------:R-:W-:Y:S04]  /*1c44b0*/  STL.64 [R1+0x4a98], R24 ;  /* 0x004a981801007387 */ /* 0x000fe80000100a00 */
[----:B------:R-:W-:Y:S04]  /*1c44c0*/  STL.64 [R1+0x4aa0], R22 ;  /* 0x004aa01601007387 */ /* 0x000fe80000100a00 */
[----:B------:R-:W-:Y:S04]  /*1c44d0*/  STL.64 [R1+0x4aa8], R20 ;  /* 0x004aa81401007387 */ /* 0x000fe80000100a00 */
[----:B------:R-:W-:Y:S04]  /*1c44e0*/  STL.64 [R1+0x4ab0], R18 ;  /* 0x004ab01201007387 */ /* 0x000fe80000100a00 */
[----:B------:R-:W-:Y:S04]  /*1c44f0*/  STL.64 [R1+0x4ab8], R16 ;  /* 0x004ab81001007387 */ /* 0x000fe80000100a00 */
[----:B------:R-:W-:Y:S04]  /*1c4500*/  STL.64 [R1+0x4ac0], R14 ;  /* 0x004ac00e01007387 */ /* 0x000fe80000100a00 */
[----:B------:R0:W-:Y:S04]  /*1c4510*/  STL.64 [R1+0x4ac8], R10 ;  /* 0x004ac80a01007387 */ /* 0x0001e80000100a00 */
[----:B0-----:R-:W2:Y:S04]  /*1c4520*/  LDL R10, [R1+0x94] ;  /* 0x00009400010a7983 */ /* 0x001ea80000100800 */
[----:B------:R-:W3:Y:S04]  /*1c4530*/  LDL R11, [R1+0x70] ;  /* 0x00007000010b7983 */ /* 0x000ee80000100800 */
[----:B--2---:R0:W-:Y:S04]  /*1c4540*/  STL [R1+0x7614], R10 ;  /* 0x0076140a01007387 */ /* 0x0041e80000100800 */
[----:B0-----:R-:W2:Y:S04]  /*1c4550*/  LDL R10, [R1+0x6c] ;  /* 0x00006c00010a7983 */ /* 0x001ea80000100800 */
[----:B---3--:R0:W-:Y:S01]  /*1c4560*/  STL [R1+0x7618], R11 ;  /* 0x0076180b01007387 */ /* 0x0081e20000100800 */
[----:B------:R-:W-:-:S03]  /*1c4570*/  IADD3 R14, P0, PT, R13, R6, RZ ;  /* 0x000000060d0e7210 */ /* 0x000fc60007f1e0ff */
[----:B--2---:R1:W-:Y:S04]  /*1c4580*/  STL [R1+0x761c], R10 ;  /* 0x00761c0a01007387 */ /* 0x0043e80000100800 */
[----:B0-----:R-:W2:Y:S01]  /*1c4590*/  LDL R11, [R1+0x458] ;  /* 0x00045800010b7983 */ /* 0x001ea20000100800 */
[----:B----4-:R-:W-:-:S03]  /*1c45a0*/  IMAD.X R15, R12, 0x1, R5, P0 ;  /* 0x000000010c0f7824 */ /* 0x010fc600000e0605 */
[----:B------:R-:W3:Y:S01]  /*1c45b0*/  LDL R28, [R1+0x44c] ;  /* 0x00044c00011c7983 */ /* 0x000ee20000100800 */
[----:B-1----:R-:W-:-:S03]  /*1c45c0*/  IADD3 R10, P0, PT, R3, R6, RZ ;  /* 0x00000006030a7210 */ /* 0x002fc60007f1e0ff */
[----:B------:R-:W4:Y:S04]  /*1c45d0*/  LDL R2, [R1+0x98] ;  /* 0x0000980001027983 */ /* 0x000f280000100800 */
[----:B------:R-:W3:Y:S04]  /*1c45e0*/  LDL R13, [R1+0x448] ;  /* 0x00044800010d7983 */ /* 0x000ee80000100800 */
[----:B------:R-:W3:Y:S04]  /*1c45f0*/  LDL R29, [R1+0x9c] ;  /* 0x00009c00011d7983 */ /* 0x000ee80000100800 */
[----:B------:R0:W-:Y:S04]  /*1c4600*/  STL.64 [R1+0x4ad0], R14 ;  /* 0x004ad00e01007387 */ /* 0x0001e80000100a00 */
        /* <DEDUP_REMOVED lines=12> */
[----:B0-----:R-:W3:Y:S04]  /*1c46d0*/  LDL R14, [R1+0x42c] ;  /* 0x00042c00010e7983 */ /* 0x001ee80000100800 */
[----:B------:R-:W3:Y:S04]  /*1c46e0*/  LDL R15, [R1+0xbc] ;  /* 0x0000bc00010f7983 */ /* 0x000ee80000100800 */
[----:B------:R-:W3:Y:S04]  /*1c46f0*/  LDL R12, [R1+0x428] ;  /* 0x00042800010c7983 */ /* 0x000ee80000100800 */
[----:B------:R-:W3:Y:S01]  /*1c4700*/  LDL R3, [R1+0xc0] ;  /* 0x0000c00001037983 */ /* 0x000ee20000100800 */
[----:B--2---:R-:W-:-:S05]  /*1c4710*/  IMAD.X R11, R11, 0x1, R5, P0 ;  /* 0x000000010b0b7824 */ /* 0x004fca00000e0605 */
[----:B------:R0:W-:Y:S04]  /*1c4720*/  STL.64 [R1+0x4ad8], R10 ;  /* 0x004ad80a01007387 */ /* 0x0001e80000100a00 */
[----:B0-----:R-:W2:Y:S04]  /*1c4730*/  LDL.LU R10, [R1+0x761c] ;  /* 0x00761c00010a7983 */ /* 0x001ea80000300800 */
[----:B------:R-:W3:Y:S01]  /*1c4740*/  LDL R11, [R1+0x454] ;  /* 0x00045400010b7983 */ /* 0x000ee20000100800 */
[----:B--2---:R-:W-:-:S05]  /*1c4750*/  IADD3 R10, P0, PT, R10, R6, RZ ;  /* 0x000000060a0a7210 */ /* 0x004fca0007f1e0ff */
[----:B---3--:R-:W-:-:S05]  /*1c4760*/  IMAD.X R11, R11, 0x1, R5, P0 ;  /* 0x000000010b0b7824 */ /* 0x008fca00000e0605 */
        /* <DEDUP_REMOVED lines=8> */
[----:B------:R-:W-:-:S05]  /*1c47f0*/  IMAD.X R11, R28, 0x1, R5, P0 ;  /* 0x000000011c0b7824 */ /* 0x000fca00000e0605 */
[----:B------:R4:W-:Y:S02]  /*1c4800*/  STL.64 [R1+0x4af0], R10 ;  /* 0x004af00a01007387 */ /* 0x0009e40000100a00 */
[-C--:B----4-:R-:W-:Y:S02]  /*1c4810*/  IADD3 R10, P0, PT, R2, R6.reuse, RZ ;  /* 0x00000006020a7210 */ /* 0x090fe40007f1e0ff */
[----:B------:R-:W2:Y:S03]  /*1c4820*/  LDL R2, [R1+0x424] ;  /* 0x0004240001027983 */ /* 0x000ea60000100800 */
        /* <DEDUP_REMOVED lines=16> */
[-C--:B------:R-:W-:Y:S01]  /*1c4930*/  IADD3 R14, P0, PT, R15, R6.reuse, RZ ;  /* 0x000000060f0e7210 */ /* 0x080fe20007f1e0ff */
[----:B0-----:R-:W3:Y:S04]  /*1c4940*/  LDL.LU R11, [R1+0x7610] ;  /* 0x00761000010b7983 */ /* 0x001ee80000300800 */
[----:B------:R-:W-:Y:S01]  /*1c4950*/  IMAD.X R15, R12, 0x1, R5, P0 ;  /* 0x000000010c0f7824 */ /* 0x000fe200000e0605 */
[----:B------:R-:W4:Y:S04]  /*1c4960*/  LDL R13, [R1+0xc4] ;  /* 0x0000c400010d7983 */ /* 0x000f280000100800 */
[----:B------:R-:W2:Y:S04]  /*1c4970*/  LDL R10, [R1+0x420] ;  /* 0x00042000010a7983 */ /* 0x000ea80000100800 */
[----:B------:R0:W-:Y:S04]  /*1c4980*/  STL.64 [R1+0x4b00], R28 ;  /* 0x004b001c01007387 */ /* 0x0001e80000100a00 */
[----:B------:R-:W-:Y:S04]  /*1c4990*/  STL.64 [R1+0x4b08], R26 ;  /* 0x004b081a01007387 */ /* 0x000fe80000100a00 */
[----:B------:R-:W-:Y:S04]  /*1c49a0*/  STL.64 [R1+0x48a0], R24 ;  /* 0x0048a01801007387 */ /* 0x000fe80000100a00 */
[----:B------:R-:W-:Y:S04]  /*1c49b0*/  STL.64 [R1+0x48a8], R22 ;  /* 0x0048a81601007387 */ /* 0x000fe80000100a00 */
[----:B------:R-:W-:Y:S04]  /*1c49c0*/  STL.64 [R1+0x48b0], R20 ;  /* 0x0048b01401007387 */ /* 0x000fe80000100a00 */
[----:B------:R-:W-:Y:S04]  /*1c49d0*/  STL.64 [R1+0x48b8], R18 ;  /* 0x0048b81201007387 */ /* 0x000fe80000100a00 */
[----:B------:R1:W-:Y:S04]  /*1c49e0*/  STL.64 [R1+0x48c8], R14 ;  /* 0x0048c80e01007387 */ /* 0x0003e80000100a00 */
[----:B------:R-:W-:Y:S04]  /*1c49f0*/  STL.64 [R1+0x48c0], R16 ;  /* 0x0048c01001007387 */ /* 0x000fe80000100a00 */
[----:B0-----:R-:W2:Y:S04]  /*1c4a00*/  LDL R29, [R1+0xd4] ;  /* 0x0000d400011d7983 */ /* 0x001ea80000100800 */
[----:B------:R-:W3:Y:S01]  /*1c4a10*/  LDL R28, [R1+0xd0] ;  /* 0x0000d000011c7983 */ /* 0x000ee20000100800 */
[----:B-1----:R-:W-:-:S03]  /*1c4a20*/  IADD3 R14, P0, PT, R3, R6, RZ ;  /* 0x00000006030e7210 */ /* 0x002fc60007f1e0ff */
[----:B--2---:R0:W-:Y:S04]  /*1c4a30*/  STL [R1+0x7604], R29 ;  /* 0x0076041d01007387 */ /* 0x0041e80000100800 */
[----:B0-----:R-:W2:Y:S01]  /*1c4a40*/  LDL R29, [R1+0xcc] ;  /* 0x0000cc00011d7983 */ /* 0x001ea20000100800 */
[--C-:B------:R-:W-:Y:S01]  /*1c4a50*/  IMAD.X R15, R2, 0x1, R5.reuse, P0 ;  /* 0x00000001020f7824 */ /* 0x100fe200000e0605 */
[-C--:B----4-:R-:W-:Y:S02]  /*1c4a60*/  IADD3 R12, P0, PT, R13, R6.reuse, RZ ;  /* 0x000000060d0c7210 */ /* 0x090fe40007f1e0ff */
[----:B---3--:R0:W-:Y:S03]  /*1c4a70*/  STL [R1+0x7608], R28 ;  /* 0x0076081c01007387 */ /* 0x0081e60000100800 */
[----:B------:R-:W-:Y:S01]  /*1c4a80*/  IMAD.X R13, R10, 0x1, R5, P0 ;  /* 0x000000010a0d7824 */ /* 0x000fe200000e0605 */
[----:B0-----:R-:W3:Y:S04]  /*1c4a90*/  LDL R28, [R1+0xc8] ;  /* 0x0000c800011c7983 */ /* 0x001ee80000100800 */
[----:B--2---:R0:W-:Y:S04]  /*1c4aa0*/  STL [R1+0x760c], R29 ;  /* 0x00760c1d01007387 */ /* 0x0041e80000100800 */
[----:B------:R-:W2:Y:S04]  /*1c4ab0*/  LDL R3, [R1+0x410] ;  /* 0x0004100001037983 */ /* 0x000ea80000100800 */
[----:B------:R-:W4:Y:S04]  /*1c4ac0*/  LDL R2, [R1+0xd8] ;  /* 0x0000d80001027983 */ /* 0x000f280000100800 */
        /* <DEDUP_REMOVED lines=34> */
[----:B--2---:R-:W-:-:S05]  /*1c4cf0*/  IADD3 R28, P0, PT, R29, R6, RZ ;  /* 0x000000061d1c7210 */ /* 0x004fca0007f1e0ff */
[----:B------:R-:W-:Y:S02]  /*1c4d00*/  IMAD.X R29, R3, 0x1, R5, P0 ;  /* 0x00000001031d7824 */ /* 0x000fe400000e0605 */
[----:B------:R-:W2:Y:S04]  /*1c4d10*/  LDL R3, [R1+0x3e8] ;  /* 0x0003e80001037983 */ /* 0x000ea80000100800 */
[----:B------:R0:W-:Y:S04]  /*1c4d20*/  STL.64 [R1+0x48f8], R28 ;  /* 0x0048f81c01007387 */ /* 0x0001e80000100a00 */
[----:B0-----:R-:W3:Y:S01]  /*1c4d30*/  LDL R29, [R1+0x40c] ;  /* 0x00040c00011d7983 */ /* 0x001ee20000100800 */
[----:B----4-:R-:W-:-:S03]  /*1c4d40*/  IADD3 R28, P0, PT, R2, R6, RZ ;  /* 0x00000006021c7210 */ /* 0x010fc60007f1e0ff */
[----:B------:R-:W4:Y:S02]  /*1c4d50*/  LDL R2, [R1+0x100] ;  /* 0x0001000001027983 */ /* 0x000f240000100800 */
[----:B---3--:R-:W-:-:S05]  /*1c4d60*/  IMAD.X R29, R29, 0x1, R5, P0 ;  /* 0x000000011d1d7824 */ /* 0x008fca00000e0605 */
[----:B------:R0:W-:Y:S02]  /*1c4d70*/  STL.64 [R1+0x4900], R28 ;  /* 0x0049001c01007387 */ /* 0x0001e40000100a00 */
[----:B0-----:R-:W-:-:S05]  /*1c4d80*/  IADD3 R28, P0, PT, R26, R6, RZ ;  /* 0x000000061a1c7210 */ /* 0x001fca0007f1e0ff */
[----:B------:R-:W-:Y:S01]  /*1c4d90*/  IMAD.X R29, R24, 0x1, R5, P0 ;  /* 0x00000001181d7824 */ /* 0x000fe200000e0605 */
[----:B------:R-:W-:-:S05]  /*1c4da0*/  IADD3 R24, P0, PT, R25, R6, RZ ;  /* 0x0000000619187210 */ /* 0x000fca0007f1e0ff */
        /* <DEDUP_REMOVED lines=19> */
[----:B------:R-:W-:Y:S04]  /*1c4ee0*/  STL.64 [R1+0x46c8], R12 ;  /* 0x0046c80c01007387 */ /* 0x000fe80000100a00 */
[----:B------:R-:W-:Y:S04]  /*1c4ef0*/  STL.64 [R1+0x46c0], R16 ;  /* 0x0046c01001007387 */ /* 0x000fe80000100a00 */
[----:B------:R-:W3:Y:S04]  /*1c4f00*/  LDL R29, [R1+0x110] ;  /* 0x00011000011d7983 */ /* 0x000ee80000100800 */
[----:B------:R-:W2:Y:S04]  /*1c4f10*/  LDL R28, [R1+0x10c] ;  /* 0x00010c00011c7983 */ /* 0x000ea80000100800 */
[----:B---3--:R0:W-:Y:S04]  /*1c4f20*/  STL [R1+0x75f4], R29 ;  /* 0x0075f41d01007387 */ /* 0x0081e80000100800 */
[----:B0-----:R-:W3:Y:S04]  /*1c4f30*/  LDL R29, [R1+0x108] ;  /* 0x00010800011d7983 */ /* 0x001ee80000100800 */
[----:B--2---:R0:W-:Y:S04]  /*1c4f40*/  STL [R1+0x75f8], R28 ;  /* 0x0075f81c01007387 */ /* 0x0041e80000100800 */
[----:B0-----:R-:W2:Y:S04]  /*1c4f50*/  LDL R28, [R1+0x104] ;  /* 0x00010400011c7983 */ /* 0x001ea80000100800 */
[----:B---3--:R0:W-:Y:S04]  /*1c4f60*/  STL [R1+0x75fc], R29 ;  /* 0x0075fc1d01007387 */ /* 0x0081e80000100800 */
[----:B--2---:R4:W-:Y:S04]  /*1c4f70*/  STL [R1+0x7600], R28 ;  /* 0x0076001c01007387 */ /* 0x0049e80000100800 */
[----:B0-----:R-:W2:Y:S01]  /*1c4f80*/  LDL R29, [R1+0x3e4] ;  /* 0x0003e400011d7983 */ /* 0x001ea20000100800 */
[----:B------:R-:W-:-:S03]  /*1c4f90*/  IADD3 R12, P0, PT, R10, R6, RZ ;  /* 0x000000060a0c7210 */ /* 0x000fc60007f1e0ff */
[----:B------:R-:W3:Y:S02]  /*1c4fa0*/  LDL R10, [R1+0x114] ;  /* 0x00011400010a7983 */ /* 0x000ee40000100800 */
[----:B------:R-:W-:Y:S01]  /*1c4fb0*/  IMAD.X R13, R3, 0x1, R5, P0 ;  /* 0x00000001030d7824 */ /* 0x000fe200000e0605 */
[----:B----4-:R-:W-:-:S04]  /*1c4fc0*/  IADD3 R28, P0, PT, R2, R6, RZ ;  /* 0x00000006021c7210 */ /* 0x010fc80007f1e0ff */
[----:B------:R0:W-:Y:S04]  /*1c4fd0*/  STL.64 [R1+0x46d0], R12 ;  /* 0x0046d00c01007387 */ /* 0x0001e80000100a00 */
        /* <DEDUP_REMOVED lines=39> */
[----:B------:R0:W-:Y:S02]  /*1c5250*/  STL.64 [R1+0x46f8], R28 ;  /* 0x0046f81c01007387 */ /* 0x0001e40000100a00 */
[-C--:B0-----:R-:W-:Y:S02]  /*1c5260*/  IADD3 R28, P0, PT, R10, R6.reuse, RZ ;  /* 0x000000060a1c7210 */ /* 0x081fe40007f1e0ff */
[----:B------:R-:W2:Y:S03]  /*1c5270*/  LDL R10, [R1+0x3ac] ;  /* 0x0003ac00010a7983 */ /* 0x000ea60000100800 */
[----:B----4-:R-:W-:Y:S01]  /*1c5280*/  IMAD.X R29, R26, 0x1, R5, P0 ;  /* 0x000000011a1d7824 */ /* 0x010fe200000e0605 */
        /* <DEDUP_REMOVED lines=13> */
[----:B------:R-:W-:Y:S04]  /*1c5360*/  STL.64 [R1+0x4700], R28 ;  /* 0x0047001c01007387 */ /* 0x000fe80000100a00 */
[--C-:B------:R-:W-:Y:S01]  /*1c5370*/  IMAD.X R15, R12, 0x1, R5.reuse, P0 ;  /* 0x000000010c0f7824 */ /* 0x100fe200000e0605 */
[----:B------:R-:W-:Y:S01]  /*1c5380*/  IADD3 R12, P0, PT, R13, R6, RZ ;  /* 0x000000060d0c7210 */ /* 0x000fe20007f1e0ff */
[----:B------:R-:W-:Y:S04]  /*1c5390*/  STL.64 [R1+0x4708], R26 ;  /* 0x0047081a01007387 */ /* 0x000fe80000100a00 */
[----:B------:R-:W-:Y:S01]  /*1c53a0*/  STL.64 [R1+0x4710], R24 ;  /* 0x0047101801007387 */ /* 0x000fe20000100a00 */
[----:B------:R-:W-:-:S03]  /*1c53b0*/  IMAD.X R13, R3, 0x1, R5, P0 ;  /* 0x00000001030d7824 */ /* 0x000fc600000e0605 */
[----:B------:R-:W-:Y:S04]  /*1c53c0*/  STL.64 [R1+0x4718], R22 ;  /* 0x0047181601007387 */ /* 0x000fe80000100a00 */
[----:B------:R-:W-:Y:S04]  /*1c53d0*/  STL.64 [R1+0x4720], R20 ;  /* 0x0047201401007387 */ /* 0x000fe80000100a00 */
[----:B------:R-:W-:Y:S04]  /*1c53e0*/  STL.64 [R1+0x4728], R18 ;  /* 0x0047281201007387 */ /* 0x000fe80000100a00 */
[----:B------:R-:W-:Y:S04]  /*1c53f0*/  STL.64 [R1+0x4730], R16 ;  /* 0x0047301001007387 */ /* 0x000fe80000100a00 */
[----:B------:R0:W-:Y:S04]  /*1c5400*/  STL.64 [R1+0x4740], R12 ;  /* 0x0047400c01007387 */ /* 0x0001e80000100a00 */
[----:B------:R-:W-:Y:S04]  /*1c5410*/  STL.64 [R1+0x4738], R14 ;  /* 0x0047380e01007387 */ /* 0x000fe80000100a00 */
[----:B------:R-:W3:Y:S01]  /*1c5420*/  LDL R3, [R1+0x148] ;  /* 0x0001480001037983 */ /* 0x000ee20000100800 */
[----:B0-----:R-:W-:-:S03]  /*1c5430*/  IADD3 R12, P0, PT, R2, R6, RZ ;  /* 0x00000006020c7210 */ /* 0x001fc60007f1e0ff */
[----:B------:R-:W4:Y:S04]  /*1c5440*/  LDL R2, [R1+0x14c] ;  /* 0x00014c0001027983 */ /* 0x000f280000100800 */
[----:B----4-:R0:W-:Y:S04]  /*1c5450*/  STL [R1+0x75e4], R2 ;  /* 0x0075e40201007387 */ /* 0x0101e80000100800 */
[----:B0-----:R-:W4:Y:S04]  /*1c5460*/  LDL R2, [R1+0x144] ;  /* 0x0001440001027983 */ /* 0x001f280000100800 */
[----:B---3--:R0:W-:Y:S04]  /*1c5470*/  STL [R1+0x75e8], R3 ;  /* 0x0075e80301007387 */ /* 0x0081e80000100800 */
[----:B0-----:R-:W3:Y:S01]  /*1c5480*/  LDL R3, [R1+0x140] ;  /* 0x0001400001037983 */ /* 0x001ee20000100800 */
[----:B--2---:R-:W-:-:S03]  /*1c5490*/  IMAD.X R13, R10, 0x1, R5, P0 ;  /* 0x000000010a0d7824 */ /* 0x004fc600000e0605 */
[----:B----4-:R0:W-:Y:S04]  /*1c54a0*/  STL [R1+0x75ec], R2 ;  /* 0x0075ec0201007387 */ /* 0x0101e80000100800 */
[----:B0-----:R-:W2:Y:S04]  /*1c54b0*/  LDL R2, [R1+0x13c] ;  /* 0x00013c0001027983 */ /* 0x001ea80000100800 */
[----:B---3--:R0:W-:Y:S04]  /*1c54c0*/  STL [R1+0x75f0], R3 ;  /* 0x0075f00301007387 */ /* 0x0081e80000100800 */
[----:B------:R-:W3:Y:S04]  /*1c54d0*/  LDL R28, [R1+0x398] ;  /* 0x00039800011c7983 */ /* 0x000ee80000100800 */
[----:B------:R-:W4:Y:S04]  /*1c54e0*/  LDL R29, [R1+0x150] ;  /* 0x00015000011d7983 */ /* 0x000f280000100800 */
[----:B------:R-:W3:Y:S04]  /*1c54f0*/  LDL R26, [R1+0x394] ;  /* 0x00039400011a7983 */ /* 0x000ee80000100800 */
[----:B------:R-:W3:Y:S04]  /*1c5500*/  LDL R27, [R1+0x154] ;  /* 0x00015400011b7983 */ /* 0x000ee80000100800 */
[----:B------:R1:W-:Y:S04]  /*1c5510*/  STL.64 [R1+0x4748], R12 ;  /* 0x0047480c01007387 */ /* 0x0003e80000100a00 */
        /* <DEDUP_REMOVED lines=13> */
[----:B-1----:R-:W4:Y:S04]  /*1c55f0*/  LDL R12, [R1+0x378] ;  /* 0x00037800010c7983 */ /* 0x002f280000100800 */
[----:B------:R-:W4:Y:S04]  /*1c5600*/  LDL R13, [R1+0x170] ;  /* 0x00017000010d7983 */ /* 0x000f280000100800 */
[----:B------:R-:W4:Y:S01]  /*1c5610*/  LDL R10, [R1+0x374] ;  /* 0x00037400010a7983 */ /* 0x000f220000100800 */
        /* <DEDUP_REMOVED lines=20> */
[----:B------:R-:W-:Y:S01]  /*1c5760*/  IMAD.X R3, R28, 0x1, R5, P0 ;  /* 0x000000011c037824 */ /* 0x000fe200000e0605 */
[----:B----4-:R-:W-:-:S05]  /*1c5770*/  IADD3 R28, P0, PT, R29, R6, RZ ;  /* 0x000000061d1c7210 */ /* 0x010fca0007f1e0ff */
        /* <DEDUP_REMOVED lines=17> */
[----:B0-----:R-:W2:Y:S04]  /*1c5890*/  LDL.LU R3, [R1+0x75e0] ;  /* 0x0075e00001037983 */ /* 0x001ea80000300800 */
[----:B------:R-:W3:Y:S04]  /*1c58a0*/  LDL R2, [R1+0x174] ;  /* 0x0001740001027983 */ /* 0x000ee80000100800 */
[----:B------:R0:W-:Y:S01]  /*1c58b0*/  STL.64 [R1+0x4508], R28 ;  /* 0x0045081c01007387 */ /* 0x0001e20000100a00 */
        /* <DEDUP_REMOVED lines=8> */
[----:B0-----:R-:W4:Y:S04]  /*1c5940*/  LDL R28, [R1+0x194] ;  /* 0x00019400011c7983 */ /* 0x001f280000100800 */
[----:B------:R-:W-:Y:S04]  /*1c5950*/  STL.64 [R1+0x4548], R12 ;  /* 0x0045480c01007387 */ /* 0x000fe80000100a00 */
[----:B------:R-:W2:Y:S04]  /*1c5960*/  LDL R29, [R1+0x198] ;  /* 0x00019800011d7983 */ /* 0x000ea80000100800 */
[----:B--2---:R0:W-:Y:S04]  /*1c5970*/  STL [R1+0x75cc], R29 ;  /* 0x0075cc1d01007387 */ /* 0x0041e80000100800 */
[----:B0-----:R-:W2:Y:S04]  /*1c5980*/  LDL R29, [R1+0x190] ;  /* 0x00019000011d7983 */ /* 0x001ea80000100800 */
[----:B----4-:R0:W-:Y:S04]  /*1c5990*/  STL [R1+0x75d0], R28 ;  /* 0x0075d01c01007387 */ /* 0x0101e80000100800 */
[----:B0-----:R-:W4:Y:S04]  /*1c59a0*/  LDL R28, [R1+0x17c] ;  /* 0x00017c00011c7983 */ /* 0x001f280000100800 */
[----:B--2---:R0:W-:Y:S04]  /*1c59b0*/  STL [R1+0x75d4], R29 ;  /* 0x0075d41d01007387 */ /* 0x0041e80000100800 */
[----:B0-----:R-:W2:Y:S04]  /*1c59c0*/  LDL R29, [R1+0x178] ;  /* 0x00017800011d7983 */ /* 0x001ea80000100800 */
[----:B----4-:R3:W-:Y:S04]  /*1c59d0*/  STL [R1+0x75d8], R28 ;  /* 0x0075d81c01007387 */ /* 0x0107e80000100800 */
[----:B--2---:R0:W-:Y:S01]  /*1c59e0*/  STL [R1+0x75dc], R29 ;  /* 0x0075dc1d01007387 */ /* 0x0041e20000100800 */
[----:B---3--:R-:W-:-:S03]  /*1c59f0*/  IADD3 R28, P0, PT, R2, R6, RZ ;  /* 0x00000006021c7210 */ /* 0x008fc60007f1e0ff */
[----:B------:R-:W2:Y:S04]  /*1c5a00*/  LDL R26, [R1+0x19c] ;  /* 0x00019c00011a7983 */ /* 0x000ea80000100800 */
[----:B------:R-:W3:Y:S04]  /*1c5a10*/  LDL R24, [R1+0x358] ;  /* 0x0003580001187983 */ /* 0x000ee80000100800 */
[----:B------:R-:W4:Y:S04]  /*1c5a20*/  LDL R25, [R1+0x1b0] ;  /* 0x0001b00001197983 */ /* 0x000f280000100800 */
[----:B------:R-:W2:Y:S04]  /*1c5a30*/  LDL R27, [R1+0x354] ;  /* 0x00035400011b7983 */ /* 0x000ea80000100800 */
[----:B------:R-:W2:Y:S04]  /*1c5a40*/  LDL R22, [R1+0x1b4] ;  /* 0x0001b40001167983 */ /* 0x000ea80000100800 */
[----:B------:R-:W2:Y:S04]  /*1c5a50*/  LDL R20, [R1+0x350] ;  /* 0x0003500001147983 */ /* 0x000ea80000100800 */
[----:B0-----:R-:W2:Y:S04]  /*1c5a60*/  LDL R29, [R1+0x370] ;  /* 0x00037000011d7983 */ /* 0x001ea80000100800 */
        /* <DEDUP_REMOVED lines=39> */
[----:B0-----:R-:W-:-:S05]  /*1c5ce0*/  IADD3 R28, P0, PT, R26, R6, RZ ;  /* 0x000000061a1c7210 */ /* 0x001fca0007f1e0ff */
        /* <DEDUP_REMOVED lines=21> */
[----:B------:R0:W-:Y:S04]  /*1c5e40*/  STL.64 [R1+0x4378], R12 ;  /* 0x0043780c01007387 */ /* 0x0001e80000100a00 */
[----:B------:R-:W-:Y:S04]  /*1c5e50*/  STL.64 [R1+0x4370], R16 ;  /* 0x0043701001007387 */ /* 0x000fe80000100a00 */
[----:B------:R-:W2:Y:S01]  /*1c5e60*/  LDL R28, [R1+0x1f0] ;  /* 0x0001f000011c7983 */ /* 0x000ea20000100800 */
[----:B0-----:R-:W-:-:S05]  /*1c5e70*/  IADD3 R12, P0, PT, R10, R6, RZ ;  /* 0x000000060a0c7210 */ /* 0x001fca0007f1e0ff */
[----:B------:R-:W-:-:S05]  /*1c5e80*/  IMAD.X R13, R2, 0x1, R5, P0 ;  /* 0x00000001020d7824 */ /* 0x000fca00000e0605 */
[----:B------:R-:W-:Y:S04]  /*1c5e90*/  STL.64 [R1+0x4380], R12 ;  /* 0x0043800c01007387 */ /* 0x000fe80000100a00 */
[----:B------:R-:W3:Y:S04]  /*1c5ea0*/  LDL R29, [R1+0x1f4] ;  /* 0x0001f400011d7983 */ /* 0x000ee80000100800 */
[----:B---3--:R0:W-:Y:S04]  /*1c5eb0*/  STL [R1+0x75b8], R29 ;  /* 0x0075b81d01007387 */ /* 0x0081e80000100800 */
[----:B0-----:R-:W3:Y:S04]  /*1c5ec0*/  LDL R29, [R1+0x1ec] ;  /* 0x0001ec00011d7983 */ /* 0x001ee80000100800 */
[----:B--2---:R0:W-:Y:S04]  /*1c5ed0*/  STL [R1+0x75bc], R28 ;  /* 0x0075bc1c01007387 */ /* 0x0041e80000100800 */
[----:B0-----:R-:W2:Y:S04]  /*1c5ee0*/  LDL R28, [R1+0x1e8] ;  /* 0x0001e800011c7983 */ /* 0x001ea80000100800 */
[----:B---3--:R0:W-:Y:S04]  /*1c5ef0*/  STL [R1+0x75c0], R29 ;  /* 0x0075c01d01007387 */ /* 0x0081e80000100800 */
[----:B0-----:R-:W3:Y:S04]  /*1c5f00*/  LDL R29, [R1+0x1e4] ;  /* 0x0001e400011d7983 */ /* 0x001ee80000100800 */
[----:B--2---:R0:W-:Y:S04]  /*1c5f10*/  STL [R1+0x75c4], R28 ;  /* 0x0075c41c01007387 */ /* 0x0041e80000100800 */
[----:B0-----:R-:W2:Y:S04]  /*1c5f20*/  LDL R28, [R1+0x1e0] ;  /* 0x0001e000011c7983 */ /* 0x001ea80000100800 */
[----:B---3--:R0:W-:Y:S04]  /*1c5f30*/  STL [R1+0x75c8], R29 ;  /* 0x0075c81d01007387 */ /* 0x0081e80000100800 */
[----:B------:R-:W3:Y:S04]  /*1c5f40*/  LDL R26, [R1+0x320] ;  /* 0x00032000011a7983 */ /* 0x000ee80000100800 */
[----:B------:R-:W4:Y:S04]  /*1c5f50*/  LDL R27, [R1+0x1f8] ;  /* 0x0001f800011b7983 */ /* 0x000f280000100800 */
[----:B------:R-:W3:Y:S04]  /*1c5f60*/  LDL R24, [R1+0x31c] ;  /* 0x00031c0001187983 */ /* 0x000ee80000100800 */
[----:B------:R-:W3:Y:S04]  /*1c5f70*/  LDL R25, [R1+0x1fc] ;  /* 0x0001fc0001197983 */ /* 0x000ee80000100800 */
[----:B------:R-:W3:Y:S04]  /*1c5f80*/  LDL R22, [R1+0x318] ;  /* 0x0003180001167983 */ /* 0x000ee80000100800 */
[----:B------:R-:W3:Y:S04]  /*1c5f90*/  LDL R23, [R1+0x200] ;  /* 0x0002000001177983 */ /* 0x000ee80000100800 */
[----:B------:R-:W3:Y:S04]  /*1c5fa0*/  LDL R20, [R1+0x314] ;  /* 0x0003140001147983 */ /* 0x000ee80000100800 */
[----:B0-----:R-:W3:Y:S04]  /*1c5fb0*/  LDL R29, [R1+0x334] ;  /* 0x00033400011d7983 */ /* 0x001ee80000100800 */
[----:B------:R-:W4:Y:S04]  /*1c5fc0*/  LDL R21, [R1+0x204] ;  /* 0x0002040001157983 */ /* 0x000f280000100800 */
[----:B------:R-:W4:Y:S01]  /*1c5fd0*/  LDL R18, [R1+0x310] ;  /* 0x0003100001127983 */ /* 0x000f220000100800 */
[----:B--2---:R-:W-:-:S03]  /*1c5fe0*/  IADD3 R28, P0, PT, R28, R6, RZ ;  /* 0x000000061c1c7210 */ /* 0x004fc60007f1e0ff */
        /* <DEDUP_REMOVED lines=9> */
[----:B---3--:R-:W-:-:S05]  /*1c6080*/  IMAD.X R29, R29, 0x1, R5, P0 ;  /* 0x000000011d1d7824 */ /* 0x008fca00000e0605 */
[----:B------:R0:W-:Y:S04]  /*1c6090*/  STL.64 [R1+0x4388], R28 ;  /* 0x0043881c01007387 */ /* 0x0001e80000100a00 */
[----:B0-----:R-:W3:Y:S02]  /*1c60a0*/  LDL.LU R29, [R1+0x75c8] ;  /* 0x0075c800011d7983 */ /* 0x001ee40000300800 */
[----:B---3--:R-:W-:Y:S02]  /*1c60b0*/  IADD3 R28, P0, PT, R29, R6, RZ ;  /* 0x000000061d1c7210 */ /* 0x008fe40007f1e0ff */
[----:B------:R-:W3:Y:S03]  /*1c60c0*/  LDL R29, [R1+0x330] ;  /* 0x00033000011d7983 */ /* 0x000ee60000100800 */
[----:B---3--:R-:W-:-:S05]  /*1c60d0*/  IMAD.X R29, R29, 0x1, R5, P0 ;  /* 0x000000011d1d7824 */ /* 0x008fca00000e0605 */
[----:B------:R0:W-:Y:S04]  /*1c60e0*/  STL.64 [R1+0x4390], R28 ;  /* 0x0043901c01007387 */ /* 0x0001e80000100a00 */
[----:B0-----:R-:W3:Y:S04]  /*1c60f0*/  LDL.LU R28, [R1+0x75c4] ;  /* 0x0075c400011c7983 */ /* 0x001ee80000300800 */
[----:B------:R-:W2:Y:S01]  /*1c6100*/  LDL R29, [R1+0x32c] ;  /* 0x00032c00011d7983 */ /* 0x000ea20000100800 */
[----:B---3--:R-:W-:-:S05]  /*1c6110*/  IADD3 R28, P0, PT, R28, R6, RZ ;  /* 0x000000061c1c7210 */ /* 0x008fca0007f1e0ff */
        /* <DEDUP_REMOVED lines=29> */
[----:B------:R-:W-:Y:S01]  /*1c62f0*/  STL.64 [R1+0x43b8], R26 ;  /* 0x0043b81a01007387 */ /* 0x000fe20000100a00 */
[--C-:B------:R-:W-:Y:S01]  /*1c6300*/  IMAD.X R15, R12, 0x1, R5.reuse, P0 ;  /* 0x000000010c0f7824 */ /* 0x100fe200000e0605 */
[----:B------:R-:W-:Y:S02]  /*1c6310*/  IADD3 R12, P0, PT, R13, R6, RZ ;  /* 0x000000060d0c7210 */ /* 0x000fe40007f1e0ff */
[----:B------:R-:W-:Y:S04]  /*1c6320*/  STL.64 [R1+0x43c0], R24 ;  /* 0x0043c01801007387 */ /* 0x000fe80000100a00 */
[----:B------:R-:W-:Y:S04]  /*1c6330*/  STL.64 [R1+0x43c8], R22 ;  /* 0x0043c81601007387 */ /* 0x000fe80000100a00 */
[----:B------:R-:W-:Y:S01]  /*1c6340*/  STL.64 [R1+0x43d0], R20 ;  /* 0x0043d01401007387 */ /* 0x000fe20000100a00 */
[----:B------:R-:W-:-:S03]  /*1c6350*/  IMAD.X R13, R10, 0x1, R5, P0 ;  /* 0x000000010a0d7824 */ /* 0x000fc600000e0605 */
[----:B------:R-:W-:Y:S01]  /*1c6360*/  STL.64 [R1+0x42a0], R18 ;  /* 0x0042a01201007387 */ /* 0x000fe20000100a00 */
[----:B------:R-:W-:-:S03]  /*1c6370*/  IADD3 R10, P0, PT, R2, R6, RZ ;  /* 0x00000006020a7210 */ /* 0x000fc60007f1e0ff */
[----:B------:R-:W-:Y:S04]  /*1c6380*/  STL.64 [R1+0x42a8], R16 ;  /* 0x0042a81001007387 */ /* 0x000fe80000100a00 */
[----:B------:R-:W-:Y:S04]  /*1c6390*/  STL.64 [R1+0x42b0], R14 ;  /* 0x0042b00e01007387 */ /* 0x000fe80000100a00 */
[----:B------:R-:W-:Y:S04]  /*1c63a0*/  STL.64 [R1+0x75b0], R6 ;  /* 0x0075b00601007387 */ /* 0x000fe80000100a00 */
[----:B------:R-:W-:Y:S04]  /*1c63b0*/  STL.64 [R1+0x42b8], R12 ;  /* 0x0042b80c01007387 */ /* 0x000fe80000100a00 */
[----:B------:R-:W-:Y:S04]  /*1c63c0*/  STL [R1+0x42c0], R10 ;  /* 0x0042c00a01007387 */ /* 0x000fe80000100800 */
[----:B0-----:R-:W2:Y:S04]  /*1c63d0*/  LDL R29, [R1+0x22c] ;  /* 0x00022c00011d7983 */ /* 0x001ea80000100800 */
[----:B------:R-:W3:Y:S04]  /*1c63e0*/  LDL R28, [R1+0x228] ;  /* 0x00022800011c7983 */ /* 0x000ee80000100800 */
[----:B--2---:R0:W-:Y:S04]  /*1c63f0*/  STL [R1+0x75a0], R29 ;  /* 0x0075a01d01007387 */ /* 0x0041e80000100800 */
[----:B0-----:R-:W2:Y:S04]  /*1c6400*/  LDL R29, [R1+0x224] ;  /* 0x00022400011d7983 */ /* 0x001ea80000100800 */
[----:B---3--:R0:W-:Y:S04]  /*1c6410*/  STL [R1+0x75a4], R28 ;  /* 0x0075a41c01007387 */ /* 0x0081e80000100800 */
[----:B0-----:R-:W3:Y:S01]  /*1c6420*/  LDL R28, [R1+0x220] ;  /* 0x00022000011c7983 */ /* 0x001ee20000100800 */
[----:B------:R-:W-:-:S02]  /*1c6430*/  IMAD.MOV.U32 R7, RZ, RZ, R11 ;  /* 0x000000ffff077224 */ /* 0x000fc400078e000b */
[----:B------:R-:W-:Y:S02]  /*1c6440*/  IMAD.MOV.U32 R7, RZ, RZ, R8 ;  /* 0x000000ffff077224 */ /* 0x000fe400078e0008 */
[----:B------:R-:W-:Y:S02]  /*1c6450*/  IMAD.MOV.U32 R6, RZ, RZ, R10 ;  /* 0x000000ffff067224 */ /* 0x000fe400078e000a */
[----:B------:R-:W-:Y:S02]  /*1c6460*/  IMAD.X R7, R7, 0x1, R5, P0 ;  /* 0x0000000107077824 */ /* 0x000fe400000e0605 */
[----:B------:R-:W-:Y:S01]  /*1c6470*/  IMAD.MOV.U32 R15, RZ, RZ, R9 ;  /* 0x000000ffff0f7224 */ /* 0x000fe200078e0009 */
[----:B--2---:R0:W-:Y:S04]  /*1c6480*/  STL [R1+0x75a8], R29 ;  /* 0x0075a81d01007387 */ /* 0x0041e80000100800 */
[----:B0-----:R-:W2:Y:S04]  /*1c6490*/  LDL R29, [R1+0x21c] ;  /* 0x00021c00011d7983 */ /* 0x001ea80000100800 */
[----:B---3--:R-:W-:Y:S04]  /*1c64a0*/  STL [R1+0x75ac], R28 ;  /* 0x0075ac1c01007387 */ /* 0x008fe80000100800 */
[----:B------:R-:W3:Y:S04]  /*1c64b0*/  LDL R26, [R1+0x2e8] ;  /* 0x0002e800011a7983 */ /* 0x000ee80000100800 */
[----:B------:R-:W4:Y:S04]  /*1c64c0*/  LDL R27, [R1+0x230] ;  /* 0x00023000011b7983 */ /* 0x000f280000100800 */
        /* <DEDUP_REMOVED lines=18> */
[----:B------:R0:W-:Y:S04]  /*1c65f0*/  STL [R1+0x42c4], R7 ;  /* 0x0042c40701007387 */ /* 0x0001e80000100800 */
[----:B0-----:R-:W2:Y:S02]  /*1c6600*/  LDL.LU.64 R6, [R1+0x75b0] ;  /* 0x0075b00001067983 */ /* 0x001ea40000300a00 */
[----:B--2---:R-:W-:-:S02]  /*1c6610*/  IADD3 R28, P0, PT, R29, R6, RZ ;  /* 0x000000061d1c7210 */ /* 0x004fc40007f1e0ff */
        /* <DEDUP_REMOVED lines=46> */
[----:B------:R-:W2:Y:S04]  /*1c6900*/  LDL R13, [R1+0x258] ;  /* 0x00025800010d7983 */ /* 0x000ea80000100800 */
[----:B------:R-:W3:Y:S01]  /*1c6910*/  LDL R28, [R1+0x264] ;  /* 0x00026400011c7983 */ /* 0x000ee20000100800 */
[----:B0-----:R-:W-:-:S05]  /*1c6920*/  IADD3 R10, P0, PT, R2, R6, RZ ;  /* 0x00000006020a7210 */ /* 0x001fca0007f1e0ff */
[----:B------:R-:W-:-:S05]  /*1c6930*/  IMAD.X R11, R8, 0x1, R5, P0 ;  /* 0x00000001080b7824 */ /* 0x000fca00000e0605 */
[----:B------:R-:W-:Y:S04]  /*1c6940*/  STL.64 [R1+0x4330], R10 ;  /* 0x0043300a01007387 */ /* 0x000fe80000100a00 */
[----:B------:R-:W4:Y:S01]  /*1c6950*/  LDL R29, [R1+0x268] ;  /* 0x00026800011d7983 */ /* 0x000f220000100800 */
[----:B------:R-:W-:-:S03]  /*1c6960*/  IADD3 R2, P0, PT, R9, R6, RZ ;  /* 0x0000000609027210 */ /* 0x000fc60007f1e0ff */
[----:B----4-:R0:W-:Y:S04]  /*1c6970*/  STL [R1+0x7590], R29 ;  /* 0x0075901d01007387 */ /* 0x0101e80000100800 */
[----:B------:R-:W-:Y:S04]  /*1c6980*/  STL [R1+0x4210], R2 ;  /* 0x0042100201007387 */ /* 0x000fe80000100800 */
[----:B0-----:R-:W4:Y:S04]  /*1c6990*/  LDL R29, [R1+0x260] ;  /* 0x00026000011d7983 */ /* 0x001f280000100800 */
[----:B---3--:R0:W-:Y:S04]  /*1c69a0*/  STL [R1+0x7594], R28 ;  /* 0x0075941c01007387 */ /* 0x0081e80000100800 */
[----:B0-----:R-:W3:Y:S04]  /*1c69b0*/  LDL R28, [R1+0x25c] ;  /* 0x00025c00011c7983 */ /* 0x001ee80000100800 */
[----:B----4-:R0:W-:Y:S02]  /*1c69c0*/  STL [R1+0x7598], R29 ;  /* 0x0075981d01007387 */ /* 0x0101e40000100800 */
[----:B0-----:R-:W-:-:S02]  /*1c69d0*/  IMAD.MOV.U32 R29, RZ, RZ, R3 ;  /* 0x000000ffff1d7224 */ /* 0x001fc400078e0003 */
[----:B------:R-:W-:Y:S01]  /*1c69e0*/  IMAD.X R29, R15, 0x1, R5, P0 ;  /* 0x000000010f1d7824 */ /* 0x000fe200000e0605 */
        /* <DEDUP_REMOVED lines=9> */
[----:B------:R-:W3:Y:S01]  /*1c6a80*/  LDL R18, [R1+0x29c] ;  /* 0x00029c0001127983 */ /* 0x000ee20000100800 */
[----:B0-----:R-:W-:-:S03]  /*1c6a90*/  IMAD.MOV.U32 R28, RZ, RZ, R2 ;  /* 0x000000ffff1c7224 */ /* 0x001fc600078e0002 */
        /* <DEDUP_REMOVED lines=11> */
[----:B------:R0:W-:Y:S04]  /*1c6b50*/  STL [R1+0x4214], R29 ;  /* 0x0042141d01007387 */ /* 0x0001e80000100800 */
[----:B0-----:R-:W3:Y:S01]  /*1c6b60*/  LDL R29, [R1+0x2bc] ;  /* 0x0002bc00011d7983 */ /* 0x001ee20000100800 */
[----:B--2---:R-:W-:-:S03]  /*1c6b70*/  IADD3 R28, P0, PT, R13, R6, RZ ;  /* 0x000000060d1c7210 */ /* 0x004fc60007f1e0ff */
[----:B------:R-:W2:Y:S02]  /*1c6b80*/  LDL.LU R13, [R1+0x284] ;  /* 0x00028400010d7983 */ /* 0x000ea40000300800 */
        /* <DEDUP_REMOVED lines=32> */
[----:B0-----:R-:W2:Y:S04]  /*1c6d90*/  LDL.LU.64 R28, [R1+0x7588] ;  /* 0x00758800011c7983 */ /* 0x001ea80000300a00 */
[----:B------:R0:W-:Y:S01]  /*1c6da0*/  STL.64 [R1+0x4240], R26 ;  /* 0x0042401a01007387 */ /* 0x0001e20000100a00 */
[----:B------:R-:W-:-:S03]  /*1c6db0*/  IMAD.X R17, R14, 0x1, R5, P0 ;  /* 0x000000010e117824 */ /* 0x000fc600000e0605 */
[----:B0-----:R-:W3:Y:S04]  /*1c6dc0*/  LDL.LU.64 R26, [R1+0x7580] ;  /* 0x00758000011a7983 */ /* 0x001ee80000300a00 */
[----:B------:R0:W-:Y:S04]  /*1c6dd0*/  STL.64 [R1+0x4248], R24 ;  /* 0x0042481801007387 */ /* 0x0001e80000100a00 */
[----:B0-----:R-:W4:Y:S04]  /*1c6de0*/  LDL.LU.64 R24, [R1+0x7578] ;  /* 0x0075780001187983 */ /* 0x001f280000300a00 */
[----:B------:R0:W-:Y:S04]  /*1c6df0*/  STL.64 [R1+0x4250], R22 ;  /* 0x0042501601007387 */ /* 0x0001e80000100a00 */
[----:B0-----:R-:W3:Y:S04]  /*1c6e00*/  LDL.LU.64 R22, [R1+0x7570] ;  /* 0x0075700001167983 */ /* 0x001ee80000300a00 */
[----:B------:R0:W-:Y:S04]  /*1c6e10*/  STL.64 [R1+0x4258], R20 ;  /* 0x0042581401007387 */ /* 0x0001e80000100a00 */
[----:B0-----:R-:W3:Y:S04]  /*1c6e20*/  LDL.LU.64 R20, [R1+0x7568] ;  /* 0x0075680001147983 */ /* 0x001ee80000300a00 */
[----:B------:R0:W-:Y:S04]  /*1c6e30*/  STL.64 [R1+0x4260], R18 ;  /* 0x0042601201007387 */ /* 0x0001e80000100a00 */
[----:B0-----:R-:W3:Y:S04]  /*1c6e40*/  LDL.LU.64 R18, [R1+0x7560] ;  /* 0x0075600001127983 */ /* 0x001ee80000300a00 */
[----:B------:R0:W-:Y:S02]  /*1c6e50*/  STL.64 [R1+0x4268], R16 ;  /* 0x0042681001007387 */ /* 0x0001e40000100a00 */
[----:B0-----:R-:W-:-:S05]  /*1c6e60*/  IADD3 R16, P0, PT, R12, R6, RZ ;  /* 0x000000060c107210 */ /* 0x001fca0007f1e0ff */
[----:B------:R-:W-:Y:S01]  /*1c6e70*/  IMAD.X R17, R10, 0x1, R5, P0 ;  /* 0x000000010a117824 */ /* 0x000fe200000e0605 */
[----:B------:R-:W-:-:S05]  /*1c6e80*/  IADD3 R10, P0, PT, R11, R6, RZ ;  /* 0x000000060b0a7210 */ /* 0x000fca0007f1e0ff */
[--C-:B------:R-:W-:Y:S01]  /*1c6e90*/  IMAD.X R11, R8, 0x1, R5.reuse, P0 ;  /* 0x00000001080b7824 */ /* 0x100fe200000e0605 */
[-C--:B------:R-:W-:Y:S01]  /*1c6ea0*/  IADD3 R8, P0, PT, R9, R6.reuse, RZ ;  /* 0x0000000609087210 */ /* 0x080fe20007f1e0ff */
[----:B------:R0:W-:Y:S04]  /*1c6eb0*/  STL.64 [R1+0x4270], R16 ;  /* 0x0042701001007387 */ /* 0x0001e80000100a00 */
[----:B------:R-:W-:Y:S01]  /*1c6ec0*/  IMAD.X R9, R2, 0x1, R5, P0 ;  /* 0x0000000102097824 */ /* 0x000fe200000e0605 */
[----:B0-----:R-:W3:Y:S04]  /*1c6ed0*/  LDL.LU.64 R16, [R1+0x7558] ;  /* 0x0075580001107983 */ /* 0x001ee80000300a00 */
[----:B------:R0:W-:Y:S04]  /*1c6ee0*/  STL.64 [R1+0x4278], R10 ;  /* 0x0042780a01007387 */ /* 0x0001e80000100a00 */
[----:B0-----:R-:W3:Y:S04]  /*1c6ef0*/  LDL.LU.64 R10, [R1+0x7550] ;  /* 0x00755000010a7983 */ /* 0x001ee80000300a00 */
[----:B------:R0:W-:Y:S04]  /*1c6f00*/  STL.64 [R1+0x4280], R8 ;  /* 0x0042800801007387 */ /* 0x0001e80000100a00 */
[----:B0-----:R-:W3:Y:S01]  /*1c6f10*/  LDL.LU.64 R8, [R1+0x7548] ;  /* 0x0075480001087983 */ /* 0x001ee20000300a00 */
[----:B------:R-:W-:-:S05]  /*1c6f20*/  IADD3 R2, P0, PT, R3, R6, RZ ;  /* 0x0000000603027210 */ /* 0x000fca0007f1e0ff */
[----:B--2---:R-:W-:Y:S02]  /*1c6f30*/  IMAD.X R3, R29, 0x1, R5, P0 ;  /* 0x000000011d037824 */ /* 0x004fe400000e0605 */
[----:B------:R-:W-:Y:S01]  /*1c6f40*/  VIADD R29, R13, UR6 ;  /* 0x000000060d1d7c36 */ /* 0x000fe20008000000 */
[----:B------:R-:W0:Y:S02]  /*1c6f50*/  LDCU UR6, c[0x0][0x3b8] ;  /* 0x00007700ff0677ac */ /* 0x000e240008000800 */
[----:B------:R3:W-:Y:S02]  /*1c6f60*/  STL.64 [R1+0x4288], R2 ;  /* 0x0042880201007387 */ /* 0x0007e40000100a00 */
[----:B------:R-:W-:Y:S02]  /*1c6f70*/  SHF.R.S32.HI R12, RZ, 0x1f, R29 ;  /* 0x0000001fff0c7819 */ /* 0x000fe4000001141d */
[----:B---3--:R-:W-:-:S05]  /*1c6f80*/  IADD3 R2, P0, PT, R29, R8, RZ ;  /* 0x000000081d027210 */ /* 0x008fca0007f1e0ff */
[----:B------:R-:W-:-:S05]  /*1c6f90*/  IMAD.X R3, R12, 0x1, R7, P0 ;  /* 0x000000010c037824 */ /* 0x000fca00000e0607 */
[----:B------:R1:W-:Y:S02]  /*1c6fa0*/  STL.64 [R1+0x58e8], R2 ;  /* 0x0058e80201007387 */ /* 0x0003e40000100a00 */
[----:B-1----:R-:W-:-:S05]  /*1c6fb0*/  IADD3 R2, P0, PT, R29, R10, RZ ;  /* 0x0000000a1d027210 */ /* 0x002fca0007f1e0ff */
[----:B------:R-:W-:Y:S01]  /*1c6fc0*/  IMAD.X R3, R12, 0x1, R9, P0 ;  /* 0x000000010c037824 */ /* 0x000fe200000e0609 */
[----:B------:R-:W-:-:S04]  /*1c6fd0*/  IADD3 R14, P0, PT, R29, R6, RZ ;  /* 0x000000061d0e7210 */ /* 0x000fc80007f1e0ff */
[----:B------:R1:W-:Y:S04]  /*1c6fe0*/  STL.64 [R1+0x58c8], R2 ;  /* 0x0058c80201007387 */ /* 0x0003e80000100a00 */
[----:B-1----:R-:W2:Y:S04]  /*1c6ff0*/  LDL.LU.64 R2, [R1+0x7540] ;  /* 0x0075400001027983 */ /* 0x002ea80000300a00 */
[----:B------:R1:W-:Y:S04]  /*1c7000*/  STL.64 [R1+0x74b8], R8 ;  /* 0x0074b80801007387 */ /* 0x0003e80000100a00 */
[----:B-1----:R-:W3:Y:S04]  /*1c7010*/  LDL.LU R8, [R1+0x28c] ;  /* 0x00028c0001087983 */ /* 0x002ee80000300800 */
[----:B------:R1:W-:Y:S04]  /*1c7020*/  STL.64 [R1+0x74c0], R6 ;  /* 0x0074c00601007387 */ /* 0x0003e80000100a00 */
[----:B-1----:R-:W3:Y:S04]  /*1c7030*/  LDL.LU R6, [R1+0x288] ;  /* 0x0002880001067983 */ /* 0x002ee80000300800 */
[----:B------:R1:W-:Y:S04]  /*1c7040*/  STL [R1+0x74fc], R7 ;  /* 0x0074fc0701007387 */ /* 0x0003e80000100800 */
[----:B-1----:R-:W3:Y:S01]  /*1c7050*/  LDL.LU R7, [R1+0x51c] ;  /* 0x00051c0001077983 */ /* 0x002ee20000300800 */
[----:B------:R-:W-:-:S02]  /*1c7060*/  IMAD.MOV.U32 R9, RZ, RZ, R15 ;  /* 0x000000ffff097224 */ /* 0x000fc400078e000f */
[----:B------:R-:W-:-:S05]  /*1c7070*/  IMAD.X R15, R12, 0x1, R5, P0 ;  /* 0x000000010c0f7824 */ /* 0x000fca00000e0605 */
[----:B------:R1:W-:Y:S02]  /*1c7080*/  STL.64 [R1+0x5900], R14 ;  /* 0x0059000e01007387 */ /* 0x0003e40000100a00 */
[----:B-1----:R-:W-:-:S05]  /*1c7090*/  IADD3 R14, P0, PT, R29, R4, RZ ;  /* 0x000000041d0e7210 */ /* 0x002fca0007f1e0ff */
[----:B--2---:R-:W-:Y:S01]  /*1c70a0*/  IMAD.X R15, R12, 0x1, R3, P0 ;  /* 0x000000010c0f7824 */ /* 0x004fe200000e0603 */
[----:B------:R-:W-:-:S04]  /*1c70b0*/  IADD3 R12, P0, PT, R13, R4, RZ ;  /* 0x000000040d0c7210 */ /* 0x000fc80007f1e0ff */
[----:B------:R1:W-:Y:S04]  /*1c70c0*/  STL.64 [R1+0x5918], R14 ;  /* 0x0059180e01007387 */ /* 0x0003e80000100a00 */
[----:B-1----:R-:W2:Y:S01]  /*1c70d0*/  LDL.LU.64 R14, [R1+0x7538] ;  /* 0x00753800010e7983 */ /* 0x002ea20000300a00 */
[----:B---3--:R-:W-:-:S05]  /*1c70e0*/  IMAD.X R13, R7, 0x1, R3, P0 ;  /* 0x00000001070d7824 */ /* 0x008fca00000e0603 */
[----:B------:R1:W-:Y:S04]  /*1c70f0*/  STL.64 [R1+0x5868], R12 ;  /* 0x0058680c01007387 */ /* 0x0003e80000100a00 */
[----:B-1----:R-:W3:Y:S04]  /*1c7100*/  LDL.LU.64 R12, [R1+0x7530] ;  /* 0x00753000010c7983 */ /* 0x002ee80000300a00 */
[----:B------:R-:W2:Y:S01]  /*1c7110*/  LDL.LU R7, [R1+0x518] ;  /* 0x0005180001077983 */ /* 0x000ea20000300800 */
[----:B------:R-:W-:-:S05]  /*1c7120*/  IADD3 R6, P0, PT, R6, R4, RZ ;  /* 0x0000000406067210 */ /* 0x000fca0007f1e0ff */
[----:B--2---:R-:W-:-:S05]  /*1c7130*/  IMAD.X R7, R7, 0x1, R3, P0 ;  /* 0x0000000107077824 */ /* 0x004fca00000e0603 */
[----:B------:R1:W-:Y:S04]  /*1c7140*/  STL.64 [R1+0x57b8], R6 ;  /* 0x0057b80601007387 */ /* 0x0003e80000100a00 */
[----:B-1----:R-:W2:Y:S01]  /*1c7150*/  LDL.LU R7, [R1+0x514] ;  /* 0x0005140001077983 */ /* 0x002ea20000300800 */
[----:B------:R-:W-:Y:S02]  /*1c7160*/  IADD3 R6, P0, PT, R8, R4, RZ ;  /* 0x0000000408067210 */ /* 0x000fe40007f1e0ff */
[----:B------:R-:W-:-:S03]  /*1c7170*/  SHF.R.S32.HI R8, RZ, 0x1f, R0 ;  /* 0x0000001fff087819 */ /* 0x000fc60000011400 */
[----:B--2---:R-:W-:-:S05]  /*1c7180*/  IMAD.X R7, R7, 0x1, R3, P0 ;  /* 0x0000000107077824 */ /* 0x004fca00000e0603 */
[----:B------:R1:W-:Y:S04]  /*1c7190*/  STL.64 [R1+0x5708], R6 ;  /* 0x0057080601007387 */ /* 0x0003e80000100a00 */
[----:B------:R2:W-:Y:S01]  /*1c71a0*/  STL [R1+0x73ec], R0 ;  /* 0x0073ec0001007387 */ /* 0x0005e20000100800 */
[----:B-1----:R-:W-:-:S05]  /*1c71b0*/  IADD3 R6, P0, PT, R0, R4, RZ ;  /* 0x0000000400067210 */ /* 0x002fca0007f1e0ff */
[----:B------:R-:W-:Y:S01]  /*1c71c0*/  IMAD.X R7, R8, 0x1, R3, P0 ;  /* 0x0000000108077824 */ /* 0x000fe200000e0603 */
[----:B--2---:R-:W-:-:S04]  /*1c71d0*/  SHF.R.S32.HI R0, RZ, 0x1f, R2 ;  /* 0x0000001fff007819 */ /* 0x004fc80000011402 */
[----:B------:R1:W-:Y:S04]  /*1c71e0*/  STL.64 [R1+0x5670], R6 ;  /* 0x0056700601007387 */ /* 0x0003e80000100a00 */
[----:B------:R-:W-:Y:S01]  /*1c71f0*/  STL [R1+0x73f0], R2 ;  /* 0x0073f00201007387 */ /* 0x000fe20000100800 */
[----:B-1----:R-:W-:-:S05]  /*1c7200*/  IADD3 R6, P0, PT, R2, R4, RZ ;  /* 0x0000000402067210 */ /* 0x002fca0007f1e0ff */
[----:B------:R-:W-:Y:S01]  /*1c7210*/  IMAD.X R7, R0, 0x1, R3, P0 ;  /* 0x0000000100077824 */ /* 0x000fe200000e0603 */
[----:B------:R-:W-:-:S04]  /*1c7220*/  SHF.R.S32.HI R8, RZ, 0x1f, R11 ;  /* 0x0000001fff087819 */ /* 0x000fc8000001140b */
[----:B------:R1:W-:Y:S01]  /*1c7230*/  STL.64 [R1+0x55c8], R6 ;  /* 0x0055c80601007387 */ /* 0x0003e20000100a00 */
[----:B---3--:R-:W-:Y:S02]  /*1c7240*/  SHF.R.S32.HI R0, RZ, 0x1f, R12 ;  /* 0x0000001fff007819 */ /* 0x008fe4000001140c */
[----:B-1----:R-:W-:-:S05]  /*1c7250*/  IADD3 R6, P0, PT, R11, R4, RZ ;  /* 0x000000040b067210 */ /* 0x002fca0007f1e0ff */
[----:B------:R-:W-:-:S05]  /*1c7260*/  IMAD.X R7, R8, 0x1, R3, P0 ;  /* 0x0000000108077824 */ /* 0x000fca00000e0603 */
[----:B------:R1:W-:Y:S01]  /*1c7270*/  STL.64 [R1+0x5540], R6 ;  /* 0x0055400601007387 */ /* 0x0003e20000100a00 */
[----:B------:R-:W-:Y:S02]  /*1c7280*/  SHF.R.S32.HI R8, RZ, 0x1f, R13 ;  /* 0x0000001fff087819 */ /* 0x000fe4000001140d */
        /* <DEDUP_REMOVED lines=34> */
[----:B------:R1:W-:Y:S04]  /*1c74b0*/  STL.64 [R1+0x5050], R6 ;  /* 0x0050500601007387 */ /* 0x0003e80000100a00 */
[----:B------:R-:W-:Y:S01]  /*1c74c0*/  STL [R1+0x7474], R21 ;  /* 0x0074741501007387 */ /* 0x000fe20000100800 */
[----:B-1----:R-:W-:-:S05]  /*1c74d0*/  IADD3 R6, P0, PT, R21, R4, RZ ;  /* 0x0000000415067210 */ /* 0x002fca0007f1e0ff */
[----:B------:R-:W-:Y:S01]  /*1c74e0*/  IMAD.X R7, R8, 0x1, R3, P0 ;  /* 0x0000000108077824 */ /* 0x000fe200000e0603 */
[----:B------:R-:W-:-:S04]  /*1c74f0*/  SHF.R.S32.HI R0, RZ, 0x1f, R22 ;  /* 0x0000001fff007819 */ /* 0x000fc80000011416 */
[----:B------:R1:W-:Y:S04]  /*1c7500*/  STL.64 [R1+0x4898], R6 ;  /* 0x0048980601007387 */ /* 0x0003e80000100a00 */
[----:B------:R2:W-:Y:S01]  /*1c7510*/  STL [R1+0x7478], R22 ;  /* 0x0074781601007387 */ /* 0x0005e20000100800 */
[----:B-1----:R-:W-:-:S05]  /*1c7520*/  IADD3 R6, P0, PT, R22, R4, RZ ;  /* 0x0000000416067210 */ /* 0x002fca0007f1e0ff */
[----:B------:R-:W-:Y:S01]  /*1c7530*/  IMAD.X R7, R0, 0x1, R3, P0 ;  /* 0x0000000100077824 */ /* 0x000fe200000e0603 */
[----:B------:R-:W-:-:S04]  /*1c7540*/  SHF.R.S32.HI R8, RZ, 0x1f, R23 ;  /* 0x0000001fff087819 */ /* 0x000fc80000011417 */
[----:B------:R1:W-:Y:S04]  /*1c7550*/  STL.64 [R1+0x41f8], R6 ;  /* 0x0041f80601007387 */ /* 0x0003e80000100a00 */
[----:B------:R-:W-:Y:S04]  /*1c7560*/  STL [R1+0x747c], R23 ;  /* 0x00747c1701007387 */ /* 0x000fe80000100800 */
[----:B--2---:R-:W2:Y:S04]  /*1c7570*/  LDL R22, [R1] ;  /* 0x0000000001167983 */ /* 0x004ea80000100800 */
[----:B------:R-:W3:Y:S01]  /*1c7580*/  LDL.LU R21, [R1+0x4c0] ;  /* 0x0004c00001157983 */ /* 0x000ee20000300800 */
[----:B-1----:R-:W-:-:S05]  /*1c7590*/  IADD3 R6, P0, PT, R23, R4, RZ ;  /* 0x0000000417067210 */ /* 0x002fca0007f1e0ff */
[----:B------:R-:W-:-:S05]  /*1c75a0*/  IMAD.X R7, R8, 0x1, R3, P0 ;  /* 0x0000000108077824 */ /* 0x000fca00000e0603 */
[----:B------:R1:W-:Y:S04]  /*1c75b0*/  STL.64 [R1+0x4190], R6 ;  /* 0x0041900601007387 */ /* 0x0003e80000100a00 */
[----:B------:R-:W3:Y:S04]  /*1c75c0*/  LDL R20, [R1+0x4] ;  /* 0x0000040001147983 */ /* 0x000ee80000100800 */
[----:B------:R-:W3:Y:S04]  /*1c75d0*/  LDL.LU R19, [R1+0x4bc] ;  /* 0x0004bc0001137983 */ /* 0x000ee80000300800 */
[----:B------:R-:W3:Y:S04]  /*1c75e0*/  LDL R18, [R1+0x8] ;  /* 0x0000080001127983 */ /* 0x000ee80000100800 */
[----:B------:R-:W3:Y:S04]  /*1c75f0*/  LDL.LU R17, [R1+0x4b8] ;  /* 0x0004b80001117983 */ /* 0x000ee80000300800 */
[----:B------:R-:W3:Y:S04]  /*1c7600*/  LDL R16, [R1+0xc] ;  /* 0x00000c0001107983 */ /* 0x000ee80000100800 */
[----:B------:R-:W3:Y:S04]  /*1c7610*/  LDL.LU R15, [R1+0x4b4] ;  /* 0x0004b400010f7983 */ /* 0x000ee80000300800 */
[----:B------:R-:W3:Y:S04]  /*1c7620*/  LDL R14, [R1+0x10] ;  /* 0x00001000010e7983 */ /* 0x000ee80000100800 */
[----:B------:R-:W3:Y:S04]  /*1c7630*/  LDL.LU R13, [R1+0x4b0] ;  /* 0x0004b000010d7983 */ /* 0x000ee80000300800 */
[----:B------:R-:W3:Y:S04]  /*1c7640*/  LDL R12, [R1+0x14] ;  /* 0x00001400010c7983 */ /* 0x000ee80000100800 */
[----:B------:R-:W3:Y:S01]  /*1c7650*/  LDL.LU R11, [R1+0x4ac] ;  /* 0x0004ac00010b7983 */ /* 0x000ee20000300800 */
[----:B----4-:R-:W-:-:S02]  /*1c7660*/  SHF.R.S32.HI R8, RZ, 0x1f, R24 ;  /* 0x0000001fff087819 */ /* 0x010fc40000011418 */
[----:B-1----:R-:W-:Y:S01]  /*1c7670*/  IADD3 R6, P0, PT, R24, R4, RZ ;  /* 0x0000000418067210 */ /* 0x002fe20007f1e0ff */
[----:B------:R-:W4:Y:S04]  /*1c7680*/  LDL R0, [R1+0x18] ;  /* 0x0000180001007983 */ /* 0x000f280000100800 */
[----:B------:R-:W-:Y:S01]  /*1c7690*/  IMAD.X R7, R8, 0x1, R3, P0 ;  /* 0x0000000108077824 */ /* 0x000fe200000e0603 */
[----:B------:R-:W-:-:S04]  /*1c76a0*/  SHF.R.S32.HI R2, RZ, 0x1f, R25 ;  /* 0x0000001fff027819 */ /* 0x000fc80000011419 */
[----:B------:R1:W-:Y:S04]  /*1c76b0*/  STL.64 [R1+0x4118], R6 ;  /* 0x0041180601007387 */ /* 0x0003e80000100a00 */
[----:B------:R-:W-:Y:S01]  /*1c76c0*/  STL.64 [R1+0x7488], R24 ;  /* 0x0074881801007387 */ /* 0x000fe20000100a00 */
[----:B-1----:R-:W-:-:S05]  /*1c76d0*/  IADD3 R6, P0, PT, R25, R4, RZ ;  /* 0x0000000419067210 */ /* 0x002fca0007f1e0ff */
[----:B------:R-:W-:Y:S01]  /*1c76e0*/  IMAD.X R7, R2, 0x1, R3, P0 ;  /* 0x0000000102077824 */ /* 0x000fe200000e0603 */
[----:B------:R-:W-:-:S04]  /*1c76f0*/  SHF.R.S32.HI R8, RZ, 0x1f, R26 ;  /* 0x0000001fff087819 */ /* 0x000fc8000001141a */
[----:B------:R1:W-:Y:S01]  /*1c7700*/  STL.64 [R1+0x40b0], R6 ;  /* 0x0040b00601007387 */ /* 0x0003e20000100a00 */
[----:B------:R-:W-:Y:S02]  /*1c7710*/  SHF.R.S32.HI R23, RZ, 0x1f, R27 ;  /* 0x0000001fff177819 */ /* 0x000fe4000001141b */
[----:B-1----:R-:W-:-:S05]  /*1c7720*/  IADD3 R6, P0, PT, R26, R4, RZ ;  /* 0x000000041a067210 */ /* 0x002fca0007f1e0ff */
[----:B------:R-:W-:Y:S01]  /*1c7730*/  IMAD.X R7, R8, 0x1, R3, P0 ;  /* 0x0000000108077824 */ /* 0x000fe200000e0603 */
[----:B------:R-:W-:-:S04]  /*1c7740*/  IADD3 R24, P0, PT, R27, R4, RZ ;  /* 0x000000041b187210 */ /* 0x000fc80007f1e0ff */
[----:B------:R1:W-:Y:S01]  /*1c7750*/  STL.64 [R1+0x4048], R6 ;  /* 0x0040480601007387 */ /* 0x0003e20000100a00 */
[----:B------:R-:W-:Y:S01]  /*1c7760*/  IMAD.X R25, R23, 0x1, R3, P0 ;  /* 0x0000000117197824 */ /* 0x000fe200000e0603 */
[----:B------:R-:W-:Y:S02]  /*1c7770*/  SHF.R.S32.HI R23, RZ, 0x1f, R28 ;  /* 0x0000001fff177819 */ /* 0x000fe4000001141c */
[----:B-1----:R-:W4:Y:S04]  /*1c7780*/  LDL.LU R7, [R1+0x4a8] ;  /* 0x0004a80001077983 */ /* 0x002f280000300800 */
[----:B------:R-:W4:Y:S04]  /*1c7790*/  LDL R2, [R1+0x1c] ;  /* 0x00001c0001027983 */ /* 0x000f280000100800 */
[----:B------:R-:W4:Y:S04]  /*1c77a0*/  LDL.LU R6, [R1+0x4a4] ;  /* 0x0004a40001067983 */ /* 0x000f280000300800 */
[----:B------:R-:W4:Y:S04]  /*1c77b0*/  LDL R8, [R1+0x20] ;  /* 0x0000200001087983 */ /* 0x000f280000100800 */
[----:B------:R-:W-:Y:S04]  /*1c77c0*/  STL.64 [R1+0x7490], R26 ;  /* 0x0074901a01007387 */ /* 0x000fe80000100a00 */
[----:B------:R1:W-:Y:S02]  /*1c77d0*/  STL.64 [R1+0x3fe0], R24 ;  /* 0x003fe01801007387 */ /* 0x0003e40000100a00 */
[----:B-1----:R-:W-:-:S05]  /*1c77e0*/  IADD3 R24, P0, PT, R28, R4, RZ ;  /* 0x000000041c187210 */ /* 0x002fca0007f1e0ff */
[----:B------:R-:W-:Y:S01]  /*1c77f0*/  IMAD.X R25, R23, 0x1, R3, P0 ;  /* 0x0000000117197824 */ /* 0x000fe200000e0603 */
[----:B------:R-:W-:Y:S04]  /*1c7800*/  STL [R1+0x73dc], R28 ;  /* 0x0073dc1c01007387 */ /* 0x000fe80000100800 */
[----:B------:R1:W-:Y:S04]  /*1c7810*/  STL [R1+0x74c8], R29 ;  /* 0x0074c81d01007387 */ /* 0x0003e80000100800 */
[----:B------:R-:W-:Y:S01]  /*1c7820*/  STL.64 [R1+0x3f88], R24 ;  /* 0x003f881801007387 */ /* 0x000fe20000100a00 */
[----:B--2---:R-:W-:-:S05]  /*1c7830*/  IADD3 R22, P0, PT, R22, R4, RZ ;  /* 0x0000000416167210 */ /* 0x004fca0007f1e0ff */
[----:B---3--:R-:W-:Y:S01]  /*1c7840*/  IMAD.X R23, R21, 0x1, R3, P0 ;  /* 0x0000000115177824 */ /* 0x008fe200000e0603 */
        /* <DEDUP_REMOVED lines=14> */
[----:B------:R4:W-:Y:S04]  /*1c7930*/  STL.64 [R1+0x3e88], R12 ;  /* 0x003e880c01007387 */ /* 0x0009e80000100a00 */
[----:B------:R-:W-:Y:S04]  /*1c7940*/  STL.64 [R1+0x3eb0], R14 ;  /* 0x003eb00e01007387 */ /* 0x000fe80000100a00 */
[----:B-1----:R-:W2:Y:S04]  /*1c7950*/  LDL R29, [R1+0x24] ;  /* 0x00002400011d7983 */ /* 0x002ea80000100800 */
[----:B------:R-:W3:Y:S01]  /*1c7960*/  LDL.LU R28, [R1+0x28] ;  /* 0x00002800011c7983 */ /* 0x000ee20000300800 */
[----:B----4-:R-:W-:-:S05]  /*1c7970*/  IADD3 R12, P0, PT, R0, R4, RZ ;  /* 0x00000004000c7210 */ /* 0x010fca0007f1e0ff */
[----:B------:R-:W-:Y:S01]  /*1c7980*/  IMAD.X R13, R7, 0x1, R3, P0 ;  /* 0x00000001070d7824 */ /* 0x000fe200000e0603 */
[----:B---3--:R-:W-:Y:S04]  /*1c7990*/  STL [R1+0x7528], R28 ;  /* 0x0075281c01007387 */ /* 0x008fe80000100800 */
[----:B--2---:R-:W-:Y:S04]  /*1c79a0*/  STL [R1+0x752c], R29 ;  /* 0x00752c1d01007387 */ /* 0x004fe80000100800 */
[----:B------:R-:W2:Y:S04]  /*1c79b0*/  LDL.LU R11, [R1+0x498] ;  /* 0x00049800010b7983 */ /* 0x000ea80000300800 */
[----:B------:R-:W3:Y:S04]  /*1c79c0*/  LDL R0, [R1+0x2c] ;  /* 0x00002c0001007983 */ /* 0x000ee80000100800 */
[----:B------:R-:W4:Y:S04]  /*1c79d0*/  LDL.LU R7, [R1+0x494] ;  /* 0x0004940001077983 */ /* 0x000f280000300800 */
[----:B------:R1:W-:Y:S02]  /*1c79e0*/  STL.64 [R1+0x3e60], R12 ;  /* 0x003e600c01007387 */ /* 0x0003e40000100a00 */
[----:B-1----:R-:W-:-:S05]  /*1c79f0*/  IADD3 R12, P0, PT, R2, R4, RZ ;  /* 0x00000004020c7210 */ /* 0x002fca0007f1e0ff */
[----:B------:R-:W-:Y:S02]  /*1c7a00*/  IMAD.X R13, R6, 0x1, R3, P0 ;  /* 0x00000001060d7824 */ /* 0x000fe400000e0603 */
[----:B------:R-:W2:Y:S04]  /*1c7a10*/  LDL.LU R6, [R1+0x30] ;  /* 0x0000300001067983 */ /* 0x000ea80000300800 */
[----:B------:R-:W2:Y:S04]  /*1c7a20*/  LDL.LU R29, [R1+0x4a0] ;  /* 0x0004a000011d7983 */ /* 0x000ea80000300800 */
[----:B------:R1:W-:Y:S04]  /*1c7a30*/  STL.64 [R1+0x3e38], R12 ;  /* 0x003e380c01007387 */ /* 0x0003e80000100a00 */
[----:B------:R-:W3:Y:S04]  /*1c7a40*/  LDL.LU R26, [R1+0x490] ;  /* 0x00049000011a7983 */ /* 0x000ee80000300800 */
[----:B------:R-:W3:Y:S04]  /*1c7a50*/  LDL R27, [R1+0x34] ;  /* 0x00003400011b7983 */ /* 0x000ee80000100800 */
[----:B------:R-:W3:Y:S04]  /*1c7a60*/  LDL.LU R24, [R1+0x48c] ;  /* 0x00048c0001187983 */ /* 0x000ee80000300800 */
[----:B------:R-:W3:Y:S04]  /*1c7a70*/  LDL R25, [R1+0x38] ;  /* 0x0000380001197983 */ /* 0x000ee80000100800 */
[----:B------:R-:W3:Y:S04]  /*1c7a80*/  LDL.LU R23, [R1+0x488] ;  /* 0x0004880001177983 */ /* 0x000ee80000300800 */
[----:B------:R-:W3:Y:S04]  /*1c7a90*/  LDL R22, [R1+0x3c] ;  /* 0x00003c0001167983 */ /* 0x000ee80000100800 */
[----:B------:R-:W3:Y:S04]  /*1c7aa0*/  LDL.LU R21, [R1+0x484] ;  /* 0x0004840001157983 */ /* 0x000ee80000300800 */
[----:B------:R-:W3:Y:S01]  /*1c7ab0*/  LDL.LU R20, [R1+0x40] ;  /* 0x0000400001147983 */ /* 0x000ee20000300800 */
[----:B------:R-:W-:-:S03]  /*1c7ac0*/  IADD3 R28, P0, PT, R8, R4, RZ ;  /* 0x00000004081c7210 */ /* 0x000fc60007f1e0ff */
[----:B------:R-:W3:Y:S04]  /*1c7ad0*/  LDL.LU R19, [R1+0x480] ;  /* 0x0004800001137983 */ /* 0x000ee80000300800 */
[----:B------:R-:W3:Y:S04]  /*1c7ae0*/  LDL R18, [R1+0x44] ;  /* 0x0000440001127983 */ /* 0x000ee80000100800 */
[----:B------:R-:W3:Y:S04]  /*1c7af0*/  LDL.LU R17, [R1+0x47c] ;  /* 0x00047c0001117983 */ /* 0x000ee80000300800 */
[----:B------:R-:W3:Y:S04]  /*1c7b00*/  LDL R16, [R1+0x48] ;  /* 0x0000480001107983 */ /* 0x000ee80000100800 */
[----:B------:R-:W3:Y:S04]  /*1c7b10*/  LDL.LU R15, [R1+0x478] ;  /* 0x00047800010f7983 */ /* 0x000ee80000300800 */
[----:B------:R-:W3:Y:S04]  /*1c7b20*/  LDL.LU R14, [R1+0x4c] ;  /* 0x00004c00010e7983 */ /* 0x000ee80000300800 */
[----:B-1----:R-:W3:Y:S04]  /*1c7b30*/  LDL.LU R13, [R1+0x474] ;  /* 0x00047400010d7983 */ /* 0x002ee80000300800 */
[----:B------:R-:W3:Y:S04]  /*1c7b40*/  LDL R12, [R1+0x50] ;  /* 0x00005000010c7983 */ /* 0x000ee80000100800 */
[----:B------:R-:W3:Y:S04]  /*1c7b50*/  LDL.LU R2, [R1+0x470] ;  /* 0x0004700001027983 */ /* 0x000ee80000300800 */
[----:B------:R-:W3:Y:S01]  /*1c7b60*/  LDL R8, [R1+0x54] ;  /* 0x0000540001087983 */ /* 0x000ee20000100800 */
[----:B--2---:R-:W-:-:S05]  /*1c7b70*/  IMAD.X R29, R29, 0x1, R3, P0 ;  /* 0x000000011d1d7824 */ /* 0x004fca00000e0603 */
[----:B------:R1:W-:Y:S04]  /*1c7b80*/  STL.64 [R1+0x3e10], R28 ;  /* 0x003e101c01007387 */ /* 0x0003e80000100a00 */
[----:B-1----:R-:W2:Y:S02]  /*1c7b90*/  LDL.LU R29, [R1+0x752c] ;  /* 0x00752c00011d7983 */ /* 0x002ea40000300800 */
[----:B--2---:R-:W-:Y:S02]  /*1c7ba0*/  IADD3 R28, P0, PT, R29, R4, RZ ;  /* 0x000000041d1c7210 */ /* 0x004fe40007f1e0ff */
[----:B------:R-:W2:Y:S03]  /*1c7bb0*/  LDL.LU R29, [R1+0x49c] ;  /* 0x00049c00011d7983 */ /* 0x000ea60000300800 */
[----:B--2---:R-:W-:-:S05]  /*1c7bc0*/  IMAD.X R29, R29, 0x1, R3, P0 ;  /* 0x000000011d1d7824 */ /* 0x004fca00000e0603 */
[----:B------:R1:W-:Y:S04]  /*1c7bd0*/  STL.64 [R1+0x3de8], R28 ;  /* 0x003de81c01007387 */ /* 0x0003e80000100a00 */
[----:B-1----:R-:W2:Y:S02]  /*1c7be0*/  LDL.LU R28, [R1+0x7528] ;  /* 0x00752800011c7983 */ /* 0x002ea40000300800 */
[----:B--2---:R-:W-:-:S05]  /*1c7bf0*/  IADD3 R28, P0, PT, R28, R4, RZ ;  /* 0x000000041c1c7210 */ /* 0x004fca0007f1e0ff */
[----:B------:R-:W-:-:S05]  /*1c7c00*/  IMAD.X R29, R11, 0x1, R3, P0 ;  /* 0x000000010b1d7824 */ /* 0x000fca00000e0603 */
[----:B------:R3:W-:Y:S02]  /*1c7c10*/  STL.64 [R1+0x3dc0], R28 ;  /* 0x003dc01c01007387 */ /* 0x0007e40000100a00 */
[----:B---3--:R-:W-:Y:S02]  /*1c7c20*/  IADD3 R28, P0, PT, R0, R4, RZ ;  /* 0x00000004001c7210 */ /* 0x008fe40007f1e0ff */
[----:B------:R-:W2:Y:S04]  /*1c7c30*/  LDL.LU R0, [R1+0x46c] ;  /* 0x00046c0001007983 */ /* 0x000ea80000300800 */
[----:B------:R-:W3:Y:S01]  /*1c7c40*/  LDL R11, [R1+0x58] ;  /* 0x00005800010b7983 */ /* 0x000ee20000100800 */
[----:B----4-:R-:W-:-:S03]  /*1c7c50*/  IMAD.X R29, R7, 0x1, R3, P0 ;  /* 0x00000001071d7824 */ /* 0x010fc600000e0603 */
[----:B------:R-:W4:Y:S04]  /*1c7c60*/  LDL.LU R7, [R1+0x468] ;  /* 0x0004680001077983 */ /* 0x000f280000300800 */
[----:B------:R1:W-:Y:S02]  /*1c7c70*/  STL.64 [R1+0x3d98], R28 ;  /* 0x003d981c01007387 */ /* 0x0003e40000100a00 */
[-C--:B-1----:R-:W-:Y:S02]  /*1c7c80*/  IADD3 R28, P0, PT, R6, R4.reuse, RZ ;  /* 0x00000004061c7210 */ /* 0x082fe40007f1e0ff */
[----:B------:R-:W3:Y:S03]  /*1c7c90*/  LDL R6, [R1+0x5c] ;  /* 0x00005c0001067983 */ /* 0x000ee60000100800 */
        /* <DEDUP_REMOVED lines=26> */
[----:B-1----:R-:W3:Y:S04]  /*1c7e40*/  LDL R28, [R1+0x64] ;  /* 0x00006400011c7983 */ /* 0x002ee80000100800 */
[----:B------:R-:W4:Y:S01]  /*1c7e50*/  LDL R29, [R1+0x60] ;  /* 0x00006000011d7983 */ /* 0x000f220000100800 */
[----:B0-----:R-:W-:-:S05]  /*1c7e60*/  IADD3 R12, P0, PT, R8, R4, RZ ;  /* 0x00000004080c7210 */ /* 0x001fca0007f1e0ff */
[----:B--2---:R-:W-:Y:S01]  /*1c7e70*/  IMAD.X R13, R0, 0x1, R3, P0 ;  /* 0x00000001000d7824 */ /* 0x004fe200000e0603 */
[----:B---3--:R-:W-:Y:S04]  /*1c7e80*/  STL [R1+0x7520], R28 ;  /* 0x0075201c01007387 */ /* 0x008fe80000100800 */
[----:B----4-:R-:W-:Y:S04]  /*1c7e90*/  STL [R1+0x7524], R29 ;  /* 0x0075241d01007387 */ /* 0x010fe80000100800 */
[----:B------:R-:W2:Y:S04]  /*1c7ea0*/  LDL.LU R2, [R1+0x45c] ;  /* 0x00045c0001027983 */ /* 0x000ea80000300800 */
[----:B------:R-:W3:Y:S04]  /*1c7eb0*/  LDL R8, [R1+0x68] ;  /* 0x0000680001087983 */ /* 0x000ee80000100800 */
[----:B------:R-:W4:Y:S04]  /*1c7ec0*/  LDL.LU R0, [R1+0x458] ;  /* 0x0004580001007983 */ /* 0x000f280000300800 */
[----:B------:R0:W-:Y:S02]  /*1c7ed0*/  STL.64 [R1+0x3c08], R12 ;  /* 0x003c080c01007387 */ /* 0x0001e40000100a00 */
[----:B0-----:R-:W-:-:S05]  /*1c7ee0*/  IADD3 R12, P0, PT, R11, R4, RZ ;  /* 0x000000040b0c7210 */ /* 0x001fca0007f1e0ff */
[----:B------:R-:W-:Y:S02]  /*1c7ef0*/  IMAD.X R13, R7, 0x1, R3, P0 ;  /* 0x00000001070d7824 */ /* 0x000fe400000e0603 */
[----:B------:R-:W2:Y:S04]  /*1c7f00*/  LDL R7, [R1+0x6c] ;  /* 0x00006c0001077983 */ /* 0x000ea80000100800 */
[----:B------:R-:W2:Y:S04]  /*1c7f10*/  LDL.LU R29, [R1+0x464] ;  /* 0x00046400011d7983 */ /* 0x000ea80000300800 */
[----:B------:R0:W-:Y:S04]  /*1c7f20*/  STL.64 [R1+0x3be0], R12 ;  /* 0x003be00c01007387 */ /* 0x0001e80000100a00 */
[----:B------:R-:W3:Y:S04]  /*1c7f30*/  LDL.LU R26, [R1+0x454] ;  /* 0x00045400011a7983 */ /* 0x000ee80000300800 */
[----:B------:R-:W3:Y:S04]  /*1c7f40*/  LDL R27, [R1+0x70] ;  /* 0x00007000011b7983 */ /* 0x000ee80000100800 */
[----:B------:R-:W3:Y:S04]  /*1c7f50*/  LDL.LU R24, [R1+0x450] ;  /* 0x0004500001187983 */ /* 0x000ee80000300800 */
[----:B------:R-:W3:Y:S04]  /*1c7f60*/  LDL.LU R25, [R1+0x94] ;  /* 0x0000940001197983 */ /* 0x000ee80000300800 */
[----:B------:R-:W3:Y:S04]  /*1c7f70*/  LDL.LU R23, [R1+0x44c] ;  /* 0x00044c0001177983 */ /* 0x000ee80000300800 */
[----:B------:R-:W3:Y:S04]  /*1c7f80*/  LDL.LU R22, [R1+0x98] ;  /* 0x0000980001167983 */ /* 0x000ee80000300800 */
[----:B------:R-:W3:Y:S04]  /*1c7f90*/  LDL.LU R21, [R1+0x448] ;  /* 0x0004480001157983 */ /* 0x000ee80000300800 */
[----:B------:R-:W3:Y:S01]  /*1c7fa0*/  LDL.LU R20, [R1+0x9c] ;  /* 0x00009c0001147983 */ /* 0x000ee20000300800 */
[----:B------:R-:W-:-:S03]  /*1c7fb0*/  IADD3 R28, P0, PT, R6, R4, RZ ;  /* 0x00000004061c7210 */ /* 0x000fc60007f1e0ff */
        /* <DEDUP_REMOVED lines=10> */
[----:B--2---:R-:W-:-:S05]  /*1c8060*/  IMAD.X R29, R29, 0x1, R3, P0 ;  /* 0x000000011d1d7824 */ /* 0x004fca00000e0603 */
[----:B------:R0:W-:Y:S04]  /*1c8070*/  STL.64 [R1+0x3bb8], R28 ;  /* 0x003bb81c01007387 */ /* 0x0001e80000100a00 */
[----:B0-----:R-:W2:Y:S02]  /*1c8080*/  LDL.LU R29, [R1+0x7524] ;  /* 0x00752400011d7983 */ /* 0x001ea40000300800 */
[----:B--2---:R-:W-:Y:S02]  /*1c8090*/  IADD3 R28, P0, PT, R29, R4, RZ ;  /* 0x000000041d1c7210 */ /* 0x004fe40007f1e0ff */
[----:B------:R-:W2:Y:S03]  /*1c80a0*/  LDL.LU R29, [R1+0x460] ;  /* 0x00046000011d7983 */ /* 0x000ea60000300800 */
[----:B--2---:R-:W-:-:S05]  /*1c80b0*/  IMAD.X R29, R29, 0x1, R3, P0 ;  /* 0x000000011d1d7824 */ /* 0x004fca00000e0603 */
[----:B------:R0:W-:Y:S04]  /*1c80c0*/  STL.64 [R1+0x3b90], R28 ;  /* 0x003b901c01007387 */ /* 0x0001e80000100a00 */
[----:B0-----:R-:W2:Y:S02]  /*1c80d0*/  LDL.LU R28, [R1+0x7520] ;  /* 0x00752000011c7983 */ /* 0x001ea40000300800 */
[----:B--2---:R-:W-:-:S05]  /*1c80e0*/  IADD3 R28, P0, PT, R28, R4, RZ ;  /* 0x000000041c1c7210 */ /* 0x004fca0007f1e0ff */
[----:B------:R-:W-:-:S05]  /*1c80f0*/  IMAD.X R29, R2, 0x1, R3, P0 ;  /* 0x00000001021d7824 */ /* 0x000fca00000e0603 */
[----:B------:R3:W-:Y:S02]  /*1c8100*/  STL.64 [R1+0x3b68], R28 ;  /* 0x003b681c01007387 */ /* 0x0007e40000100a00 */
[----:B---3--:R-:W-:Y:S02]  /*1c8110*/  IADD3 R28, P0, PT, R8, R4, RZ ;  /* 0x00000004081c7210 */ /* 0x008fe40007f1e0ff */
[----:B------:R-:W2:Y:S04]  /*1c8120*/  LDL.LU R8, [R1+0x430] ;  /* 0x0004300001087983 */ /* 0x000ea80000300800 */
[----:B------:R-:W3:Y:S01]  /*1c8130*/  LDL.LU R2, [R1+0xb8] ;  /* 0x0000b80001027983 */ /* 0x000ee20000300800 */
[----:B----4-:R-:W-:-:S03]  /*1c8140*/  IMAD.X R29, R0, 0x1, R3, P0 ;  /* 0x00000001001d7824 */ /* 0x010fc600000e0603 */
[----:B------:R-:W4:Y:S04]  /*1c8150*/  LDL.LU R0, [R1+0x42c] ;  /* 0x00042c0001007983 */ /* 0x000f280000300800 */
[----:B------:R0:W-:Y:S02]  /*1c8160*/  STL.64 [R1+0x3b40], R28 ;  /* 0x003b401c01007387 */ /* 0x0001e40000100a00 */
[-C--:B0-----:R-:W-:Y:S02]  /*1c8170*/  IADD3 R28, P0, PT, R7, R4.reuse, RZ ;  /* 0x00000004071c7210 */ /* 0x081fe40007f1e0ff */
[----:B------:R-:W3:Y:S03]  /*1c8180*/  LDL.LU R7, [R1+0xbc] ;  /* 0x0000bc0001077983 */ /* 0x000ee60000300800 */
        /* <DEDUP_REMOVED lines=26> */
[----:B0-----:R-:W3:Y:S04]  /*1c8330*/  LDL.LU R29, [R1+0xc0] ;  /* 0x0000c000011d7983 */ /* 0x001ee80000300800 */
[----:B------:R-:W3:Y:S01]  /*1c8340*/  LDL.LU R28, [R1+0xc4] ;  /* 0x0000c400011c7983 */ /* 0x000ee20000300800 */
[----:B-1----:R-:W-:-:S05]  /*1c8350*/  IADD3 R12, P0, PT, R6, R4, RZ ;  /* 0x00000004060c7210 */ /* 0x002fca0007f1e0ff */
[----:B--2---:R-:W-:Y:S01]  /*1c8360*/  IMAD.X R13, R8, 0x1, R3, P0 ;  /* 0x00000001080d7824 */ /* 0x004fe200000e0603 */
[----:B---3--:R-:W-:Y:S04]  /*1c8370*/  STL [R1+0x7518], R28 ;  /* 0x0075181c01007387 */ /* 0x008fe80000100800 */
[----:B------:R-:W-:Y:S04]  /*1c8380*/  STL [R1+0x751c], R29 ;  /* 0x00751c1d01007387 */ /* 0x000fe80000100800 */
[----:B------:R-:W2:Y:S04]  /*1c8390*/  LDL.LU R11, [R1+0x420] ;  /* 0x00042000010b7983 */ /* 0x000ea80000300800 */
[----:B------:R-:W3:Y:S04]  /*1c83a0*/  LDL.LU R6, [R1+0xc8] ;  /* 0x0000c80001067983 */ /* 0x000ee80000300800 */
[----:B------:R-:W2:Y:S04]  /*1c83b0*/  LDL.LU R8, [R1+0x41c] ;  /* 0x00041c0001087983 */ /* 0x000ea80000300800 */
[----:B------:R0:W-:Y:S02]  /*1c83c0*/  STL.64 [R1+0x39a8], R12 ;  /* 0x0039a80c01007387 */ /* 0x0001e40000100a00 */
[----:B0-----:R-:W-:-:S05]  /*1c83d0*/  IADD3 R12, P0, PT, R2, R4, RZ ;  /* 0x00000004020c7210 */ /* 0x001fca0007f1e0ff */
[----:B----4-:R-:W-:Y:S02]  /*1c83e0*/  IMAD.X R13, R0, 0x1, R3, P0 ;  /* 0x00000001000d7824 */ /* 0x010fe400000e0603 */
[----:B------:R-:W4:Y:S04]  /*1c83f0*/  LDL.LU R0, [R1+0xcc] ;  /* 0x0000cc0001007983 */ /* 0x000f280000300800 */
[----:B------:R-:W2:Y:S04]  /*1c8400*/  LDL.LU R29, [R1+0x428] ;  /* 0x00042800011d7983 */ /* 0x000ea80000300800 */
[----:B------:R0:W-:Y:S04]  /*1c8410*/  STL.64 [R1+0x3988], R12 ;  /* 0x0039880c01007387 */ /* 0x0001e80000100a00 */
        /* <DEDUP_REMOVED lines=33> */
[----:B------:R-:W-:-:S03]  /*1c8630*/  IMAD.X R29, R8, 0x1, R3, P0 ;  /* 0x00000001081d7824 */ /* 0x000fc600000e0603 */
[----:B------:R-:W3:Y:S04]  /*1c8640*/  LDL.LU R8, [R1+0x3f0] ;  /* 0x0003f00001087983 */ /* 0x000ee80000300800 */
[----:B------:R4:W-:Y:S02]  /*1c8650*/  STL.64 [R1+0x38e8], R28 ;  /* 0x0038e81c01007387 */ /* 0x0009e40000100a00 */
[-C--:B----4-:R-:W-:Y:S02]  /*1c8660*/  IADD3 R28, P0, PT, R0, R4.reuse, RZ ;  /* 0x00000004001c7210 */ /* 0x090fe40007f1e0ff */
[----:B------:R-:W4:Y:S03]  /*1c8670*/  LDL.LU R0, [R1+0xf8] ;  /* 0x0000f80001007983 */ /* 0x000f260000300800 */
        /* <DEDUP_REMOVED lines=37> */
[----:B------:R-:W-:Y:S02]  /*1c88d0*/  IMAD.X R13, R8, 0x1, R3, P0 ;  /* 0x00000001080d7824 */ /* 0x000fe400000e0603 */
[----:B------:R-:W2:Y:S04]  /*1c88e0*/  LDL.LU R8, [R1+0x108] ;  /* 0x0001080001087983 */ /* 0x000ea80000300800 */
        /* <DEDUP_REMOVED lines=10> */
[----:B----4-:R-:W-:-:S03]  /*1c8990*/  IADD3 R28, P0, PT, R0, R4, RZ ;  /* 0x00000004001c7210 */ /* 0x010fc60007f1e0ff */
[----:B------:R-:W4:Y:S04]  /*1c89a0*/  LDL.LU R19, [R1+0x3cc] ;  /* 0x0003cc0001137983 */ /* 0x000f280000300800 */
        /* <DEDUP_REMOVED lines=20> */
[-C--:B---3--:R-:W-:Y:S02]  /*1c8af0*/  IADD3 R28, P0, PT, R7, R4.reuse, RZ ;  /* 0x00000004071c7210 */ /* 0x088fe40007f1e0ff */
[----:B------:R-:W2:Y:S03]  /*1c8b00*/  LDL.LU R7, [R1+0x3b8] ;  /* 0x0003b80001077983 */ /* 0x000ea60000300800 */
[----:B------:R-:W-:Y:S02]  /*1c8b10*/  IMAD.X R29, R6, 0x1, R3, P0 ;  /* 0x00000001061d7824 */ /* 0x000fe400000e0603 */
[----:B------:R-:W3:Y:S04]  /*1c8b20*/  LDL.LU R6, [R1+0x130] ;  /* 0x0001300001067983 */ /* 0x000ee80000300800 */
[----:B------:R-:W3:Y:S04]  /*1c8b30*/  LDL.LU R2, [R1+0x3b4] ;  /* 0x0003b40001027983 */ /* 0x000ee80000300800 */
[----:B------:R0:W-:Y:S02]  /*1c8b40*/  STL.64 [R1+0x3678], R28 ;  /* 0x0036781c01007387 */ /* 0x0001e40000100a00 */
[----:B0-----:R-:W-:-:S02]  /*1c8b50*/  IADD3 R28, P0, PT, R8, R4, RZ ;  /* 0x00000004081c7210 */ /* 0x001fc40007f1e0ff */
        /* <DEDUP_REMOVED lines=9> */
[----:B----4-:R-:W-:Y:S01]  /*1c8bf0*/  IMAD.X R21, R19, 0x1, R3, P0 ;  /* 0x0000000113157824 */ /* 0x010fe200000e0603 */
        /* <DEDUP_REMOVED lines=13> */
[----:B------:R-:W-:Y:S04]  /*1c8cd0*/  STL.64 [R1+0x3588], R18 ;  /* 0x0035881201007387 */ /* 0x000fe80000100a00 */
[----:B------:R-:W-:Y:S04]  /*1c8ce0*/  STL.64 [R1+0x3560], R16 ;  /* 0x0035601001007387 */ /* 0x000fe80000100a00 */
[----:B------:R1:W-:Y:S04]  /*1c8cf0*/  STL.64 [R1+0x3538], R14 ;  /* 0x0035380e01007387 */ /* 0x0003e80000100a00 */
[----:B0-----:R-:W4:Y:S04]  /*1c8d00*/  LDL.LU R29, [R1+0x138] ;  /* 0x00013800011d7983 */ /* 0x001f280000300800 */
[----:B------:R0:W-:Y:S04]  /*1c8d10*/  STL.64 [R1+0x3510], R12 ;  /* 0x0035100c01007387 */ /* 0x0001e80000100a00 */
[----:B------:R-:W4:Y:S01]  /*1c8d20*/  LDL.LU R28, [R1+0x13c] ;  /* 0x00013c00011c7983 */ /* 0x000f220000300800 */
[----:B-1----:R-:W-:-:S05]  /*1c8d30*/  IADD3 R14, P0, PT, R0, R4, RZ ;  /* 0x00000004000e7210 */ /* 0x002fca0007f1e0ff */
[----:B--2---:R-:W-:Y:S01]  /*1c8d40*/  IMAD.X R15, R7, 0x1, R3, P0 ;  /* 0x00000001070f7824 */ /* 0x004fe200000e0603 */
[----:B---3--:R-:W-:-:S05]  /*1c8d50*/  IADD3 R6, P0, PT, R6, R4, RZ ;  /* 0x0000000406067210 */ /* 0x008fca0007f1e0ff */
[----:B------:R-:W-:Y:S01]  /*1c8d60*/  IMAD.X R7, R2, 0x1, R3, P0 ;  /* 0x0000000102077824 */ /* 0x000fe200000e0603 */
[----:B----4-:R-:W-:Y:S04]  /*1c8d70*/  STL [R1+0x7508], R28 ;  /* 0x0075081c01007387 */ /* 0x010fe80000100800 */
[----:B------:R1:W-:Y:S04]  /*1c8d80*/  STL [R1+0x750c], R29 ;  /* 0x00750c1d01007387 */ /* 0x0003e80000100800 */
[----:B0-----:R-:W2:Y:S04]  /*1c8d90*/  LDL.LU R12, [R1+0x3a8] ;  /* 0x0003a800010c7983 */ /* 0x001ea80000300800 */
[----:B------:R-:W3:Y:S04]  /*1c8da0*/  LDL.LU R0, [R1+0x140] ;  /* 0x0001400001007983 */ /* 0x000ee80000300800 */
[----:B------:R-:W4:Y:S04]  /*1c8db0*/  LDL.LU R11, [R1+0x3a4] ;  /* 0x0003a400010b7983 */ /* 0x000f280000300800 */
[----:B------:R0:W-:Y:S04]  /*1c8dc0*/  STL.64 [R1+0x34e8], R14 ;  /* 0x0034e80e01007387 */ /* 0x0001e80000100a00 */
[----:B------:R-:W2:Y:S04]  /*1c8dd0*/  LDL.LU R2, [R1+0x144] ;  /* 0x0001440001027983 */ /* 0x000ea80000300800 */
[----:B-1----:R-:W2:Y:S04]  /*1c8de0*/  LDL.LU R29, [R1+0x3b0] ;  /* 0x0003b000011d7983 */ /* 0x002ea80000300800 */
        /* <DEDUP_REMOVED lines=14> */
[----:B0-----:R-:W3:Y:S04]  /*1c8ed0*/  LDL.LU R15, [R1+0x388] ;  /* 0x00038800010f7983 */ /* 0x001ee80000300800 */
[----:B------:R-:W3:Y:S04]  /*1c8ee0*/  LDL.LU R14, [R1+0x160] ;  /* 0x00016000010e7983 */ /* 0x000ee80000300800 */
[----:B-1----:R-:W3:Y:S04]  /*1c8ef0*/  LDL.LU R7, [R1+0x384] ;  /* 0x0003840001077983 */ /* 0x002ee80000300800 */
        /* <DEDUP_REMOVED lines=48> */
[----:B0-----:R-:W3:Y:S04]  /*1c9200*/  LDL.LU R7, [R1+0x174] ;  /* 0x0001740001077983 */ /* 0x001ee80000300800 */
[----:B------:R-:W3:Y:S01]  /*1c9210*/  LDL.LU R6, [R1+0x178] ;  /* 0x0001780001067983 */ /* 0x000ee20000300800 */
[----:B------:R-:W-:-:S05]  /*1c9220*/  IADD3 R14, P0, PT, R8, R4, RZ ;  /* 0x00000004080e7210 */ /* 0x000fca0007f1e0ff */
[----:B--2---:R-:W-:Y:S01]  /*1c9230*/  IMAD.X R15, R0, 0x1, R3, P0 ;  /* 0x00000001000f7824 */ /* 0x004fe200000e0603 */
[----:B---3--:R0:W-:Y:S04]  /*1c9240*/  STL [R1+0x7500], R6 ;  /* 0x0075000601007387 */ /* 0x0081e80000100800 */
[----:B------:R4:W-:Y:S04]  /*1c9250*/  STL [R1+0x7504], R7 ;  /* 0x0075040701007387 */ /* 0x0009e80000100800 */
[----:B------:R-:W2:Y:S04]  /*1c9260*/  LDL.LU R29, [R1+0x36c] ;  /* 0x00036c00011d7983 */ /* 0x000ea80000300800 */
[----:B------:R-:W3:Y:S04]  /*1c9270*/  LDL.LU R8, [R1+0x17c] ;  /* 0x00017c0001087983 */ /* 0x000ee80000300800 */
[----:B------:R-:W2:Y:S01]  /*1c9280*/  LDL.LU R0, [R1+0x368] ;  /* 0x0003680001007983 */ /* 0x000ea20000300800 */
[----:B0-----:R-:W-:-:S03]  /*1c9290*/  IADD3 R6, P0, PT, R12, R4, RZ ;  /* 0x000000040c067210 */ /* 0x001fc60007f1e0ff */
[----:B------:R-:W-:Y:S04]  /*1c92a0*/  STL.64 [R1+0x3290], R14 ;  /* 0x0032900e01007387 */ /* 0x000fe80000100a00 */
[----:B------:R-:W2:Y:S01]  /*1c92b0*/  LDL.LU R28, [R1+0x190] ;  /* 0x00019000011c7983 */ /* 0x000ea20000300800 */
[----:B----4-:R-:W-:-:S05]  /*1c92c0*/  IMAD.X R7, R11, 0x1, R3, P0 ;  /* 0x000000010b077824 */ /* 0x010fca00000e0603 */
[----:B------:R0:W-:Y:S04]  /*1c92d0*/  STL.64 [R1+0x3268], R6 ;  /* 0x0032680601007387 */ /* 0x0001e80000100a00 */
[----:B0-----:R-:W4:Y:S04]  /*1c92e0*/  LDL.LU R7, [R1+0x374] ;  /* 0x0003740001077983 */ /* 0x001f280000300800 */
        /* <DEDUP_REMOVED lines=8> */
[----:B------:R-:W-:-:S03]  /*1c9370*/  IADD3 R6, P0, PT, R2, R4, RZ ;  /* 0x0000000402067210 */ /* 0x000fc60007f1e0ff */
        /* <DEDUP_REMOVED lines=10> */
[----:B----4-:R-:W-:-:S05]  /*1c9420*/  IMAD.X R7, R7, 0x1, R3, P0 ;  /* 0x0000000107077824 */ /* 0x010fca00000e0603 */
[----:B------:R0:W-:Y:S04]  /*1c9430*/  STL.64 [R1+0x3240], R6 ;  /* 0x0032400601007387 */ /* 0x0001e80000100a00 */
[----:B0-----:R-:W4:Y:S02]  /*1c9440*/  LDL.LU R7, [R1+0x7504] ;  /* 0x0075040001077983 */ /* 0x001f240000300800 */
[----:B----4-:R-:W-:Y:S02]  /*1c9450*/  IADD3 R6, P0, PT, R7, R4, RZ ;  /* 0x0000000407067210 */ /* 0x010fe40007f1e0ff */
[----:B------:R-:W4:Y:S03]  /*1c9460*/  LDL.LU R7, [R1+0x370] ;  /* 0x0003700001077983 */ /* 0x000f260000300800 */
[----:B----4-:R-:W-:-:S05]  /*1c9470*/  IMAD.X R7, R7, 0x1, R3, P0 ;  /* 0x0000000107077824 */ /* 0x010fca00000e0603 */
[----:B------:R0:W-:Y:S04]  /*1c9480*/  STL.64 [R1+0x3218], R6 ;  /* 0x0032180601007387 */ /* 0x0001e80000100a00 */
[----:B0-----:R-:W4:Y:S02]  /*1c9490*/  LDL.LU R6, [R1+0x7500] ;  /* 0x0075000001067983 */ /* 0x001f240000300800 */
[----:B----4-:R-:W-:-:S05]  /*1c94a0*/  IADD3 R6, P0, PT, R6, R4, RZ ;  /* 0x0000000406067210 */ /* 0x010fca0007f1e0ff */
[----:B--2---:R-:W-:-:S05]  /*1c94b0*/  IMAD.X R7, R29, 0x1, R3, P0 ;  /* 0x000000011d077824 */ /* 0x004fca00000e0603 */
[----:B------:R3:W-:Y:S02]  /*1c94c0*/  STL.64 [R1+0x31f0], R6 ;  /* 0x0031f00601007387 */ /* 0x0007e40000100a00 */
[----:B---3--:R-:W-:Y:S02]  /*1c94d0*/  IADD3 R6, P0, PT, R8, R4, RZ ;  /* 0x0000000408067210 */ /* 0x008fe40007f1e0ff */
[----:B------:R-:W2:Y:S03]  /*1c94e0*/  LDL.LU R8, [R1+0x1c8] ;  /* 0x0001c80001087983 */ /* 0x000ea60000300800 */
[----:B------:R-:W-:-:S05]  /*1c94f0*/  IMAD.X R7, R0, 0x1, R3, P0 ;  /* 0x0000000100077824 */ /* 0x000fca00000e0603 */
[----:B------:R0:W-:Y:S04]  /*1c9500*/  STL.64 [R1+0x29d8], R6 ;  /* 0x0029d80601007387 */ /* 0x0001e80000100a00 */
[----:B0-----:R-:W3:Y:S04]  /*1c9510*/  LDL.LU R7, [R1+0x74fc] ;  /* 0x0074fc0001077983 */ /* 0x001ee80000300800 */
[----:B------:R-:W4:Y:S04]  /*1c9520*/  LDL.LU R0, [R1+0x33c] ;  /* 0x00033c0001007983 */ /* 0x000f280000300800 */
[----:B------:R-:W2:Y:S04]  /*1c9530*/  LDL.LU R6, [R1+0x1cc] ;  /* 0x0001cc0001067983 */ /* 0x000ea80000300800 */
[----:B------:R-:W2:Y:S01]  /*1c9540*/  LDL.LU R29, [R1+0x364] ;  /* 0x00036400011d7983 */ /* 0x000ea20000300800 */
[----:B------:R-:W-:-:S05]  /*1c9550*/  IADD3 R28, P0, PT, R28, R4, RZ ;  /* 0x000000041c1c7210 */ /* 0x000fca0007f1e0ff */
[----:B--2---:R-:W-:-:S05]  /*1c9560*/  IMAD.X R29, R29, 0x1, R3, P0 ;  /* 0x000000011d1d7824 */ /* 0x004fca00000e0603 */
        /* <DEDUP_REMOVED lines=25> */
[----:B------:R-:W2:Y:S04]  /*1c9700*/  LDL.LU R29, [R1+0x1e4] ;  /* 0x0001e400011d7983 */ /* 0x000ea80000300800 */
[----:B------:R-:W2:Y:S01]  /*1c9710*/  LDL.LU R28, [R1+0x1e8] ;  /* 0x0001e800011c7983 */ /* 0x000ea20000300800 */
[----:B0-----:R-:W-:-:S05]  /*1c9720*/  IADD3 R12, P0, PT, R11, R4, RZ ;  /* 0x000000040b0c7210 */ /* 0x001fca0007f1e0ff */
[----:B------:R-:W-:-:S05]  /*1c9730*/  IMAD.X R13, R2, 0x1, R3, P0 ;  /* 0x00000001020d7824 */ /* 0x000fca00000e0603 */
[----:B------:R-:W-:Y:S04]  /*1c9740*/  STL.64 [R1+0x2898], R12 ;  /* 0x0028980c01007387 */ /* 0x000fe80000100a00 */
[----:B--2---:R0:W-:Y:S04]  /*1c9750*/  STL [R1+0x74f0], R28 ;  /* 0x0074f01c01007387 */ /* 0x0041e80000100800 */
[----:B0-----:R-:W2:Y:S04]  /*1c9760*/  LDL.LU R28, [R1+0x1e0] ;  /* 0x0001e000011c7983 */ /* 0x001ea80000300800 */
[----:B------:R0:W-:Y:S01]  /*1c9770*/  STL [R1+0x74f4], R29 ;  /* 0x0074f41d01007387 */ /* 0x0001e20000100800 */
[----:B------:R-:W-:-:S05]  /*1c9780*/  IADD3 R12, P0, PT, R8, R4, RZ ;  /* 0x00000004080c7210 */ /* 0x000fca0007f1e0ff */
[----:B----4-:R-:W-:Y:S01]  /*1c9790*/  IMAD.X R13, R0, 0x1, R3, P0 ;  /* 0x00000001000d7824 */ /* 0x010fe200000e0603 */
[----:B--2---:R1:W-:Y:S04]  /*1c97a0*/  STL [R1+0x74f8], R28 ;  /* 0x0074f81c01007387 */ /* 0x0043e80000100800 */
[----:B------:R-:W2:Y:S04]  /*1c97b0*/  LDL.LU R8, [R1+0x1ec] ;  /* 0x0001ec0001087983 */ /* 0x000ea80000300800 */
[----:B0-----:R-:W4:Y:S04]  /*1c97c0*/  LDL.LU R29, [R1+0x338] ;  /* 0x00033800011d7983 */ /* 0x001f280000300800 */
[----:B------:R-:W2:Y:S04]  /*1c97d0*/  LDL.LU R26, [R1+0x1f0] ;  /* 0x0001f000011a7983 */ /* 0x000ea80000300800 */
[----:B------:R0:W-:Y:S04]  /*1c97e0*/  STL.64 [R1+0x2890], R12 ;  /* 0x0028900c01007387 */ /* 0x0001e80000100a00 */
        /* <DEDUP_REMOVED lines=9> */
[----:B-1----:R-:W-:-:S03]  /*1c9880*/  IADD3 R28, P0, PT, R6, R4, RZ ;  /* 0x00000004061c7210 */ /* 0x002fc60007f1e0ff */
        /* <DEDUP_REMOVED lines=12> */
[----:B0-----:R-:W4:Y:S04]  /*1c9950*/  LDL.LU R28, [R1+0x74f8] ;  /* 0x0074f800011c7983 */ /* 0x001f280000300800 */
[----:B------:R-:W2:Y:S01]  /*1c9960*/  LDL.LU R29, [R1+0x334] ;  /* 0x00033400011d7983 */ /* 0x000ea20000300800 */
[----:B----4-:R-:W-:-:S05]  /*1c9970*/  IADD3 R28, P0, PT, R28, R4, RZ ;  /* 0x000000041c1c7210 */ /* 0x010fca0007f1e0ff */
[----:B--2---:R-:W-:-:S05]  /*1c9980*/  IMAD.X R29, R29, 0x1, R3, P0 ;  /* 0x000000011d1d7824 */ /* 0x004fca00000e0603 */
[----:B------:R0:W-:Y:S04]  /*1c9990*/  STL.64 [R1+0x2880], R28 ;  /* 0x0028801c01007387 */ /* 0x0001e80000100a00 */
[----:B0-----:R-:W2:Y:S02]  /*1c99a0*/  LDL.LU R29, [R1+0x74f4] ;  /* 0x0074f400011d7983 */ /* 0x001ea40000300800 */
[----:B--2---:R-:W-:Y:S02]  /*1c99b0*/  IADD3 R28, P0, PT, R29, R4, RZ ;  /* 0x000000041d1c7210 */ /* 0x004fe40007f1e0ff */
[----:B------:R-:W2:Y:S03]  /*1c99c0*/  LDL.LU R29, [R1+0x330] ;  /* 0x00033000011d7983 */ /* 0x000ea60000300800 */
[----:B--2---:R-:W-:-:S05]  /*1c99d0*/  IMAD.X R29, R29, 0x1, R3, P0 ;  /* 0x000000011d1d7824 */ /* 0x004fca00000e0603 */
[----:B------:R0:W-:Y:S04]  /*1c99e0*/  STL.64 [R1+0x2878], R28 ;  /* 0x0028781c01007387 */ /* 0x0001e80000100a00 */
[----:B0-----:R-:W2:Y:S04]  /*1c99f0*/  LDL.LU R28, [R1+0x74f0] ;  /* 0x0074f000011c7983 */ /* 0x001ea80000300800 */
[----:B------:R-:W4:Y:S01]  /*1c9a00*/  LDL.LU R29, [R1+0x32c] ;  /* 0x00032c00011d7983 */ /* 0x000f220000300800 */
[----:B--2---:R-:W-:-:S05]  /*1c9a10*/  IADD3 R28, P0, PT, R28, R4, RZ ;  /* 0x000000041c1c7210 */ /* 0x004fca0007f1e0ff */
[----:B----4-:R-:W-:-:S05]  /*1c9a20*/  IMAD.X R29, R29, 0x1, R3, P0 ;  /* 0x000000011d1d7824 */ /* 0x010fca00000e0603 */
[----:B------:R0:W-:Y:S04]  /*1c9a30*/  STL.64 [R1+0x2870], R28 ;  /* 0x0028701c01007387 */ /* 0x0001e80000100a00 */
[----:B0-----:R-:W2:Y:S01]  /*1c9a40*/  LDL.LU R29, [R1+0x328] ;  /* 0x00032800011d7983 */ /* 0x001ea20000300800 */
[----:B------:R-:W-:-:S03]  /*1c9a50*/  IADD3 R28, P0, PT, R8, R4, RZ ;  /* 0x00000004081c7210 */ /* 0x000fc60007f1e0ff */
[----:B------:R-:W4:Y:S02]  /*1c9a60*/  LDL.LU R8, [R1+0x218] ;  /* 0x0002180001087983 */ /* 0x000f240000300800 */
        /* <DEDUP_REMOVED lines=25> */
[----:B------:R-:W-:Y:S01]  /*1c9c00*/  STL.64 [R1+0x2830], R16 ;  /* 0x0028301001007387 */ /* 0x000fe20000100a00 */
[----:B0-----:R-:W-:-:S05]  /*1c9c10*/  IADD3 R12, P0, PT, R11, R4, RZ ;  /* 0x000000040b0c7210 */ /* 0x001fca0007f1e0ff */
[----:B------:R-:W-:-:S05]  /*1c9c20*/  IMAD.X R13, R2, 0x1, R3, P0 ;  /* 0x00000001020d7824 */ /* 0x000fca00000e0603 */
[----:B------:R0:W-:Y:S04]  /*1c9c30*/  STL.64 [R1+0x2820], R12 ;  /* 0x0028200c01007387 */ /* 0x0001e80000100a00 */
[----:B------:R-:W2:Y:S04]  /*1c9c40*/  LDL.LU R29, [R1+0x224] ;  /* 0x00022400011d7983 */ /* 0x000ea80000300800 */
[----:B------:R-:W2:Y:S01]  /*1c9c50*/  LDL.LU R28, [R1+0x228] ;  /* 0x00022800011c7983 */ /* 0x000ea20000300800 */
[----:B0-----:R-:W-:-:S05]  /*1c9c60*/  IADD3 R12, P0, PT, R0, R4, RZ ;  /* 0x00000004000c7210 */ /* 0x001fca0007f1e0ff */
[----:B------:R-:W-:-:S05]  /*1c9c70*/  IMAD.X R13, R6, 0x1, R3, P0 ;  /* 0x00000001060d7824 */ /* 0x000fca00000e0603 */
[----:B------:R-:W-:Y:S04]  /*1c9c80*/  STL.64 [R1+0x2818], R12 ;  /* 0x0028180c01007387 */ /* 0x000fe80000100a00 */
[----:B--2---:R0:W-:Y:S04]  /*1c9c90*/  STL [R1+0x74e0], R28 ;  /* 0x0074e01c01007387 */ /* 0x0041e80000100800 */
[----:B0-----:R-:W2:Y:S04]  /*1c9ca0*/  LDL.LU R28, [R1+0x220] ;  /* 0x00022000011c7983 */ /* 0x001ea80000300800 */
[----:B------:R0:W-:Y:S04]  /*1c9cb0*/  STL [R1+0x74e4], R29 ;  /* 0x0074e41d01007387 */ /* 0x0001e80000100800 */
[----:B0-----:R-:W3:Y:S04]  /*1c9cc0*/  LDL.LU R29, [R1+0x21c] ;  /* 0x00021c00011d7983 */ /* 0x001ee80000300800 */
[----:B--2---:R-:W-:Y:S04]  /*1c9cd0*/  STL [R1+0x74e8], R28 ;  /* 0x0074e81c01007387 */ /* 0x004fe80000100800 */
[----:B---3--:R0:W-:Y:S04]  /*1c9ce0*/  STL [R1+0x74ec], R29 ;  /* 0x0074ec1d01007387 */ /* 0x0081e80000100800 */
[----:B0-----:R-:W2:Y:S04]  /*1c9cf0*/  LDL.LU R29, [R1+0x2fc] ;  /* 0x0002fc00011d7983 */ /* 0x001ea80000300800 */
        /* <DEDUP_REMOVED lines=30> */
[----:B------:R-:W3:Y:S01]  /*1c9ee0*/  LDL.LU R29, [R1+0x2f4] ;  /* 0x0002f400011d7983 */ /* 0x000ee20000300800 */
[----:B--2---:R-:W-:-:S05]  /*1c9ef0*/  IADD3 R28, P0, PT, R28, R4, RZ ;  /* 0x000000041c1c7210 */ /* 0x004fca0007f1e0ff */
[----:B---3--:R-:W-:-:S05]  /*1c9f00*/  IMAD.X R29, R29, 0x1, R3, P0 ;  /* 0x000000011d1d7824 */ /* 0x008fca00000e0603 */
        /* <DEDUP_REMOVED lines=26> */
[----:B----4-:R-:W-:-:S05]  /*1ca0b0*/  IMAD.X R17, R18, 0x1, R3, P0 ;  /* 0x0000000112117824 */ /* 0x010fca00000e0603 */
        /* <DEDUP_REMOVED lines=11> */
[----:B------:R-:W-:Y:S01]  /*1ca170*/  STL.64 [R1+0x74d8], R4 ;  /* 0x0074d80401007387 */ /* 0x000fe20000100a00 */
[----:B0-----:R-:W-:-:S05]  /*1ca180*/  IADD3 R12, P0, PT, R0, R4, RZ ;  /* 0x00000004000c7210 */ /* 0x001fca0007f1e0ff */
[----:B------:R-:W-:Y:S01]  /*1ca190*/  IMAD.X R13, R6, 0x1, R3, P0 ;  /* 0x00000001060d7824 */ /* 0x000fe200000e0603 */
[----:B------:R-:W-:-:S05]  /*1ca1a0*/  IADD3 R6, P0, PT, R8, R4, RZ ;  /* 0x0000000408067210 */ /* 0x000fca0007f1e0ff */
[----:B------:R-:W-:Y:S04]  /*1ca1b0*/  STL [R1+0x1030], R6 ;  /* 0x0010300601007387 */ /* 0x000fe80000100800 */
[----:B------:R-:W-:Y:S04]  /*1ca1c0*/  STL.64 [R1+0x1058], R12 ;  /* 0x0010580c01007387 */ /* 0x000fe80000100a00 */
[----:B------:R-:W2:Y:S04]  /*1ca1d0*/  LDL.LU R29, [R1+0x260] ;  /* 0x00026000011d7983 */ /* 0x000ea80000300800 */
[----:B------:R-:W3:Y:S04]  /*1ca1e0*/  LDL.LU R28, [R1+0x264] ;  /* 0x00026400011c7983 */ /* 0x000ee80000300800 */
[----:B---3--:R0:W-:Y:S04]  /*1ca1f0*/  STL [R1+0x74cc], R28 ;  /* 0x0074cc1c01007387 */ /* 0x0081e80000100800 */
[----:B0-----:R-:W3:Y:S04]  /*1ca200*/  LDL.LU R28, [R1+0x25c] ;  /* 0x00025c00011c7983 */ /* 0x001ee80000300800 */
[----:B--2---:R0:W-:Y:S01]  /*1ca210*/  STL [R1+0x74d0], R29 ;  /* 0x0074d01d01007387 */ /* 0x0041e20000100800 */
[----:B------:R-:W-:-:S02]  /*1ca220*/  IMAD.MOV.U32 R4, RZ, RZ, R6 ;  /* 0x000000ffff047224 */ /* 0x000fc400078e0006 */
[----:B------:R-:W-:Y:S02]  /*1ca230*/  IMAD.MOV.U32 R5, RZ, RZ, R7 ;  /* 0x000000ffff057224 */ /* 0x000fe400078e0007 */
[----:B------:R-:W-:Y:S01]  /*1ca240*/  IMAD.MOV.U32 R5, RZ, RZ, R9 ;  /* 0x000000ffff057224 */ /* 0x000fe200078e0009 */
[----:B0-----:R-:W2:Y:S03]  /*1ca250*/  LDL.LU R29, [R1+0x258] ;  /* 0x00025800011d7983 */ /* 0x001ea60000300800 */
[----:B------:R-:W-:Y:S01]  /*1ca260*/  IMAD.X R5, R5, 0x1, R3, P0 ;  /* 0x0000000105057824 */ /* 0x000fe200000e0603 */
[----:B---3--:R-:W-:Y:S04]  /*1ca270*/  STL [R1+0x74d4], R28 ;  /* 0x0074d41c01007387 */ /* 0x008fe80000100800 */
        /* <DEDUP_REMOVED lines=24> */
[----:B0-----:R-:W2:Y:S02]  /*1ca400*/  LDL.LU.64 R4, [R1+0x74d8] ;  /* 0x0074d80001047983 */ /* 0x001ea40000300a00 */
[----:B--2---:R-:W-:-:S02]  /*1ca410*/  IADD3 R28, P0, PT, R29, R4, RZ ;  /* 0x000000041d1c7210 */ /* 0x004fc40007f1e0ff */
        /* <DEDUP_REMOVED lines=15> */
[----:B------:R-:W-:Y:S01]  /*1ca510*/  IMAD.X R29, R6, 0x1, R3, P0 ;  /* 0x00000001061d7824 */ /* 0x000fe200000e0603 */
[----:B----4-:R-:W-:-:S05]  /*1ca520*/  IADD3 R6, P0, PT, R7, R4, RZ ;  /* 0x0000000407067210 */ /* 0x010fca0007f1e0ff */
[--C-:B------:R-:W-:Y:S01]  /*1ca530*/  IMAD.X R7, R8, 0x1, R3.reuse, P0 ;  /* 0x0000000108077824 */ /* 0x100fe200000e0603 */
[-C--:B------:R-:W-:Y:S01]  /*1ca540*/  IADD3 R8, P0, PT, R9, R4.reuse, RZ ;  /* 0x0000000409087210 */ /* 0x080fe20007f1e0ff */
[----:B------:R0:W-:Y:S04]  /*1ca550*/  STL.64 [R1+0xfd8], R28 ;  /* 0x000fd81c01007387 */ /* 0x0001e80000100a00 */
[----:B------:R-:W-:Y:S01]  /*1ca560*/  IMAD.X R9, R26, 0x1, R3, P0 ;  /* 0x000000011a097824 */ /* 0x000fe200000e0603 */
[----:B0-----:R-:W2:Y:S04]  /*1ca570*/  LDL.LU R29, [R1+0x74c8] ;  /* 0x0074c800011d7983 */ /* 0x001ea80000300800 */
[----:B------:R0:W-:Y:S04]  /*1ca580*/  STL.64 [R1+0xfb8], R6 ;  /* 0x000fb80601007387 */ /* 0x0001e80000100a00 */
[----:B0-----:R-:W3:Y:S04]  /*1ca590*/  LDL.LU.64 R6, [R1+0x74c0] ;  /* 0x0074c00001067983 */ /* 0x001ee80000300a00 */
[----:B------:R0:W-:Y:S04]  /*1ca5a0*/  STL.64 [R1+0xfb0], R8 ;  /* 0x000fb00801007387 */ /* 0x0001e80000100a00 */
[----:B0-----:R-:W4:Y:S01]  /*1ca5b0*/  LDL.LU.64 R8, [R1+0x74b8] ;  /* 0x0074b80001087983 */ /* 0x001f220000300a00 */
        /* <DEDUP_REMOVED lines=23> */
[----:B------:R-:W-:Y:S01]  /*1ca730*/  STL.64 [R1+0xf00], R14 ;  /* 0x000f000e01007387 */ /* 0x000fe20000100a00 */
[----:B0-----:R-:W-:-:S05]  /*1ca740*/  IADD3 R12, P0, PT, R2, R4, RZ ;  /* 0x00000004020c7210 */ /* 0x001fca0007f1e0ff */
[----:B------:R-:W-:-:S05]  /*1ca750*/  IMAD.X R13, R0, 0x1, R3, P0 ;  /* 0x00000001000d7824 */ /* 0x000fca00000e0603 */
[----:B------:R0:W-:Y:S01]  /*1ca760*/  STL.64 [R1+0xec8], R12 ;  /* 0x000ec80c01007387 */ /* 0x0001e20000100a00 */
[----:B--2---:R-:W-:Y:S01]  /*1ca770*/  VIADD R11, R29, UR6 ;  /* 0x000000061d0b7c36 */ /* 0x004fe20008000000 */
[----:B------:R-:W1:Y:S04]  /*1ca780*/  LDCU UR6, c[0x0][0x3b8] ;  /* 0x00007700ff0677ac */ /* 0x000e680008000800 */
[----:B0-----:R-:W-:Y:S02]  /*1ca790*/  SHF.R.S32.HI R12, RZ, 0x1f, R11 ;  /* 0x0000001fff0c7819 */ /* 0x001fe4000001140b */
[----:B----4-:R-:W-:-:S05]  /*1ca7a0*/  IADD3 R14, P0, PT, R11, R8, RZ ;  /* 0x000000080b0e7210 */ /* 0x010fca0007f1e0ff */
[----:B---3--:R-:W-:-:S05]  /*1ca7b0*/  IMAD.X R15, R12, 0x1, R7, P0 ;  /* 0x000000010c0f7824 */ /* 0x008fca00000e0607 */
[----:B------:R0:W-:Y:S02]  /*1ca7c0*/  STL.64 [R1+0x28c0], R14 ;  /* 0x0028c00e01007387 */ /* 0x0001e40000100a00 */
[----:B0-----:R-:W-:-:S05]  /*1ca7d0*/  IADD3 R14, P0, PT, R11, R10, RZ ;  /* 0x0000000a0b0e7210 */ /* 0x001fca0007f1e0ff */
[----:B------:R-:W-:-:S05]  /*1ca7e0*/  IMAD.X R15, R12, 0x1, R9, P0 ;  /* 0x000000010c0f7824 */ /* 0x000fca00000e0609 */
[----:B------:R0:W-:Y:S02]  /*1ca7f0*/  STL.64 [R1+0x28b0], R14 ;  /* 0x0028b00e01007387 */ /* 0x0001e40000100a00 */
[----:B0-----:R-:W-:-:S05]  /*1ca800*/  IADD3 R14, P0, PT, R11, R6, RZ ;  /* 0x000000060b0e7210 */ /* 0x001fca0007f1e0ff */
[----:B------:R-:W-:-:S05]  /*1ca810*/  IMAD.X R15, R12, 0x1, R5, P0 ;  /* 0x000000010c0f7824 */ /* 0x000fca00000e0605 */
[----:B------:R0:W-:Y:S02]  /*1ca820*/  STL.64 [R1+0x28d0], R14 ;  /* 0x0028d00e01007387 */ /* 0x0001e40000100a00 */
[C---:B0-----:R-:W-:Y:S01]  /*1ca830*/  IADD3 R14, P0, PT, R11.reuse, R4, RZ ;  /* 0x000000040b0e7210 */ /* 0x041fe20007f1e0ff */
[----:B-1----:R-:W-:Y:S01]  /*1ca840*/  VIADD R11, R11, UR6 ;  /* 0x000000060b0b7c36 */ /* 0x002fe20008000000 */
[----:B------:R-:W0:Y:S03]  /*1ca850*/  LDCU UR6, c[0x0][0x3b8] ;  /* 0x00007700ff0677ac */ /* 0x000e260008000800 */
[----:B------:R-:W-:Y:S01]  /*1ca860*/  IMAD.X R15, R12, 0x1, R3, P0 ;  /* 0x000000010c0f7824 */ /* 0x000fe200000e0603 */
[----:B------:R-:W-:-:S04]  /*1ca870*/  SHF.R.S32.HI R12, RZ, 0x1f, R11 ;  /* 0x0000001fff0c7819 */ /* 0x000fc8000001140b */
[----:B------:R1:W-:Y:S02]  /*1ca880*/  STL.64 [R1+0x28e8], R14 ;  /* 0x0028e80e01007387 */ /* 0x0003e40000100a00 */
[----:B-1----:R-:W-:-:S05]  /*1ca890*/  IADD3 R14, P0, PT, R11, R8, RZ ;  /* 0x000000080b0e7210 */ /* 0x002fca0007f1e0ff */
[----:B------:R-:W-:-:S05]  /*1ca8a0*/  IMAD.X R15, R12, 0x1, R7, P0 ;  /* 0x000000010c0f7824 */ /* 0x000fca00000e0607 */
[----:B------:R1:W-:Y:S02]  /*1ca8b0*/  STL.64 [R1+0x28e0], R14 ;  /* 0x0028e00e01007387 */ /* 0x0003e40000100a00 */
[----:B-1----:R-:W-:-:S05]  /*1ca8c0*/  IADD3 R14, P0, PT, R11, R10, RZ ;  /* 0x0000000a0b0e7210 */ /* 0x002fca0007f1e0ff */
[----:B------:R-:W-:-:S05]  /*1ca8d0*/  IMAD.X R15, R12, 0x1, R9, P0 ;  /* 0x000000010c0f7824 */ /* 0x000fca00000e0609 */
[----:B------:R1:W-:Y:S02]  /*1ca8e0*/  STL.64 [R1+0x28c8], R14 ;  /* 0x0028c80e01007387 */ /* 0x0003e40000100a00 */
[----:B-1----:R-:W-:-:S05]  /*1ca8f0*/  IADD3 R14, P0, PT, R11, R6, RZ ;  /* 0x000000060b0e7210 */ /* 0x002fca0007f1e0ff */
[----:B------:R-:W-:-:S05]  /*1ca900*/  IMAD.X R15, R12, 0x1, R5, P0 ;  /* 0x000000010c0f7824 */ /* 0x000fca00000e0605 */
[----:B------:R1:W-:Y:S02]  /*1ca910*/  STL.64 [R1+0x28f8], R14 ;  /* 0x0028f80e01007387 */ /* 0x0003e40000100a00 */
[C---:B-1----:R-:W-:Y:S01]  /*1ca920*/  IADD3 R14, P0, PT, R11.reuse, R4, RZ ;  /* 0x000000040b0e7210 */ /* 0x042fe20007f1e0ff */
[----:B0-----:R-:W-:Y:S01]  /*1ca930*/  VIADD R11, R11, UR6 ;  /* 0x000000060b0b7c36 */ /* 0x001fe20008000000 */
        /* <DEDUP_REMOVED lines=2499> */
[----:B------:R1:W-:Y:S04]  /*1d4570*/  STL.64 [R1+0x59f0], R14 ;  /* 0x0059f00e01007387 */ /* 0x0003e80000100a00 */
[----:B------:R-:W2:Y:S04]  /*1d4580*/  LDL.LU R21, [R1+0x180] ;  /* 0x0001800001157983 */ /* 0x000ea80000300800 */
[----:B------:R-:W2:Y:S04]  /*1d4590*/  LDL.LU R20, [R1+0x184] ;  /* 0x0001840001147983 */ /* 0x000ea80000300800 */
[----:B------:R-:W3:Y:S01]  /*1d45a0*/  LDL.LU R16, [R1+0x188] ;  /* 0x0001880001107983 */ /* 0x000ee20000300800 */
[----:B-1----:R-:W-:-:S05]  /*1d45b0*/  IADD3 R14, P0, PT, R11, R6, RZ ;  /* 0x000000060b0e7210 */ /* 0x002fca0007f1e0ff */
[----:B------:R-:W-:Y:S01]  /*1d45c0*/  IMAD.X R15, R12, 0x1, R5, P0 ;  /* 0x000000010c0f7824 */ /* 0x000fe200000e0605 */
[----:B------:R-:W-:-:S04]  /*1d45d0*/  IADD3 R18, P0, PT, R11, R4, RZ ;  /* 0x000000040b127210 */ /* 0x000fc80007f1e0ff */
[----:B------:R1:W-:Y:S01]  /*1d45e0*/  STL.64 [R1+0x5a30], R14 ;  /* 0x005a300e01007387 */ /* 0x0003e20000100a00 */
[----:B------:R-:W-:-:S03]  /*1d45f0*/  IMAD.X R19, R12, 0x1, R3, P0 ;  /* 0x000000010c137824 */ /* 0x000fc600000e0603 */
[----:B-1----:R-:W3:Y:S04]  /*1d4600*/  LDL.LU R15, [R1+0x18c] ;  /* 0x00018c00010f7983 */ /* 0x002ee80000300800 */
[----:B------:R-:W4:Y:S04]  /*1d4610*/  LDL.LU R14, [R1+0x1a0] ;  /* 0x0001a000010e7983 */ /* 0x000f280000300800 */
[----:B------:R-:W4:Y:S04]  /*1d4620*/  LDL.LU R13, [R1+0x1a4] ;  /* 0x0001a400010d7983 */ /* 0x000f280000300800 */
[----:B------:R1:W-:Y:S04]  /*1d4630*/  STL.64 [R1+0x5a40], R18 ;  /* 0x005a401201007387 */ /* 0x0003e80000100a00 */
[----:B------:R-:W4:Y:S01]  /*1d4640*/  LDL.LU R2, [R1+0x1a8] ;  /* 0x0001a80001027983 */ /* 0x000f220000300800 */
[----:B0-----:R-:W-:-:S03]  /*1d4650*/  VIADD R11, R11, UR6 ;  /* 0x000000060b0b7c36 */ /* 0x001fc60008000000 */
[----:B------:R-:W4:Y:S01]  /*1d4660*/  LDL.LU R0, [R1+0x1ac] ;  /* 0x0001ac0001007983 */ /* 0x000f220000300800 */
[----:B------:R-:W0:Y:S01]  /*1d4670*/  LDCU UR6, c[0x0][0x3b8] ;  /* 0x00007700ff0677ac */ /* 0x000e220008000800 */
[----:B------:R-:W-:Y:S02]  /*1d4680*/  SHF.R.S32.HI R12, RZ, 0x1f, R11 ;  /* 0x0000001fff0c7819 */ /* 0x000fe4000001140b */
[----:B-1----:R-:W-:-:S05]  /*1d4690*/  IADD3 R18, P0, PT, R11, R8, RZ ;  /* 0x000000080b127210 */ /* 0x002fca0007f1e0ff */
[----:B------:R-:W-:-:S05]  /*1d46a0*/  IMAD.X R19, R12, 0x1, R7, P0 ;  /* 0x000000010c137824 */ /* 0x000fca00000e0607 */
[----:B------:R1:W-:Y:S04]  /*1d46b0*/  STL.64 [R1+0x5a38], R18 ;  /* 0x005a381201007387 */ /* 0x0003e80000100a00 */
[----:B------:R-:W4:Y:S04]  /*1d46c0*/  LDL.LU R24, [R1+0x1d0] ;  /* 0x0001d00001187983 */ /* 0x000f280000300800 */
[----:B------:R-:W4:Y:S01]  /*1d46d0*/  LDL.LU R25, [R1+0x1d4] ;  /* 0x0001d40001197983 */ /* 0x000f220000300800 */
[----:B-1----:R-:W-:-:S05]  /*1d46e0*/  IADD3 R18, P0, PT, R11, R10, RZ ;  /* 0x0000000a0b127210 */ /* 0x002fca0007f1e0ff */
[----:B------:R-:W-:-:S05]  /*1d46f0*/  IMAD.X R19, R12, 0x1, R9, P0 ;  /* 0x000000010c137824 */ /* 0x000fca00000e0609 */
[----:B------:R1:W-:Y:S02]  /*1d4700*/  STL.64 [R1+0x5a28], R18 ;  /* 0x005a281201007387 */ /* 0x0003e40000100a00 */
[----:B-1----:R-:W-:-:S05]  /*1d4710*/  IADD3 R18, P0, PT, R11, R6, RZ ;  /* 0x000000060b127210 */ /* 0x002fca0007f1e0ff */
[----:B------:R-:W-:-:S05]  /*1d4720*/  IMAD.X R19, R12, 0x1, R5, P0 ;  /* 0x000000010c137824 */ /* 0x000fca00000e0605 */
[----:B------:R1:W-:Y:S04]  /*1d4730*/  STL.64 [R1+0x5a48], R18 ;  /* 0x005a481201007387 */ /* 0x0003e80000100a00 */
[----:B------:R-:W4:Y:S04]  /*1d4740*/  LDL.LU R23, [R1+0x1d8] ;  /* 0x0001d80001177983 */ /* 0x000f280000300800 */
[----:B------:R-:W4:Y:S01]  /*1d4750*/  LDL.LU R22, [R1+0x1dc] ;  /* 0x0001dc0001167983 */ /* 0x000f220000300800 */
[C---:B-1----:R-:W-:Y:S01]  /*1d4760*/  IADD3 R18, P0, PT, R11.reuse, R4, RZ ;  /* 0x000000040b127210 */ /* 0x042fe20007f1e0ff */
[----:B0-----:R-:W-:Y:S01]  /*1d4770*/  VIADD R11, R11, UR6 ;  /* 0x000000060b0b7c36 */ /* 0x001fe20008000000 */
[----:B------:R-:W0:Y:S03]  /*1d4780*/  LDCU UR6, c[0x0][0x3b8] ;  /* 0x00007700ff0677ac */ /* 0x000e260008000800 */
[----:B------:R-:W-:Y:S01]  /*1d4790*/  IMAD.X R19, R12, 0x1, R3, P0 ;  /* 0x000000010c137824 */ /* 0x000fe200000e0603 */
[----:B------:R-:W-:-:S02]  /*1d47a0*/  SHF.R.S32.HI R12, RZ, 0x1f, R11 ;  /* 0x0000001fff0c7819 */ /* 0x000fc4000001140b */
[----:B------:R-:W-:Y:S02]  /*1d47b0*/  IADD3 R26, P0, PT, R11, R8, RZ ;  /* 0x000000080b1a7210 */ /* 0x000fe40007f1e0ff */
[----:B------:R1:W-:Y:S03]  /*1d47c0*/  STL.64 [R1+0x5a58], R18 ;  /* 0x005a581201007387 */ /* 0x0003e60000100a00 */
[----:B------:R-:W-:Y:S01]  /*1d47d0*/  IMAD.X R27, R12, 0x1, R7, P0 ;  /* 0x000000010c1b7824 */ /* 0x000fe200000e0607 */
[----:B-1----:R-:W4:Y:S04]  /*1d47e0*/  LDL.LU R19, [R1+0x1b00] ;  /* 0x001b000001137983 */ /* 0x002f280000300800 */
[----:B------:R-:W4:Y:S04]  /*1d47f0*/  LDL.LU R18, [R1+0x1b04] ;  /* 0x001b040001127983 */ /* 0x000f280000300800 */
[----:B------:R-:W4:Y:S04]  /*1d4800*/  LDL.LU R17, [R1+0x1b08] ;  /* 0x001b080001117983 */ /* 0x000f280000300800 */
[----:B------:R-:W4:Y:S01]  /*1d4810*/  LDL.LU R29, [R1+0x1b0c] ;  /* 0x001b0c00011d7983 */ /* 0x000f220000300800 */
[----:B--2---:R-:W-:-:S03]  /*1d4820*/  F2FP.SATFINITE.E4M3.F32.PACK_AB_MERGE_C R20, R20, R21, RZ ;  /* 0x000000151414723e */ /* 0x004fc600048070ff */
[----:B------:R-:W2:Y:S04]  /*1d4830*/  LDL.LU R21, [R1+0x1b10] ;  /* 0x001b100001157983 */ /* 0x000ea80000300800 */
[----:B------:R-:W-:Y:S04]  /*1d4840*/  STL.64 [R1+0x5a50], R26 ;  /* 0x005a501a01007387 */ /* 0x000fe80000100a00 */
[----:B------:R1:W-:Y:S04]  /*1d4850*/  STL [R1+0x5a98], R20 ;  /* 0x005a981401007387 */ /* 0x0003e80000100800 */
[----:B-1----:R-:W2:Y:S01]  /*1d4860*/  LDL.LU R20, [R1+0x1b14] ;  /* 0x001b140001147983 */ /* 0x002ea20000300800 */
[----:B------:R-:W-:-:S05]  /*1d4870*/  IADD3 R26, P0, PT, R11, R10, RZ ;  /* 0x0000000a0b1a7210 */ /* 0x000fca0007f1e0ff */
[----:B------:R-:W-:Y:S01]  /*1d4880*/  IMAD.X R27, R12, 0x1, R9, P0 ;  /* 0x000000010c1b7824 */ /* 0x000fe200000e0609 */
[----:B---3--:R-:W-:-:S05]  /*1d4890*/  F2FP.SATFINITE.E4M3.F32.PACK_AB_MERGE_C R15, R15, R16, RZ ;  /* 0x000000100f0f723e */ /* 0x008fca00048070ff */
[----:B------:R1:W-:Y:S04]  /*1d48a0*/  STL [R1+0x5a9c], R15 ;  /* 0x005a9c0f01007387 */ /* 0x0003e80000100800 */
[----:B------:R-:W3:Y:S04]  /*1d48b0*/  LDL.LU R16, [R1+0x1b18] ;  /* 0x001b180001107983 */ /* 0x000ee80000300800 */
[----:B-1----:R-:W3:Y:S04]  /*1d48c0*/  LDL.LU R15, [R1+0x1b1c] ;  /* 0x001b1c00010f7983 */ /* 0x002ee80000300800 */
[----:B------:R4:W-:Y:S02]  /*1d48d0*/  STL.64 [R1+0x5a20], R26 ;  /* 0x005a201a01007387 */ /* 0x0009e40000100a00 */
[----:B----4-:R-:W-:-:S02]  /*1d48e0*/  F2FP.SATFINITE.E4M3.F32.PACK_AB_MERGE_C R26, R13, R14, RZ ;  /* 0x0000000e0d1a723e */ /* 0x010fc400048070ff */
[----:B------:R-:W4:Y:S04]  /*1d48f0*/  LDL.LU R14, [R1+0x1d20] ;  /* 0x001d2000010e7983 */ /* 0x000f280000300800 */
[----:B------:R-:W4:Y:S04]  /*1d4900*/  LDL.LU R13, [R1+0x1d24] ;  /* 0x001d2400010d7983 */ /* 0x000f280000300800 */
[----:B------:R1:W-:Y:S02]  /*1d4910*/  STL [R1+0x5a8c], R26 ;  /* 0x005a8c1a01007387 */ /* 0x0003e40000100800 */
[----:B-1----:R-:W-:-:S02]  /*1d4920*/  F2FP.SATFINITE.E4M3.F32.PACK_AB_MERGE_C R26, R0, R2, RZ ;  /* 0x00000002001a723e */ /* 0x002fc400048070ff */
[----:B------:R-:W4:Y:S04]  /*1d4930*/  LDL.LU R2, [R1+0x1d28] ;  /* 0x001d280001027983 */ /* 0x000f280000300800 */
[----:B------:R-:W4:Y:S04]  /*1d4940*/  LDL.LU R0, [R1+0x1d2c] ;  /* 0x001d2c0001007983 */ /* 0x000f280000300800 */
[----:B------:R1:W-:Y:S02]  /*1d4950*/  STL [R1+0x5a90], R26 ;  /* 0x005a901a01007387 */ /* 0x0003e40000100800 */
[----:B-1----:R-:W-:-:S05]  /*1d4960*/  IADD3 R26, P0, PT, R11, R6, RZ ;  /* 0x000000060b1a7210 */ /* 0x002fca0007f1e0ff */
[----:B------:R-:W-:-:S05]  /*1d4970*/  IMAD.X R27, R12, 0x1, R5, P0 ;  /* 0x000000010c1b7824 */ /* 0x000fca00000e0605 */
[----:B------:R1:W-:Y:S02]  /*1d4980*/  STL.64 [R1+0x5a18], R26 ;  /* 0x005a181a01007387 */ /* 0x0003e40000100a00 */
[----:B-1----:R-:W-:Y:S02]  /*1d4990*/  F2FP.SATFINITE.E4M3.F32.PACK_AB_MERGE_C R26, R25, R24, RZ ;  /* 0x00000018191a723e */ /* 0x002fe400048070ff */
[----:B------:R-:W-:-:S05]  /*1d49a0*/  IADD3 R24, P0, PT, R11, R4, RZ ;  /* 0x000000040b187210 */ /* 0x000fca0007f1e0ff */
[----:B------:R-:W-:Y:S01]  /*1d49b0*/  IMAD.X R25, R12, 0x1, R3, P0 ;  /* 0x000000010c197824 */ /* 0x000fe200000e0603 */
[----:B------:R-:W-:Y:S04]  /*1d49c0*/  STL [R1+0x5a84], R26 ;  /* 0x005a841a01007387 */ /* 0x000fe80000100800 */
[----:B------:R1:W-:Y:S04]  /*1d49d0*/  STL.64 [R1+0x5a10], R24 ;  /* 0x005a101801007387 */ /* 0x0003e80000100a00 */
[----:B-1----:R-:W4:Y:S04]  /*1d49e0*/  LDL.LU R24, [R1+0x1d30] ;  /* 0x001d300001187983 */ /* 0x002f280000300800 */
[----:B------:R-:W4:Y:S01]  /*1d49f0*/  LDL.LU R25, [R1+0x1d34] ;  /* 0x001d340001197983 */ /* 0x000f220000300800 */
[----:B------:R-:W-:-:S03]  /*1d4a00*/  F2FP.SATFINITE.E4M3.F32.PACK_AB_MERGE_C R12, R22, R23, RZ ;  /* 0x00000017160c723e */ /* 0x000fc600048070ff */
[----:B------:R-:W4:Y:S04]  /*1d4a10*/  LDL.LU R23, [R1+0x1d38] ;  /* 0x001d380001177983 */ /* 0x000f280000300800 */
[----:B------:R-:W4:Y:S04]  /*1d4a20*/  LDL.LU R22, [R1+0x1d3c] ;  /* 0x001d3c0001167983 */ /* 0x000f280000300800 */
[----:B------:R1:W-:Y:S01]  /*1d4a30*/  STL [R1+0x5a88], R12 ;  /* 0x005a880c01007387 */ /* 0x0003e20000100800 */
[----:B0-----:R-:W-:Y:S01]  /*1d4a40*/  VIADD R11, R11, UR6 ;  /* 0x000000060b0b7c36 */ /* 0x001fe20008000000 */
[----:B------:R-:W0:Y:S01]  /*1d4a50*/  LDCU UR6, c[0x0][0x3b8] ;  /* 0x00007700ff0677ac */ /* 0x000e220008000800 */
[----:B-1----:R-:W-:-:S02]  /*1d4a60*/  F2FP.SATFINITE.E4M3.F32.PACK_AB_MERGE_C R12, R18, R19, RZ ;  /* 0x00000013120c723e */ /* 0x002fc400048070ff */
[----:B------:R-:W4:Y:S04]  /*1d4a70*/  LDL.LU R19, [R1+0x2090] ;  /* 0x0020900001137983 */ /* 0x000f280000300800 */
[----:B------:R-:W4:Y:S04]  /*1d4a80*/  LDL.LU R18, [R1+0x2094] ;  /* 0x0020940001127983 */ /* 0x000f280000300800 */
[----:B------:R1:W-:Y:S01]  /*1d4a90*/  STL [R1+0x5a80], R12 ;  /* 0x005a800c01007387 */ /* 0x0003e20000100800 */
[----:B------:R-:W-:Y:S02]  /*1d4aa0*/  IADD3 R26, P0, PT, R11, R8, RZ ;  /* 0x000000080b1a7210 */ /* 0x000fe40007f1e0ff */
[----:B-1----:R-:W-:-:S02]  /*1d4ab0*/  F2FP.SATFINITE.E4M3.F32.PACK_AB_MERGE_C R12, R29, R17, RZ ;  /* 0x000000111d0c723e */ /* 0x002fc400048070ff */
[----:B------:R-:W4:Y:S04]  /*1d4ac0*/  LDL.LU R17, [R1+0x2098] ;  /* 0x0020980001117983 */ /* 0x000f280000300800 */
[----:B------:R-:W4:Y:S04]  /*1d4ad0*/  LDL.LU R29, [R1+0x209c] ;  /* 0x00209c00011d7983 */ /* 0x000f280000300800 */
[----:B------:R1:W-:Y:S02]  /*1d4ae0*/  STL [R1+0x5a7c], R12 ;  /* 0x005a7c0c01007387 */ /* 0x0003e40000100800 */
[----:B-1----:R-:W-:-:S05]  /*1d4af0*/  SHF.R.S32.HI R12, RZ, 0x1f, R11 ;  /* 0x0000001fff0c7819 */ /* 0x002fca000001140b */
[----:B------:R-:W-:-:S05]  /*1d4b00*/  IMAD.X R27, R12, 0x1, R7, P0 ;  /* 0x000000010c1b7824 */ /* 0x000fca00000e0607 */
[----:B------:R2:W-:Y:S02]  /*1d4b10*/  STL.64 [R1+0x59e8], R26 ;  /* 0x0059e81a01007387 */ /* 0x0005e40000100a00 */
[----:B--2---:R-:W-:Y:S02]  /*1d4b20*/  F2FP.SATFINITE.E4M3.F32.PACK_AB_MERGE_C R26, R20, R21, RZ ;  /* 0x00000015141a723e */ /* 0x004fe400048070ff */
[----:B------:R-:W-:-:S03]  /*1d4b30*/  IADD3 R20, P0, PT, R11, R10, RZ ;  /* 0x0000000a0b147210 */ /* 0x000fc60007f1e0ff */
[----:B------:R1:W-:Y:S02]  /*1d4b40*/  STL [R1+0x5a74], R26 ;  /* 0x005a741a01007387 */ /* 0x0003e40000100800 */
[----:B------:R-:W-:Y:S01]  /*1d4b50*/  IMAD.X R21, R12, 0x1, R9, P0 ;  /* 0x000000010c157824 */ /* 0x000fe200000e0609 */
[----:B-1----:R-:W-:Y:S02]  /*1d4b60*/  IADD3 R26, P0, PT, R11, R6, RZ ;  /* 0x000000060b1a7210 */ /* 0x002fe40007f1e0ff */
[----:B---3--:R-:W-:-:S05]  /*1d4b70*/  F2FP.SATFINITE.E4M3.F32.PACK_AB_MERGE_C R15, R15, R16, RZ ;  /* 0x000000100f0f723e */ /* 0x008fca00048070ff */
[----:B------:R1:W-:Y:S04]  /*1d4b80*/  STL [R1+0x5a78], R15 ;  /* 0x005a780f01007387 */ /* 0x0003e80000100800 */
[----:B------:R-:W2:Y:S01]  /*1d4b90*/  LDL.LU R16, [R1+0x2080] ;  /* 0x0020800001107983 */ /* 0x000ea20000300800 */
[----:B------:R-:W-:-:S03]  /*1d4ba0*/  IMAD.X R27, R12, 0x1, R5, P0 ;  /* 0x000000010c1b7824 */ /* 0x000fc600000e0605 */
[----:B-1----:R-:W2:Y:S04]  /*1d4bb0*/  LDL.LU R15, [R1+0x2084] ;  /* 0x00208400010f7983 */ /* 0x002ea80000300800 */
[----:B------:R4:W-:Y:S02]  /*1d4bc0*/  STL.64 [R1+0x5990], R20 ;  /* 0x0059901401007387 */ /* 0x0009e40000100a00 */
[----:B----4-:R-:W-:Y:S02]  /*1d4bd0*/  F2FP.SATFINITE.E4M3.F32.PACK_AB_MERGE_C R20, R13, R14, RZ ;  /* 0x0000000e0d14723e */ /* 0x010fe400048070ff */
[----:B------:R-:W3:Y:S01]  /*1d4be0*/  LDL.LU R14, [R1+0x2088] ;  /* 0x00208800010e7983 */ /* 0x000ee20000300800 */
[----:B------:R-:W-:-:S03]  /*1d4bf0*/  F2FP.SATFINITE.E4M3.F32.PACK_AB_MERGE_C R0, R0, R2, RZ ;  /* 0x000000020000723e */ /* 0x000fc600048070ff */
[----:B------:R-:W3:Y:S04]  /*1d4c00*/  LDL.LU R13, [R1+0x208c] ;  /* 0x00208c00010d7983 */ /* 0x000ee80000300800 */
[----:B------:R1:W-:Y:S04]  /*1d4c10*/  STL [R1+0x5a6c], R20 ;  /* 0x005a6c1401007387 */ /* 0x0003e80000100800 */
[----:B------:R-:W4:Y:S04]  /*1d4c20*/  LDL.LU R21, [R1+0x2070] ;  /* 0x0020700001157983 */ /* 0x000f280000300800 */
[----:B-1----:R-:W4:Y:S04]  /*1d4c30*/  LDL.LU R20, [R1+0x2074] ;  /* 0x0020740001147983 */ /* 0x002f280000300800 */
[----:B------:R1:W-:Y:S04]  /*1d4c40*/  STL [R1+0x5a70], R0 ;  /* 0x005a700001007387 */ /* 0x0003e80000100800 */
[----:B------:R-:W2:Y:S04]  /*1d4c50*/  LDL.LU R2, [R1+0x2078] ;  /* 0x0020780001027983 */ /* 0x000ea80000300800 */
[----:B-1----:R-:W2:Y:S04]  /*1d4c60*/  LDL.LU R0, [R1+0x207c] ;  /* 0x00207c0001007983 */ /* 0x002ea80000300800 */
[----:B------:R1:W-:Y:S02]  /*1d4c70*/  STL.64 [R1+0x59b0], R26 ;  /* 0x0059b01a01007387 */ /* 0x0003e40000100a00 */
[----:B-1----:R-:W-:-:S02]  /*1d4c80*/  F2FP.SATFINITE.E4M3.F32.PACK_AB_MERGE_C R26, R25, R24, RZ ;  /* 0x00000018191a723e */ /* 0x002fc400048070ff */
[----:B------:R-:W-:-:S05]  /*1d4c90*/  IADD3 R24, P0, PT, R11, R4, RZ ;  /* 0x000000040b187210 */ /* 0x000fca0007f1e0ff */
[----:B------:R-:W-:Y:S01]  /*1d4ca0*/  IMAD.X R25, R12, 0x1, R3, P0 ;  /* 0x000000010c197824 */ /* 0x000fe200000e0603 */
[----:B------:R1:W-:Y:S04]  /*1d4cb0*/  STL [R1+0x5a68], R26 ;  /* 0x005a681a01007387 */ /* 0x0003e80000100800 */
[----:B-1----:R-:W3:Y:S04]  /*1d4cc0*/  LDL.LU R26, [R1+0x2060] ;  /* 0x00206000011a7983 */ /* 0x002ee80000300800 */
[----:B------:R-:W-:Y:S04]  /*1d4cd0*/  STL.64 [R1+0x59a8], R24 ;  /* 0x0059a81801007387 */ /* 0x000fe80000100a00 */
[----:B------:R-:W3:Y:S01]  /*1d4ce0*/  LDL.LU R27, [R1+0x2064] ;  /* 0x00206400011b7983 */ /* 0x000ee20000300800 */
[----:B------:R-:W-:-:S05]  /*1d4cf0*/  F2FP.SATFINITE.E4M3.F32.PACK_AB_MERGE_C R12, R22, R23, RZ ;  /* 0x00000017160c723e */ /* 0x000fca00048070ff */
[----:B------:R1:W-:Y:S01]  /*1d4d00*/  STL [R1+0x5a64], R12 ;  /* 0x005a640c01007387 */ /* 0x0003e20000100800 */
[----:B0-----:R-:W-:Y:S01]  /*1d4d10*/  VIADD R11, R11, UR6 ;  /* 0x000000060b0b7c36 */ /* 0x001fe20008000000 */
[----:B------:R-:W0:Y:S01]  /*1d4d20*/  LDCU UR6, c[0x0][0x3b8] ;  /* 0x00007700ff0677ac */ /* 0x000e220008000800 */
[----:B-1----:R-:W-:-:S03]  /*1d4d30*/  F2FP.SATFINITE.E4M3.F32.PACK_AB_MERGE_C R12, R18, R19, RZ ;  /* 0x00000013120c723e */ /* 0x002fc600048070ff */
[----:B------:R-:W-:Y:S02]  /*1d4d40*/  IADD3 R24, P0, PT, R11, R8, RZ ;  /* 0x000000080b187210 */ /* 0x000fe40007f1e0ff */
[----:B----4-:R-:W-:Y:S02]  /*1d4d50*/  F2FP.SATFINITE.E4M3.F32.PACK_AB_MERGE_C R20, R20, R21, RZ ;  /* 0x000000151414723e */ /* 0x010fe400048070ff */
[----:B--2---:R-:W-:Y:S01]  /*1d4d60*/  F2FP.SATFINITE.E4M3.F32.PACK_AB_MERGE_C R0, R0, R2, RZ ;  /* 0x000000020000723e */ /* 0x004fe200048070ff */
[----:B---3--:R-:W-:Y:S04]  /*1d4d70*/  STL.64 [R1+0x74b0], R26 ;  /* 0x0074b01a01007387 */ /* 0x008fe80000100a00 */
[----:B------:R-:W2:Y:S04]  /*1d4d80*/  LDL.LU R19, [R1+0x2068] ;  /* 0x0020680001137983 */ /* 0x000ea80000300800 */
[----:B------:R-:W2:Y:S04]  /*1d4d90*/  LDL.LU R18, [R1+0x206c] ;  /* 0x00206c0001127983 */ /* 0x000ea80000300800 */
[----:B------:R1:W-:Y:S04]  /*1d4da0*/  STL [R1+0x37b0], R12 ;  /* 0x0037b00c01007387 */ /* 0x0003e80000100800 */
[----:B------:R-:W3:Y:S04]  /*1d4db0*/  LDL.LU R23, [R1+0x2050] ;  /* 0x0020500001177983 */ /* 0x000ee80000300800 */
[----:B------:R-:W3:Y:S01]  /*1d4dc0*/  LDL.LU R22, [R1+0x2054] ;  /* 0x0020540001167983 */ /* 0x000ee20000300800 */
[----:B-1----:R-:W-:-:S05]  /*1d4dd0*/  F2FP.SATFINITE.E4M3.F32.PACK_AB_MERGE_C R12, R29, R17, RZ ;  /* 0x000000111d0c723e */ /* 0x002fca00048070ff */
[----:B------:R1:W-:Y:S04]  /*1d4de0*/  STL [R1+0x5a60], R12 ;  /* 0x005a600c01007387 */ /* 0x0003e80000100800 */
[----:B------:R-:W4:Y:S04]  /*1d4df0*/  LDL.LU R17, [R1+0x2058] ;  /* 0x0020580001117983 */ /* 0x000f280000300800 */
[----:B------:R-:W4:Y:S01]  /*1d4e00*/  LDL.LU R29, [R1+0x205c] ;  /* 0x00205c00011d7983 */ /* 0x000f220000300800 */
[----:B-1----:R-:W-:-:S05]  /*1d4e10*/  SHF.R.S32.HI R12, RZ, 0x1f, R11 ;  /* 0x0000001fff0c7819 */ /* 0x002fca000001140b */
[----:B------:R-:W-:-:S05]  /*1d4e20*/  IMAD.X R25, R12, 0x1, R7, P0 ;  /* 0x000000010c197824 */ /* 0x000fca00000e0607 */
[----:B------:R1:W-:Y:S02]  /*1d4e30*/  STL.64 [R1+0x5968], R24 ;  /* 0x0059681801007387 */ /* 0x0003e40000100a00 */
[----:B-1----:R-:W-:Y:S02]  /*1d4e40*/  F2FP.SATFINITE.E4M3.F32.PACK_AB_MERGE_C R24, R15, R16, RZ ;  /* 0x000000100f18723e */ /* 0x002fe400048070ff */
[----:B------:R-:W2:Y:S04]  /*1d4e50*/  LDL.LU R16, [R1+0x2040] ;  /* 0x0020400001107983 */ /* 0x000ea80000300800 */
[----:B------:R-:W2:Y:S04]  /*1d4e60*/  LDL.LU R15, [R1+0x2044] ;  /* 0x00204400010f7983 */ /* 0x000ea80000300800 */
[----:B------:R1:W-:Y:S02]  /*1d4e70*/  STL [R1+0xa74], R24 ;  /* 0x000a741801007387 */ /* 0x0003e40000100800 */
[----:B-1----:R-:W-:-:S02]  /*1d4e80*/  F2FP.SATFINITE.E4M3.F32.PACK_AB_MERGE_C R24, R13, R14, RZ ;  /* 0x0000000e0d18723e */ /* 0x002fc400048070ff */
[----:B------:R-:W4:Y:S04]  /*1d4e90*/  LDL.LU R14, [R1+0x2048] ;  /* 0x00204800010e7983 */ /* 0x000f280000300800 */
[----:B------:R-:W4:Y:S04]  /*1d4ea0*/  LDL.LU R13, [R1+0x204c] ;  /* 0x00204c00010d7983 */ /* 0x000f280000300800 */
[----:B------:R1:W-:Y:S02]  /*1d4eb0*/  STL [R1+0xa80], R24 ;  /* 0x000a801801007387 */ /* 0x0003e40000100800 */
[----:B-1----:R-:W-:-:S05]  /*1d4ec0*/  IADD3 R24, P0, PT, R11, R10, RZ ;  /* 0x0000000a0b187210 */ /* 0x002fca0007f1e0ff */
[----:B------:R-:W-:Y:S01]  /*1d4ed0*/  IMAD.X R25, R12, 0x1, R9, P0 ;  /* 0x000000010c197824 */ /* 0x000fe200000e0609 */
[----:B------:R-:W-:-:S04]  /*1d4ee0*/  IADD3 R26, P0, PT, R11, R6, RZ ;  /* 0x000000060b1a7210 */ /* 0x000fc80007f1e0ff */
[----:B------:R1:W-:Y:S01]  /*1d4ef0*/  STL.64 [R1+0x5930], R24 ;  /* 0x0059301801007387 */ /* 0x0003e20000100a00 */
[----:B------:R-:W-:-:S03]  /*1d4f00*/  IMAD.X R27, R12, 0x1, R5, P0 ;  /* 0x000000010c1b7824 */ /* 0x000fc600000e0605 */
[----:B-1----:R-:W4:Y:S04]  /*1d4f10*/  LDL.LU R24, [R1+0x2030] ;  /* 0x0020300001187983 */ /* 0x002f280000300800 */
[----:B------:R1:W-:Y:S04]  /*1d4f20*/  STL [R1+0xa3c], R20 ;  /* 0x000a3c1401007387 */ /* 0x0003e80000100800 */
[----:B------:R-:W4:Y:S04]  /*1d4f30*/  LDL.LU R25, [R1+0x2034] ;  /* 0x0020340001197983 */ /* 0x000f280000300800 */
[----:B------:R0:W-:Y:S04]  /*1d4f40*/  STL [R1+0xa48], R0 ;  /* 0x000a480001007387 */ /* 0x0001e80000100800 */
[----:B------:R-:W4:Y:S04]  /*1d4f50*/  LDL.LU R21, [R1+0x2038] ;  /* 0x0020380001157983 */ /* 0x000f280000300800 */
[----:B-1----:R-:W4:Y:S04]  /*1d4f60*/  LDL.LU R20, [R1+0x203c] ;  /* 0x00203c0001147983 */ /* 0x002f280000300800 */
[----:B------:R-:W4:Y:S04]  /*1d4f70*/  LDL.LU R2, [R1+0x2020] ;  /* 0x0020200001027983 */ /* 0x000f280000300800 */
[----:B0-----:R-:W4:Y:S04]  /*1d4f80*/  LDL.LU R0, [R1+0x2024] ;  /* 0x0020240001007983 */ /* 0x001f280000300800 */
[----:B------:R0:W-:Y:S04]  /*1d4f90*/  STL.64 [R1+0x5928], R26 ;  /* 0x0059281a01007387 */ /* 0x0001e80000100a00 */
[----:B0-----:R-:W4:Y:S01]  /*1d4fa0*/  LDL.LU.64 R26, [R1+0x74b0] ;  /* 0x0074b000011a7983 */ /* 0x001f220000300a00 */
[----:B---3--:R-:W-:-:S02]  /*1d4fb0*/  F2FP.SATFINITE.E4M3.F32.PACK_AB_MERGE_C R22, R22, R23, RZ ;  /* 0x000000171616723e */ /* 0x008fc400048070ff */
[----:B--2---:R-:W-:Y:S02]  /*1d4fc0*/  F2FP.SATFINITE.E4M3.F32.PACK_AB_MERGE_C R15, R15, R16, RZ ;  /* 0x000000100f0f723e */ /* 0x004fe400048070ff */
[----:B----4-:R-:W-:Y:S02]  /*1d4fd0*/  F2FP.SATFINITE.E4M3.F32.PACK_AB_MERGE_C R13, R13, R14, RZ ;  /* 0x0000000e0d0d723e */ /* 0x010fe400048070ff */
[----:B------:R-:W-:Y:S02]  /*1d4fe0*/  F2FP.SATFINITE.E4M3.F32.PACK_AB_MERGE_C R28, R27, R26, RZ ;  /* 0x0000001a1b1c723e */ /* 0x000fe400048070ff */
[----:B------:R-:W-:-:S05]  /*1d4ff0*/  IADD3 R26, P0, PT, R11, R4, RZ ;  /* 0x000000040b1a7210 */ /* 0x000fca0007f1e0ff */
[----:B------:R-:W-:Y:S01]  /*1d5000*/  IMAD.X R27, R12, 0x1, R3, P0 ;  /* 0x000000010c1b7824 */ /* 0x000fe200000e0603 */
[----:B------:R-:W-:Y:S01]  /*1d5010*/  F2FP.SATFINITE.E4M3.F32.PACK_AB_MERGE_C R12, R18, R19, RZ ;  /* 0x00000013120c723e */ /* 0x000fe200048070ff */
[----:B------:R-:W-:Y:S04]  /*1d5020*/  STL [R1+0x9b0], R28 ;  /* 0x0009b01c01007387 */ /* 0x000fe80000100800 */
[----:B------:R-:W2:Y:S04]  /*1d5030*/  LDL.LU R19, [R1+0x2028] ;  /* 0x0020280001137983 */ /* 0x000ea80000300800 */
[----:B------:R-:W-:Y:S04]  /*1d5040*/  STL.64 [R1+0x5920], R26 ;  /* 0x0059201a01007387 */ /* 0x000fe80000100a00 */
[----:B------:R-:W2:Y:S04]  /*1d5050*/  LDL.LU R18, [R1+0x202c] ;  /* 0x00202c0001127983 */ /* 0x000ea80000300800 */
[----:B------:R0:W-:Y:S01]  /*1d5060*/  STL [R1+0x9b4], R12 ;  /* 0x0009b40c01007387 */ /* 0x0001e20000100800 */
[----:B------:R-:W-:-:S03]  /*1d5070*/  VIADD R11, R11, UR6 ;  /* 0x000000060b0b7c36 */ /* 0x000fc60008000000 */
[----:B------:R1:W-:Y:S01]  /*1d5080*/  STL [R1+0x998], R22 ;  /* 0x0009981601007387 */ /* 0x0003e20000100800 */
[----:B------:R-:W-:Y:S02]  /*1d5090*/  F2FP.SATFINITE.E4M3.F32.PACK_AB_MERGE_C R25, R25, R24, RZ ;  /* 0x000000181919723e */ /* 0x000fe400048070ff */
[----:B------:R-:W-:Y:S01]  /*1d50a0*/  F2FP.SATFINITE.E4M3.F32.PACK_AB_MERGE_C R0, R0, R2, RZ ;  /* 0x000000020000723e */ /* 0x000fe200048070ff */
[----:B------:R-:W3:Y:S01]  /*1d50b0*/  LDCU UR6, c[0x0][0x3b8] ;  /* 0x00007700ff0677ac */ /* 0x000ee20008000800 */
[----:B0-----:R-:W-:Y:S02]  /*1d50c0*/  F2FP.SATFINITE.E4M3.F32.PACK_AB_MERGE_C R12, R29, R17, RZ ;  /* 0x000000111d0c723e */ /* 0x001fe400048070ff */
[----:B------:R-:W4:Y:S04]  /*1d50d0*/  LDL.LU R17, [R1+0x2010] ;  /* 0x0020100001117983 */ /* 0x000f280000300800 */
[----:B------:R-:W4:Y:S04]  /*1d50e0*/  LDL.LU R29, [R1+0x2014] ;  /* 0x00201400011d7983 */ /* 0x000f280000300800 */
[----:B------:R0:W-:Y:S01]  /*1d50f0*/  STL [R1+0x9a4], R12 ;  /* 0x0009a40c01007387 */ /* 0x0001e20000100800 */
[----:B-1----:R-:W-:-:S02]  /*1d5100*/  IADD3 R22, P0, PT, R11, R8, RZ ;  /* 0x000000080b167210 */ /* 0x002fc40007f1e0ff */
[----:B0-----:R-:W-:-:S05]  /*1d5110*/  SHF.R.S32.HI R12, RZ, 0x1f, R11 ;  /* 0x0000001fff0c7819 */ /* 0x001fca000001140b */
[----:B------:R-:W-:Y:S01]  /*1d5120*/  IMAD.X R23, R12, 0x1, R7, P0 ;  /* 0x000000010c177824 */ /* 0x000fe200000e0607 */
[C---:B------:R-:W-:Y:S02]  /*1d5130*/  IADD3 R26, P0, PT, R11.reuse, R10, RZ ;  /* 0x0000000a0b1a7210 */ /* 0x040fe40007f1e0ff */
[----:B------:R-:W-:Y:S02]  /*1d5140*/  F2FP.SATFINITE.E4M3.F32.PACK_AB_MERGE_C R24, R20, R21, RZ ;  /* 0x000000151418723e */ /* 0x000fe400048070ff */
[----:B------:R0:W-:Y:S01]  /*1d5150*/  STL.64 [R1+0x58d0], R22 ;  /* 0x0058d01601007387 */ /* 0x0001e20000100a00 */
[C---:B------:R-:W-:Y:S01]  /*1d5160*/  IMAD.X R27, R12.reuse, 0x1, R9, P0 ;  /* 0x000000010c1b7824 */ /* 0x040fe200000e0609 */
[----:B------:R-:W-:Y:S02]  /*1d5170*/  IADD3 R20, P0, PT, R11, R6, RZ ;  /* 0x000000060b147210 */ /* 0x000fe40007f1e0ff */
[----:B0-----:R-:W4:Y:S04]  /*1d5180*/  LDL.LU R23, [R1+0x2018] ;  /* 0x0020180001177983 */ /* 0x001f280000300800 */
[----:B------:R-:W4:Y:S04]  /*1d5190*/  LDL.LU R22, [R1+0x201c] ;  /* 0x00201c0001167983 */ /* 0x000f280000300800 */
[----:B------:R0:W-:Y:S04]  /*1d51a0*/  STL [R1+0x960], R15 ;  /* 0x0009600f01007387 */ /* 0x0001e80000100800 */
[----:B------:R-:W4:Y:S01]  /*1d51b0*/  LDL.LU R16, [R1+0x2000] ;  /* 0x0020000001107983 */ /* 0x000f220000300800 */
[----:B------:R-:W-:-:S03]  /*1d51c0*/  IMAD.X R21, R12, 0x1, R5, P0 ;  /* 0x000000010c157824 */ /* 0x000fc600000e0605 */
[----:B0-----:R-:W4:Y:S04]  /*1d51d0*/  LDL.LU R15, [R1+0x2004] ;  /* 0x00200400010f7983 */ /* 0x001f280000300800 */
[----:B------:R0:W-:Y:S04]  /*1d51e0*/  STL [R1+0x964], R13 ;  /* 0x0009640d01007387 */ /* 0x0001e80000100800 */
[----:B------:R-:W4:Y:S04]  /*1d51f0*/  LDL.LU R14, [R1+0x2008] ;  /* 0x00200800010e7983 */ /* 0x000f280000300800 */
[----:B0-----:R-:W4:Y:S04]  /*1d5200*/  LDL.LU R13, [R1+0x200c] ;  /* 0x00200c00010d7983 */ /* 0x001f280000300800 */
[----:B------:R-:W-:Y:S04]  /*1d5210*/  STL.64 [R1+0x5888], R26 ;  /* 0x0058881a01007387 */ /* 0x000fe80000100a00 */
[----:B------:R-:W-:Y:S04]  /*1d5220*/  STL [R1+0x954], R25 ;  /* 0x0009541901007387 */ /* 0x000fe80000100800 */
[----:B------:R-:W-:Y:S04]  /*1d5230*/  STL [R1+0x95c], R24 ;  /* 0x00095c1801007387 */ /* 0x000fe80000100800 */
[----:B------:R0:W-:Y:S04]  /*1d5240*/  STL.64 [R1+0x5880], R20 ;  /* 0x0058801401007387 */ /* 0x0001e80000100a00 */
[----:B------:R-:W-:Y:S04]  /*1d5250*/  STL.64 [R1+0x74a8], R4 ;  /* 0x0074a80401007387 */ /* 0x000fe80000100a00 */
[----:B------:R1:W-:Y:S04]  /*1d5260*/  STL [R1+0x940], R0 ;  /* 0x0009400001007387 */ /* 0x0003e80000100800 */
[----:B------:R-:W4:Y:S04]  /*1d5270*/  LDL.LU R28, [R1+0x1ff4] ;  /* 0x001ff400011c7983 */ /* 0x000f280000300800 */
[----:B------:R-:W4:Y:S01]  /*1d5280*/  LDL.LU R2, [R1+0x1ff8] ;  /* 0x001ff80001027983 */ /* 0x000f220000300800 */
[----:B0-----:R-:W-:-:S03]  /*1d5290*/  IADD3 R20, P0, PT, R11, R4, RZ ;  /* 0x000000040b147210 */ /* 0x001fc60007f1e0ff */
[----:B-1----:R-:W4:Y:S02]  /*1d52a0*/  LDL.LU R0, [R1+0x1ffc] ;  /* 0x001ffc0001007983 */ /* 0x002f240000300800 */
[----:B------:R-:W-:-:S05]  /*1d52b0*/  IMAD.X R21, R12, 0x1, R3, P0 ;  /* 0x000000010c157824 */ /* 0x000fca00000e0603 */
[----:B------:R0:W-:Y:S04]  /*1d52c0*/  STL.64 [R1+0x5878], R20 ;  /* 0x0058781401007387 */ /* 0x0001e80000100a00 */
[----:B0-----:R-:W4:Y:S04]  /*1d52d0*/  LDL.LU R21, [R1+0x1fe0] ;  /* 0x001fe00001157983 */ /* 0x001f280000300800 */
[----:B------:R-:W4:Y:S01]  /*1d52e0*/  LDL.LU R20, [R1+0x1fe4] ;  /* 0x001fe40001147983 */ /* 0x000f220000300800 */
[----:B---3--:R-:W-:Y:S01]  /*1d52f0*/  VIADD R11, R11, UR6 ;  /* 0x000000060b0b7c36 */ /* 0x008fe20008000000 */
[----:B------:R-:W0:Y:S04]  /*1d5300*/  LDCU UR6, c[0x0][0x3b8] ;  /* 0x00007700ff0677ac */ /* 0x000e280008000800 */
[----:B------:R-:W-:-:S02]  /*1d5310*/  SHF.R.S32.HI R12, RZ, 0x1f, R11 ;  /* 0x0000001fff0c7819 */ /* 0x000fc4000001140b */
[----:B--2---:R-:W-:-:S05]  /*1d5320*/  F2FP.SATFINITE.E4M3.F32.PACK_AB_MERGE_C R4, R18, R19, RZ ;  /* 0x000000131204723e */ /* 0x004fca00048070ff */
[----:B------:R4:W-:Y:S02]  /*1d5330*/  STL [R1+0x93c], R4 ;  /* 0x00093c0401007387 */ /* 0x0009e40000100800 */
[----:B----4-:R-:W-:Y:S02]  /*1d5340*/  F2FP.SATFINITE.E4M3.F32.PACK_AB_MERGE_C R4, R29, R17, RZ ;  /* 0x000000111d04723e */ /* 0x010fe400048070ff */
[----:B------:R1:W-:Y:S04]  /*1d5350*/  STL.64 [R1+0x74a0], R20 ;  /* 0x0074a01401007387 */ /* 0x0003e80000100a00 */
[----:B-1----:R-:W2:Y:S04]  /*1d5360*/  LDL.LU R21, [R1+0x1ff0] ;  /* 0x001ff00001157983 */ /* 0x002ea80000300800 */
[----:B------:R-:W3:Y:S04]  /*1d5370*/  LDL.LU R19, [R1+0x1fe8] ;  /* 0x001fe80001137983 */ /* 0x000ee80000300800 */
[----:B------:R-:W3:Y:S04]  /*1d5380*/  LDL.LU R18, [R1+0x1fec] ;  /* 0x001fec0001127983 */ /* 0x000ee80000300800 */
[----:B------:R1:W-:Y:S01]  /*1d5390*/  STL [R1+0x8a4], R4 ;  /* 0x0008a40401007387 */ /* 0x0003e20000100800 */
[----:B------:R-:W-:-:S03]  /*1d53a0*/  F2FP.SATFINITE.E4M3.F32.PACK_AB_MERGE_C R20, R22, R23, RZ ;  /* 0x000000171614723e */ /* 0x000fc600048070ff */
[----:B------:R-:W4:Y:S04]  /*1d53b0*/  LDL.LU R17, [R1+0x1fd0] ;  /* 0x001fd00001117983 */ /* 0x000f280000300800 */
[----:B------:R-:W4:Y:S01]  /*1d53c0*/  LDL.LU R29, [R1+0x1fd4] ;  /* 0x001fd400011d7983 */ /* 0x000f220000300800 */
[----:B-1----:R-:W-:-:S03]  /*1d53d0*/  IADD3 R4, P0, PT, R11, R8, RZ ;  /* 0x000000080b047210 */ /* 0x002fc60007f1e0ff */
[----:B------:R-:W-:Y:S02]  /*1d53e0*/  STL [R1+0x8a0], R20 ;  /* 0x0008a01401007387 */ /* 0x000fe40000100800 */
[----:B------:R-:W-:-:S05]  /*1d53f0*/  IMAD.X R5, R12, 0x1, R7, P0 ;  /* 0x000000010c057824 */ /* 0x000fca00000e0607 */
[----:B------:R1:W-:Y:S04]  /*1d5400*/  STL.64 [R1+0x5820], R4 ;  /* 0x0058200401007387 */ /* 0x0003e80000100a00 */
[----:B------:R-:W3:Y:S04]  /*1d5410*/  LDL.LU R26, [R1+0x1fd8] ;  /* 0x001fd800011a7983 */ /* 0x000ee80000300800 */
[----:B------:R-:W3:Y:S01]  /*1d5420*/  LDL.LU R27, [R1+0x1fdc] ;  /* 0x001fdc00011b7983 */ /* 0x000ee20000300800 */
[----:B-1----:R-:W-:-:S05]  /*1d5430*/  F2FP.SATFINITE.E4M3.F32.PACK_AB_MERGE_C R4, R15, R16, RZ ;  /* 0x000000100f04723e */ /* 0x002fca00048070ff */
[----:B------:R1:W-:Y:S04]  /*1d5440*/  STL [R1+0x850], R4 ;  /* 0x0008500401007387 */ /* 0x0003e80000100800 */
[----:B------:R-:W3:Y:S04]  /*1d5450*/  LDL.LU R24, [R1+0x1fc0] ;  /* 0x001fc00001187983 */ /* 0x000ee80000300800 */
[----:B------:R-:W3:Y:S01]  /*1d5460*/  LDL.LU R25, [R1+0x1fc4] ;  /* 0x001fc40001197983 */ /* 0x000ee20000300800 */
[----:B-1----:R-:W-:-:S05]  /*1d5470*/  F2FP.SATFINITE.E4M3.F32.PACK_AB_MERGE_C R4, R13, R14, RZ ;  /* 0x0000000e0d04723e */ /* 0x002fca00048070ff */
[----:B------:R1:W-:Y:S04]  /*1d5480*/  STL [R1+0x858], R4 ;  /* 0x0008580401007387 */ /* 0x0003e80000100800 */
[----:B------:R-:W3:Y:S04]  /*1d5490*/  LDL.LU R23, [R1+0x1fc8] ;  /* 0x001fc80001177983 */ /* 0x000ee80000300800 */
[----:B------:R-:W3:Y:S04]  /*1d54a0*/  LDL.LU R22, [R1+0x1fcc] ;  /* 0x001fcc0001167983 */ /* 0x000ee80000300800 */
[----:B------:R-:W3:Y:S04]  /*1d54b0*/  LDL.LU R16, [R1+0x1fb0] ;  /* 0x001fb00001107983 */ /* 0x000ee80000300800 */
[----:B------:R-:W3:Y:S04]  /*1d54c0*/  LDL.LU R15, [R1+0x1fb4] ;  /* 0x001fb400010f7983 */ /* 0x000ee80000300800 */
[----:B------:R-:W3:Y:S04]  /*1d54d0*/  LDL.LU R14, [R1+0x1fb8] ;  /* 0x001fb800010e7983 */ /* 0x000ee80000300800 */
[----:B------:R-:W3:Y:S01]  /*1d54e0*/  LDL.LU R13, [R1+0x1fbc] ;  /* 0x001fbc00010d7983 */ /* 0x000ee20000300800 */
[----:B-1----:R-:W-:-:S05]  /*1d54f0*/  IADD3 R4, P0, PT, R11, R10, RZ ;  /* 0x0000000a0b047210 */ /* 0x002fca0007f1e0ff */
[----:B------:R-:W-:-:S05]  /*1d5500*/  IMAD.X R5, R12, 0x1, R9, P0 ;  /* 0x000000010c057824 */ /* 0x000fca00000e0609 */
[----:B------:R1:W-:Y:S04]  /*1d5510*/  STL.64 [R1+0x57d8], R4 ;  /* 0x0057d80401007387 */ /* 0x0003e80000100a00 */
[----:B-1----:R-:W3:Y:S01]  /*1d5520*/  LDL.LU.64 R4, [R1+0x74a8] ;  /* 0x0074a80001047983 */ /* 0x002ee20000300a00 */
[----:B------:R-:W-:-:S03]  /*1d5530*/  F2FP.SATFINITE.E4M3.F32.PACK_AB_MERGE_C R20, R0, R2, RZ ;  /* 0x000000020014723e */ /* 0x000fc600048070ff */
[----:B------:R-:W4:Y:S01]  /*1d5540*/  LDL.LU R2, [R1+0x1fa0] ;  /* 0x001fa00001027983 */ /* 0x000f220000300800 */
[----:B--2---:R-:W-:-:S05]  /*1d5550*/  F2FP.SATFINITE.E4M3.F32.PACK_AB_MERGE_C R21, R28, R21, RZ ;  /* 0x000000151c15723e */ /* 0x004fca00048070ff */
[----:B------:R-:W-:Y:S04]  /*1d5560*/  STL [R1+0x80c], R21 ;  /* 0x00080c1501007387 */ /* 0x000fe80000100800 */
[----:B------:R-:W2:Y:S04]  /*1d5570*/  LDL.LU R0, [R1+0x1fa4] ;  /* 0x001fa40001007983 */ /* 0x000ea80000300800 */
[----:B------:R1:W-:Y:S02]  /*1d5580*/  STL [R1+0x824], R20 ;  /* 0x0008241401007387 */ /* 0x0003e40000100800 */
[----:B-1----:R-:W-:-:S05]  /*1d5590*/  IADD3 R20, P0, PT, R11, R6, RZ ;  /* 0x000000060b147210 */ /* 0x002fca0007f1e0ff */
[----:B---3--:R-:W-:-:S05]  /*1d55a0*/  IMAD.X R21, R12, 0x1, R5, P0 ;  /* 0x000000010c157824 */ /* 0x008fca00000e0605 */
[----:B------:R1:W-:Y:S04]  /*1d55b0*/  STL.64 [R1+0x57d0], R20 ;  /* 0x0057d01401007387 */ /* 0x0003e80000100a00 */
[----:B-1----:R-:W3:Y:S01]  /*1d55c0*/  LDL.LU.64 R20, [R1+0x74a0] ;  /* 0x0074a00001147983 */ /* 0x002ee20000300a00 */
[----:B------:R-:W-:Y:S02]  /*1d55d0*/  F2FP.SATFINITE.E4M3.F32.PACK_AB_MERGE_C R18, R18, R19, RZ ;  /* 0x000000131212723e */ /* 0x000fe400048070ff */
[----:B------:R-:W-:Y:S02]  /*1d55e0*/  F2FP.SATFINITE.E4M3.F32.PACK_AB_MERGE_C R25, R25, R24, RZ ;  /* 0x000000181919723e */ /* 0x000fe400048070ff */
[----:B------:R-:W-:Y:S02]  /*1d55f0*/  F2FP.SATFINITE.E4M3.F32.PACK_AB_MERGE_C R24, R22, R23, RZ ;  /* 0x000000171618723e */ /* 0x000fe400048070ff */
[----:B------:R-:W-:-:S02]  /*1d5600*/  F2FP.SATFINITE.E4M3.F32.PACK_AB_MERGE_C R15, R15, R16, RZ ;  /* 0x000000100f0f723e */ /* 0x000fc400048070ff */
[----:B------:R-:W-:Y:S02]  /*1d5610*/  F2FP.SATFINITE.E4M3.F32.PACK_AB_MERGE_C R13, R13, R14, RZ ;  /* 0x0000000e0d0d723e */ /* 0x000fe400048070ff */
[----:B---3--:R-:W-:Y:S02]  /*1d5620*/  F2FP.SATFINITE.E4M3.F32.PACK_AB_MERGE_C R28, R20, R21, RZ ;  /* 0x00000015141c723e */ /* 0x008fe400048070ff */
[----:B------:R-:W-:-:S05]  /*1d5630*/  IADD3 R20, P0, PT, R11, R4, RZ ;  /* 0x000000040b147210 */ /* 0x000fca0007f1e0ff */
[----:B------:R-:W-:Y:S01]  /*1d5640*/  IMAD.X R21, R12, 0x1, R3, P0 ;  /* 0x000000010c157824 */ /* 0x000fe200000e0603 */
[----:B------:R1:W-:Y:S01]  /*1d5650*/  STL [R1+0x7a0], R28 ;  /* 0x0007a01c01007387 */ /* 0x0003e20000100800 */
[----:B----4-:R-:W-:Y:S01]  /*1d5660*/  F2FP.SATFINITE.E4M3.F32.PACK_AB_MERGE_C R12, R29, R17, RZ ;  /* 0x000000111d0c723e */ /* 0x010fe200048070ff */
[----:B0-----:R-:W-:Y:S01]  /*1d5670*/  VIADD R11, R11, UR6 ;  /* 0x000000060b0b7c36 */ /* 0x001fe20008000000 */
[----:B------:R-:W0:Y:S01]  /*1d5680*/  LDCU UR6, c[0x0][0x3b8] ;  /* 0x00007700ff0677ac */ /* 0x000e220008000800 */
[----:B------:R3:W-:Y:S01]  /*1d5690*/  STL.64 [R1+0x57c8], R20 ;  /* 0x0057c81401007387 */ /* 0x0007e20000100a00 */
[----:B-1----:R-:W-:-:S03]  /*1d56a0*/  F2FP.SATFINITE.E4M3.F32.PACK_AB_MERGE_C R28, R27, R26, RZ ;  /* 0x0000001a1b1c723e */ /* 0x002fc600048070ff */
[----:B---3--:R-:W3:Y:S04]  /*1d56b0*/  LDL.LU R21, [R1+0x1fa8] ;  /* 0x001fa80001157983 */ /* 0x008ee80000300800 */
[----:B------:R1:W-:Y:S04]  /*1d56c0*/  STL [R1+0x7a4], R18 ;  /* 0x0007a41201007387 */ /* 0x0003e80000100800 */
[----:B------:R-:W3:Y:S04]  /*1d56d0*/  LDL.LU R20, [R1+0x1fac] ;  /* 0x001fac0001147983 */ /* 0x000ee80000300800 */
[----:B------:R4:W-:Y:S04]  /*1d56e0*/  STL [R1+0x748], R12 ;  /* 0x0007480c01007387 */ /* 0x0009e80000100800 */
[----:B------:R-:W3:Y:S01]  /*1d56f0*/  LDL.LU R19, [R1+0x1f90] ;  /* 0x001f900001137983 */ /* 0x000ee20000300800 */
[----:B------:R-:W-:-:S03]  /*1d5700*/  IADD3 R26, P0, PT, R11, R8, RZ ;  /* 0x000000080b1a7210 */ /* 0x000fc60007f1e0ff */
[----:B-1----:R-:W3:Y:S04]  /*1d5710*/  LDL.LU R18, [R1+0x1f94] ;  /* 0x001f940001127983 */ /* 0x002ee80000300800 */
[----:B------:R-:W3:Y:S01]  /*1d5720*/  LDL.LU R17, [R1+0x1f98] ;  /* 0x001f980001117983 */ /* 0x000ee20000300800 */
[----:B----4-:R-:W-:-:S03]  /*1d5730*/  SHF.R.S32.HI R12, RZ, 0x1f, R11 ;  /* 0x0000001fff0c7819 */ /* 0x010fc6000001140b */
[----:B------:R-:W4:Y:S02]  /*1d5740*/  LDL.LU R29, [R1+0x1f9c] ;  /* 0x001f9c00011d7983 */ /* 0x000f240000300800 */
[C---:B------:R-:W-:Y:S01]  /*1d5750*/  IMAD.X R27, R12.reuse, 0x1, R7, P0 ;  /* 0x000000010c1b7824 */ /* 0x040fe200000e0607 */
[----:B------:R-:W-:Y:S01]  /*1d5760*/  IADD3 R22, P0, PT, R11, R10, RZ ;  /* 0x0000000a0b167210 */ /* 0x000fe20007f1e0ff */
[----:B------:R-:W-:Y:S04]  /*1d5770*/  STL [R1+0x74c], R28 ;  /* 0x00074c1c01007387 */ /* 0x000fe80000100800 */
[----:B------:R-:W-:Y:S01]  /*1d5780*/  STL.64 [R1+0x5770], R26 ;  /* 0x0057701a01007387 */ /* 0x000fe20000100a00 */
[----:B------:R-:W-:-:S03]  /*1d5790*/  IMAD.X R23, R12, 0x1, R9, P0 ;  /* 0x000000010c177824 */ /* 0x000fc600000e0609 */
[----:B------:R-:W-:Y:S04]  /*1d57a0*/  STL [R1+0x70c], R25 ;  /* 0x00070c1901007387 */ /* 0x000fe80000100800 */
[----:B------:R-:W-:Y:S04]  /*1d57b0*/  STL [R1+0x714], R24 ;  /* 0x0007141801007387 */ /* 0x000fe80000100800 */
[----:B------:R-:W4:Y:S04]  /*1d57c0*/  LDL.LU R16, [R1+0x1f80] ;  /* 0x001f800001107983 */ /* 0x000f280000300800 */
[----:B------:R-:W-:Y:S04]  /*1d57d0*/  STL.64 [R1+0x5720], R22 ;  /* 0x0057201601007387 */ /* 0x000fe80000100a00 */
[----:B------:R1:W-:Y:S04]  /*1d57e0*/  STL [R1+0x6cc], R15 ;  /* 0x0006cc0f01007387 */ /* 0x0003e80000100800 */
[----:B-1----:R-:W4:Y:S04]  /*1d57f0*/  LDL.LU R15, [R1+0x1f84] ;  /* 0x001f8400010f7983 */ /* 0x002f280000300800 */
[----:B------:R1:W-:Y:S04]  /*1d5800*/  STL [R1+0x6d8], R13 ;  /* 0x0006d80d01007387 */ /* 0x0003e80000100800 */
[----:B------:R-:W4:Y:S04]  /*1d5810*/  LDL.LU R14, [R1+0x1f88] ;  /* 0x001f8800010e7983 */ /* 0x000f280000300800 */
[----:B-1----:R-:W4:Y:S01]  /*1d5820*/  LDL.LU R13, [R1+0x1f8c] ;  /* 0x001f8c00010d7983 */ /* 0x002f220000300800 */
[----:B------:R-:W-:-:S05]  /*1d5830*/  IADD3 R22, P0, PT, R11, R6, RZ ;  /* 0x000000060b167210 */ /* 0x000fca0007f1e0ff */
[----:B------:R-:W-:-:S05]  /*1d5840*/  IMAD.X R23, R12, 0x1, R5, P0 ;  /* 0x000000010c177824 */ /* 0x000fca00000e0605 */
[----:B------:R2:W-:Y:S02]  /*1d5850*/  STL.64 [R1+0x5718], R22 ;  /* 0x0057181601007387 */ /* 0x0005e40000100a00 */
[----:B--2---:R-:W-:Y:S02]  /*1d5860*/  F2FP.SATFINITE.E4M3.F32.PACK_AB_MERGE_C R22, R0, R2, RZ ;  /* 0x000000020016723e */ /* 0x004fe400048070ff */
[----:B------:R-:W2:Y:S04]  /*1d5870*/  LDL.LU R2, [R1+0x1f70] ;  /* 0x001f700001027983 */ /* 0x000ea80000300800 */
[----:B------:R-:W2:Y:S04]  /*1d5880*/  LDL.LU R0, [R1+0x1f74] ;  /* 0x001f740001007983 */ /* 0x000ea80000300800 */
[----:B------:R1:W-:Y:S04]  /*1d5890*/  STL [R1+0x678], R22 ;  /* 0x0006781601007387 */ /* 0x0003e80000100800 */
[----:B------:R3:W-:Y:S04]  /*1d58a0*/  STL.64 [R1+0x7498], R4 ;  /* 0x0074980401007387 */ /* 0x0007e80000100a00 */
[----:B------:R-:W2:Y:S04]  /*1d58b0*/  LDL.LU R26, [R1+0x1f78] ;  /* 0x001f7800011a7983 */ /* 0x000ea80000300800 */
[----:B------:R-:W2:Y:S04]  /*1d58c0*/  LDL.LU R27, [R1+0x1f7c] ;  /* 0x001f7c00011b7983 */ /* 0x000ea80000300800 */
[----:B------:R-:W2:Y:S01]  /*1d58d0*/  LDL.LU R24, [R1+0x1f60] ;  /* 0x001f600001187983 */ /* 0x000ea20000300800 */
[----:B-1----:R-:W-:-:S05]  /*1d58e0*/  IADD3 R22, P0, PT, R11, R4, RZ ;  /* 0x000000040b167210 */ /* 0x002fca0007f1e0ff */
[----:B------:R-:W-:Y:S02]  /*1d58f0*/  IMAD.X R23, R12, 0x1, R3, P0 ;  /* 0x000000010c177824 */ /* 0x000fe400000e0603 */
[----:B0-----:R-:W-:Y:S01]  /*1d5900*/  VIADD R11, R11, UR6 ;  /* 0x000000060b0b7c36 */ /* 0x001fe20008000000 */
[----:B------:R-:W0:Y:S02]  /*1d5910*/  LDCU UR6, c[0x0][0x3b8] ;  /* 0x00007700ff0677ac */ /* 0x000e240008000800 */
[----:B------:R-:W-:Y:S04]  /*1d5920*/  STL.64 [R1+0x5710], R22 ;  /* 0x0057101601007387 */ /* 0x000fe80000100a00 */
[----:B------:R-:W2:Y:S01]  /*1d5930*/  LDL.LU R25, [R1+0x1f64] ;  /* 0x001f640001197983 */ /* 0x000ea20000300800 */
[----:B------:R-:W-:-:S02]  /*1d5940*/  SHF.R.S32.HI R12, RZ, 0x1f, R11 ;  /* 0x0000001fff0c7819 */ /* 0x000fc4000001140b */
[----:B---3--:R-:W-:-:S05]  /*1d5950*/  F2FP.SATFINITE.E4M3.F32.PACK_AB_MERGE_C R4, R20, R21, RZ ;  /* 0x000000151404723e */ /* 0x008fca00048070ff */
[----:B------:R4:W-:Y:S01]  /*1d5960*/  STL [R1+0x684], R4 ;  /* 0x0006840401007387 */ /* 0x0009e20000100800 */
[----:B------:R-:W-:Y:S02]  /*1d5970*/  F2FP.SATFINITE.E4M3.F32.PACK_AB_MERGE_C R5, R18, R19, RZ ;  /* 0x000000131205723e */ /* 0x000fe400048070ff */
[----:B----4-:R-:W-:-:S03]  /*1d5980*/  F2FP.SATFINITE.E4M3.F32.PACK_AB_MERGE_C R4, R29, R17, RZ ;  /* 0x000000111d04723e */ /* 0x010fc600048070ff */
[----:B------:R-:W-:Y:S04]  /*1d5990*/  STL [R1+0x62c], R5 ;  /* 0x00062c0501007387 */ /* 0x000fe80000100800 */
[----:B------:R-:W3:Y:S04]  /*1d59a0*/  LDL.LU R29, [R1+0x1f68] ;  /* 0x001f6800011d7983 */ /* 0x000ee80000300800 */
[----:B------:R-:W4:Y:S04]  /*1d59b0*/  LDL.LU R28, [R1+0x1f50] ;  /* 0x001f5000011c7983 */ /* 0x000f280000300800 */
[----:B------:R1:W-:Y:S04]  /*1d59c0*/  STL [R1+0x634], R4 ;  /* 0x0006340401007387 */ /* 0x0003e80000100800 */
[----:B------:R-:W4:Y:S04]  /*1d59d0*/  LDL.LU R23, [R1+0x1f54] ;  /* 0x001f540001177983 */ /* 0x000f280000300800 */
        /* <DEDUP_REMOVED lines=8> */
[----:B------:R-:W3:Y:S01]  /*1d5a60*/  LDL.LU R17, [R1+0x1f4c] ;  /* 0x001f4c0001117983 */ /* 0x000ee20000300800 */
[----:B-1----:R-:W-:Y:S02]  /*1d5a70*/  F2FP.SATFINITE.E4M3.F32.PACK_AB_MERGE_C R5, R15, R16, RZ ;  /* 0x000000100f05723e */ /* 0x002fe400048070ff */
[----:B------:R-:W-:Y:S01]  /*1d5a80*/  F2FP.SATFINITE.E4M3.F32.PACK_AB_MERGE_C R4, R13, R14, RZ ;  /* 0x0000000e0d04723e */ /* 0x000fe200048070ff */
[----:B------:R-:W3:Y:S04]  /*1d5a90*/  LDL.LU R16, [R1+0x1f30] ;  /* 0x001f300001107983 */ /* 0x000ee80000300800 */
[----:B------:R-:W-:Y:S04]  /*1d5aa0*/  STL [R1+0x5d0], R5 ;  /* 0x0005d00501007387 */ /* 0x000fe80000100800 */
[----:B------:R-:W3:Y:S04]  /*1d5ab0*/  LDL.LU R15, [R1+0x1f34] ;  /* 0x001f3400010f7983 */ /* 0x000ee80000300800 */
[----:B------:R1:W-:Y:S04]  /*1d5ac0*/  STL [R1+0x5dc], R4 ;  /* 0x0005dc0401007387 */ /* 0x0003e80000100800 */
[----:B------:R-:W3:Y:S04]  /*1d5ad0*/  LDL.LU R14, [R1+0x1f38] ;  /* 0x001f3800010e7983 */ /* 0x000ee80000300800 */
[----:B------:R-:W3:Y:S01]  /*1d5ae0*/  LDL.LU R13, [R1+0x1f3c] ;  /* 0x001f3c00010d7983 */ /* 0x000ee20000300800 */
[----:B-1----:R-:W-:-:S05]  /*1d5af0*/  IADD3 R4, P0, PT, R11, R10, RZ ;  /* 0x0000000a0b047210 */ /* 0x002fca0007f1e0ff */
[----:B------:R-:W-:-:S05]  /*1d5b00*/  IMAD.X R5, R12, 0x1, R9, P0 ;  /* 0x000000010c057824 */ /* 0x000fca00000e0609 */
[----:B------:R1:W-:Y:S04]  /*1d5b10*/  STL.64 [R1+0x5690], R4 ;  /* 0x0056900401007387 */ /* 0x0003e80000100a00 */
[----:B-1----:R-:W3:Y:S01]  /*1d5b20*/  LDL.LU.64 R4, [R1+0x7498] ;  /* 0x0074980001047983 */ /* 0x002ee20000300a00 */
[----:B--2---:R-:W-:Y:S02]  /*1d5b30*/  F2FP.SATFINITE.E4M3.F32.PACK_AB_MERGE_C R0, R0, R2, RZ ;  /* 0x000000020000723e */ /* 0x004fe400048070ff */
[----:B------:R-:W-:Y:S02]  /*1d5b40*/  F2FP.SATFINITE.E4M3.F32.PACK_AB_MERGE_C R27, R27, R26, RZ ;  /* 0x0000001a1b1b723e */ /* 0x000fe400048070ff */
[----:B------:R-:W-:Y:S01]  /*1d5b50*/  IADD3 R26, P0, PT, R11, R6, RZ ;  /* 0x000000060b1a7210 */ /* 0x000fe20007f1e0ff */
[----:B------:R-:W2:Y:S04]  /*1d5b60*/  LDL.LU R2, [R1+0x3180] ;  /* 0x0031800001027983 */ /* 0x000ea80000300800 */
[----:B------:R1:W-:Y:S01]  /*1d5b70*/  STL [R1+0x59c], R0 ;  /* 0x00059c0001007387 */ /* 0x0003e20000100800 */
[----:B------:R-:W-:-:S03]  /*1d5b80*/  F2FP.SATFINITE.E4M3.F32.PACK_AB_MERGE_C R25, R25, R24, RZ ;  /* 0x000000181919723e */ /* 0x000fc600048070ff */
[----:B-1----:R-:W2:Y:S04]  /*1d5b90*/  LDL.LU R0, [R1+0x3184] ;  /* 0x0031840001007983 */ /* 0x002ea80000300800 */
[----:B------:R3:W-:Y:S02]  /*1d5ba0*/  STL [R1+0x5a0], R27 ;  /* 0x0005a01b01007387 */ /* 0x0007e40000100800 */
[----:B---3--:R-:W-:Y:S01]  /*1d5bb0*/  IMAD.X R27, R12, 0x1, R5, P0 ;  /* 0x000000010c1b7824 */ /* 0x008fe200000e0605 */
[----:B------:R-:W-:-:S04]  /*1d5bc0*/  IADD3 R24, P0, PT, R11, R4, RZ ;  /* 0x000000040b187210 */ /* 0x000fc80007f1e0ff */
[----:B------:R1:W-:Y:S04]  /*1d5bd0*/  STL.64 [R1+0x5688], R26 ;  /* 0x0056881a01007387 */ /* 0x0003e80000100a00 */
[----:B-1----:R-:W3:Y:S04]  /*1d5be0*/  LDL.LU.64 R26, [R1+0x7490] ;  /* 0x00749000011a7983 */ /* 0x002ee80000300a00 */
[----:B------:R1:W-:Y:S02]  /*1d5bf0*/  STL [R1+0x598], R25 ;  /* 0x0005981901007387 */ /* 0x0003e40000100800 */
[----:B-1----:R-:W-:-:S05]  /*1d5c00*/  IMAD.X R25, R12, 0x1, R3, P0 ;  /* 0x000000010c197824 */ /* 0x002fca00000e0603 */
[----:B------:R1:W-:Y:S04]  /*1d5c10*/  STL.64 [R1+0x5680], R24 ;  /* 0x0056801801007387 */ /* 0x0003e80000100a00 */
[----:B-1----:R-:W2:Y:S04]  /*1d5c20*/  LDL.LU.64 R24, [R1+0x7488] ;  /* 0x0074880001187983 */ /* 0x002ea80000300a00 */
[----:B------:R-:W2:Y:S04]  /*1d5c30*/  LDL.LU R12, [R1+0x1f6c] ;  /* 0x001f6c00010c7983 */ /* 0x000ea80000300800 */
[----:B------:R1:W-:Y:S04]  /*1d5c40*/  STL [R1+0x7470], R3 ;  /* 0x0074700301007387 */ /* 0x0003e80000100800 */
[----:B-1----:R-:W3:Y:S01]  /*1d5c50*/  LDL R3, [R1+0xa8] ;  /* 0x0000a80001037983 */ /* 0x002ee20000100800 */
[----:B0-----:R-:W-:Y:S01]  /*1d5c60*/  VIADD R11, R11, UR6 ;  /* 0x000000060b0b7c36 */ /* 0x001fe20008000000 */
[----:B------:R-:W-:-:S04]  /*1d5c70*/  F2FP.SATFINITE.E4M3.F32.PACK_AB_MERGE_C R21, R21, R22, RZ ;  /* 0x000000161515723e */ /* 0x000fc800048070ff */
[----:B------:R-:W-:Y:S02]  /*1d5c80*/  IADD3 R22, P0, PT, R11, R8, RZ ;  /* 0x000000080b167210 */ /* 0x000fe40007f1e0ff */
[----:B--2---:R-:W-:Y:S02]  /*1d5c90*/  F2FP.SATFINITE.E4M3.F32.PACK_AB_MERGE_C R12, R12, R29, RZ ;  /* 0x0000001d0c0c723e */ /* 0x004fe400048070ff */
[----:B------:R-:W2:Y:S04]  /*1d5ca0*/  LDL.LU R29, [R1+0x7480] ;  /* 0x00748000011d7983 */ /* 0x000ea80000300800 */
[----:B------:R4:W-:Y:S02]  /*1d5cb0*/  STL [R1+0x58c], R12 ;  /* 0x00058c0c01007387 */ /* 0x0009e40000100800 */
[----:B----4-:R-:W-:-:S05]  /*1d5cc0*/  F2FP.SATFINITE.E4M3.F32.PACK_AB_MERGE_C R12, R23, R28, RZ ;  /* 0x0000001c170c723e */ /* 0x010fca00048070ff */
[----:B------:R0:W-:Y:S04]  /*1d5cd0*/  STL [R1+0x574], R12 ;  /* 0x0005740c01007387 */ /* 0x0001e80000100800 */
[----:B------:R-:W-:Y:S01]  /*1d5ce0*/  STL [R1+0x570], R21 ;  /* 0x0005701501007387 */ /* 0x000fe20000100800 */
[----:B0-----:R-:W-:-:S03]  /*1d5cf0*/  SHF.R.S32.HI R12, RZ, 0x1f, R11 ;  /* 0x0000001fff0c7819 */ /* 0x001fc6000001140b */
[----:B------:R0:W-:Y:S02]  /*1d5d00*/  STL [R1+0x73e0], R8 ;  /* 0x0073e00801007387 */ /* 0x0001e40000100800 */
[----:B------:R-:W-:-:S05]  /*1d5d10*/  IMAD.X R23, R12, 0x1, R7, P0 ;  /* 0x000000010c177824 */ /* 0x000fca00000e0607 */
[----:B------:R1:W-:Y:S01]  /*1d5d20*/  STL.64 [R1+0x5628], R22 ;  /* 0x0056281601007387 */ /* 0x0003e20000100a00 */
[----:B0-----:R-:W-:-:S03]  /*1d5d30*/  F2FP.SATFINITE.E4M3.F32.PACK_AB_MERGE_C R8, R19, R20, RZ ;  /* 0x000000141308723e */ /* 0x001fc600048070ff */
[----:B-1----:R-:W4:Y:S04]  /*1d5d40*/  LDL.LU R23, [R1+0x747c] ;  /* 0x00747c0001177983 */ /* 0x002f280000300800 */
[----:B------:R0:W-:Y:S04]  /*1d5d50*/  STL [R1+0x73e4], R7 ;  /* 0x0073e40701007387 */ /* 0x0001e80000100800 */
[----:B------:R1:W-:Y:S04]  /*1d5d60*/  STL [R1+0x568], R8 ;  /* 0x0005680801007387 */ /* 0x0003e80000100800 */
[----:B------:R-:W-:Y:S01]  /*1d5d70*/  STL [R1+0x73e8], R10 ;  /* 0x0073e80a01007387 */ /* 0x000fe20000100800 */
[----:B0-----:R-:W-:-:S02]  /*1d5d80*/  F2FP.SATFINITE.E4M3.F32.PACK_AB_MERGE_C R7, R17, R18, RZ ;  /* 0x000000121107723e */ /* 0x001fc400048070ff */
[----:B------:R-:W-:-:S03]  /*1d5d90*/  IADD3 R18, P0, PT, R11, R10, RZ ;  /* 0x0000000a0b127210 */ /* 0x000fc60007f1e0ff */
[----:B------:R0:W-:Y:S02]  /*1d5da0*/  STL [R1+0x56c], R7 ;  /* 0x00056c0701007387 */ /* 0x0001e40000100800 */
[C---:B------:R-:W-:Y:S01]  /*1d5db0*/  IMAD.X R19, R12.reuse, 0x1, R9, P0 ;  /* 0x000000010c137824 */ /* 0x040fe200000e0609 */
[----:B-1----:R-:W-:Y:S01]  /*1d5dc0*/  IADD3 R8, P0, PT, R11, R6, RZ ;  /* 0x000000060b087210 */ /* 0x002fe20007f1e0ff */
[----:B------:R1:W-:Y:S01]  /*1d5dd0*/  STL [R1+0x73f4], R9 ;  /* 0x0073f40901007387 */ /* 0x0003e20000100800 */
[----:B0-----:R-:W-:Y:S01]  /*1d5de0*/  F2FP.SATFINITE.E4M3.F32.PACK_AB_MERGE_C R7, R13, R14, RZ ;  /* 0x0000000e0d07723e */ /* 0x001fe200048070ff */
[----:B---3--:R-:W-:Y:S02]  /*1d5df0*/  VIADD R13, R3, 0x176 ;  /* 0x00000176030d7836 */ /* 0x008fe40000000000 */
[----:B-1----:R-:W-:Y:S01]  /*1d5e00*/  IMAD.X R9, R12, 0x1, R5, P0 ;  /* 0x000000010c097824 */ /* 0x002fe200000e0605 */
[----:B------:R-:W-:Y:S02]  /*1d5e10*/  UMOV UR76, UR8 ;  /* 0x00000008004c7c82 */ /* 0x000fe40008000000 */
[----:B------:R-:W-:Y:S01]  /*1d5e20*/  ISETP.GE.AND P0, PT, R13, UR7, PT ;  /* 0x000000070d007c0c */ /* 0x000fe2000bf06270 */
[----:B------:R-:W-:Y:S01]  /*1d5e30*/  UMOV UR7, UR9 ;  /* 0x0000000900077c82 */ /* 0x000fe20008000000 */
[----:B------:R-:W0:Y:S01]  /*1d5e40*/  LDCU.64 UR8, c[0x0][0x398] ;  /* 0x00007300ff0877ac */ /* 0x000e220008000a00 */
[----:B------:R-:W-:Y:S01]  /*1d5e50*/  VIADD R13, R3, 0x157 ;  /* 0x00000157030d7836 */ /* 0x000fe20000000000 */
[----:B------:R-:W-:Y:S01]  /*1d5e60*/  LOP3.LUT R27, R27, 0xff7fffff, RZ, 0xc0, !PT ;  /* 0xff7fffff1b1b7812 */ /* 0x000fe200078ec0ff */
[----:B0-----:R-:W-:Y:S01]  /*1d5e70*/  UMOV UR5, UR9 ;  /* 0x0000000900057c82 */ /* 0x001fe20008000000 */
[----:B------:R-:W-:Y:S01]  /*1d5e80*/  UMOV UR74, UR8 ;  /* 0x00000008004a7c82 */ /* 0x000fe20008000000 */
[----:B------:R-:W0:Y:S02]  /*1d5e90*/  LDCU.64 UR8, c[0x0][0x398] ;  /* 0x00007300ff0877ac */ /* 0x000e240008000a00 */
[----:B0-----:R-:W-:Y:S01]  /*1d5ea0*/  UMOV UR72, UR8 ;  /* 0x0000000800487c82 */ /* 0x001fe20008000000 */
[----:B------:R-:W-:Y:S01]  /*1d5eb0*/  UMOV UR8, UR13 ;  /* 0x0000000d00087c82 */ /* 0x000fe20008000000 */
[----:B------:R-:W0:Y:S02]  /*1d5ec0*/  LDCU.64 UR12, c[0x0][0x398] ;  /* 0x00007300ff0c77ac */ /* 0x000e240008000a00 */
[----:B0-----:R-:W-:Y:S01]  /*1d5ed0*/  UMOV UR69, UR12 ;  /* 0x0000000c00457c82 */ /* 0x001fe20008000000 */
[----:B------:R-:W-:Y:S01]  /*1d5ee0*/  UMOV UR6, UR9 ;  /* 0x0000000900067c82 */ /* 0x000fe20008000000 */
[----:B--2---:R-:W-:-:S04]  /*1d5ef0*/  LOP3.LUT R29, R29, 0xffbfffff, RZ, 0xc0, !PT ;  /* 0xffbfffff1d1d7812 */ /* 0x004fc800078ec0ff */
[----:B------:R-:W-:Y:S02]  /*1d5f00*/  @P0 LOP3.LUT R29, R29, 0x400000, RZ, 0xfc, !PT ;  /* 0x004000001d1d0812 */ /* 0x000fe400078efcff */
[----:B------:R-:W-:Y:S01]  /*1d5f10*/  ISETP.GE.AND P0, PT, R13, UR11, PT ;  /* 0x0000000b0d007c0c */ /* 0x000fe2000bf06270 */
[----:B------:R-:W-:-:S12]  /*1d5f20*/  VIADD R13, R3, 0x156 ;  /* 0x00000156030d7836 */ /* 0x000fd80000000000 */
[----:B------:R-:W-:Y:S02]  /*1d5f30*/  @P0 LOP3.LUT R27, R27, 0x800000, RZ, 0xfc, !PT ;  /* 0x008000001b1b0812 */ /* 0x000fe400078efcff */
[----:B------:R-:W-:Y:S01]  /*1d5f40*/  ISETP.GE.AND P0, PT, R13, UR19, PT ;  /* 0x000000130d007c0c */ /* 0x000fe2000bf06270 */
[----:B------:R-:W-:Y:S01]  /*1d5f50*/  VIADD R13, R3, 0x158 ;  /* 0x00000158030d7836 */ /* 0x000fe20000000000 */
[----:B------:R-:W-:-:S11]  /*1d5f60*/  LOP3.LUT R27, R27, 0xffbfffff, RZ, 0xc0, !PT ;  /* 0xffbfffff1b1b7812 */ /* 0x000fd600078ec0ff */
[----:B------:R-:W-:Y:S02]  /*1d5f70*/  @P0 LOP3.LUT R27, R27, 0x400000, RZ, 0xfc, !PT ;  /* 0x004000001b1b0812 */ /* 0x000fe400078efcff */
[----:B------:R-:W-:Y:S01]  /*1d5f80*/  ISETP.GE.AND P0, PT, R13, UR15, PT ;  /* 0x0000000f0d007c0c */ /* 0x000fe2000bf06270 */
[----:B------:R-:W-:Y:S01]  /*1d5f90*/  VIADD R13, R3, 0x175 ;  /* 0x00000175030d7836 */ /* 0x000fe20000000000 */
[----:B------:R-:W-:-:S11]  /*1d5fa0*/  LOP3.LUT R27, R27, 0xfeffffff, RZ, 0xc0, !PT ;  /* 0xfeffffff1b1b7812 */ /* 0x000fd600078ec0ff */
[----:B------:R-:W-:Y:S02]  /*1d5fb0*/  @P0 LOP3.LUT R27, R27, 0x1000000, RZ, 0xfc, !PT ;  /* 0x010000001b1b0812 */ /* 0x000fe400078efcff */
[----:B------:R-:W-:Y:S01]  /*1d5fc0*/  ISETP.GE.AND P0, PT, R13, UR4, PT ;  /* 0x000000040d007c0c */ /* 0x000fe2000bf06270 */
[----:B------:R-:W-:Y:S01]  /*1d5fd0*/  UMOV UR4, UR13 ;  /* 0x0000000d00047c82 */ /* 0x000fe20008000000 */
[----:B------:R-:W0:Y:S01]  /*1d5fe0*/  LDCU.64 UR12, c[0x0][0x398] ;  /* 0x00007300ff0c77ac */ /* 0x000e220008000a00 */
[----:B------:R-:W-:Y:S01]  /*1d5ff0*/  VIADD R13, R3, 0x174 ;  /* 0x00000174030d7836 */ /* 0x000fe20000000000 */
[----:B------:R-:W-:-:S09]  /*1d6000*/  LOP3.LUT R29, R29, 0xffdfffff, RZ, 0xc0, !PT ;  /* 0xffdfffff1d1d7812 */ /* 0x000fd200078ec0ff */
[----:B------:R-:W-:Y:S02]  /*1d6010*/  @P0 LOP3.LUT R29, R29, 0x200000, RZ, 0xfc, !PT ;  /* 0x002000001d1d0812 */ /* 0x000fe400078efcff */
[----:B------:R-:W-:Y:S01]  /*1d6020*/  ISETP.GE.AND P0, PT, R13, UR7, PT ;  /* 0x000000070d007c0c */ /* 0x000fe2000bf06270 */
[----:B0-----:R-:W-:Y:S01]  /*1d6030*/  UMOV UR7, UR13 ;  /* 0x0000000d00077c82 */ /* 0x001fe20008000000 */
[----:B------:R-:W-:Y:S01]  /*1d6040*/  UMOV UR66, UR12 ;  /* 0x0000000c00427c82 */ /* 0x000fe20008000000 */
[----:B------:R-:W0:Y:S01]  /*1d6050*/  LDCU.64 UR12, c[0x0][0x398] ;  /* 0x00007300ff0c77ac */ /* 0x000e220008000a00 */
[----:B------:R-:W-:Y:S01]  /*1d6060*/  VIADD R13, R3, 0x173 ;  /* 0x00000173030d7836 */ /* 0x000fe20000000000 */
[----:B------:R-:W-:-:S08]  /*1d6070*/  LOP3.LUT R29, R29, 0xffefffff, RZ, 0xc0, !PT ;  /* 0xffefffff1d1d7812 */ /* 0x000fd000078ec0ff */
        /* <DEDUP_REMOVED lines=156> */
[----:B------:R-:W-:Y:S01]  /*1d6a40*/  VIADD R13, R3, 0x15c ;  /* 0x0000015c030d7836 */ /* 0x000fe20000000000 */
[----:B0-----:R-:W-:Y:S01]  /*1d6a50*/  UMOV UR8, UR13 ;  /* 0x0000000d00087c82 */ /* 0x001fe20008000000 */
[----:B------:R-:W-:Y:S01]  /*1d6a60*/  UMOV UR73, UR12 ;  /* 0x0000000c00497c82 */ /* 0x000fe20008000000 */
[----:B------:R-:W0:Y:S01]  /*1d6a70*/  LDCU.64 UR12, c[0x0][0x398] ;  /* 0x00007300ff0c77ac */ /* 0x000e220008000a00 */
[----:B------:R-:W-:-:S08]  /*1d6a80*/  LOP3.LUT R27, R27, 0xdfffffff, RZ, 0xc0, !PT ;  /* 0xdfffffff1b1b7812 */ /* 0x000fd000078ec0ff */
[----:B------:R-:W-:Y:S02]  /*1d6a90*/  @P0 LOP3.LUT R27, R27, 0x20000000, RZ, 0xfc, !PT ;  /* 0x200000001b1b0812 */ /* 0x000fe400078efcff */
[----:B------:R-:W-:Y:S01]  /*1d6aa0*/  ISETP.GE.AND P0, PT, R13, UR4, PT ;  /* 0x000000040d007c0c */ /* 0x000fe2000bf06270 */
[----:B------:R-:W-:Y:S01]  /*1d6ab0*/  VIADD R13, R3, 0x15b ;  /* 0x0000015b030d7836 */ /* 0x000fe20000000000 */
[----:B------:R-:W-:Y:S01]  /*1d6ac0*/  LOP3.LUT R27, R27, 0xefffffff, RZ, 0xc0, !PT ;  /* 0xefffffff1b1b7812 */ /* 0x000fe200078ec0ff */
[----:B0-----:R-:W-:Y:S01]  /*1d6ad0*/  UMOV UR4, UR13 ;  /* 0x0000000d00047c82 */ /* 0x001fe20008000000 */
[----:B------:R-:W-:Y:S01]  /*1d6ae0*/  UMOV UR24, UR12 ;  /* 0x0000000c00187c82 */ /* 0x000fe20008000000 */
[----:B------:R-:W0:Y:S08]  /*1d6af0*/  LDCU.64 UR12, c[0x0][0x398] ;  /* 0x00007300ff0c77ac */ /* 0x000e300008000a00 */
[----:B------:R-:W-:-:S02]  /*1d6b00*/  @P0 LOP3.LUT R27, R27, 0x10000000, RZ, 0xfc, !PT ;  /* 0x100000001b1b0812 */ /* 0x000fc400078efcff */
[----:B------:R-:W-:Y:S02]  /*1d6b10*/  ISETP.GE.AND P0, PT, R13, UR7, PT ;  /* 0x000000070d007c0c */ /* 0x000fe4000bf06270 */
[----:B------:R-:W-:Y:S01]  /*1d6b20*/  F2FP.SATFINITE.E4M3.F32.PACK_AB_MERGE_C R10, R15, R16, RZ ;  /* 0x000000100f0a723e */ /* 0x000fe200048070ff */
[----:B------:R-:W-:Y:S01]  /*1d6b30*/  STL.64 [R1+0x55d8], R18 ;  /* 0x0055d81201007387 */ /* 0x000fe20000100a00 */
[----:B------:R-:W-:-:S03]  /*1d6b40*/  VIADD R13, R3, 0x15a ;  /* 0x0000015a030d7836 */ /* 0x000fc60000000000 */
[----:B------:R-:W-:Y:S04]  /*1d6b50*/  STL [R1+0x560], R10 ;  /* 0x0005600a01007387 */ /* 0x000fe80000100800 */
[----:B------:R-:W-:Y:S04]  /*1d6b60*/  STL [R1+0x73f8], R6 ;  /* 0x0073f80601007387 */ /* 0x000fe80000100800 */
[----:B------:R-:W-:Y:S04]  /*1d6b70*/  STL [R1+0x564], R7 ;  /* 0x0005640701007387 */ /* 0x000fe80000100800 */
[----:B------:R1:W-:Y:S01]  /*1d6b80*/  STL [R1+0x73fc], R5 ;  /* 0x0073fc0501007387 */ /* 0x0003e20000100800 */
[----:B------:R-:W-:Y:S01]  /*1d6b90*/  LOP3.LUT R27, R27, 0xf7ffffff, RZ, 0xc0, !PT ;  /* 0xf7ffffff1b1b7812 */ /* 0x000fe200078ec0ff */
[----:B0-----:R-:W-:Y:S01]  /*1d6ba0*/  UMOV UR7, UR13 ;  /* 0x0000000d00077c82 */ /* 0x001fe20008000000 */
[----:B-1----:R-:W-:Y:S01]  /*1d6bb0*/  IMAD.U32 R5, RZ, RZ, UR12 ;  /* 0x0000000cff057e24 */ /* 0x002fe2000f8e00ff */
[----:B------:R-:W0:Y:S01]  /*1d6bc0*/  LDCU.64 UR12, c[0x0][0x398] ;  /* 0x00007300ff0c77ac */ /* 0x000e220008000a00 */
[----:B------:R-:W-:-:S02]  /*1d6bd0*/  @P0 LOP3.LUT R27, R27, 0x8000000, RZ, 0xfc, !PT ;  /* 0x080000001b1b0812 */ /* 0x000fc400078efcff */
[----:B------:R-:W-:Y:S02]  /*1d6be0*/  ISETP.GE.AND P0, PT, R13, UR5, PT ;  /* 0x000000050d007c0c */ /* 0x000fe4000bf06270 */
[----:B------:R-:W-:Y:S01]  /*1d6bf0*/  F2FP.SATFINITE.E4M3.F32.PACK_AB_MERGE_C R0, R0, R2, RZ ;  /* 0x000000020000723e */ /* 0x000fe200048070ff */
[----:B------:R-:W-:Y:S01]  /*1d6c00*/  VIADD R13, R3, 0x159 ;  /* 0x00000159030d7836 */ /* 0x000fe20000000000 */
[----:B------:R-:W-:Y:S01]  /*1d6c10*/  LOP3.LUT R27, R27, 0xfbffffff, RZ, 0xc0, !PT ;  /* 0xfbffffff1b1b7812 */ /* 0x000fe200078ec0ff */
[----:B------:R-:W2:Y:S04]  /*1d6c20*/  LDL R10, [R1+0x37c0] ;  /* 0x0037c000010a7983 */ /* 0x000ea80000100800 */
[----:B------:R-:W-:Y:S04]  /*1d6c30*/  STL.64 [R1+0x55d0], R8 ;  /* 0x0055d00801007387 */ /* 0x000fe80000100a00 */
[----:B------:R0:W-:Y:S01]  /*1d6c40*/  STL [R1+0x55c], R0 ;  /* 0x00055c0001007387 */ /* 0x0001e20000100800 */
[----:B------:R-:W-:-:S02]  /*1d6c50*/  @P0 LOP3.LUT R27, R27, 0x4000000, RZ, 0xfc, !PT ;  /* 0x040000001b1b0812 */ /* 0x000fc400078efcff */
[----:B------:R-:W-:Y:S01]  /*1d6c60*/  ISETP.GE.AND P0, PT, R13, UR6, PT ;  /* 0x000000060d007c0c */ /* 0x000fe2000bf06270 */
[----:B0-----:R-:W-:Y:S01]  /*1d6c70*/  IMAD.U32 R0, RZ, RZ, UR12 ;  /* 0x0000000cff007e24 */ /* 0x001fe2000f8e00ff */
[----:B------:R-:W-:Y:S01]  /*1d6c80*/  UMOV UR5, UR13 ;  /* 0x0000000d00057c82 */ /* 0x000fe20008000000 */
[----:B------:R-:W0:Y:S01]  /*1d6c90*/  LDCU.64 UR12, c[0x0][0x398] ;  /* 0x00007300ff0c77ac */ /* 0x000e220008000a00 */
[----:B------:R-:W-:Y:S01]  /*1d6ca0*/  VIADD R13, R3, 0x155 ;  /* 0x00000155030d7836 */ /* 0x000fe20000000000 */
[----:B------:R-:W-:Y:S01]  /*1d6cb0*/  LOP3.LUT R27, R27, 0xfdffffff, RZ, 0xc0, !PT ;  /* 0xfdffffff1b1b7812 */ /* 0x000fe200078ec0ff */
[----:B------:R0:W-:Y:S07]  /*1d6cc0*/  STL [R1+0x2bc], R0 ;  /* 0x0002bc0001007387 */ /* 0x0001ee0000100800 */
[----:B------:R-:W-:-:S02]  /*1d6cd0*/  @P0 LOP3.LUT R27, R27, 0x2000000, RZ, 0xfc, !PT ;  /* 0x020000001b1b0812 */ /* 0x000fc400078efcff */
[----:B------:R-:W-:Y:S01]  /*1d6ce0*/  ISETP.GE.AND P0, PT, R13, UR8, PT ;  /* 0x000000080d007c0c */ /* 0x000fe2000bf06270 */
[----:B------:R-:W1:Y:S01]  /*1d6cf0*/  LDCU.64 UR8, c[0x0][0x398] ;  /* 0x00007300ff0877ac */ /* 0x000e620008000a00 */
[----:B0-----:R-:W-:Y:S01]  /*1d6d00*/  IMAD.U32 R0, RZ, RZ, UR12 ;  /* 0x0000000cff007e24 */ /* 0x001fe2000f8e00ff */
[----:B------:R-:W-:Y:S01]  /*1d6d10*/  UMOV UR6, UR13 ;  /* 0x0000000d00067c82 */ /* 0x000fe20008000000 */
[----:B------:R-:W0:Y:S01]  /*1d6d20*/  LDCU.64 UR12, c[0x0][0x398] ;  /* 0x00007300ff0c77ac */ /* 0x000e220008000a00 */
[----:B------:R-:W-:Y:S01]  /*1d6d30*/  VIADD R13, R3, 0x154 ;  /* 0x00000154030d7836 */ /* 0x000fe20000000000 */
[----:B------:R-:W-:Y:S01]  /*1d6d40*/  LOP3.LUT R27, R27, 0xffdfffff, RZ, 0xc0, !PT ;  /* 0xffdfffff1b1b7812 */ /* 0x000fe200078ec0ff */
[----:B------:R1:W-:Y:S06]  /*1d6d50*/  STL [R1+0x2b8], R0 ;  /* 0x0002b80001007387 */ /* 0x0003ec0000100800 */
[----:B------:R-:W-:-:S02]  /*1d6d60*/  @P0 LOP3.LUT R27, R27, 0x200000, RZ, 0xfc, !PT ;  /* 0x002000001b1b0812 */ /* 0x000fc400078efcff */
[----:B------:R-:W-:Y:S01]  /*1d6d70*/  ISETP.GE.AND P0, PT, R13, UR4, PT ;  /* 0x000000040d007c0c */ /* 0x000fe2000bf06270 */
[----:B-1----:R-:W-:-:S05]  /*1d6d80*/  IMAD.U32 R0, RZ, RZ, UR8 ;  /* 0x00000008ff007e24 */ /* 0x002fca000f8e00ff */
[----:B------:R1:W-:Y:S01]  /*1d6d90*/  STL [R1+0x2b4], R0 ;  /* 0x0002b40001007387 */ /* 0x0003e20000100800 */
[----:B0-----:R-:W-:Y:S01]  /*1d6da0*/  UMOV UR4, UR13 ;  /* 0x0000000d00047c82 */ /* 0x001fe20008000000 */
[----:B------:R-:W-:Y:S01]  /*1d6db0*/  VIADD R13, R3, 0x153 ;  /* 0x00000153030d7836 */ /* 0x000fe20000000000 */
[----:B------:R-:W-:Y:S01]  /*1d6dc0*/  LOP3.LUT R27, R27, 0xffefffff, RZ, 0xc0, !PT ;  /* 0xffefffff1b1b7812 */ /* 0x000fe200078ec0ff */
[----:B-1----:R-:W-:Y:S01]  /*1d6dd0*/  IMAD.U32 R0, RZ, RZ, UR12 ;  /* 0x0000000cff007e24 */ /* 0x002fe2000f8e00ff */
[----:B------:R-:W0:Y:S02]  /*1d6de0*/  LDCU.64 UR12, c[0x0][0x398] ;  /* 0x00007300ff0c77ac */ /* 0x000e240008000a00 */
[----:B------:R-:W-:Y:S02]  /*1d6df0*/  @P0 LOP3.LUT R27, R27, 0x100000, RZ, 0xfc, !PT ;  /* 0x001000001b1b0812 */ /* 0x000fe400078efcff */
[----:B------:R-:W-:Y:S01]  /*1d6e00*/  ISETP.GE.AND P0, PT, R13, UR7, PT ;  /* 0x000000070d007c0c */ /* 0x000fe2000bf06270 */
[----:B------:R-:W-:Y:S01]  /*1d6e10*/  VIADD R13, R3, 0x152 ;  /* 0x00000152030d7836 */ /* 0x000fe20000000000 */
[----:B------:R0:W-:Y:S01]  /*1d6e20*/  STL [R1+0x2b0], R0 ;  /* 0x0002b00001007387 */ /* 0x0001e20000100800 */
[----:B------:R-:W-:-:S10]  /*1d6e30*/  LOP3.LUT R27, R27, 0xfff7ffff, RZ, 0xc0, !PT ;  /* 0xfff7ffff1b1b7812 */ /* 0x000fd400078ec0ff */
[----:B------:R-:W-:Y:S01]  /*1d6e40*/  @P0 LOP3.LUT R27, R27, 0x80000, RZ, 0xfc, !PT ;  /* 0x000800001b1b0812 */ /* 0x000fe200078efcff */
[----:B0-----:R-:W-:Y:S01]  /*1d6e50*/  IMAD.U32 R0, RZ, RZ, UR12 ;  /* 0x0000000cff007e24 */ /* 0x001fe2000f8e00ff */
[----:B------:R-:W-:Y:S01]  /*1d6e60*/  UMOV UR7, UR13 ;  /* 0x0000000d00077c82 */ /* 0x000fe20008000000 */
[----:B------:R-:W0:Y:S01]  /*1d6e70*/  LDCU.64 UR12, c[0x0][0x398] ;  /* 0x00007300ff0c77ac */ /* 0x000e220008000a00 */
[----:B------:R-:W-:Y:S01]  /*1d6e80*/  ISETP.GE.AND P0, PT, R13, UR5, PT ;  /* 0x000000050d007c0c */ /* 0x000fe2000bf06270 */
[----:B------:R-:W-:Y:S01]  /*1d6e90*/  VIADD R13, R3, 0x151 ;  /* 0x00000151030d7836 */ /* 0x000fe20000000000 */
[----:B------:R-:W-:Y:S01]  /*1d6ea0*/  LOP3.LUT R27, R27, 0xfffbffff, RZ, 0xc0, !PT ;  /* 0xfffbffff1b1b7812 */ /* 0x000fe200078ec0ff */
[----:B------:R0:W-:Y:S10]  /*1d6eb0*/  STL [R1+0x2ac], R0 ;  /* 0x0002ac0001007387 */ /* 0x0001f40000100800 */
[----:B------:R-:W-:-:S02]  /*1d6ec0*/  @P0 LOP3.LUT R27, R27, 0x40000, RZ, 0xfc, !PT ;  /* 0x000400001b1b0812 */ /* 0x000fc400078efcff */
[----:B------:R-:W-:Y:S01]  /*1d6ed0*/  ISETP.GE.AND P0, PT, R13, UR6, PT ;  /* 0x000000060d007c0c */ /* 0x000fe2000bf06270 */
[----:B0-----:R-:W-:Y:S01]  /*1d6ee0*/  IMAD.U32 R0, RZ, RZ, UR12 ;  /* 0x0000000cff007e24 */ /* 0x001fe2000f8e00ff */
[----:B------:R-:W-:Y:S01]  /*1d6ef0*/  UMOV UR5, UR13 ;  /* 0x0000000d00057c82 */ /* 0x000fe20008000000 */
[----:B------:R-:W0:Y:S01]  /*1d6f00*/  LDCU.64 UR12, c[0x0][0x398] ;  /* 0x00007300ff0c77ac */ /* 0x000e220008000a00 */
[----:B------:R-:W-:Y:S01]  /*1d6f10*/  VIADD R13, R3, 0x150 ;  /* 0x00000150030d7836 */ /* 0x000fe20000000000 */
[----:B------:R-:W-:Y:S01]  /*1d6f20*/  LOP3.LUT R27, R27, 0xfffdffff, RZ, 0xc0, !PT ;  /* 0xfffdffff1b1b7812 */ /* 0x000fe200078ec0ff */
[----:B------:R-:W-:-:S07]  /*1d6f30*/  UMOV UR8, UR9 ;  /* 0x0000000900087c82 */ /* 0x000fce0008000000 */
[----:B------:R-:W-:Y:S02]  /*1d6f40*/  @P0 LOP3.LUT R27, R27, 0x20000, RZ, 0xfc, !PT ;  /* 0x000200001b1b0812 */ /* 0x000fe400078efcff */
        /* <DEDUP_REMOVED lines=41> */
[----:B------:R3:W-:Y:S01]  /*1d71e0*/  STL [R1+0x294], R0 ;  /* 0x0002940001007387 */ /* 0x0007e20000100800 */
[----:B0-----:R-:W-:Y:S01]  /*1d71f0*/  UMOV UR6, UR13 ;  /* 0x0000000d00067c82 */ /* 0x001fe20008000000 */
[----:B---3--:R-:W-:Y:S01]  /*1d7200*/  IMAD.U32 R0, RZ, RZ, UR12 ;  /* 0x0000000cff007e24 */ /* 0x008fe2000f8e00ff */
[----:B------:R-:W0:Y:S01]  /*1d7210*/  LDCU.64 UR12, c[0x0][0x398] ;  /* 0x00007300ff0c77ac */ /* 0x000e220008000a00 */
[----:B------:R-:W-:Y:S01]  /*1d7220*/  VIADD R13, R3, 0x14a ;  /* 0x0000014a030d7836 */ /* 0x000fe20000000000 */
[----:B------:R-:W-:Y:S02]  /*1d7230*/  LOP3.LUT R27, R27, 0xfffff7ff, RZ, 0xc0, !PT ;  /* 0xfffff7ff1b1b7812 */ /* 0x000fe400078ec0ff */
[----:B------:R1:W-:Y:S04]  /*1d7240*/  STL [R1+0x290], R0 ;  /* 0x0002900001007387 */ /* 0x0003e80000100800 */
[----:B------:R-:W-:-:S02]  /*1d7250*/  @P0 LOP3.LUT R27, R27, 0x800, RZ, 0xfc, !PT ;  /* 0x000008001b1b0812 */ /* 0x000fc400078efcff */
[----:B------:R-:W-:Y:S01]  /*1d7260*/  ISETP.GE.AND P0, PT, R13, UR4, PT ;  /* 0x000000040d007c0c */ /* 0x000fe2000bf06270 */
[----:B-1----:R-:W-:Y:S01]  /*1d7270*/  IMAD.U32 R0, RZ, RZ, UR8 ;  /* 0x00000008ff007e24 */ /* 0x002fe2000f8e00ff */
[----:B0-----:R-:W-:-:S04]  /*1d7280*/  UMOV UR4, UR13 ;  /* 0x0000000d00047c82 */ /* 0x001fc80008000000 */
[----:B------:R0:W-:Y:S01]  /*1d7290*/  STL [R1+0x28c], R0 ;  /* 0x00028c0001007387 */ /* 0x0001e20000100800 */
[----:B------:R-:W-:Y:S01]  /*1d72a0*/  VIADD R13, R3, 0x149 ;  /* 0x00000149030d7836 */ /* 0x000fe20000000000 */
[----:B------:R-:W-:Y:S01]  /*1d72b0*/  LOP3.LUT R27, R27, 0xfffffbff, RZ, 0xc0, !PT ;  /* 0xfffffbff1b1b7812 */ /* 0x000fe200078ec0ff */
[----:B0-----:R-:W-:Y:S01]  /*1d72c0*/  IMAD.U32 R0, RZ, RZ, UR12 ;  /* 0x0000000cff007e24 */ /* 0x001fe2000f8e00ff */
[----:B------:R-:W0:Y:S03]  /*1d72d0*/  LDCU.64 UR12, c[0x0][0x398] ;  /* 0x00007300ff0c77ac */ /* 0x000e260008000a00 */
[----:B------:R-:W-:Y:S02]  /*1d72e0*/  @P0 LOP3.LUT R27, R27, 0x400, RZ, 0xfc, !PT ;  /* 0x000004001b1b0812 */ /* 0x000fe400078efcff */
[----:B------:R-:W-:Y:S01]  /*1d72f0*/  ISETP.GE.AND P0, PT, R13, UR7, PT ;  /* 0x000000070d007c0c */ /* 0x000fe2000bf06270 */
[----:B------:R-:W-:Y:S01]  /*1d7300*/  VIADD R13, R3, 0x148 ;  /* 0x00000148030d7836 */ /* 0x000fe20000000000 */
[----:B------:R-:W-:-:S11]  /*1d7310*/  LOP3.LUT R27, R27, 0xfffffdff, RZ, 0xc0, !PT ;  /* 0xfffffdff1b1b7812 */ /* 0x000fd600078ec0ff */
        /* <DEDUP_REMOVED lines=37> */
[----:B------:R0:W-:Y:S01]  /*1d7570*/  STL [R1+0x274], R0 ;  /* 0x0002740001007387 */ /* 0x0001e20000100800 */
[----:B------:R-:W-:Y:S01]  /*1d7580*/  VIADD R13, R3, 0x143 ;  /* 0x00000143030d7836 */ /* 0x000fe20000000000 */
[----:B------:R-:W-:Y:S01]  /*1d7590*/  LOP3.LUT R27, R27, 0xffffffef, RZ, 0xc0, !PT ;  /* 0xffffffef1b1b7812 */ /* 0x000fe200078ec0ff */
[----:B0-----:R-:W-:Y:S01]  /*1d75a0*/  IMAD.U32 R0, RZ, RZ, UR12 ;  /* 0x0000000cff007e24 */ /* 0x001fe2000f8e00ff */
[----:B------:R-:W-:Y:S01]  /*1d75b0*/  UMOV UR7, UR13 ;  /* 0x0000000d00077c82 */ /* 0x000fe20008000000 */
[----:B------:R-:W0:Y:S07]  /*1d75c0*/  LDCU.64 UR12, c[0x0][0x398] ;  /* 0x00007300ff0c77ac */ /* 0x000e2e0008000a00 */
[----:B------:R-:W-:-:S02]  /*1d75d0*/  @P0 LOP3.LUT R27, R27, 0x10, RZ, 0xfc, !PT ;  /* 0x000000101b1b0812 */ /* 0x000fc400078efcff */
        /* <DEDUP_REMOVED lines=11> */
[----:B------:R-:W-:Y:S01]  /*1d7690*/  UMOV UR8, UR9 ;  /* 0x0000000900087c82 */ /* 0x000fe20008000000 */
[----:B------:R0:W-:Y:S06]  /*1d76a0*/  STL [R1+0x26c], R0 ;  /* 0x00026c0001007387 */ /* 0x0001ec0000100800 */
[----:B------:R-:W-:-:S02]  /*1d76b0*/  @P0 LOP3.LUT R27, R27, 0x4, RZ, 0xfc, !PT ;  /* 0x000000041b1b0812 */ /* 0x000fc400078efcff */
[----:B------:R-:W-:Y:S01]  /*1d76c0*/  ISETP.GE.AND P0, PT, R13, UR8, PT ;  /* 0x000000080d007c0c */ /* 0x000fe2000bf06270 */
[----:B------:R-:W-:Y:S01]  /*1d76d0*/  VIADD R13, R3, 0x140 ;  /* 0x00000140030d7836 */ /* 0x000fe20000000000 */
[----:B------:R-:W-:Y:S01]  /*1d76e0*/  LOP3.LUT R26, R26, 0x7fffffff, RZ, 0xc0, !PT ;  /* 0x7fffffff1a1a7812 */ /* 0x000fe200078ec0ff */
[----:B0-----:R-:W-:Y:S01]  /*1d76f0*/  IMAD.U32 R0, RZ, RZ, UR12 ;  /* 0x0000000cff007e24 */ /* 0x001fe2000f8e00ff */
[----:B------:R-:W-:Y:S01]  /*1d7700*/  UMOV UR6, UR13 ;  /* 0x0000000d00067c82 */ /* 0x000fe20008000000 */
[----:B------:R-:W0:Y:S01]  /*1d7710*/  LDCU.64 UR12, c[0x0][0x398] ;  /* 0x00007300ff0c77ac */ /* 0x000e220008000a00 */
[----:B------:R-:W-:Y:S01]  /*1d7720*/  LOP3.LUT R27, R27, 0xfffffffd, RZ, 0xc0, !PT ;  /* 0xfffffffd1b1b7812 */ /* 0x000fe200078ec0ff */
[----:B------:R-:W1:Y:S06]  /*1d7730*/  LDCU.64 UR8, c[0x0][0x398] ;  /* 0x00007300ff0877ac */ /* 0x000e6c0008000a00 */
[----:B------:R-:W-:-:S02]  /*1d7740*/  @P0 LOP3.LUT R27, R27, 0x2, RZ, 0xfc, !PT ;  /* 0x000000021b1b0812 */ /* 0x000fc400078efcff */
        /* <DEDUP_REMOVED lines=10> */
[----:B------:R0:W-:Y:S11]  /*1d77f0*/  STL [R1+0x260], R0 ;  /* 0x0002600001007387 */ /* 0x0001f60000100800 */
        /* <DEDUP_REMOVED lines=10> */
[----:B------:R-:W-:Y:S01]  /*1d78a0*/  VIADD R13, R3, 0x13c ;  /* 0x0000013c030d7836 */ /* 0x000fe20000000000 */
[----:B------:R-:W-:Y:S01]  /*1d78b0*/  LOP3.LUT R26, R26, 0xdfffffff, RZ, 0xc0, !PT ;  /* 0xdfffffff1a1a7812 */ /* 0x000fe200078ec0ff */
[----:B0-----:R-:W-:Y:S01]  /*1d78c0*/  IMAD.U32 R0, RZ, RZ, UR12 ;  /* 0x0000000cff007e24 */ /* 0x001fe2000f8e00ff */
[----:B------:R-:W-:Y:S01]  /*1d78d0*/  UMOV UR5, UR13 ;  /* 0x0000000d00057c82 */ /* 0x000fe20008000000 */
[----:B------:R-:W0:Y:S01]  /*1d78e0*/  LDCU.64 UR12, c[0x0][0x398] ;  /* 0x00007300ff0c77ac */ /* 0x000e220008000a00 */
[----:B-1----:R-:W-:Y:S01]  /*1d78f0*/  IMAD.U32 R21, RZ, RZ, UR8 ;  /* 0x00000008ff157e24 */ /* 0x002fe2000f8e00ff */
[----:B------:R-:W-:-:S06]  /*1d7900*/  UMOV UR8, UR9 ;  /* 0x0000000900087c82 */ /* 0x000fcc0008000000 */
[----:B------:R-:W-:Y:S02]  /*1d7910*/  @P0 LOP3.LUT R26, R26, 0x20000000, RZ, 0xfc, !PT ;  /* 0x200000001a1a0812 */ /* 0x000fe400078efcff */
[----:B------:R-:W-:Y:S01]  /*1d7920*/  ISETP.GE.AND P0, PT, R13, UR8, PT ;  /* 0x000000080d007c0c */ /* 0x000fe2000bf06270 */
[----:B------:R-:W1:Y:S01]  /*1d7930*/  LDCU.64 UR8, c[0x0][0x398] ;  /* 0x00007300ff0877ac */ /* 0x000e620008000a00 */
[----:B------:R0:W-:Y:S01]  /*1d7940*/  STL [R1+0x258], R0 ;  /* 0x0002580001007387 */ /* 0x0001e20000100800 */
[----:B------:R-:W-:Y:S01]  /*1d7950*/  VIADD R13, R3, 0x13b ;  /* 0x0000013b030d7836 */ /* 0x000fe20000000000 */
[----:B------:R-:W-:Y:S01]  /*1d7960*/  LOP3.LUT R26, R26, 0xefffffff, RZ, 0xc0, !PT ;  /* 0xefffffff1a1a7812 */ /* 0x000fe200078ec0ff */
[----:B0-----:R-:W-:Y:S01]  /*1d7970*/  IMAD.U32 R0, RZ, RZ, UR12 ;  /* 0x0000000cff007e24 */ /* 0x001fe2000f8e00ff */
[----:B------:R-:W-:Y:S01]  /*1d7980*/  UMOV UR6, UR13 ;  /* 0x0000000d00067c82 */ /* 0x000fe20008000000 */
[----:B------:R-:W0:Y:S06]  /*1d7990*/  LDCU.64 UR12, c[0x0][0x398] ;  /* 0x00007300ff0c77ac */ /* 0x000e2c0008000a00 */
[----:B------:R-:W-:-:S02]  /*1d79a0*/  @P0 LOP3.LUT R26, R26, 0x10000000, RZ, 0xfc, !PT ;  /* 0x100000001a1a0812 */ /* 0x000fc400078efcff */
[----:B------:R-:W-:Y:S01]  /*1d79b0*/  ISETP.GE.AND P0, PT, R13, UR4, PT ;  /* 0x000000040d007c0c */ /* 0x000fe2000bf06270 */
[----:B------:R1:W-:Y:S01]  /*1d79c0*/  STL [R1+0x254], R0 ;  /* 0x0002540001007387 */ /* 0x0003e20000100800 */
[----:B------:R-:W-:Y:S01]  /*1d79d0*/  VIADD R13, R3, 0x13a ;  /* 0x0000013a030d7836 */ /* 0x000fe20000000000 */
[----:B------:R-:W-:Y:S01]  /*1d79e0*/  LOP3.LUT R26, R26, 0xf7ffffff, RZ, 0xc0, !PT ;  /* 0xf7ffffff1a1a7812 */ /* 0x000fe200078ec0ff */
[----:B-1----:R-:W-:-:S09]  /*1d79f0*/  IMAD.U32 R0, RZ, RZ, UR8 ;  /* 0x00000008ff007e24 */ /* 0x002fd2000f8e00ff */
[----:B------:R-:W-:Y:S02]  /*1d7a00*/  @P0 LOP3.LUT R26, R26, 0x8000000, RZ, 0xfc, !PT ;  /* 0x080000001a1a0812 */ /* 0x000fe400078efcff */
[----:B------:R-:W-:Y:S01]  /*1d7a10*/  ISETP.GE.AND P0, PT, R13, UR7, PT ;  /* 0x000000070d007c0c */ /* 0x000fe2000bf06270 */
[----:B------:R1:W-:Y:S01]  /*1d7a20*/  STL [R1+0x250], R0 ;  /* 0x0002500001007387 */ /* 0x0003e20000100800 */
[----:B0-----:R-:W-:Y:S01]  /*1d7a30*/  UMOV UR4, UR13 ;  /* 0x0000000d00047c82 */ /* 0x001fe20008000000 */
[----:B-1----:R-:W-:Y:S01]  /*1d7a40*/  IMAD.U32 R0, RZ, RZ, UR12 ;  /* 0x0000000cff007e24 */ /* 0x002fe2000f8e00ff */
[----:B------:R-:W0:Y:S01]  /*1d7a50*/  LDCU.64 UR12, c[0x0][0x398] ;  /* 0x00007300ff0c77ac */ /* 0x000e220008000a00 */
[----:B------:R-:W-:Y:S01]  /*1d7a60*/  VIADD R13, R3, 0x139 ;  /* 0x00000139030d7836 */ /* 0x000fe20000000000 */
[----:B------:R-:W-:-:S07]  /*1d7a70*/  LOP3.LUT R26, R26, 0xfbffffff, RZ, 0xc0, !PT ;  /* 0xfbffffff1a1a7812 */ /* 0x000fce00078ec0ff */
        /* <DEDUP_REMOVED lines=11> */
[----:B------:R-:W-:Y:S01]  /*1d7b30*/  UMOV UR8, UR9 ;  /* 0x0000000900087c82 */ /* 0x000fe20008000000 */
[----:B------:R-:W-:-:S03]  /*1d7b40*/  LOP3.LUT R26, R26, 0xfeffffff, RZ, 0xc0, !PT ;  /* 0xfeffffff1a1a7812 */ /* 0x000fc600078ec0ff */
[----:B------:R-:W-:Y:S01]  /*1d7b50*/  ISETP.GE.AND P1, PT, R13, UR8, PT ;  /* 0x000000080d007c0c */ /* 0x000fe2000bf26270 */
[----:B------:R-:W-:Y:S01]  /*1d7b60*/  VIADD R13, R3, 0x136 ;  /* 0x00000136030d7836 */ /* 0x000fe20000000000 */
[----:B------:R-:W1:Y:S05]  /*1d7b70*/  LDCU.64 UR8, c[0x0][0x398] ;  /* 0x00007300ff0877ac */ /* 0x000e6a0008000a00 */
[----:B------:R-:W-:Y:S01]  /*1d7b80*/  @P0 LOP3.LUT R26, R26, 0x1000000, RZ, 0xfc, !PT ;  /* 0x010000001a1a0812 */ /* 0x000fe200078efcff */
[----:B0-----:R-:W-:Y:S01]  /*1d7b90*/  IMAD.U32 R15, RZ, RZ, UR12 ;  /* 0x0000000cff0f7e24 */ /* 0x001fe2000f8e00ff */
[----:B------:R-:W-:Y:S01]  /*1d7ba0*/  UMOV UR5, UR13 ;  /* 0x0000000d00057c82 */ /* 0x000fe20008000000 */
[----:B------:R-:W0:Y:S01]  /*1d7bb0*/  LDCU.64 UR12, c[0x0][0x398] ;  /* 0x00007300ff0c77ac */ /* 0x000e220008000a00 */
[----:B------:R-:W-:-:S02]  /*1d7bc0*/  ISETP.GE.AND P0, PT, R13, UR4, PT ;  /* 0x000000040d007c0c */ /* 0x000fc4000bf06270 */
[----:B------:R-:W-:Y:S01]  /*1d7bd0*/  LOP3.LUT R26, R26, 0xff7fffff, RZ, 0xc0, !PT ;  /* 0xff7fffff1a1a7812 */ /* 0x000fe200078ec0ff */
[----:B------:R-:W-:-:S03]  /*1d7be0*/  VIADD R13, R3, 0x135 ;  /* 0x00000135030d7836 */ /* 0x000fc60000000000 */
[----:B------:R-:W-:Y:S02]  /*1d7bf0*/  @P1 LOP3.LUT R26, R26, 0x800000, RZ, 0xfc, !PT ;  /* 0x008000001a1a1812 */ /* 0x000fe400078efcff */
[----:B------:R-:W-:Y:S02]  /*1d7c00*/  ISETP.GE.AND P1, PT, R13, UR7, PT ;  /* 0x000000070d007c0c */ /* 0x000fe4000bf26270 */
[----:B------:R-:W-:Y:S01]  /*1d7c10*/  LOP3.LUT R26, R26, 0xffbfffff, RZ, 0xc0, !PT ;  /* 0xffbfffff1a1a7812 */ /* 0x000fe200078ec0ff */
[----:B------:R-:W-:Y:S01]  /*1d7c20*/  VIADD R13, R3, 0x134 ;  /* 0x00000134030d7836 */ /* 0x000fe20000000000 */
[----:B------:R0:W-:Y:S02]  /*1d7c30*/  STL [R1+0x248], R0 ;  /* 0x0002480001007387 */ /* 0x0001e40000100800 */
[----:B------:R-:W-:Y:S02]  /*1d7c40*/  @P0 LOP3.LUT R26, R26, 0x400000, RZ, 0xfc, !PT ;  /* 0x004000001a1a0812 */ /* 0x000fe400078efcff */
[----:B------:R-:W-:-:S02]  /*1d7c50*/  ISETP.GE.AND P0, PT, R13, UR5, PT ;  /* 0x000000050d007c0c */ /* 0x000fc4000bf06270 */
[----:B------:R-:W-:Y:S01]  /*1d7c60*/  LOP3.LUT R26, R26, 0xffdfffff, RZ, 0xc0, !PT ;  /* 0xffdfffff1a1a7812 */ /* 0x000fe200078ec0ff */
[----:B0-----:R-:W-:Y:S01]  /*1d7c70*/  IMAD.U32 R0, RZ, RZ, UR12 ;  /* 0x0000000cff007e24 */ /* 0x001fe2000f8e00ff */
[----:B-1----:R-:W-:Y:S01]  /*1d7c80*/  UMOV UR4, UR9 ;  /* 0x0000000900047c82 */ /* 0x002fe20008000000 */
[----:B------:R-:W-:-:S03]  /*1d7c90*/  VIADD R13, R3, 0x133 ;  /* 0x00000133030d7836 */ /* 0x000fc60000000000 */
[----:B------:R0:W-:Y:S01]  /*1d7ca0*/  STL [R1+0x240], R0 ;  /* 0x0002400001007387 */ /* 0x0001e20000100800 */
[----:B------:R-:W-:Y:S01]  /*1d7cb0*/  UMOV UR6, UR13 ;  /* 0x0000000d00067c82 */ /* 0x000fe20008000000 */
[----:B------:R-:W-:Y:S02]  /*1d7cc0*/  @P1 LOP3.LUT R26, R26, 0x200000, RZ, 0xfc, !PT ;  /* 0x002000001a1a1812 */ /* 0x000fe400078efcff */
[----:B------:R-:W-:Y:S02]  /*1d7cd0*/  ISETP.GE.AND P1, PT, R13, UR6, PT ;  /* 0x000000060d007c0c */ /* 0x000fe4000bf26270 */
[----:B------:R-:W-:Y:S01]  /*1d7ce0*/  LOP3.LUT R25, R25, 0x7fffffff, RZ, 0xc0, !PT ;  /* 0x7fffffff19197812 */ /* 0x000fe200078ec0ff */
[----:B------:R-:W1:Y:S01]  /*1d7cf0*/  LDCU.64 UR6, c[0x0][0x398] ;  /* 0x00007300ff0677ac */ /* 0x000e620008000a00 */
[----:B0-----:R-:W-:Y:S01]  /*1d7d00*/  IMAD.U32 R0, RZ, RZ, UR8 ;  /* 0x00000008ff007e24 */ /* 0x001fe2000f8e00ff */
[----:B------:R-:W0:Y:S01]  /*1d7d10*/  LDCU.64 UR8, c[0x0][0x398] ;  /* 0x00007300ff0877ac */ /* 0x000e220008000a00 */
[----:B------:R-:W-:Y:S01]  /*1d7d20*/  LOP3.LUT R26, R26, 0xffefffff, RZ, 0xc0, !PT ;  /* 0xffefffff1a1a7812 */ /* 0x000fe200078ec0ff */
[----:B------:R-:W-:Y:S01]  /*1d7d30*/  VIADD R13, R3, 0x132 ;  /* 0x00000132030d7836 */ /* 0x000fe20000000000 */
[----:B------:R-:W-:-:S02]  /*1d7d40*/  LOP3.LUT R24, R24, 0x7fffffff, RZ, 0xc0, !PT ;  /* 0x7fffffff18187812 */ /* 0x000fc400078ec0ff */
[----:B----4-:R-:W-:Y:S02]  /*1d7d50*/  LOP3.LUT R23, R23, 0x7fffffff, RZ, 0xc0, !PT ;  /* 0x7fffffff17177812 */ /* 0x010fe400078ec0ff */
[----:B------:R-:W-:Y:S01]  /*1d7d60*/  @P0 LOP3.LUT R26, R26, 0x100000, RZ, 0xfc, !PT ;  /* 0x001000001a1a0812 */ /* 0x000fe200078efcff */
[----:B------:R-:W3:Y:S01]  /*1d7d70*/  LDCU.64 UR12, c[0x0][0x398] ;  /* 0x00007300ff0c77ac */ /* 0x000ee20008000a00 */
[----:B------:R-:W-:Y:S02]  /*1d7d80*/  ISETP.GE.AND P0, PT, R13, UR4, PT ;  /* 0x000000040d007c0c */ /* 0x000fe4000bf06270 */
[----:B------:R-:W-:Y:S01]  /*1d7d90*/  LOP3.LUT R26, R26, 0xfff7ffff, RZ, 0xc0, !PT ;  /* 0xfff7ffff1a1a7812 */ /* 0x000fe200078ec0ff */
[----:B------:R-:W-:-:S03]  /*1d7da0*/  VIADD R13, R3, 0x131 ;  /* 0x00000131030d7836 */ /* 0x000fc60000000000 */
[----:B------:R-:W-:Y:S01]  /*1d7db0*/  @P1 LOP3.LUT R26, R26, 0x80000, RZ, 0xfc, !PT ;  /* 0x000800001a1a1812 */ /* 0x000fe200078efcff */
[----:B0-----:R-:W-:-:S03]  /*1d7dc0*/  UMOV UR5, UR9 ;  /* 0x0000000900057c82 */ /* 0x001fc60008000000 */
[----:B------:R-:W-:Y:S02]  /*1d7dd0*/  LOP3.LUT R26, R26, 0xfffbffff, RZ, 0xc0, !PT ;  /* 0xfffbffff1a1a7812 */ /* 0x000fe400078ec0ff */
[----:B------:R-:W-:Y:S01]  /*1d7de0*/  ISETP.GE.AND P1, PT, R13, UR5, PT ;  /* 0x000000050d007c0c */ /* 0x000fe2000bf26270 */
[----:B------:R-:W-:Y:S01]  /*1d7df0*/  VIADD R13, R3, 0x130 ;  /* 0x00000130030d7836 */ /* 0x000fe20000000000 */
[----:B-1----:R-:W-:Y:S01]  /*1d7e00*/  UMOV UR4, UR7 ;  /* 0x0000000700047c82 */ /* 0x002fe20008000000 */
[----:B------:R-:W-:-:S03]  /*1d7e10*/  @P0 LOP3.LUT R26, R26, 0x40000, RZ, 0xfc, !PT ;  /* 0x000400001a1a0812 */ /* 0x000fc600078efcff */
[----:B------:R-:W-:Y:S01]  /*1d7e20*/  ISETP.GE.AND P0, PT, R13, UR4, PT ;  /* 0x000000040d007c0c */ /* 0x000fe2000bf06270 */
[----:B------:R-:W0:Y:S01]  /*1d7e30*/  LDCU.64 UR4, c[0x0][0x398] ;  /* 0x00007300ff0477ac */ /* 0x000e220008000a00 */
[----:B------:R1:W-:Y:S01]  /*1d7e40*/  STL [R1+0x23c], R0 ;  /* 0x00023c0001007387 */ /* 0x0003e20000100800 */
[----:B------:R-:W-:Y:S01]  /*1d7e50*/  LOP3.LUT R26, R26, 0xfffdffff, RZ, 0xc0, !PT ;  /* 0xfffdffff1a1a7812 */ /* 0x000fe200078ec0ff */
[----:B-1----:R-:W-:-:S03]  /*1d7e60*/  IMAD.U32 R0, RZ, RZ, UR8 ;  /* 0x00000008ff007e24 */ /* 0x002fc6000f8e00ff */
[----:B------:R-:W-:Y:S01]  /*1d7e70*/  @P1 LOP3.LUT R26, R26, 0x20000, RZ, 0xfc, !PT ;  /* 0x000200001a1a1812 */ /* 0x000fe200078efcff */
[----:B------:R-:W-:Y:S01]  /*1d7e80*/  VIADD R13, R3, 0x12f ;  /* 0x0000012f030d7836 */ /* 0x000fe20000000000 */
[----:B------:R-:W1:Y:S01]  /*1d7e90*/  LDCU.64 UR8, c[0x0][0x398] ;  /* 0x00007300ff0877ac */ /* 0x000e620008000a00 */
[----:B------:R4:W-:Y:S01]  /*1d7ea0*/  STL [R1+0x238], R0 ;  /* 0x0002380001007387 */ /* 0x0009e20000100800 */
[----:B------:R-:W-:Y:S01]  /*1d7eb0*/  LOP3.LUT R26, R26, 0xfffeffff, RZ, 0xc0, !PT ;  /* 0xfffeffff1a1a7812 */ /* 0x000fe200078ec0ff */
[----:B----4-:R-:W-:-:S03]  /*1d7ec0*/  IMAD.U32 R0, RZ, RZ, UR6 ;  /* 0x00000006ff007e24 */ /* 0x010fc6000f8e00ff */
[----:B------:R-:W-:Y:S01]  /*1d7ed0*/  @P0 LOP3.LUT R26, R26, 0x10000, RZ, 0xfc, !PT ;  /* 0x000100001a1a0812 */ /* 0x000fe200078efcff */
[----:B------:R-:W4:Y:S01]  /*1d7ee0*/  LDCU.64 UR6, c[0x0][0x398] ;  /* 0x00007300ff0677ac */ /* 0x000f220008000a00 */
[----:B------:R0:W-:Y:S02]  /*1d7ef0*/  STL [R1+0x234], R0 ;  /* 0x0002340001007387 */ /* 0x0001e40000100800 */
[----:B0-----:R-:W-:Y:S01]  /*1d7f00*/  IMAD.U32 R0, RZ, RZ, UR4 ;  /* 0x00000004ff007e24 */ /* 0x001fe2000f8e00ff */
[----:B------:R-:W-:Y:S02]  /*1d7f10*/  UMOV UR4, UR5 ;  /* 0x0000000500047c82 */ /* 0x000fe40008000000 */
[----:B------:R-:W-:Y:S02]  /*1d7f20*/  ISETP.GE.AND P0, PT, R13, UR4, PT ;  /* 0x000000040d007c0c */ /* 0x000fe4000bf06270 */
[----:B------:R-:W0:Y:S01]  /*1d7f30*/  LDCU.64 UR4, c[0x0][0x398] ;  /* 0x00007300ff0477ac */ /* 0x000e220008000a00 */
[----:B------:R0:W-:Y:S01]  /*1d7f40*/  STL [R1+0x230], R0 ;  /* 0x0002300001007387 */ /* 0x0001e20000100800 */
[----:B------:R-:W-:Y:S01]  /*1d7f50*/  VIADD R13, R3, 0x12e ;  /* 0x0000012e030d7836 */ /* 0x000fe20000000000 */
[----:B------:R-:W-:-:S08]  /*1d7f60*/  LOP3.LUT R26, R26, 0xffff7fff, RZ, 0xc0, !PT ;  /* 0xffff7fff1a1a7812 */ /* 0x000fd000078ec0ff */
[----:B------:R-:W-:Y:S01]  /*1d7f70*/  @P0 LOP3.LUT R26, R26, 0x8000, RZ, 0xfc, !PT ;  /* 0x000080001a1a0812 */ /* 0x000fe200078efcff */
        /* <DEDUP_REMOVED lines=12> */
[----:B------:R-:W-:Y:S01]  /*1d8040*/  VIADD R13, R3, 0x12c ;  /* 0x0000012c030d7836 */ /* 0x000fe20000000000 */
[----:B------:R-:W-:-:S09]  /*1d8050*/  LOP3.LUT R26, R26, 0xffffdfff, RZ, 0xc0, !PT ;  /* 0xffffdfff1a1a7812 */ /* 0x000fd200078ec0ff */
        /* <DEDUP_REMOVED lines=108> */
[----:B------:R-:W-:Y:S04]  /*1d8720*/  STL [R1+0x745c], R26 ;  /* 0x00745c1a01007387 */ /* 0x000fe80000100800 */
[----:B------:R0:W-:Y:S01]  /*1d8730*/  STL [R1+0x1f0], R0 ;  /* 0x0001f00001007387 */ /* 0x0001e20000100800 */
[----:B------:R-:W-:-:S05]  /*1d8740*/  VIADD R13, R3, 0x11e ;  /* 0x0000011e030d7836 */ /* 0x000fca0000000000 */
        /* <DEDUP_REMOVED lines=218> */
[----:B------:R-:W-:Y:S01]  /*1d94f0*/  VIADD R13, R3, 0x102 ;  /* 0x00000102030d7836 */ /* 0x000fe20000000000 */
[----:B------:R-:W-:-:S04]  /*1d9500*/  LOP3.LUT R25, R25, 0xfffffff7, RZ, 0xc0, !PT ;  /* 0xfffffff719197812 */ /* 0x000fc800078ec0ff */
        /* <DEDUP_REMOVED lines=121> */
[----:B------:R-:W-:Y:S04]  /*1d9ca0*/  STL.64 [R1+0x7468], R26 ;  /* 0x0074681a01007387 */ /* 0x000fe80000100a00 */
        /* <DEDUP_REMOVED lines=149> */
[----:B------:R-:W-:Y:S01]  /*1da600*/  LOP3.LUT R24, R24, 0xfffffffe, RZ, 0xc0, !PT ;  /* 0xfffffffe18187812 */ /* 0x000fe200078ec0ff */
[----:B------:R-:W-:Y:S01]  /*1da610*/  STL [R1+0xf4], R25 ;  /* 0x0000f41901007387 */ /* 0x000fe20000100800 */
[----:B------:R-:W-:-:S08]  /*1da620*/  VIADD R13, R3, 0xdf ;  /* 0x000000df030d7836 */ /* 0x000fd00000000000 */
[----:B------:R-:W-:-:S05]  /*1da630*/  @P0 LOP3.LUT R24, R24, 0x1, RZ, 0xfc, !PT ;  /* 0x0000000118180812 */ /* 0x000fca00078efcff */
[----:B------:R0:W-:Y:S02]  /*1da640*/  STL [R1+0x7438], R24 ;  /* 0x0074381801007387 */ /* 0x0001e40000100800 */
[----:B0-----:R-:W-:Y:S01]  /*1da650*/  IMAD.U32 R24, RZ, RZ, UR4 ;  /* 0x00000004ff187e24 */ /* 0x001fe2000f8e00ff */
[----:B------:R-:W-:Y:S02]  /*1da660*/  UMOV UR4, UR5 ;  /* 0x0000000500047c82 */ /* 0x000fe40008000000 */
[----:B------:R-:W-:Y:S02]  /*1da670*/  ISETP.GE.AND P0, PT, R13, UR4, PT ;  /* 0x000000040d007c0c */ /* 0x000fe4000bf06270 */
[----:B------:R-:W0:Y:S01]  /*1da680*/  LDCU.64 UR4, c[0x0][0x398] ;  /* 0x00007300ff0477ac */ /* 0x000e220008000a00 */
[----:B------:R0:W-:Y:S01]  /*1da690*/  STL [R1+0xf0], R24 ;  /* 0x0000f01801007387 */ /* 0x0001e20000100800 */
[----:B------:R-:W-:-:S09]  /*1da6a0*/  VIADD R13, R3, 0xde ;  /* 0x000000de030d7836 */ /* 0x000fd20000000000 */
        /* <DEDUP_REMOVED lines=18> */
[----:B------:R-:W-:Y:S01]  /*1da7d0*/  ISETP.GE.AND P0, PT, R13, UR4, PT ;  /* 0x000000040d007c0c */ /* 0x000fe2000bf06270 */
[----:B------:R-:W-:Y:S01]  /*1da7e0*/  VIADD R13, R3, 0xdb ;  /* 0x000000db030d7836 */ /* 0x000fe20000000000 */
[----:B------:R-:W-:Y:S01]  /*1da7f0*/  LOP3.LUT R23, R23, 0xefffffff, RZ, 0xc0, !PT ;  /* 0xefffffff17177812 */ /* 0x000fe200078ec0ff */
[----:B----4-:R-:W-:-:S10]  /*1da800*/  UMOV UR4, UR7 ;  /* 0x0000000700047c82 */ /* 0x010fd40008000000 */
[----:B------:R-:W-:Y:S02]  /*1da810*/  @P0 LOP3.LUT R23, R23, 0x10000000, RZ, 0xfc, !PT ;  /* 0x1000000017170812 */ /* 0x000fe400078efcff */
[----:B------:R-:W-:Y:S01]  /*1da820*/  ISETP.GE.AND P0, PT, R13, UR4, PT ;  /* 0x000000040d007c0c */ /* 0x000fe2000bf06270 */
[----:B------:R-:W0:Y:S01]  /*1da830*/  LDCU.64 UR4, c[0x0][0x398] ;  /* 0x00007300ff0477ac */ /* 0x000e220008000a00 */
[----:B------:R0:W-:Y:S01]  /*1da840*/  STL [R1+0xe8], R24 ;  /* 0x0000e81801007387 */ /* 0x0001e20000100800 */
[----:B------:R-:W-:Y:S01]  /*1da850*/  VIADD R13, R3, 0xda ;  /* 0x000000da030d7836 */ /* 0x000fe20000000000 */
[----:B------:R-:W-:-:S09]  /*1da860*/  LOP3.LUT R23, R23, 0xf7ffffff, RZ, 0xc0, !PT ;  /* 0xf7ffffff17177812 */ /* 0x000fd200078ec0ff */
        /* <DEDUP_REMOVED lines=22> */
[----:B------:R-:W-:Y:S01]  /*1da9d0*/  UMOV UR15, UR6 ;  /* 0x00000006000f7c82 */ /* 0x000fe20008000000 */
[----:B------:R-:W4:Y:S01]  /*1da9e0*/  LDCU.64 UR6, c[0x0][0x398] ;  /* 0x00007300ff0677ac */ /* 0x000f220008000a00 */
[----:B------:R-:W-:Y:S01]  /*1da9f0*/  VIADD R13, R3, 0xd7 ;  /* 0x000000d7030d7836 */ /* 0x000fe20000000000 */
[----:B------:R-:W-:Y:S01]  /*1daa00*/  LOP3.LUT R23, R23, 0xfeffffff, RZ, 0xc0, !PT ;  /* 0xfeffffff17177812 */ /* 0x000fe200078ec0ff */
[----:B------:R0:W-:Y:S06]  /*1daa10*/  STL [R1+0xd8], R24 ;  /* 0x0000d81801007387 */ /* 0x0001ec0000100800 */
[----:B------:R-:W-:Y:S01]  /*1daa20*/  @P0 LOP3.LUT R23, R23, 0x1000000, RZ, 0xfc, !PT ;  /* 0x0100000017170812 */ /* 0x000fe200078efcff */
[----:B0-----:R-:W-:Y:S01]  /*1daa30*/  IMAD.U32 R24, RZ, RZ, UR4 ;  /* 0x00000004ff187e24 */ /* 0x001fe2000f8e00ff */
[----:B------:R-:W-:-:S02]  /*1daa40*/  UMOV UR4, UR5 ;  /* 0x0000000500047c82 */ /* 0x000fc40008000000 */
[----:B------:R-:W-:Y:S01]  /*1daa50*/  ISETP.GE.AND P0, PT, R13, UR4, PT ;  /* 0x000000040d007c0c */ /* 0x000fe2000bf06270 */
[----:B------:R-:W-:Y:S01]  /*1daa60*/  VIADD R13, R3, 0xd6 ;  /* 0x000000d6030d7836 */ /* 0x000fe20000000000 */
[----:B------:R-:W-:Y:S01]  /*1daa70*/  LOP3.LUT R23, R23, 0xff7fffff, RZ, 0xc0, !PT ;  /* 0xff7fffff17177812 */ /* 0x000fe200078ec0ff */
[----:B----4-:R-:W-:-:S10]  /*1daa80*/  UMOV UR4, UR7 ;  /* 0x0000000700047c82 */ /* 0x010fd40008000000 */
[----:B------:R-:W-:Y:S02]  /*1daa90*/  @P0 LOP3.LUT R23, R23, 0x800000, RZ, 0xfc, !PT ;  /* 0x0080000017170812 */ /* 0x000fe400078efcff */
[----:B------:R-:W-:Y:S01]  /*1daaa0*/  ISETP.GE.AND P0, PT, R13, UR4, PT ;  /* 0x000000040d007c0c */ /* 0x000fe2000bf06270 */
[----:B------:R-:W0:Y:S01]  /*1daab0*/  LDCU.64 UR4, c[0x0][0x398] ;  /* 0x00007300ff0477ac */ /* 0x000e220008000a00 */
[----:B------:R-:W-:Y:S02]  /*1daac0*/  IMAD.MOV.U32 R26, RZ, RZ, R14 ;  /* 0x000000ffff1a7224 */ /* 0x000fe400078e000e */
[----:B------:R-:W-:Y:S01]  /*1daad0*/  VIADD R13, R3, 0xd5 ;  /* 0x000000d5030d7836 */ /* 0x000fe20000000000 */
[----:B------:R-:W-:-:S08]  /*1daae0*/  LOP3.LUT R23, R23, 0xffbfffff, RZ, 0xc0, !PT ;  /* 0xffbfffff17177812 */ /* 0x000fd000078ec0ff */
[----:B------:R-:W-:Y:S01]  /*1daaf0*/  @P0 LOP3.LUT R23, R23, 0x400000, RZ, 0xfc, !PT ;  /* 0x0040000017170812 */ /* 0x000fe200078efcff */
[----:B0-----:R-:W-:Y:S01]  /*1dab00*/  IMAD.U32 R14, RZ, RZ, UR4 ;  /* 0x00000004ff0e7e24 */ /* 0x001fe2000f8e00ff */
[----:B------:R-:W-:Y:S02]  /*1dab10*/  UMOV UR4, UR5 ;  /* 0x0000000500047c82 */ /* 0x000fe40008000000 */
[----:B------:R-:W-:Y:S02]  /*1dab20*/  ISETP.GE.AND P0, PT, R13, UR4, PT ;  /* 0x000000040d007c0c */ /* 0x000fe4000bf06270 */
[----:B------:R-:W0:Y:S01]  /*1dab30*/  LDCU.64 UR4, c[0x0][0x398] ;  /* 0x00007300ff0477ac */ /* 0x000e220008000a00 */
[----:B------:R-:W-:Y:S02]  /*1dab40*/  IMAD.MOV.U32 R27, RZ, RZ, R9 ;  /* 0x000000ffff1b7224 */ /* 0x000fe400078e0009 */
[----:B------:R-:W-:Y:S01]  /*1dab50*/  VIADD R13, R3, 0xd4 ;  /* 0x000000d4030d7836 */ /* 0x000fe20000000000 */
[----:B------:R-:W-:-:S07]  /*1dab60*/  LOP3.LUT R23, R23, 0xffdfffff, RZ, 0xc0, !PT ;  /* 0xffdfffff17177812 */ /* 0x000fce00078ec0ff */
        /* <DEDUP_REMOVED lines=112> */
[----:B------:R-:W-:Y:S01]  /*1db270*/  LOP3.LUT R23, R23, 0xffffff7f, RZ, 0xc0, !PT ;  /* 0xffffff7f17177812 */ /* 0x000fe200078ec0ff */
[----:B----4-:R-:W-:-:S02]  /*1db280*/  IMAD.MOV.U32 R0, RZ, RZ, R26 ;  /* 0x000000ffff007224 */ /* 0x010fc400078e001a */
[----:B------:R-:W-:Y:S02]  /*1db290*/  IMAD.MOV.U32 R26, RZ, RZ, R27 ;  /* 0x000000ffff1a7224 */ /* 0x000fe400078e001b */
[----:B------:R-:W-:-:S03]  /*1db2a0*/  IMAD.MOV.U32 R27, RZ, RZ, R5 ;  /* 0x000000ffff1b7224 */ /* 0x000fc600078e0005 */
        /* <DEDUP_REMOVED lines=9> */
[----:B------:R-:W-:-:S05]  /*1db340*/  IMAD.MOV.U32 R24, RZ, RZ, R6 ;  /* 0x000000ffff187224 */ /* 0x000fca00078e0006 */
        /* <DEDUP_REMOVED lines=8> */
[----:B----4-:R-:W-:-:S07]  /*1db3d0*/  IMAD.MOV.U32 R6, RZ, RZ, R2 ;  /* 0x000000ffff067224 */ /* 0x010fce00078e0002 */
        /* <DEDUP_REMOVED lines=33> */
[----:B------:R4:W-:Y:S02]  /*1db5f0*/  STL [R1+0x7418], R19 ;  /* 0x0074181301007387 */ /* 0x0009e40000100800 */
[----:B----4-:R-:W-:Y:S02]  /*1db600*/  IMAD.MOV.U32 R19, RZ, RZ, R18 ;  /* 0x000000ffff137224 */ /* 0x010fe400078e0012 */
[----:B0-----:R-:W-:-:S05]  /*1db610*/  IMAD.U32 R18, RZ, RZ, UR4 ;  /* 0x00000004ff127e24 */ /* 0x001fca000f8e00ff */
[----:B------:R0:W-:Y:S02]  /*1db620*/  STL [R1+0x741c], R18 ;  /* 0x00741c1201007387 */ /* 0x0001e40000100800 */
[----:B0-----:R-:W-:Y:S02]  /*1db630*/  IMAD.MOV.U32 R18, RZ, RZ, R22 ;  /* 0x000000ffff127224 */ /* 0x001fe400078e0016 */
[----:B------:R-:W4:Y:S01]  /*1db640*/  LDL.LU R22, [R1+0x7478] ;  /* 0x0074780001167983 */ /* 0x000f220000300800 */
[----:B------:R-:W-:Y:S01]  /*1db650*/  VIADD R13, R3, 0xc0 ;  /* 0x000000c0030d7836 */ /* 0x000fe20000000000 */
[----:B------:R-:W-:Y:S01]  /*1db660*/  LOP3.LUT R23, R23, 0xfffffffd, RZ, 0xc0, !PT ;  /* 0xfffffffd17177812 */ /* 0x000fe200078ec0ff */
[----:B------:R-:W-:-:S03]  /*1db670*/  UMOV UR4, UR5 ;  /* 0x0000000500047c82 */ /* 0x000fc60008000000 */
[----:B------:R-:W-:Y:S02]  /*1db680*/  @P0 LOP3.LUT R23, R23, 0x2, RZ, 0xfc, !PT ;  /* 0x0000000217170812 */ /* 0x000fe400078efcff */
[----:B------:R-:W-:Y:S01]  /*1db690*/  ISETP.GE.AND P0, PT, R13, UR4, PT ;  /* 0x000000040d007c0c */ /* 0x000fe2000bf06270 */
[----:B------:R-:W0:Y:S01]  /*1db6a0*/  LDCU.64 UR4, c[0x0][0x398] ;  /* 0x00007300ff0477ac */ /* 0x000e220008000a00 */
[----:B------:R-:W-:Y:S01]  /*1db6b0*/  LOP3.LUT R23, R23, 0xfffffffe, RZ, 0xc0, !PT ;  /* 0xfffffffe17177812 */ /* 0x000fe200078ec0ff */
[----:B------:R-:W-:-:S10]  /*1db6c0*/  VIADD R13, R3, 0xbf ;  /* 0x000000bf030d7836 */ /* 0x000fd40000000000 */
[----:B------:R-:W-:-:S05]  /*1db6d0*/  @P0 LOP3.LUT R23, R23, 0x1, RZ, 0xfc, !PT ;  /* 0x0000000117170812 */ /* 0x000fca00078efcff */
[----:B------:R0:W-:Y:S02]  /*1db6e0*/  STL [R1+0x7420], R23 ;  /* 0x0074201701007387 */ /* 0x0001e40000100800 */
[----:B0-----:R-:W-:Y:S02]  /*1db6f0*/  IMAD.MOV.U32 R23, RZ, RZ, R17 ;  /* 0x000000ffff177224 */ /* 0x001fe400078e0011 */
[----:B------:R-:W-:Y:S01]  /*1db700*/  IMAD.U32 R17, RZ, RZ, UR4 ;  /* 0x00000004ff117e24 */ /* 0x000fe2000f8e00ff */
[----:B------:R-:W-:Y:S02]  /*1db710*/  UMOV UR4, UR5 ;  /* 0x0000000500047c82 */ /* 0x000fe40008000000 */
[----:B------:R-:W-:Y:S02]  /*1db720*/  ISETP.GE.AND P0, PT, R13, UR4, PT ;  /* 0x000000040d007c0c */ /* 0x000fe4000bf06270 */
[----:B------:R-:W0:Y:S01]  /*1db730*/  LDCU.64 UR4, c[0x0][0x398] ;  /* 0x00007300ff0477ac */ /* 0x000e220008000a00 */
[----:B------:R1:W-:Y:S01]  /*1db740*/  STL [R1+0x7424], R17 ;  /* 0x0074241101007387 */ /* 0x0003e20000100800 */
[----:B------:R-:W-:-:S02]  /*1db750*/  VIADD R13, R3, 0xbe ;  /* 0x000000be030d7836 */ /* 0x000fc40000000000 */
[----:B-1----:R-:W-:Y:S02]  /*1db760*/  IMAD.MOV.U32 R17, RZ, RZ, R16 ;  /* 0x000000ffff117224 */ /* 0x002fe400078e0010 */
[----:B0-----:R-:W-:Y:S01]  /*1db770*/  IMAD.U32 R16, RZ, RZ, UR4 ;  /* 0x00000004ff107e24 */ /* 0x001fe2000f8e00ff */
[----:B------:R-:W-:Y:S01]  /*1db780*/  UMOV UR4, UR5 ;  /* 0x0000000500047c82 */ /* 0x000fe20008000000 */
[----:B------:R-:W-:Y:S01]  /*1db790*/  UMOV UR19, UR6 ;  /* 0x0000000600137c82 */ /* 0x000fe20008000000 */
[----:B------:R-:W0:Y:S02]  /*1db7a0*/  LDCU.64 UR6, c[0x0][0x398] ;  /* 0x00007300ff0677ac */ /* 0x000e240008000a00 */
[----:B------:R1:W-:Y:S02]  /*1db7b0*/  STL [R1+0x7428], R16 ;  /* 0x0074281001007387 */ /* 0x0003e40000100800 */
[----:B-1----:R-:W-:Y:S01]  /*1db7c0*/  IMAD.MOV.U32 R16, RZ, RZ, R15 ;  /* 0x000000ffff107224 */ /* 0x002fe200078e000f */
[----:B------:R-:W-:Y:S01]  /*1db7d0*/  UMOV UR68, UR20 ;  /* 0x0000001400447c82 */ /* 0x000fe20008000000 */
[----:B------:R-:W1:Y:S01]  /*1db7e0*/  LDCU.64 UR20, c[0x0][0x398] ;  /* 0x00007300ff1477ac */ /* 0x000e620008000a00 */
[----:B----4-:R-:W-:-:S04]  /*1db7f0*/  LOP3.LUT R22, R22, 0x7fffffff, RZ, 0xc0, !PT ;  /* 0x7fffffff16167812 */ /* 0x010fc800078ec0ff */
[----:B------:R-:W-:Y:S02]  /*1db800*/  @P0 LOP3.LUT R22, R22, 0x80000000, RZ, 0xfc, !PT ;  /* 0x8000000016160812 */ /* 0x000fe400078efcff */
[----:B------:R-:W-:Y:S01]  /*1db810*/  ISETP.GE.AND P0, PT, R13, UR4, PT ;  /* 0x000000040d007c0c */ /* 0x000fe2000bf06270 */
[----:B------:R-:W4:Y:S01]  /*1db820*/  LDCU.64 UR4, c[0x0][0x398] ;  /* 0x00007300ff0477ac */ /* 0x000f220008000a00 */
[----:B------:R-:W-:Y:S01]  /*1db830*/  VIADD R13, R3, 0xbd ;  /* 0x000000bd030d7836 */ /* 0x000fe20000000000 */
[----:B------:R-:W-:-:S10]  /*1db840*/  LOP3.LUT R22, R22, 0xbfffffff, RZ, 0xc0, !PT ;  /* 0xbfffffff16167812 */ /* 0x000fd400078ec0ff */
[----:B------:R-:W-:Y:S01]  /*1db850*/  @P0 LOP3.LUT R22, R22, 0x40000000, RZ, 0xfc, !PT ;  /* 0x4000000016160812 */ /* 0x000fe200078efcff */
[----:B----4-:R-:W-:Y:S01]  /*1db860*/  IMAD.U32 R15, RZ, RZ, UR4 ;  /* 0x00000004ff0f7e24 */ /* 0x010fe2000f8e00ff */
[----:B------:R-:W-:Y:S02]  /*1db870*/  UMOV UR4, UR5 ;  /* 0x0000000500047c82 */ /* 0x000fe40008000000 */
[----:B------:R-:W-:Y:S01]  /*1db880*/  ISETP.GE.AND P0, PT, R13, UR4, PT ;  /* 0x000000040d007c0c */ /* 0x000fe2000bf06270 */
[----:B------:R-:W-:Y:S01]  /*1db890*/  VIADD R13, R3, 0xbc ;  /* 0x000000bc030d7836 */ /* 0x000fe20000000000 */
[----:B------:R-:W-:Y:S01]  /*1db8a0*/  LOP3.LUT R22, R22, 0xdfffffff, RZ, 0xc0, !PT ;  /* 0xdfffffff16167812 */ /* 0x000fe200078ec0ff */
[----:B0-----:R-:W-:-:S10]  /*1db8b0*/  UMOV UR4, UR7 ;  /* 0x0000000700047c82 */ /* 0x001fd40008000000 */
[----:B------:R-:W-:Y:S02]  /*1db8c0*/  @P0 LOP3.LUT R22, R22, 0x20000000, RZ, 0xfc, !PT ;  /* 0x2000000016160812 */ /* 0x000fe400078efcff */
[----:B------:R-:W-:Y:S01]  /*1db8d0*/  ISETP.GE.AND P0, PT, R13, UR4, PT ;  /* 0x000000040d007c0c */ /* 0x000fe2000bf06270 */
[----:B------:R-:W-:Y:S01]  /*1db8e0*/  VIADD R13, R3, 0xbb ;  /* 0x000000bb030d7836 */ /* 0x000fe20000000000 */
[----:B------:R-:W-:Y:S01]  /*1db8f0*/  UMOV UR5, UR6 ;  /* 0x0000000600057c82 */ /* 0x000fe20008000000 */
[----:B------:R-:W-:Y:S01]  /*1db900*/  LOP3.LUT R22, R22, 0xefffffff, RZ, 0xc0, !PT ;  /* 0xefffffff16167812 */ /* 0x000fe200078ec0ff */
[----:B------:R-:W-:-:S09]  /*1db910*/  UMOV UR6, UR9 ;  /* 0x0000000900067c82 */ /* 0x000fd20008000000 */
[----:B------:R-:W-:Y:S02]  /*1db920*/  @P0 LOP3.LUT R22, R22, 0x10000000, RZ, 0xfc, !PT ;  /* 0x1000000016160812 */ /* 0x000fe400078efcff */
[----:B------:R-:W-:Y:S01]  /*1db930*/  ISETP.GE.AND P0, PT, R13, UR6, PT ;  /* 0x000000060d007c0c */ /* 0x000fe2000bf06270 */
[----:B------:R-:W0:Y:S01]  /*1db940*/  LDCU.64 UR6, c[0x0][0x398] ;  /* 0x00007300ff0677ac */ /* 0x000e220008000a00 */
[----:B------:R4:W-:Y:S01]  /*1db950*/  STL [R1+0x742c], R15 ;  /* 0x00742c0f01007387 */ /* 0x0009e20000100800 */
[----:B------:R-:W-:Y:S01]  /*1db960*/  VIADD R13, R3, 0xba ;  /* 0x000000ba030d7836 */ /* 0x000fe20000000000 */
[----:B------:R-:W-:Y:S01]  /*1db970*/  LOP3.LUT R22, R22, 0xf7ffffff, RZ, 0xc0, !PT ;  /* 0xf7ffffff16167812 */ /* 0x000fe200078ec0ff */
[----:B----4-:R-:W-:Y:S02]  /*1db980*/  IMAD.MOV.U32 R15, RZ, RZ, R17 ;  /* 0x000000ffff0f7224 */ /* 0x010fe400078e0011 */
[----:B------:R-:W-:Y:S02]  /*1db990*/  IMAD.MOV.U32 R17, RZ, RZ, R23 ;  /* 0x000000ffff117224 */ /* 0x000fe400078e0017 */
[----:B------:R-:W-:-:S02]  /*1db9a0*/  IMAD.MOV.U32 R23, RZ, RZ, R9 ;  /* 0x000000ffff177224 */ /* 0x000fc400078e0009 */
[----:B------:R-:W-:Y:S02]  /*1db9b0*/  IMAD.MOV.U32 R9, RZ, RZ, R2 ;  /* 0x000000ffff097224 */ /* 0x000fe400078e0002 */
[----:B------:R-:W-:Y:S02]  /*1db9c0*/  IMAD.MOV.U32 R2, RZ, RZ, R14 ;  /* 0x000000ffff027224 */ /* 0x000fe400078e000e */
[----:B0-----:R-:W-:Y:S01]  /*1db9d0*/  IMAD.U32 R14, RZ, RZ, UR6 ;  /* 0x00000006ff0e7e24 */ /* 0x001fe2000f8e00ff */
[----:B------:R-:W-:Y:S01]  /*1db9e0*/  UMOV UR6, UR7 ;  /* 0x0000000700067c82 */ /* 0x000fe20008000000 */
[----:B------:R-:W-:Y:S02]  /*1db9f0*/  @P0 LOP3.LUT R22, R22, 0x8000000, RZ, 0xfc, !PT ;  /* 0x0800000016160812 */ /* 0x000fe400078efcff */
[----:B------:R-:W-:Y:S01]  /*1dba00*/  ISETP.GE.AND P0, PT, R13, UR6, PT ;  /* 0x000000060d007c0c */ /* 0x000fe2000bf06270 */
[----:B------:R-:W0:Y:S01]  /*1dba10*/  LDCU.64 UR6, c[0x0][0x398] ;  /* 0x00007300ff0677ac */ /* 0x000e220008000a00 */
[----:B------:R-:W-:Y:S01]  /*1dba20*/  UMOV UR4, UR8 ;  /* 0x0000000800047c82 */ /* 0x000fe20008000000 */
[----:B------:R-:W-:Y:S01]  /*1dba30*/  VIADD R13, R3, 0xb9 ;  /* 0x000000b9030d7836 */ /* 0x000fe20000000000 */
[----:B------:R-:W-:Y:S01]  /*1dba40*/  LOP3.LUT R22, R22, 0xfbffffff, RZ, 0xc0, !PT ;  /* 0xfbffffff16167812 */ /* 0x000fe200078ec0ff */
[----:B------:R-:W4:Y:S08]  /*1dba50*/  LDCU.64 UR8, c[0x0][0x398] ;  /* 0x00007300ff0877ac */ /* 0x000f300008000a00 */
[----:B------:R-:W-:-:S02]  /*1dba60*/  @P0 LOP3.LUT R22, R22, 0x4000000, RZ, 0xfc, !PT ;  /* 0x0400000016160812 */ /* 0x000fc400078efcff */
[----:B0-----:R-:W-:Y:S01]  /*1dba70*/  ISETP.GE.AND P0, PT, R13, UR7, PT ;  /* 0x000000070d007c0c */ /* 0x001fe2000bf06270 */
[----:B------:R-:W-:Y:S01]  /*1dba80*/  VIADD R13, R3, 0xb8 ;  /* 0x000000b8030d7836 */ /* 0x000fe20000000000 */
[----:B------:R-:W-:-:S11]  /*1dba90*/  LOP3.LUT R22, R22, 0xfdffffff, RZ, 0xc0, !PT ;  /* 0xfdffffff16167812 */ /* 0x000fd600078ec0ff */
[----:B------:R-:W-:Y:S02]  /*1dbaa0*/  @P0 LOP3.LUT R22, R22, 0x2000000, RZ, 0xfc, !PT ;  /* 0x0200000016160812 */ /* 0x000fe400078efcff */
[----:B----4-:R-:W-:Y:S01]  /*1dbab0*/  ISETP.GE.AND P0, PT, R13, UR9, PT ;  /* 0x000000090d007c0c */ /* 0x010fe2000bf06270 */
[----:B------:R-:W-:Y:S01]  /*1dbac0*/  VIADD R13, R3, 0xb7 ;  /* 0x000000b7030d7836 */ /* 0x000fe20000000000 */
[----:B------:R-:W-:-:S11]  /*1dbad0*/  LOP3.LUT R22, R22, 0xfeffffff, RZ, 0xc0, !PT ;  /* 0xfeffffff16167812 */ /* 0x000fd600078ec0ff */
[----:B------:R-:W-:Y:S02]  /*1dbae0*/  @P0 LOP3.LUT R22, R22, 0x1000000, RZ, 0xfc, !PT ;  /* 0x0100000016160812 */ /* 0x000fe400078efcff */
[----:B---3--:R-:W-:Y:S01]  /*1dbaf0*/  ISETP.GE.AND P0, PT, R13, UR13, PT ;  /* 0x0000000d0d007c0c */ /* 0x008fe2000bf06270 */
[----:B------:R-:W-:Y:S01]  /*1dbb00*/  VIADD R13, R3, 0xb6 ;  /* 0x000000b6030d7836 */ /* 0x000fe20000000000 */
[----:B------:R-:W-:-:S11]  /*1dbb10*/  LOP3.LUT R22, R22, 0xff7fffff, RZ, 0xc0, !PT ;  /* 0xff7fffff16167812 */ /* 0x000fd600078ec0ff */
[----:B------:R-:W-:Y:S02]  /*1dbb20*/  @P0 LOP3.LUT R22, R22, 0x800000, RZ, 0xfc, !PT ;  /* 0x0080000016160812 */ /* 0x000fe400078efcff */
[----:B------:R-:W-:Y:S01]  /*1dbb30*/  ISETP.GE.AND P0, PT, R13, UR17, PT ;  /* 0x000000110d007c0c */ /* 0x000fe2000bf06270 */
[----:B------:R-:W-:Y:S01]  /*1dbb40*/  VIADD R13, R3, 0xb5 ;  /* 0x000000b5030d7836 */ /* 0x000fe20000000000 */
[----:B------:R-:W-:-:S11]  /*1dbb50*/  LOP3.LUT R22, R22, 0xffbfffff, RZ, 0xc0, !PT ;  /* 0xffbfffff16167812 */ /* 0x000fd600078ec0ff */
[----:B------:R-:W-:Y:S02]  /*1dbb60*/  @P0 LOP3.LUT R22, R22, 0x400000, RZ, 0xfc, !PT ;  /* 0x0040000016160812 */ /* 0x000fe400078efcff */
[----:B-1----:R-:W-:Y:S01]  /*1dbb70*/  ISETP.GE.AND P0, PT, R13, UR21, PT ;  /* 0x000000150d007c0c */ /* 0x002fe2000bf06270 */
[----:B------:R-:W-:Y:S01]  /*1dbb80*/  VIADD R13, R3, 0xb4 ;  /* 0x000000b4030d7836 */ /* 0x000fe20000000000 */
[----:B------:R-:W-:Y:S01]  /*1dbb90*/  LOP3.LUT R22, R22, 0xffdfffff, RZ, 0xc0, !PT ;  /* 0xffdfffff16167812 */ /* 0x000fe200078ec0ff */
[----:B------:R-:W-:-:S10]  /*1dbba0*/  UMOV UR21, UR24 ;  /* 0x0000001800157c82 */ /* 0x000fd40008000000 */
[----:B------:R-:W-:Y:S02]  /*1dbbb0*/  @P0 LOP3.LUT R22, R22, 0x200000, RZ, 0xfc, !PT ;  /* 0x0020000016160812 */ /* 0x000fe400078efcff */
[----:B------:R-:W-:Y:S01]  /*1dbbc0*/  ISETP.GE.AND P0, PT, R13, UR23, PT ;  /* 0x000000170d007c0c */ /* 0x000fe2000bf06270 */
[----:B------:R-:W-:Y:S01]  /*1dbbd0*/  UMOV UR23, UR25 ;  /* 0x0000001900177c82 */ /* 0x000fe20008000000 */
[----:B------:R-:W0:Y:S01]  /*1dbbe0*/  LDCU.64 UR24, c[0x0][0x398] ;  /* 0x00007300ff1877ac */ /* 0x000e220008000a00 */
[----:B------:R-:W-:Y:S01]  /*1dbbf0*/  LOP3.LUT R22, R22, 0xffefffff, RZ, 0xc0, !PT ;  /* 0xffefffff16167812 */ /* 0x000fe200078ec0ff */
[----:B------:R-:W-:-:S09]  /*1dbc00*/  VIADD R13, R3, 0xb3 ;  /* 0x000000b3030d7836 */ /* 0x000fd20000000000 */
[----:B------:R-:W-:Y:S02]  /*1dbc10*/  @P0 LOP3.LUT R22, R22, 0x100000, RZ, 0xfc, !PT ;  /* 0x0010000016160812 */ /* 0x000fe400078efcff */
[----:B0-----:R-:W-:Y:S01]  /*1dbc20*/  ISETP.GE.AND P0, PT, R13, UR25, PT ;  /* 0x000000190d007c0c */ /* 0x001fe2000bf06270 */
        /* <DEDUP_REMOVED lines=13> */
[----:B------:R-:W-:Y:S01]  /*1dbd00*/  UMOV UR29, UR35 ;  /* 0x00000023001d7c82 */ /* 0x000fe20008000000 */
[----:B------:R-:W-:Y:S01]  /*1dbd10*/  LOP3.LUT R22, R22, 0xfffeffff, RZ, 0xc0, !PT ;  /* 0xfffeffff16167812 */ /* 0x000fe200078ec0ff */
[----:B------:R-:W-:Y:S01]  /*1dbd20*/  UMOV UR31, UR34 ;  /* 0x00000022001f7c82 */ /* 0x000fe20008000000 */
[----:B------:R-:W0:Y:S08]  /*1dbd30*/  LDCU.64 UR34, c[0x0][0x398] ;  /* 0x00007300ff2277ac */ /* 0x000e300008000a00 */
[----:B------:R-:W-:-:S02]  /*1dbd40*/  @P0 LOP3.LUT R22, R22, 0x10000, RZ, 0xfc, !PT ;  /* 0x0001000016160812 */ /* 0x000fc400078efcff */
[----:B------:R-:W-:Y:S01]  /*1dbd50*/  ISETP.GE.AND P0, PT, R13, UR33, PT ;  /* 0x000000210d007c0c */ /* 0x000fe2000bf06270 */
[----:B------:R-:W-:Y:S01]  /*1dbd60*/  VIADD R13, R3, 0xae ;  /* 0x000000ae030d7836 */ /* 0x000fe20000000000 */
[----:B------:R-:W-:Y:S01]  /*1dbd70*/  LOP3.LUT R22, R22, 0xffff7fff, RZ, 0xc0, !PT ;  /* 0xffff7fff16167812 */ /* 0x000fe200078ec0ff */
[----:B------:R-:W-:-:S10]  /*1dbd80*/  UMOV UR27, UR37 ;  /* 0x00000025001b7c82 */ /* 0x000fd40008000000 */
[----:B------:R-:W-:Y:S02]  /*1dbd90*/  @P0 LOP3.LUT R22, R22, 0x8000, RZ, 0xfc, !PT ;  /* 0x0000800016160812 */ /* 0x000fe400078efcff */
[----:B0-----:R-:W-:Y:S01]  /*1dbda0*/  ISETP.GE.AND P0, PT, R13, UR35, PT ;  /* 0x000000230d007c0c */ /* 0x001fe2000bf06270 */
[----:B------:R-:W-:Y:S01]  /*1dbdb0*/  UMOV UR35, UR36 ;  /* 0x0000002400237c82 */ /* 0x000fe20008000000 */
[----:B------:R-:W0:Y:S01]  /*1dbdc0*/  LDCU.64 UR36, c[0x0][0x398] ;  /* 0x00007300ff2477ac */ /* 0x000e220008000a00 */
[----:B------:R-:W-:Y:S01]  /*1dbdd0*/  VIADD R13, R3, 0xad ;  /* 0x000000ad030d7836 */ /* 0x000fe20000000000 */
[----:B------:R-:W-:Y:S01]  /*1dbde0*/  LOP3.LUT R22, R22, 0xffffbfff, RZ, 0xc0, !PT ;  /* 0xffffbfff16167812 */ /* 0x000fe200078ec0ff */
[----:B------:R-:W-:-:S08]  /*1dbdf0*/  UMOV UR17, UR39 ;  /* 0x0000002700117c82 */ /* 0x000fd00008000000 */
        /* <DEDUP_REMOVED lines=11> */
[----:B------:R-:W-:Y:S01]  /*1dbeb0*/  UMOV UR9, UR43 ;  /* 0x0000002b00097c82 */ /* 0x000fe20008000000 */
[----:B------:R-:W-:Y:S01]  /*1dbec0*/  UMOV UR13, UR42 ;  /* 0x0000002a000d7c82 */ /* 0x000fe20008000000 */
[----:B------:R-:W-:Y:S01]  /*1dbed0*/  VIADD R13, R3, 0xab ;  /* 0x000000ab030d7836 */ /* 0x000fe20000000000 */
[----:B------:R-:W-:Y:S01]  /*1dbee0*/  LOP3.LUT R22, R22, 0xffffefff, RZ, 0xc0, !PT ;  /* 0xffffefff16167812 */ /* 0x000fe200078ec0ff */
[----:B------:R-:W1:Y:S06]  /*1dbef0*/  LDCU.64 UR42, c[0x0][0x398] ;  /* 0x00007300ff2a77ac */ /* 0x000e6c0008000a00 */
[----:B------:R-:W-:-:S02]  /*1dbf00*/  @P0 LOP3.LUT R22, R22, 0x1000, RZ, 0xfc, !PT ;  /* 0x0000100016160812 */ /* 0x000fc400078efcff */
[----:B0-----:R-:W-:Y:S01]  /*1dbf10*/  ISETP.GE.AND P0, PT, R13, UR41, PT ;  /* 0x000000290d007c0c */ /* 0x001fe2000bf06270 */
[----:B------:R-:W-:Y:S01]  /*1dbf20*/  UMOV UR33, UR45 ;  /* 0x0000002d00217c82 */ /* 0x000fe20008000000 */
[----:B------:R-:W-:Y:S01]  /*1dbf30*/  UMOV UR7, UR44 ;  /* 0x0000002c00077c82 */ /* 0x000fe20008000000 */
[----:B------:R-:W-:Y:S01]  /*1dbf40*/  VIADD R13, R3, 0xaa ;  /* 0x000000aa030d7836 */ /* 0x000fe20000000000 */
[----:B------:R-:W-:Y:S01]  /*1dbf50*/  LOP3.LUT R22, R22, 0xfffff7ff, RZ, 0xc0, !PT ;  /* 0xfffff7ff16167812 */ /* 0x000fe200078ec0ff */
[----:B------:R-:W0:Y:S08]  /*1dbf60*/  LDCU.64 UR44, c[0x0][0x398] ;  /* 0x00007300ff2c77ac */ /* 0x000e300008000a00 */
[----:B------:R-:W-:-:S02]  /*1dbf70*/  @P0 LOP3.LUT R22, R22, 0x800, RZ, 0xfc, !PT ;  /* 0x0000080016160812 */ /* 0x000fc400078efcff */
[----:B-1----:R-:W-:Y:S01]  /*1dbf80*/  ISETP.GE.AND P0, PT, R13, UR43, PT ;  /* 0x0000002b0d007c0c */ /* 0x002fe2000bf06270 */
[----:B------:R-:W-:Y:S01]  /*1dbf90*/  VIADD R13, R3, 0xa9 ;  /* 0x000000a9030d7836 */ /* 0x000fe20000000000 */
[----:B------:R-:W-:-:S11]  /*1dbfa0*/  LOP3.LUT R22, R22, 0xfffffbff, RZ, 0xc0, !PT ;  /* 0xfffffbff16167812 */ /* 0x000fd600078ec0ff */
        /* <DEDUP_REMOVED lines=31> */
[----:B------:R-:W-:Y:S01]  /*1dc1a0*/  LOP3.LUT R22, R22, 0xfffffffb, RZ, 0xc0, !PT ;  /* 0xfffffffb16167812 */ /* 0x000fe200078ec0ff */
[----:B------:R-:W-:-:S10]  /*1dc1b0*/  UMOV UR53, UR63 ;  /* 0x0000003f00357c82 */ /* 0x000fd40008000000 */
[----:B------:R-:W-:Y:S02]  /*1dc1c0*/  @P0 LOP3.LUT R22, R22, 0x4, RZ, 0xfc, !PT ;  /* 0x0000000416160812 */ /* 0x000fe400078efcff */
[----:B------:R-:W-:Y:S01]  /*1dc1d0*/  ISETP.GE.AND P0, PT, R13, UR61, PT ;  /* 0x0000003d0d007c0c */ /* 0x000fe2000bf06270 */
[----:B------:R-:W-:Y:S01]  /*1dc1e0*/  UMOV UR61, UR39 ;  /* 0x00000027003d7c82 */ /* 0x000fe20008000000 */
[----:B------:R-:W-:Y:S01]  /*1dc1f0*/  UMOV UR39, UR37 ;  /* 0x0000002500277c82 */ /* 0x000fe20008000000 */
[----:B------:R-:W-:Y:S01]  /*1dc200*/  UMOV UR37, UR35 ;  /* 0x0000002300257c82 */ /* 0x000fe20008000000 */
[----:B------:R-:W-:Y:S01]  /*1dc210*/  UMOV UR35, UR31 ;  /* 0x0000001f00237c82 */ /* 0x000fe20008000000 */
[----:B------:R-:W-:Y:S01]  /*1dc220*/  UMOV UR31, UR29 ;  /* 0x0000001d001f7c82 */ /* 0x000fe20008000000 */
[----:B------:R-:W-:Y:S01]  /*1dc230*/  UMOV UR29, UR27 ;  /* 0x0000001b001d7c82 */ /* 0x000fe20008000000 */
[----:B------:R-:W-:Y:S01]  /*1dc240*/  UMOV UR27, UR25 ;  /* 0x00000019001b7c82 */ /* 0x000fe20008000000 */
[----:B------:R-:W-:Y:S01]  /*1dc250*/  UMOV UR25, UR62 ;  /* 0x0000003e00197c82 */ /* 0x000fe20008000000 */
[----:B------:R-:W0:Y:S01]  /*1dc260*/  LDCU.64 UR62, c[0x0][0x398] ;  /* 0x00007300ff3e77ac */ /* 0x000e220008000a00 */
[----:B------:R-:W-:Y:S01]  /*1dc270*/  UMOV UR57, UR65 ;  /* 0x0000004100397c82 */ /* 0x000fe20008000000 */
[----:B------:R-:W-:Y:S01]  /*1dc280*/  UMOV UR47, UR64 ;  /* 0x00000040002f7c82 */ /* 0x000fe20008000000 */
[----:B------:R-:W1:Y:S01]  /*1dc290*/  LDCU.64 UR64, c[0x0][0x398] ;  /* 0x00007300ff4077ac */ /* 0x000e620008000a00 */
[----:B------:R-:W-:Y:S01]  /*1dc2a0*/  LOP3.LUT R22, R22, 0xfffffffd, RZ, 0xc0, !PT ;  /* 0xfffffffd16167812 */ /* 0x000fe200078ec0ff */
[----:B------:R-:W-:-:S03]  /*1dc2b0*/  VIADD R13, R3, 0xa0 ;  /* 0x000000a0030d7836 */ /* 0x000fc60000000000 */
[----:B------:R-:W-:Y:S01]  /*1dc2c0*/  @P0 LOP3.LUT R22, R22, 0x2, RZ, 0xfc, !PT ;  /* 0x0000000216160812 */ /* 0x000fe200078efcff */
[----:B------:R-:W-:Y:S01]  /*1dc2d0*/  UMOV UR41, UR67 ;  /* 0x0000004300297c82 */ /* 0x000fe20008000000 */
[----:B0-----:R-:W-:Y:S01]  /*1dc2e0*/  ISETP.GE.AND P0, PT, R13, UR63, PT ;  /* 0x0000003f0d007c0c */ /* 0x001fe2000bf06270 */
[----:B------:R-:W-:-:S05]  /*1dc2f0*/  VIADD R13, R3, 0x9f ;  /* 0x0000009f030d7836 */ /* 0x000fca0000000000 */
[----:B-1----:R-:W-:Y:S01]  /*1dc300*/  ISETP.GE.AND P1, PT, R13, UR65, PT ;  /* 0x000000410d007c0c */ /* 0x002fe2000bf26270 */
[----:B------:R-:W-:Y:S01]  /*1dc310*/  UMOV UR65, UR66 ;  /* 0x0000004200417c82 */ /* 0x000fe20008000000 */
[----:B------:R-:W0:Y:S01]  /*1dc320*/  LDCU.64 UR66, c[0x0][0x398] ;  /* 0x00007300ff4277ac */ /* 0x000e220008000a00 */
[----:B------:R-:W-:Y:S01]  /*1dc330*/  VIADD R13, R3, 0x9e ;  /* 0x0000009e030d7836 */ /* 0x000fe20000000000 */
[----:B------:R-:W-:Y:S01]  /*1dc340*/  UMOV UR51, UR11 ;  /* 0x0000000b00337c82 */ /* 0x000fe20008000000 */
[----:B------:R-:W-:Y:S01]  /*1dc350*/  UMOV UR11, UR68 ;  /* 0x00000044000b7c82 */ /* 0x000fe20008000000 */
[----:B------:R-:W-:Y:S01]  /*1dc360*/  UMOV UR55, UR35 ;  /* 0x0000002300377c82 */ /* 0x000fe20008000000 */
[----:B------:R-:W-:Y:S01]  /*1dc370*/  UMOV UR63, UR71 ;  /* 0x00000047003f7c82 */ /* 0x000fe20008000000 */
[----:B------:R-:W-:Y:S01]  /*1dc380*/  UMOV UR35, UR70 ;  /* 0x0000004600237c82 */ /* 0x000fe20008000000 */
[----:B------:R-:W1:Y:S01]  /*1dc390*/  LDCU.64 UR70, c[0x0][0x398] ;  /* 0x00007300ff4677ac */ /* 0x000e620008000a00 */
[----:B0-----:R-:W-:Y:S01]  /*1dc3a0*/  ISETP.GE.AND P2, PT, R13, UR67, PT ;  /* 0x000000430d007c0c */ /* 0x001fe2000bf46270 */
[----:B------:R-:W-:Y:S01]  /*1dc3b0*/  UMOV UR67, UR69 ;  /* 0x0000004500437c82 */ /* 0x000fe20008000000 */
[----:B------:R-:W0:Y:S01]  /*1dc3c0*/  LDCU.64 UR68, c[0x0][0x398] ;  /* 0x00007300ff4477ac */ /* 0x000e220008000a00 */
[----:B------:R3:W-:Y:S01]  /*1dc3d0*/  STL [R1+0x7430], R14 ;  /* 0x0074300e01007387 */ /* 0x0007e20000100800 */
[----:B------:R-:W-:-:S02]  /*1dc3e0*/  VIADD R13, R3, 0x9d ;  /* 0x0000009d030d7836 */ /* 0x000fc40000000000 */
[----:B---3--:R-:W-:Y:S02]  /*1dc3f0*/  IMAD.MOV.U32 R14, RZ, RZ, R21 ;  /* 0x000000ffff0e7224 */ /* 0x008fe400078e0015 */
[----:B------:R-:W3:Y:S01]  /*1dc400*/  LDL.LU R21, [R1+0x7474] ;  /* 0x0074740001157983 */ /* 0x000ee20000300800 */
[----:B------:R-:W-:Y:S01]  /*1dc410*/  UMOV UR49, UR37 ;  /* 0x0000002500317c82 */ /* 0x000fe20008000000 */
[----:B0-----:R-:W-:Y:S01]  /*1dc420*/  ISETP.GE.AND P3, PT, R13, UR69, PT ;  /* 0x000000450d007c0c */ /* 0x001fe2000bf66270 */
[----:B------:R-:W-:Y:S01]  /*1dc430*/  VIADD R13, R3, 0x9c ;  /* 0x0000009c030d7836 */ /* 0x000fe20000000000 */
[----:B------:R-:W-:Y:S01]  /*1dc440*/  UMOV UR37, UR31 ;  /* 0x0000001f00257c82 */ /* 0x000fe20008000000 */
[----:B------:R-:W-:Y:S01]  /*1dc450*/  UMOV UR31, UR13 ;  /* 0x0000000d001f7c82 */ /* 0x000fe20008000000 */
[----:B------:R-:W-:Y:S02]  /*1dc460*/  UMOV UR13, UR73 ;  /* 0x00000049000d7c82 */ /* 0x000fe40008000000 */
[----:B-1----:R-:W-:Y:S01]  /*1dc470*/  ISETP.GE.AND P4, PT, R13, UR71, PT ;  /* 0x000000470d007c0c */ /* 0x002fe2000bf86270 */
[----:B------:R-:W-:Y:S01]  /*1dc480*/  UMOV UR71, UR72 ;  /* 0x0000004800477c82 */ /* 0x000fe20008000000 */
[----:B------:R-:W0:Y:S01]  /*1dc490*/  LDCU.64 UR72, c[0x0][0x398] ;  /* 0x00007300ff4877ac */ /* 0x000e220008000a00 */
[----:B------:R-:W-:Y:S01]  /*1dc4a0*/  VIADD R13, R3, 0x9b ;  /* 0x0000009b030d7836 */ /* 0x000fe20000000000 */
[----:B------:R-:W-:Y:S01]  /*1dc4b0*/  UMOV UR69, UR39 ;  /* 0x0000002700457c82 */ /* 0x000fe20008000000 */
[----:B------:R-:W-:Y:S01]  /*1dc4c0*/  UMOV UR39, UR27 ;  /* 0x0000001b00277c82 */ /* 0x000fe20008000000 */
[----:B------:R-:W-:Y:S01]  /*1dc4d0*/  UMOV UR27, UR75 ;  /* 0x0000004b001b7c82 */ /* 0x000fe20008000000 */
[----:B------:R-:W-:-:S02]  /*1dc4e0*/  LOP3.LUT R22, R22, 0xfffffffe, RZ, 0xc0, !PT ;  /* 0xfffffffe16167812 */ /* 0x000fc400078ec0ff */
[----:B0-----:R-:W-:Y:S01]  /*1dc4f0*/  ISETP.GE.AND P5, PT, R13, UR73, PT ;  /* 0x000000490d007c0c */ /* 0x001fe2000bfa6270 */
[----:B------:R-:W-:Y:S01]  /*1dc500*/  UMOV UR73, UR74 ;  /* 0x0000004a00497c82 */ /* 0x000fe20008000000 */
[----:B------:R-:W0:Y:S01]  /*1dc510*/  LDCU.64 UR74, c[0x0][0x398] ;  /* 0x00007300ff4a77ac */ /* 0x000e220008000a00 */
[----:B------:R-:W-:Y:S01]  /*1dc520*/  VIADD R13, R3, 0x9a ;  /* 0x0000009a030d7836 */ /* 0x000fe20000000000 */
[----:B------:R-:W-:-:S05]  /*1dc530*/  @P0 LOP3.LUT R22, R22, 0x1, RZ, 0xfc, !PT ;  /* 0x0000000116160812 */ /* 0x000fca00078efcff */
[----:B------:R1:W-:Y:S01]  /*1dc540*/  STL [R1+0x7434], R22 ;  /* 0x0074341601007387 */ /* 0x0003e20000100800 */
[----:B0-----:R-:W-:Y:S01]  /*1dc550*/  ISETP.GE.AND P6, PT, R13, UR75, PT ;  /* 0x0000004b0d007c0c */ /* 0x001fe2000bfc6270 */
[----:B------:R-:W-:Y:S02]  /*1dc560*/  VIADD R13, R3, 0x99 ;  /* 0x00000099030d7836 */ /* 0x000fe40000000000 */
[----:B------:R-:W4:Y:S01]  /*1dc570*/  LDL.LU R3, [R1+0x7470] ;  /* 0x0074700001037983 */ /* 0x000f220000300800 */
[----:B------:R-:W-:Y:S01]  /*1dc580*/  UMOV UR43, UR77 ;  /* 0x0000004d002b7c82 */ /* 0x000fe20008000000 */
[----:B------:R-:W-:Y:S01]  /*1dc590*/  UMOV UR75, UR76 ;  /* 0x0000004c004b7c82 */ /* 0x000fe20008000000 */
[----:B------:R-:W0:Y:S01]  /*1dc5a0*/  LDCU.64 UR76, c[0x0][0x398] ;  /* 0x00007300ff4c77ac */ /* 0x000e220008000a00 */
[----:B-1----:R-:W-:Y:S02]  /*1dc5b0*/  IMAD.MOV.U32 R22, RZ, RZ, R17 ;  /* 0x000000ffff167224 */ /* 0x002fe400078e0011 */
[----:B------:R-:W-:-:S02]  /*1dc5c0*/  IMAD.MOV.U32 R17, RZ, RZ, R19 ;  /* 0x000000ffff117224 */ /* 0x000fc400078e0013 */
[----:B------:R-:W-:Y:S01]  /*1dc5d0*/  IMAD.MOV.U32 R19, RZ, RZ, R26 ;  /* 0x000000ffff137224 */ /* 0x000fe200078e001a */
[----:B------:R1:W-:Y:S01]  /*1dc5e0*/  STL [R1+0x743c], R13 ;  /* 0x00743c0d01007387 */ /* 0x0003e20000100800 */
[----:B0-----:R-:W-:Y:S01]  /*1dc5f0*/  ISETP.GE.AND P0, PT, R13, UR77, PT ;  /* 0x0000004d0d007c0c */ /* 0x001fe2000bf06270 */
[----:B-1----:R-:W-:Y:S01]  /*1dc600*/  IMAD.MOV.U32 R13, RZ, RZ, R27 ;  /* 0x000000ffff0d7224 */ /* 0x002fe200078e001b */
[----:B---3--:R-:W-:-:S04]  /*1dc610*/  LOP3.LUT R21, R21, 0xfffffdff, RZ, 0xc0, !PT ;  /* 0xfffffdff15157812 */ /* 0x008fc800078ec0ff */
[----:B------:R-:W-:-:S04]  /*1dc620*/  @P1 LOP3.LUT R21, R21, 0x200, RZ, 0xfc, !PT ;  /* 0x0000020015151812 */ /* 0x000fc800078efcff */
[----:B------:R-:W-:-:S04]  /*1dc630*/  LOP3.LUT R21, R21, 0xfffffeff, RZ, 0xc0, !PT ;  /* 0xfffffeff15157812 */ /* 0x000fc800078ec0ff */
        /* <DEDUP_REMOVED lines=8> */
[----:B------:R-:W-:Y:S02]  /*1dc6c0*/  @P6 LOP3.LUT R21, R21, 0x2000, RZ, 0xfc, !PT ;  /* 0x0000200015156812 */ /* 0x000fe400078efcff */
[----:B------:R-:W-:Y:S02]  /*1dc6d0*/  IADD3 R26, P2, PT, R11, R4, RZ ;  /* 0x000000040b1a7210 */ /* 0x000fe40007f5e0ff */
[----:B------:R-:W-:-:S04]  /*1dc6e0*/  LOP3.LUT R21, R21, 0xffffbfff, RZ, 0xc0, !PT ;  /* 0xffffbfff15157812 */ /* 0x000fc800078ec0ff */
[----:B------:R-:W-:Y:S01]  /*1dc6f0*/  @P0 LOP3.LUT R21, R21, 0x4000, RZ, 0xfc, !PT ;  /* 0x0000400015150812 */ /* 0x000fe200078efcff */
[----:B----4-:R-:W-:-:S04]  /*1dc700*/  IMAD.X R27, R12, 0x1, R3, P2 ;  /* 0x000000010c1b7824 */ /* 0x010fc800010e0603 */
[----:B------:R-:W-:Y:S04]  /*1dc710*/  STL [R1+0x7440], R21 ;  /* 0x0074401501007387 */ /* 0x000fe80000100800 */
[----:B------:R-:W-:Y:S04]  /*1dc720*/  STL [R1+0x7448], R11 ;  /* 0x0074480b01007387 */ /* 0x000fe80000100800 */
[----:B------:R0:W-:Y:S04]  /*1dc730*/  STL [R1+0x7444], R4 ;  /* 0x0074440401007387 */ /* 0x0001e80000100800 */
[----:B------:R1:W-:Y:S01]  /*1dc740*/  STL.64 [R1+0x3180], R26 ;  /* 0x0031801a01007387 */ /* 0x0003e20000100a00 */
[----:B0-----:R-:W-:-:S02]  /*1dc750*/  IMAD.MOV.U32 R4, RZ, RZ, R13 ;  /* 0x000000ffff047224 */ /* 0x001fc400078e000d */
[----:B------:R-:W-:Y:S02]  /*1dc760*/  IMAD.MOV.U32 R13, RZ, RZ, R22 ;  /* 0x000000ffff0d7224 */ /* 0x000fe400078e0016 */
[----:B------:R-:W-:Y:S01]  /*1dc770*/  IMAD.MOV.U32 R22, RZ, RZ, R16 ;  /* 0x000000ffff167224 */ /* 0x000fe200078e0010 */
[----:B-1----:R-:W3:Y:S04]  /*1dc780*/  LDL.LU.64 R26, [R1+0x7468] ;  /* 0x00746800011a7983 */ /* 0x002ee80000300a00 */
[----:B------:R0:W-:Y:S01]  /*1dc790*/  STL [R1+0x7458], R12 ;  /* 0x0074580c01007387 */ /* 0x0001e20000100800 */
[----:B------:R-:W-:Y:S02]  /*1dc7a0*/  IMAD.MOV.U32 R16, RZ, RZ, R25 ;  /* 0x000000ffff107224 */ /* 0x000fe400078e0019 */
[----:B------:R-:W-:-:S02]  /*1dc7b0*/  IMAD.MOV.U32 R25, RZ, RZ, R7 ;  /* 0x000000ffff197224 */ /* 0x000fc400078e0007 */
[----:B------:R-:W-:Y:S01]  /*1dc7c0*/  IMAD.MOV.U32 R11, RZ, RZ, R14 ;  /* 0x000000ffff0b7224 */ /* 0x000fe200078e000e */
[----:B0-----:R-:W4:Y:S04]  /*1dc7d0*/  LDL.LU R12, [R1+0x84] ;  /* 0x00008400010c7983 */ /* 0x001f280000300800 */
[----:B------:R0:W-:Y:S04]  /*1dc7e0*/  STL [R1+0x7450], R3 ;  /* 0x0074500301007387 */ /* 0x0001e80000100800 */
[----:B------:R-:W3:Y:S01]  /*1dc7f0*/  LDL R7, [R1+0x37c4] ;  /* 0x0037c40001077983 */ /* 0x000ee20000100800 */
[----:B------:R-:W-:-:S02]  /*1dc800*/  IMAD.MOV.U32 R14, RZ, RZ, R18 ;  /* 0x000000ffff0e7224 */ /* 0x000fc400078e0012 */
[----:B------:R-:W-:Y:S02]  /*1dc810*/  IMAD.MOV.U32 R18, RZ, RZ, R8 ;  /* 0x000000ffff127224 */ /* 0x000fe400078e0008 */
[----:B------:R-:W3:Y:S01]  /*1dc820*/  LDL R8, [R1+0x37bc] ;  /* 0x0037bc0001087983 */ /* 0x000ee20000100800 */
[----:B------:R-:W-:Y:S02]  /*1dc830*/  IMAD.MOV.U32 R21, RZ, RZ, R15 ;  /* 0x000000ffff157224 */ /* 0x000fe400078e000f */
[----:B------:R-:W-:Y:S02]  /*1dc840*/  IMAD.MOV.U32 R15, RZ, RZ, R28 ;  /* 0x000000ffff0f7224 */ /* 0x000fe400078e001c */
[----:B------:R-:W3:Y:S01]  /*1dc850*/  LDL R28, [R1+0x37b8] ;  /* 0x0037b800011c7983 */ /* 0x000ee20000100800 */
[----:B------:R-:W-:Y:S01]  /*1dc860*/  UMOV UR77, UR11 ;  /* 0x0000000b004d7c82 */ /* 0x000fe20008000000 */
[----:B------:R-:W3:Y:S01]  /*1dc870*/  LDCU UR11, c[0x0][0x398] ;  /* 0x00007300ff0b77ac */ /* 0x000ee20008000800 */
[C---:B------:R-:W-:Y:S01]  /*1dc880*/  LOP3.LUT P1, RZ, R29.reuse, 0x400000, RZ, 0xc0, !PT ;  /* 0x004000001dff7812 */ /* 0x040fe2000782c0ff */
[----:B------:R-:W-:Y:S01]  /*1dc890*/  UMOV UR45, UR9 ;  /* 0x00000009002d7c82 */ /* 0x000fe20008000000 */
[----:B------:R-:W1:Y:S02]  /*1dc8a0*/  LDCU UR9, c[0x0][0x398] ;  /* 0x00007300ff0977ac */ /* 0x000e640008000800 */
[----:B--2---:R-:W-:Y:S01]  /*1dc8b0*/  ISETP.LT.AND P0, PT, R10, UR77, !P1 ;  /* 0x0000004d0a007c0c */ /* 0x004fe2000cf01270 */
[----:B------:R-:W-:Y:S01]  /*1dc8c0*/  UMOV UR59, UR29 ;  /* 0x0000001d003b7c82 */ /* 0x000fe20008000000 */
[----:B------:R-:W-:Y:S01]  /*1dc8d0*/  UMOV UR29, UR7 ;  /* 0x00000007001d7c82 */ /* 0x000fe20008000000 */
[----:B------:R-:W2:Y:S01]  /*1dc8e0*/  LDCU UR7, c[0x0][0x398] ;  /* 0x00007300ff0777ac */ /* 0x000ea20008000800 */
[----:B------:R-:W-:Y:S01]  /*1dc8f0*/  LOP3.LUT P2, RZ, R29, 0x200000, RZ, 0xc0, !PT ;  /* 0x002000001dff7812 */ /* 0x000fe2000784c0ff */
[----:B------:R-:W0:Y:S01]  /*1dc900*/  LDCU UR77, c[0x0][0x398] ;  /* 0x00007300ff4d77ac */ /* 0x000e220008000800 */
[----:B----4-:R-:W-:-:S02]  /*1dc910*/  LOP3.LUT R12, R12, 0xfffdffff, RZ, 0xc0, !PT ;  /* 0xfffdffff0c0c7812 */ /* 0x010fc400078ec0ff */
[----:B---3--:R-:W-:Y:S01]  /*1dc920*/  ISETP.LT.AND P4, PT, R7, UR11, !P1 ;  /* 0x0000000b07007c0c */ /* 0x008fe2000cf81270 */
[----:B------:R-:W3:Y:S04]  /*1dc930*/  LDCU UR11, c[0x0][0x398] ;  /* 0x00007300ff0b77ac */ /* 0x000ee80008000800 */
[----:B------:R-:W-:Y:S02]  /*1dc940*/  @P0 LOP3.LUT R12, R12, 0x20000, RZ, 0xfc, !PT ;  /* 0x000200000c0c0812 */ /* 0x000fe400078efcff */
[----:B-1----:R-:W-:Y:S01]  /*1dc950*/  ISETP.LT.AND P3, PT, R8, UR9, !P1 ;  /* 0x0000000908007c0c */ /* 0x002fe2000cf61270 */
[----:B------:R-:W1:Y:S01]  /*1dc960*/  LDCU UR9, c[0x0][0x398] ;  /* 0x00007300ff0977ac */ /* 0x000e620008000800 */
[----:B------:R-:W-:Y:S02]  /*1dc970*/  LOP3.LUT R12, R12, 0xfffeffff, RZ, 0xc0, !PT ;  /* 0xfffeffff0c0c7812 */ /* 0x000fe400078ec0ff */
[----:B--2---:R-:W-:Y:S01]  /*1dc980*/  ISETP.LT.AND P0, PT, R28, UR7, !P1 ;  /* 0x000000071c007c0c */ /* 0x004fe2000cf01270 */
[----:B------:R-:W2:Y:S01]  /*1dc990*/  LDCU UR7, c[0x0][0x398] ;  /* 0x00007300ff0777ac */ /* 0x000ea20008000800 */
[----:B------:R-:W-:-:S04]  /*1dc9a0*/  @P4 LOP3.LUT R12, R12, 0x10000, RZ, 0xfc, !PT ;  /* 0x000100000c0c4812 */ /* 0x000fc800078efcff */
[----:B------:R-:W-:-:S04]  /*1dc9b0*/  LOP3.LUT R12, R12, 0xffff7fff, RZ, 0xc0, !PT ;  /* 0xffff7fff0c0c7812 */ /* 0x000fc800078ec0ff */
[----:B------:R-:W-:-:S04]  /*1dc9c0*/  @P3 LOP3.LUT R12, R12, 0x8000, RZ, 0xfc, !PT ;  /* 0x000080000c0c3812 */ /* 0x000fc800078efcff */
[----:B------:R-:W-:-:S04]  /*1dc9d0*/  LOP3.LUT R12, R12, 0xffffbfff, RZ, 0xc0, !PT ;  /* 0xffffbfff0c0c7812 */ /* 0x000fc800078ec0ff */
[----:B------:R-:W-:Y:S02]  /*1dc9e0*/  @P0 LOP3.LUT R12, R12, 0x4000, RZ, 0xfc, !PT ;  /* 0x000040000c0c0812 */ /* 0x000fe400078efcff */
[----:B------:R-:W-:Y:S02]  /*1dc9f0*/  ISETP.LT.AND P0, PT, R10, UR75, !P2 ;  /* 0x0000004b0a007c0c */ /* 0x000fe4000d701270 */
[----:B---3--:R-:W-:Y:S02]  /*1dca00*/  ISETP.LT.AND P4, PT, R7, UR11, !P2 ;  /* 0x0000000b07007c0c */ /* 0x008fe4000d781270 */
[----:B-1----:R-:W-:Y:S02]  /*1dca10*/  ISETP.LT.AND P3, PT, R8, UR9, !P2 ;  /* 0x0000000908007c0c */ /* 0x002fe4000d761270 */
[----:B------:R-:W-:Y:S01]  /*1dca20*/  LOP3.LUT R12, R12, 0xffffdfff, RZ, 0xc0, !PT ;  /* 0xffffdfff0c0c7812 */ /* 0x000fe200078ec0ff */
[----:B------:R-:W1:Y:S01]  /*1dca30*/  LDCU UR11, c[0x0][0x398] ;  /* 0x00007300ff0b77ac */ /* 0x000e620008000800 */
[----:B------:R-:W-:Y:S01]  /*1dca40*/  LOP3.LUT P1, RZ, R29, 0x100000, RZ, 0xc0, !PT ;  /* 0x001000001dff7812 */ /* 0x000fe2000782c0ff */
[----:B------:R-:W3:Y:S04]  /*1dca50*/  LDCU UR9, c[0x0][0x398] ;  /* 0x00007300ff0977ac */ /* 0x000ee80008000800 */
[----:B------:R-:W-:-:S04]  /*1dca60*/  @P0 LOP3.LUT R12, R12, 0x2000, RZ, 0xfc, !PT ;  /* 0x000020000c0c0812 */ /* 0x000fc800078efcff */
        /* <DEDUP_REMOVED lines=9> */
[----:B-1----:R-:W-:Y:S02]  /*1dcb00*/  ISETP.LT.AND P4, PT, R7, UR11, !P1 ;  /* 0x0000000b07007c0c */ /* 0x002fe4000cf81270 */
[----:B---3--:R-:W-:Y:S02]  /*1dcb10*/  ISETP.LT.AND P3, PT, R8, UR9, !P1 ;  /* 0x0000000908007c0c */ /* 0x008fe4000cf61270 */
[----:B------:R-:W-:Y:S01]  /*1dcb20*/  LOP3.LUT R12, R12, 0xfffffdff, RZ, 0xc0, !PT ;  /* 0xfffffdff0c0c7812 */ /* 0x000fe200078ec0ff */
[----:B------:R-:W1:Y:S01]  /*1dcb30*/  LDCU UR11, c[0x0][0x398] ;  /* 0x00007300ff0b77ac */ /* 0x000e620008000800 */
[----:B------:R-:W-:Y:S01]  /*1dcb40*/  LOP3.LUT P2, RZ, R29, 0x80000, RZ, 0xc0, !PT ;  /* 0x000800001dff7812 */ /* 0x000fe2000784c0ff */
[----:B------:R-:W3:Y:S01]  /*1dcb50*/  LDCU UR9, c[0x0][0x398] ;  /* 0x00007300ff0977ac */ /* 0x000ee20008000800 */
[----:B------:R-:W4:Y:S03]  /*1dcb60*/  LDCU UR73, c[0x0][0x398] ;  /* 0x00007300ff4977ac */ /* 0x000f260008000800 */
        /* <DEDUP_REMOVED lines=16> */
[----:B------:R-:W0:Y:S03]  /*1dcc70*/  LDCU UR71, c[0x0][0x398] ;  /* 0x00007300ff4777ac */ /* 0x000e260008000800 */
        /* <DEDUP_REMOVED lines=18> */
[----:B------:R-:W-:-:S04]  /*1dcda0*/  LOP3.LUT R12, R12, 0xfffffffe, RZ, 0xc0, !PT ;  /* 0xfffffffe0c0c7812 */ /* 0x000fc800078ec0ff */
[----:B------:R-:W-:-:S05]  /*1dcdb0*/  @P4 LOP3.LUT R12, R12, 0x1, RZ, 0xfc, !PT ;  /* 0x000000010c0c4812 */ /* 0x000fca00078efcff */
[----:B------:R4:W-:Y:S04]  /*1dcdc0*/  STL [R1+0x84], R12 ;  /* 0x0000840c01007387 */ /* 0x0009e80000100800 */
[----:B0-----:R-:W4:Y:S01]  /*1dcdd0*/  LDL.LU R3, [R1+0x70] ;  /* 0x0000700001037983 */ /* 0x001f220000300800 */
[----:B--2---:R-:W-:Y:S01]  /*1dcde0*/  ISETP.LT.AND P0, PT, R28, UR7, !P1 ;  /* 0x000000071c007c0c */ /* 0x004fe2000cf01270 */
[----:B------:R-:W0:Y:S01]  /*1dcdf0*/  LDCU UR7, c[0x0][0x398] ;  /* 0x00007300ff0777ac */ /* 0x000e220008000800 */
[----:B-1----:R-:W-:Y:S02]  /*1dce00*/  ISETP.LT.AND P5, PT, R7, UR11, !P3 ;  /* 0x0000000b07007c0c */ /* 0x002fe4000dfa1270 */
[----:B---3--:R-:W-:Y:S01]  /*1dce10*/  ISETP.LT.AND P4, PT, R8, UR9, !P3 ;  /* 0x0000000908007c0c */ /* 0x008fe2000df81270 */
[----:B------:R-:W1:Y:S01]  /*1dce20*/  LDCU UR11, c[0x0][0x398] ;  /* 0x00007300ff0b77ac */ /* 0x000e620008000800 */
[----:B------:R-:W2:Y:S01]  /*1dce30*/  LDCU UR9, c[0x0][0x398] ;  /* 0x00007300ff0977ac */ /* 0x000ea20008000800 */
[----:B------:R-:W-:-:S02]  /*1dce40*/  LOP3.LUT P1, RZ, R29, 0x8000, RZ, 0xc0, !PT ;  /* 0x000080001dff7812 */ /* 0x000fc4000782c0ff */
[----:B----4-:R-:W-:-:S04]  /*1dce50*/  LOP3.LUT R3, R3, 0x7fffffff, RZ, 0xc0, !PT ;  /* 0x7fffffff03037812 */ /* 0x010fc800078ec0ff */
[----:B------:R-:W-:-:S04]  /*1dce60*/  @P2 LOP3.LUT R3, R3, 0x80000000, RZ, 0xfc, !PT ;  /* 0x8000000003032812 */ /* 0x000fc800078efcff */
[----:B------:R-:W-:-:S04]  /*1dce70*/  LOP3.LUT R3, R3, 0xbfffffff, RZ, 0xc0, !PT ;  /* 0xbfffffff03037812 */ /* 0x000fc800078ec0ff */
[----:B------:R-:W-:Y:S02]  /*1dce80*/  @P0 LOP3.LUT R3, R3, 0x40000000, RZ, 0xfc, !PT ;  /* 0x4000000003030812 */ /* 0x000fe400078efcff */
[----:B------:R-:W-:Y:S02]  /*1dce90*/  ISETP.LT.AND P0, PT, R10, UR67, !P3 ;  /* 0x000000430a007c0c */ /* 0x000fe4000df01270 */
[----:B------:R-:W-:Y:S01]  /*1dcea0*/  LOP3.LUT P2, RZ, R29, 0x10000, RZ, 0xc0, !PT ;  /* 0x000100001dff7812 */ /* 0x000fe2000784c0ff */
[----:B------:R-:W3:Y:S01]  /*1dceb0*/  LDCU UR67, c[0x0][0x398] ;  /* 0x00007300ff4377ac */ /* 0x000ee20008000800 */
[----:B------:R-:W-:-:S09]  /*1dcec0*/  LOP3.LUT R3, R3, 0xdfffffff, RZ, 0xc0, !PT ;  /* 0xdfffffff03037812 */ /* 0x000fd200078ec0ff */
[----:B------:R-:W-:-:S04]  /*1dced0*/  @P0 LOP3.LUT R3, R3, 0x20000000, RZ, 0xfc, !PT ;  /* 0x2000000003030812 */ /* 0x000fc800078efcff */
[----:B------:R-:W-:Y:S02]  /*1dcee0*/  LOP3.LUT R3, R3, 0xefffffff, RZ, 0xc0, !PT ;  /* 0xefffffff03037812 */ /* 0x000fe400078ec0ff */
[----:B0-----:R-:W-:Y:S01]  /*1dcef0*/  ISETP.LT.AND P0, PT, R28, UR7, !P3 ;  /* 0x000000071c007c0c */ /* 0x001fe2000df01270 */
[----:B------:R-:W0:Y:S01]  /*1dcf00*/  LDCU UR7, c[0x0][0x398] ;  /* 0x00007300ff0777ac */ /* 0x000e220008000800 */
[----:B------:R-:W-:-:S04]  /*1dcf10*/  @P5 LOP3.LUT R3, R3, 0x10000000, RZ, 0xfc, !PT ;  /* 0x1000000003035812 */ /* 0x000fc800078efcff */
[----:B------:R-:W-:-:S04]  /*1dcf20*/  LOP3.LUT R3, R3, 0xf7ffffff, RZ, 0xc0, !PT ;  /* 0xf7ffffff03037812 */ /* 0x000fc800078ec0ff */
[----:B------:R-:W-:-:S04]  /*1dcf30*/  @P4 LOP3.LUT R3, R3, 0x8000000, RZ, 0xfc, !PT ;  /* 0x0800000003034812 */ /* 0x000fc800078efcff */
[----:B------:R-:W-:-:S04]  /*1dcf40*/  LOP3.LUT R3, R3, 0xfbffffff, RZ, 0xc0, !PT ;  /* 0xfbffffff03037812 */ /* 0x000fc800078ec0ff */
[----:B------:R-:W-:Y:S02]  /*1dcf50*/  @P0 LOP3.LUT R3, R3, 0x4000000, RZ, 0xfc, !PT ;  /* 0x0400000003030812 */ /* 0x000fe400078efcff */
[----:B------:R-:W-:Y:S02]  /*1dcf60*/  ISETP.LT.AND P0, PT, R10, UR65, !P2 ;  /* 0x000000410a007c0c */ /* 0x000fe4000d701270 */
[----:B-1----:R-:W-:Y:S02]  /*1dcf70*/  ISETP.LT.AND P5, PT, R7, UR11, !P2 ;  /* 0x0000000b07007c0c */ /* 0x002fe4000d7a1270 */
[----:B--2---:R-:W-:Y:S02]  /*1dcf80*/  ISETP.LT.AND P4, PT, R8, UR9, !P2 ;  /* 0x0000000908007c0c */ /* 0x004fe4000d781270 */
[----:B------:R-:W-:Y:S01]  /*1dcf90*/  LOP3.LUT R3, R3, 0xfdffffff, RZ, 0xc0, !PT ;  /* 0xfdffffff03037812 */ /* 0x000fe200078ec0ff */
[----:B------:R-:W1:Y:S01]  /*1dcfa0*/  LDCU UR11, c[0x0][0x398] ;  /* 0x00007300ff0b77ac */ /* 0x000e620008000800 */
[----:B------:R-:W2:Y:S01]  /*1dcfb0*/  LDCU UR9, c[0x0][0x398] ;  /* 0x00007300ff0977ac */ /* 0x000ea20008000800 */
[----:B------:R-:W-:Y:S01]  /*1dcfc0*/  LOP3.LUT P3, RZ, R29, 0x4000, RZ, 0xc0, !PT ;  /* 0x000040001dff7812 */ /* 0x000fe2000786c0ff */
[----:B------:R-:W4:Y:S03]  /*1dcfd0*/  LDCU UR65, c[0x0][0x398] ;  /* 0x00007300ff4177ac */ /* 0x000f260008000800 */
        /* <DEDUP_REMOVED lines=14> */
[----:B------:R-:W2:Y:S05]  /*1dd0c0*/  LDCU UR9, c[0x0][0x398] ;  /* 0x00007300ff0977ac */ /* 0x000eaa0008000800 */
        /* <DEDUP_REMOVED lines=14> */
[C---:B------:R-:W-:Y:S01]  /*1dd1b0*/  LOP3.LUT P2, RZ, R29.reuse, 0x2000, RZ, 0xc0, !PT ;  /* 0x000020001dff7812 */ /* 0x040fe2000784c0ff */
[----:B------:R-:W2:Y:S01]  /*1dd1c0*/  LDCU UR9, c[0x0][0x398] ;  /* 0x00007300ff0977ac */ /* 0x000ea20008000800 */
[----:B------:R-:W-:Y:S01]  /*1dd1d0*/  LOP3.LUT P1, RZ, R29, 0x1000, RZ, 0xc0, !PT ;  /* 0x000010001dff7812 */ /* 0x000fe2000782c0ff */
[----:B------:R-:W1:Y:S02]  /*1dd1e0*/  LDCU UR61, c[0x0][0x398] ;  /* 0x00007300ff3d77ac */ /* 0x000e640008000800 */
        /* <DEDUP_REMOVED lines=27> */
[----:B------:R-:W-:Y:S02]  /*1dd3a0*/  LOP3.LUT R3, R3, 0xfffffdff, RZ, 0xc0, !PT ;  /* 0xfffffdff03037812 */ /* 0x000fe400078ec0ff */
[----:B------:R-:W-:Y:S01]  /*1dd3b0*/  LOP3.LUT P4, RZ, R29, 0x800, RZ, 0xc0, !PT ;  /* 0x000008001dff7812 */ /* 0x000fe2000788c0ff */
[----:B------:R-:W1:Y:S01]  /*1dd3c0*/  LDCU UR11, c[0x0][0x398] ;  /* 0x00007300ff0b77ac */ /* 0x000e620008000800 */
[----:B------:R-:W2:Y:S03]  /*1dd3d0*/  LDCU UR9, c[0x0][0x398] ;  /* 0x00007300ff0977ac */ /* 0x000ea60008000800 */
        /* <DEDUP_REMOVED lines=10> */
[----:B------:R-:W-:Y:S02]  /*1dd480*/  LOP3.LUT R3, R3, 0xffffffdf, RZ, 0xc0, !PT ;  /* 0xffffffdf03037812 */ /* 0x000fe400078ec0ff */
[----:B--2---:R-:W-:Y:S02]  /*1dd490*/  ISETP.LT.AND P5, PT, R8, UR9, !P4 ;  /* 0x0000000908007c0c */ /* 0x004fe4000e7a1270 */
[----:B------:R-:W-:Y:S01]  /*1dd4a0*/  LOP3.LUT P3, RZ, R29, 0x400, RZ, 0xc0, !PT ;  /* 0x000004001dff7812 */ /* 0x000fe2000786c0ff */
[----:B------:R-:W2:Y:S06]  /*1dd4b0*/  LDCU UR9, c[0x0][0x398] ;  /* 0x00007300ff0977ac */ /* 0x000eac0008000800 */
[----:B------:R-:W-:-:S02]  /*1dd4c0*/  @P0 LOP3.LUT R3, R3, 0x20, RZ, 0xfc, !PT ;  /* 0x0000002003030812 */ /* 0x000fc400078efcff */
[----:B-1----:R-:W-:Y:S01]  /*1dd4d0*/  ISETP.LT.AND P0, PT, R7, UR11, !P4 ;  /* 0x0000000b07007c0c */ /* 0x002fe2000e701270 */
[----:B------:R-:W1:Y:S01]  /*1dd4e0*/  LDCU UR11, c[0x0][0x398] ;  /* 0x00007300ff0b77ac */ /* 0x000e620008000800 */
[----:B------:R-:W-:-:S11]  /*1dd4f0*/  LOP3.LUT R3, R3, 0xffffffef, RZ, 0xc0, !PT ;  /* 0xffffffef03037812 */ /* 0x000fd600078ec0ff */
[----:B------:R-:W-:Y:S02]  /*1dd500*/  @P0 LOP3.LUT R3, R3, 0x10, RZ, 0xfc, !PT ;  /* 0x0000001003030812 */ /* 0x000fe400078efcff */
[----:B0-----:R-:W-:Y:S01]  /*1dd510*/  ISETP.LT.AND P0, PT, R28, UR7, !P4 ;  /* 0x000000071c007c0c */ /* 0x001fe2000e701270 */
[----:B------:R-:W0:Y:S01]  /*1dd520*/  LDCU UR7, c[0x0][0x398] ;  /* 0x00007300ff0777ac */ /* 0x000e220008000800 */
        /* <DEDUP_REMOVED lines=12> */
[----:B------:R-:W0:Y:S02]  /*1dd5f0*/  LDCU UR53, c[0x0][0x398] ;  /* 0x00007300ff3577ac */ /* 0x000e240008000800 */
[----:B------:R-:W-:-:S04]  /*1dd600*/  @P0 LOP3.LUT R3, R3, 0x2, RZ, 0xfc, !PT ;  /* 0x0000000203030812 */ /* 0x000fc800078efcff */
[----:B------:R-:W-:-:S04]  /*1dd610*/  LOP3.LUT R3, R3, 0xfffffffe, RZ, 0xc0, !PT ;  /* 0xfffffffe03037812 */ /* 0x000fc800078ec0ff */
[----:B------:R-:W-:-:S05]  /*1dd620*/  @P5 LOP3.LUT R3, R3, 0x1, RZ, 0xfc, !PT ;  /* 0x0000000103035812 */ /* 0x000fca00078efcff */
[----:B------:R1:W-:Y:S04]  /*1dd630*/  STL [R1+0x70], R3 ;  /* 0x0000700301007387 */ /* 0x0003e80000100800 */
[----:B------:R-:W3:Y:S01]  /*1dd640*/  LDL.LU R12, [R1+0x6c] ;  /* 0x00006c00010c7983 */ /* 0x000ee20000300800 */
[----:B0-----:R-:W-:Y:S01]  /*1dd650*/  ISETP.LT.AND P0, PT, R28, UR7, !P3 ;  /* 0x000000071c007c0c */ /* 0x001fe2000df01270 */
[----:B------:R-:W0:Y:S02]  /*1dd660*/  LDCU UR7, c[0x0][0x398] ;  /* 0x00007300ff0777ac */ /* 0x000e240008000800 */
[----:B-1----:R-:W4:Y:S01]  /*1dd670*/  LDL.LU R3, [R1+0x68] ;  /* 0x0000680001037983 */ /* 0x002f220000300800 */
[----:B--2---:R-:W-:Y:S01]  /*1dd680*/  ISETP.LT.AND P5, PT, R8, UR9, !P2 ;  /* 0x0000000908007c0c */ /* 0x004fe2000d7a1270 */
[----:B------:R-:W1:Y:S01]  /*1dd690*/  LDCU UR9, c[0x0][0x398] ;  /* 0x00007300ff0977ac */ /* 0x000e620008000800 */
[----:B------:R-:W-:-:S02]  /*1dd6a0*/  LOP3.LUT P3, RZ, R29, 0x80, RZ, 0xc0, !PT ;  /* 0x000000801dff7812 */ /* 0x000fc4000786c0ff */
[----:B---3--:R-:W-:-:S04]  /*1dd6b0*/  LOP3.LUT R12, R12, 0x7fffffff, RZ, 0xc0, !PT ;  /* 0x7fffffff0c0c7812 */ /* 0x008fc800078ec0ff */
[----:B------:R-:W-:-:S04]  /*1dd6c0*/  @P4 LOP3.LUT R12, R12, 0x80000000, RZ, 0xfc, !PT ;  /* 0x800000000c0c4812 */ /* 0x000fc800078efcff */
[----:B------:R-:W-:-:S04]  /*1dd6d0*/  LOP3.LUT R12, R12, 0xbfffffff, RZ, 0xc0, !PT ;  /* 0xbfffffff0c0c7812 */ /* 0x000fc800078ec0ff */
[----:B------:R-:W-:Y:S02]  /*1dd6e0*/  @P0 LOP3.LUT R12, R12, 0x40000000, RZ, 0xfc, !PT ;  /* 0x400000000c0c0812 */ /* 0x000fe400078efcff */
[----:B------:R-:W-:Y:S02]  /*1dd6f0*/  ISETP.LT.AND P0, PT, R10, UR51, !P2 ;  /* 0x000000330a007c0c */ /* 0x000fe4000d701270 */
[----:B------:R-:W-:Y:S01]  /*1dd700*/  ISETP.LT.AND P4, PT, R7, UR11, !P2 ;  /* 0x0000000b07007c0c */ /* 0x000fe2000d781270 */
[----:B------:R-:W2:Y:S01]  /*1dd710*/  LDCU UR11, c[0x0][0x398] ;  /* 0x00007300ff0b77ac */ /* 0x000ea20008000800 */
[----:B------:R-:W-:Y:S02]  /*1dd720*/  LOP3.LUT R12, R12, 0xdfffffff, RZ, 0xc0, !PT ;  /* 0xdfffffff0c0c7812 */ /* 0x000fe400078ec0ff */
[----:B----4-:R-:W-:Y:S01]  /*1dd730*/  LOP3.LUT R3, R3, 0x7fffffff, RZ, 0xc0, !PT ;  /* 0x7fffffff03037812 */ /* 0x010fe200078ec0ff */
[----:B------:R-:W3:Y:S06]  /*1dd740*/  LDCU UR51, c[0x0][0x398] ;  /* 0x00007300ff3377ac */ /* 0x000eec0008000800 */
        /* <DEDUP_REMOVED lines=10> */
[----:B--2---:R-:W-:Y:S02]  /*1dd7f0*/  ISETP.LT.AND P6, PT, R7, UR11, !P1 ;  /* 0x0000000b07007c0c */ /* 0x004fe4000cfc1270 */
[----:B-1----:R-:W-:Y:S02]  /*1dd800*/  ISETP.LT.AND P5, PT, R8, UR9, !P1 ;  /* 0x0000000908007c0c */ /* 0x002fe4000cfa1270 */
[----:B------:R-:W-:Y:S01]  /*1dd810*/  LOP3.LUT R12, R12, 0xfdffffff, RZ, 0xc0, !PT ;  /* 0xfdffffff0c0c7812 */ /* 0x000fe200078ec0ff */
[----:B------:R-:W1:Y:S01]  /*1dd820*/  LDCU UR11, c[0x0][0x398] ;  /* 0x00007300ff0b77ac */ /* 0x000e620008000800 */
[----:B------:R-:W2:Y:S01]  /*1dd830*/  LDCU UR9, c[0x0][0x398] ;  /* 0x00007300ff0977ac */ /* 0x000ea20008000800 */
[----:B------:R-:W-:-:S02]  /*1dd840*/  LOP3.LUT P4, RZ, R29, 0x40, RZ, 0xc0, !PT ;  /* 0x000000401dff7812 */ /* 0x000fc4000788c0ff */
[----:B------:R-:W-:Y:S01]  /*1dd850*/  LOP3.LUT P2, RZ, R29, 0x20, RZ, 0xc0, !PT ;  /* 0x000000201dff7812 */ /* 0x000fe2000784c0ff */
[----:B------:R-:W4:Y:S01]  /*1dd860*/  LDCU UR49, c[0x0][0x398] ;  /* 0x00007300ff3177ac */ /* 0x000f220008000800 */
        /* <DEDUP_REMOVED lines=11> */
[----:B--2---:R-:W-:Y:S01]  /*1dd920*/  ISETP.LT.AND P5, PT, R8, UR9, !P3 ;  /* 0x0000000908007c0c */ /* 0x004fe2000dfa1270 */
[----:B------:R-:W2:Y:S08]  /*1dd930*/  LDCU UR9, c[0x0][0x398] ;  /* 0x00007300ff0977ac */ /* 0x000eb00008000800 */
        /* <DEDUP_REMOVED lines=33> */
[----:B------:R-:W-:-:S02]  /*1ddb50*/  LOP3.LUT P3, RZ, R29, 0x8, RZ, 0xc0, !PT ;  /* 0x000000081dff7812 */ /* 0x000fc4000786c0ff */
[----:B------:R-:W-:Y:S01]  /*1ddb60*/  LOP3.LUT P4, RZ, R29, 0x4, RZ, 0xc0, !PT ;  /* 0x000000041dff7812 */ /* 0x000fe2000788c0ff */
[----:B------:R-:W1:Y:S01]  /*1ddb70*/  LDCU UR43, c[0x0][0x398] ;  /* 0x00007300ff2b77ac */ /* 0x000e620008000800 */
        /* <DEDUP_REMOVED lines=44> */
[----:B------:R-:W-:Y:S01]  /*1dde40*/  LOP3.LUT P2, RZ, R29, 0x2, RZ, 0xc0, !PT ;  /* 0x000000021dff7812 */ /* 0x000fe2000784c0ff */
[----:B------:R-:W2:Y:S04]  /*1dde50*/  LDCU UR9, c[0x0][0x398] ;  /* 0x00007300ff0977ac */ /* 0x000ea80008000800 */
[----:B------:R-:W-:-:S02]  /*1dde60*/  @P0 LOP3.LUT R12, R12, 0x2, RZ, 0xfc, !PT ;  /* 0x000000020c0c0812 */ /* 0x000fc400078efcff */
[----:B0-----:R-:W-:Y:S02]  /*1dde70*/  ISETP.LT.AND P0, PT, R28, UR7, !P4 ;  /* 0x000000071c007c0c */ /* 0x001fe4000e701270 */
[----:B------:R-:W-:Y:S01]  /*1dde80*/  @P5 LOP3.LUT R3, R3, 0x80000000, RZ, 0xfc, !PT ;  /* 0x8000000003035812 */ /* 0x000fe200078efcff */
[----:B------:R-:W0:Y:S01]  /*1dde90*/  LDCU UR7, c[0x0][0x398] ;  /* 0x00007300ff0777ac */ /* 0x000e220008000800 */
[----:B------:R-:W-:-:S04]  /*1ddea0*/  LOP3.LUT R12, R12, 0xfffffffe, RZ, 0xc0, !PT ;  /* 0xfffffffe0c0c7812 */ /* 0x000fc800078ec0ff */
[----:B------:R-:W-:Y:S02]  /*1ddeb0*/  @P6 LOP3.LUT R12, R12, 0x1, RZ, 0xfc, !PT ;  /* 0x000000010c0c6812 */ /* 0x000fe400078efcff */
[----:B------:R-:W-:-:S03]  /*1ddec0*/  LOP3.LUT R3, R3, 0xbfffffff, RZ, 0xc0, !PT ;  /* 0xbfffffff03037812 */ /* 0x000fc600078ec0ff */
[----:B------:R0:W-:Y:S01]  /*1dded0*/  STL [R1+0x6c], R12 ;  /* 0x00006c0c01007387 */ /* 0x0001e20000100800 */
[----:B------:R-:W-:Y:S02]  /*1ddee0*/  @P0 LOP3.LUT R3, R3, 0x40000000, RZ, 0xfc, !PT ;  /* 0x4000000003030812 */ /* 0x000fe400078efcff */
[----:B------:R-:W-:Y:S01]  /*1ddef0*/  ISETP.LT.AND P0, PT, R10, UR35, !P2 ;  /* 0x000000230a007c0c */ /* 0x000fe2000d701270 */
[----:B0-----:R-:W-:Y:S02]  /*1ddf00*/  IMAD.MOV.U32 R12, RZ, RZ, R17 ;  /* 0x000000ffff0c7224 */ /* 0x001fe400078e0011 */
[----:B------:R-:W-:Y:S02]  /*1ddf10*/  IMAD.MOV.U32 R17, RZ, RZ, R26 ;  /* 0x000000ffff117224 */ /* 0x000fe400078e001a */
[----:B------:R-:W3:Y:S01]  /*1ddf20*/  LDL.LU R26, [R1+0x2bc] ;  /* 0x0002bc00011a7983 */ /* 0x000ee20000300800 */
[----:B-1----:R-:W-:Y:S02]  /*1ddf30*/  ISETP.LT.AND P6, PT, R7, UR11, !P2 ;  /* 0x0000000b07007c0c */ /* 0x002fe4000d7c1270 */
[----:B------:R-:W-:-:S02]  /*1ddf40*/  LOP3.LUT R3, R3, 0xdfffffff, RZ, 0xc0, !PT ;  /* 0xdfffffff03037812 */ /* 0x000fc400078ec0ff */
[----:B--2---:R-:W-:Y:S01]  /*1ddf50*/  ISETP.LT.AND P5, PT, R8, UR9, !P2 ;  /* 0x0000000908007c0c */ /* 0x004fe2000d7a1270 */
[----:B------:R-:W0:Y:S01]  /*1ddf60*/  LDCU UR11, c[0x0][0x398] ;  /* 0x00007300ff0b77ac */ /* 0x000e220008000800 */
[----:B------:R-:W-:Y:S02]  /*1ddf70*/  LOP3.LUT P1, RZ, R29, 0x1, RZ, 0xc0, !PT ;  /* 0x000000011dff7812 */ /* 0x000fe4000782c0ff */
[----:B------:R-:W-:Y:S01]  /*1ddf80*/  @P0 LOP3.LUT R3, R3, 0x20000000, RZ, 0xfc, !PT ;  /* 0x2000000003030812 */ /* 0x000fe200078efcff */
[----:B------:R-:W1:Y:S03]  /*1ddf90*/  LDCU UR9, c[0x0][0x398] ;  /* 0x00007300ff0977ac */ /* 0x000e660008000800 */
[----:B------:R-:W-:Y:S02]  /*1ddfa0*/  LOP3.LUT R3, R3, 0xefffffff, RZ, 0xc0, !PT ;  /* 0xefffffff03037812 */ /* 0x000fe400078ec0ff */
[----:B------:R-:W-:Y:S01]  /*1ddfb0*/  ISETP.LT.AND P0, PT, R28, UR7, !P2 ;  /* 0x000000071c007c0c */ /* 0x000fe2000d701270 */
[----:B------:R-:W2:Y:S01]  /*1ddfc0*/  LDCU UR7, c[0x0][0x398] ;  /* 0x00007300ff0777ac */ /* 0x000ea20008000800 */
[----:B------:R-:W-:-:S04]  /*1ddfd0*/  @P6 LOP3.LUT R3, R3, 0x10000000, RZ, 0xfc, !PT ;  /* 0x1000000003036812 */ /* 0x000fc800078efcff */
[----:B------:R-:W-:-:S04]  /*1ddfe0*/  LOP3.LUT R3, R3, 0xf7ffffff, RZ, 0xc0, !PT ;  /* 0xf7ffffff03037812 */ /* 0x000fc800078ec0ff */
[----:B------:R-:W-:-:S04]  /*1ddff0*/  @P5 LOP3.LUT R3, R3, 0x8000000, RZ, 0xfc, !PT ;  /* 0x0800000003035812 */ /* 0x000fc800078efcff */
[----:B------:R-:W-:-:S04]  /*1de000*/  LOP3.LUT R3, R3, 0xfbffffff, RZ, 0xc0, !PT ;  /* 0xfbffffff03037812 */ /* 0x000fc800078ec0ff */
[----:B------:R-:W-:Y:S02]  /*1de010*/  @P0 LOP3.LUT R3, R3, 0x4000000, RZ, 0xfc, !PT ;  /* 0x0400000003030812 */ /* 0x000fe400078efcff */
[----:B------:R-:W-:Y:S02]  /*1de020*/  ISETP.LT.AND P0, PT, R10, UR33, !P1 ;  /* 0x000000210a007c0c */ /* 0x000fe4000cf01270 */
[----:B0-----:R-:W-:Y:S02]  /*1de030*/  ISETP.LT.AND P6, PT, R7, UR11, !P1 ;  /* 0x0000000b07007c0c */ /* 0x001fe4000cfc1270 */
[----:B-1----:R-:W-:Y:S02]  /*1de040*/  ISETP.LT.AND P5, PT, R8, UR9, !P1 ;  /* 0x0000000908007c0c */ /* 0x002fe4000cfa1270 */
[----:B------:R-:W-:Y:S01]  /*1de050*/  LOP3.LUT R3, R3, 0xfdffffff, RZ, 0xc0, !PT ;  /* 0xfdffffff03037812 */ /* 0x000fe200078ec0ff */
[----:B------:R-:W0:Y:S01]  /*1de060*/  LDCU UR11, c[0x0][0x398] ;  /* 0x00007300ff0b77ac */ /* 0x000e220008000800 */
[C---:B------:R-:W-:Y:S01]  /*1de070*/  LOP3.LUT P3, RZ, R27.reuse, 0x80000000, RZ, 0xc0, !PT ;  /* 0x800000001bff7812 */ /* 0x040fe2000786c0ff */
[----:B------:R-:W1:Y:S01]  /*1de080*/  LDCU UR9, c[0x0][0x398] ;  /* 0x00007300ff0977ac */ /* 0x000e620008000800 */
[----:B------:R-:W-:-:S02]  /*1de090*/  LOP3.LUT P4, RZ, R27, 0x40000000, RZ, 0xc0, !PT ;  /* 0x400000001bff7812 */ /* 0x000fc4000788c0ff */
[----:B------:R-:W-:Y:S01]  /*1de0a0*/  LOP3.LUT P2, RZ, R27, 0x20000000, RZ, 0xc0, !PT ;  /* 0x200000001bff7812 */ /* 0x000fe2000784c0ff */
[----:B------:R-:W0:Y:S01]  /*1de0b0*/  LDCU UR33, c[0x0][0x398] ;  /* 0x00007300ff2177ac */ /* 0x000e220008000800 */
        /* <DEDUP_REMOVED lines=14> */
[----:B------:R-:W1:Y:S01]  /*1de1a0*/  LDCU UR9, c[0x0][0x398] ;  /* 0x00007300ff0977ac */ /* 0x000e620008000800 */
[----:B------:R-:W-:Y:S01]  /*1de1b0*/  LOP3.LUT P1, RZ, R27, 0x10000000, RZ, 0xc0, !PT ;  /* 0x100000001bff7812 */ /* 0x000fe2000782c0ff */
        /* <DEDUP_REMOVED lines=15> */
[----:B------:R-:W1:Y:S05]  /*1de2b0*/  LDCU UR9, c[0x0][0x398] ;  /* 0x00007300ff0977ac */ /* 0x000e6a0008000800 */
[----:B------:R-:W-:-:S04]  /*1de2c0*/  @P0 LOP3.LUT R3, R3, 0x20000, RZ, 0xfc, !PT ;  /* 0x0002000003030812 */ /* 0x000fc800078efcff */
[----:B------:R-:W-:Y:S02]  /*1de2d0*/  LOP3.LUT R3, R3, 0xfffeffff, RZ, 0xc0, !PT ;  /* 0xfffeffff03037812 */ /* 0x000fe400078ec0ff */
[----:B--2---:R-:W-:Y:S02]  /*1de2e0*/  ISETP.LT.AND P0, PT, R28, UR7, !P4 ;  /* 0x000000071c007c0c */ /* 0x004fe4000e701270 */
[----:B------:R-:W-:Y:S01]  /*1de2f0*/  @P5 LOP3.LUT R3, R3, 0x10000, RZ, 0xfc, !PT ;  /* 0x0001000003035812 */ /* 0x000fe200078efcff */
[----:B------:R-:W2:Y:S03]  /*1de300*/  LDCU UR7, c[0x0][0x398] ;  /* 0x00007300ff0777ac */ /* 0x000ea60008000800 */
[----:B------:R-:W-:Y:S02]  /*1de310*/  LOP3.LUT R3, R3, 0xffff7fff, RZ, 0xc0, !PT ;  /* 0xffff7fff03037812 */ /* 0x000fe400078ec0ff */
[----:B------:R-:W-:-:S02]  /*1de320*/  ISETP.LT.AND P4, PT, R10, UR27, !P2 ;  /* 0x0000001b0a007c0c */ /* 0x000fc4000d781270 */
[----:B------:R-:W-:-:S04]  /*1de330*/  @P6 LOP3.LUT R3, R3, 0x8000, RZ, 0xfc, !PT ;  /* 0x0000800003036812 */ /* 0x000fc800078efcff */
[----:B------:R-:W-:-:S04]  /*1de340*/  LOP3.LUT R3, R3, 0xffffbfff, RZ, 0xc0, !PT ;  /* 0xffffbfff03037812 */ /* 0x000fc800078ec0ff */
[----:B------:R-:W-:Y:S02]  /*1de350*/  @P0 LOP3.LUT R3, R3, 0x4000, RZ, 0xfc, !PT ;  /* 0x0000400003030812 */ /* 0x000fe400078efcff */
[----:B0-----:R-:W-:Y:S02]  /*1de360*/  ISETP.LT.AND P0, PT, R7, UR11, !P2 ;  /* 0x0000000b07007c0c */ /* 0x001fe4000d701270 */
[----:B-1----:R-:W-:Y:S01]  /*1de370*/  ISETP.LT.AND P6, PT, R8, UR9, !P2 ;  /* 0x0000000908007c0c */ /* 0x002fe2000d7c1270 */
[----:B------:R-:W0:Y:S01]  /*1de380*/  LDCU UR11, c[0x0][0x398] ;  /* 0x00007300ff0b77ac */ /* 0x000e220008000800 */
[----:B------:R-:W-:Y:S01]  /*1de390*/  LOP3.LUT R3, R3, 0xffffdfff, RZ, 0xc0, !PT ;  /* 0xffffdfff03037812 */ /* 0x000fe200078ec0ff */
[----:B------:R-:W1:Y:S03]  /*1de3a0*/  LDCU UR9, c[0x0][0x398] ;  /* 0x00007300ff0977ac */ /* 0x000e660008000800 */
[----:B------:R-:W-:-:S04]  /*1de3b0*/  @P4 LOP3.LUT R3, R3, 0x2000, RZ, 0xfc, !PT ;  /* 0x0000200003034812 */ /* 0x000fc800078efcff */
[----:B------:R-:W-:-:S04]  /*1de3c0*/  LOP3.LUT R3, R3, 0xffffefff, RZ, 0xc0, !PT ;  /* 0xffffefff03037812 */ /* 0x000fc800078ec0ff */
[----:B------:R-:W-:Y:S02]  /*1de3d0*/  @P0 LOP3.LUT R3, R3, 0x1000, RZ, 0xfc, !PT ;  /* 0x0000100003030812 */ /* 0x000fe400078efcff */
[----:B--2---:R-:W-:Y:S01]  /*1de3e0*/  ISETP.LT.AND P0, PT, R28, UR7, !P2 ;  /* 0x000000071c007c0c */ /* 0x004fe2000d701270 */
[----:B------:R-:W2:Y:S01]  /*1de3f0*/  LDCU UR7, c[0x0][0x398] ;  /* 0x00007300ff0777ac */ /* 0x000ea20008000800 */
[----:B------:R-:W-:-:S04]  /*1de400*/  LOP3.LUT R3, R3, 0xfffff7ff, RZ, 0xc0, !PT ;  /* 0xfffff7ff03037812 */ /* 0x000fc800078ec0ff */
[----:B------:R-:W-:-:S04]  /*1de410*/  @P6 LOP3.LUT R3, R3, 0x800, RZ, 0xfc, !PT ;  /* 0x0000080003036812 */ /* 0x000fc800078efcff */
[----:B------:R-:W-:-:S04]  /*1de420*/  LOP3.LUT R3, R3, 0xfffffbff, RZ, 0xc0, !PT ;  /* 0xfffffbff03037812 */ /* 0x000fc800078ec0ff */
[----:B------:R-:W-:Y:S02]  /*1de430*/  @P0 LOP3.LUT R3, R3, 0x400, RZ, 0xfc, !PT ;  /* 0x0000040003030812 */ /* 0x000fe400078efcff */
[----:B------:R-:W-:Y:S02]  /*1de440*/  ISETP.LT.AND P0, PT, R10, UR25, !P1 ;  /* 0x000000190a007c0c */ /* 0x000fe4000cf01270 */
[----:B------:R-:W-:Y:S02]  /*1de450*/  LOP3.LUT R3, R3, 0xfffffdff, RZ, 0xc0, !PT ;  /* 0xfffffdff03037812 */ /* 0x000fe400078ec0ff */
[----:B-1----:R-:W-:Y:S02]  /*1de460*/  ISETP.LT.AND P6, PT, R8, UR9, !P1 ;  /* 0x0000000908007c0c */ /* 0x002fe4000cfc1270 */
[----:B------:R-:W-:Y:S01]  /*1de470*/  LOP3.LUT P3, RZ, R27, 0x8000000, RZ, 0xc0, !PT ;  /* 0x080000001bff7812 */ /* 0x000fe2000786c0ff */
[----:B------:R-:W1:Y:S06]  /*1de480*/  LDCU UR9, c[0x0][0x398] ;  /* 0x00007300ff0977ac */ /* 0x000e6c0008000800 */
[----:B------:R-:W-:-:S02]  /*1de490*/  @P0 LOP3.LUT R3, R3, 0x200, RZ, 0xfc, !PT ;  /* 0x0000020003030812 */ /* 0x000fc400078efcff */
[----:B0-----:R-:W-:Y:S01]  /*1de4a0*/  ISETP.LT.AND P0, PT, R7, UR11, !P1 ;  /* 0x0000000b07007c0c */ /* 0x001fe2000cf01270 */
[----:B------:R-:W0:Y:S01]  /*1de4b0*/  LDCU UR11, c[0x0][0x398] ;  /* 0x00007300ff0b77ac */ /* 0x000e220008000800 */
[----:B------:R-:W-:-:S11]  /*1de4c0*/  LOP3.LUT R3, R3, 0xfffffeff, RZ, 0xc0, !PT ;  /* 0xfffffeff03037812 */ /* 0x000fd600078ec0ff */
        /* <DEDUP_REMOVED lines=9> */
[----:B------:R-:W-:-:S09]  /*1de560*/  R2UR UR17, R4 ;  /* 0x00000000041172ca */ /* 0x000fd200000e0000 */
[----:B------:R-:W-:Y:S02]  /*1de570*/  @P0 LOP3.LUT R3, R3, 0x20, RZ, 0xfc, !PT ;  /* 0x0000002003030812 */ /* 0x000fe400078efcff */
[----:B0-----:R-:W-:Y:S02]  /*1de580*/  ISETP.LT.AND P0, PT, R7, UR11, !P3 ;  /* 0x0000000b07007c0c */ /* 0x001fe4000df01270 */
[----:B-1----:R-:W-:Y:S01]  /*1de590*/  ISETP.LT.AND P6, PT, R8, UR9, !P3 ;  /* 0x0000000908007c0c */ /* 0x002fe2000dfc1270 */
[----:B------:R-:W-:Y:S01]  /*1de5a0*/  IMAD.MOV.U32 R4, RZ, RZ, R18 ;  /* 0x000000ffff047224 */ /* 0x000fe200078e0012 */
[----:B------:R-:W-:Y:S01]  /*1de5b0*/  LOP3.LUT R3, R3, 0xffffffef, RZ, 0xc0, !PT ;  /* 0xffffffef03037812 */ /* 0x000fe200078ec0ff */
[----:B------:R-:W-:Y:S01]  /*1de5c0*/  IMAD.MOV.U32 R18, RZ, RZ, R25 ;  /* 0x000000ffff127224 */ /* 0x000fe200078e0019 */
[----:B------:R-:W0:Y:S01]  /*1de5d0*/  LDCU UR11, c[0x0][0x398] ;  /* 0x00007300ff0b77ac */ /* 0x000e220008000800 */
[----:B------:R-:W3:Y:S01]  /*1de5e0*/  LDL.LU R25, [R1+0x64] ;  /* 0x0000640001197983 */ /* 0x000ee20000300800 */
[----:B------:R-:W-:Y:S01]  /*1de5f0*/  LOP3.LUT P5, RZ, R27, 0x4000000, RZ, 0xc0, !PT ;  /* 0x040000001bff7812 */ /* 0x000fe200078ac0ff */
[----:B------:R-:W1:Y:S04]  /*1de600*/  LDCU UR9, c[0x0][0x398] ;  /* 0x00007300ff0977ac */ /* 0x000e680008000800 */
[----:B------:R-:W-:-:S02]  /*1de610*/  @P0 LOP3.LUT R3, R3, 0x10, RZ, 0xfc, !PT ;  /* 0x0000001003030812 */ /* 0x000fc400078efcff */
[----:B--2---:R-:W-:Y:S01]  /*1de620*/  ISETP.LT.AND P0, PT, R28, UR7, !P3 ;  /* 0x000000071c007c0c */ /* 0x004fe2000df01270 */
[----:B------:R-:W2:Y:S01]  /*1de630*/  LDCU UR7, c[0x0][0x398] ;  /* 0x00007300ff0777ac */ /* 0x000ea20008000800 */
[----:B------:R-:W-:-:S04]  /*1de640*/  LOP3.LUT R3, R3, 0xfffffff7, RZ, 0xc0, !PT ;  /* 0xfffffff703037812 */ /* 0x000fc800078ec0ff */
[----:B------:R-:W-:-:S04]  /*1de650*/  @P6 LOP3.LUT R3, R3, 0x8, RZ, 0xfc, !PT ;  /* 0x0000000803036812 */ /* 0x000fc800078efcff */
[----:B------:R-:W-:-:S04]  /*1de660*/  LOP3.LUT R3, R3, 0xfffffffb, RZ, 0xc0, !PT ;  /* 0xfffffffb03037812 */ /* 0x000fc800078ec0ff */
[----:B------:R-:W-:Y:S02]  /*1de670*/  @P0 LOP3.LUT R3, R3, 0x4, RZ, 0xfc, !PT ;  /* 0x0000000403030812 */ /* 0x000fe400078efcff */
[----:B------:R-:W-:Y:S02]  /*1de680*/  ISETP.LT.AND P0, PT, R10, UR23, !P5 ;  /* 0x000000170a007c0c */ /* 0x000fe4000ef01270 */
[----:B0-----:R-:W-:Y:S02]  /*1de690*/  ISETP.LT.AND P6, PT, R7, UR11, !P5 ;  /* 0x0000000b07007c0c */ /* 0x001fe4000efc1270 */
[----:B------:R-:W-:Y:S02]  /*1de6a0*/  LOP3.LUT P4, RZ, R27, 0x2000000, RZ, 0xc0, !PT ;  /* 0x020000001bff7812 */ /* 0x000fe4000788c0ff */
[----:B------:R-:W-:Y:S02]  /*1de6b0*/  LOP3.LUT R3, R3, 0xfffffffd, RZ, 0xc0, !PT ;  /* 0xfffffffd03037812 */ /* 0x000fe400078ec0ff */
[----:B------:R-:W-:-:S02]  /*1de6c0*/  LOP3.LUT P2, RZ, R27, 0x1000000, RZ, 0xc0, !PT ;  /* 0x010000001bff7812 */ /* 0x000fc4000784c0ff */
[----:B---3--:R-:W-:-:S03]  /*1de6d0*/  LOP3.LUT R25, R25, 0x7fffffff, RZ, 0xc0, !PT ;  /* 0x7fffffff19197812 */ /* 0x008fc600078ec0ff */
[----:B------:R-:W-:Y:S02]  /*1de6e0*/  @P0 LOP3.LUT R3, R3, 0x2, RZ, 0xfc, !PT ;  /* 0x0000000203030812 */ /* 0x000fe400078efcff */
[----:B------:R-:W-:Y:S02]  /*1de6f0*/  R2UR UR23, R26 ;  /* 0x000000001a1772ca */ /* 0x000fe400000e0000 */
[----:B------:R-:W-:Y:S01]  /*1de700*/  LOP3.LUT P1, RZ, R27, 0x800000, RZ, 0xc0, !PT ;  /* 0x008000001bff7812 */ /* 0x000fe2000782c0ff */
[----:B------:R-:W3:Y:S01]  /*1de710*/  LDL.LU R26, [R1+0x7464] ;  /* 0x00746400011a7983 */ /* 0x000ee20000300800 */
[----:B------:R-:W-:Y:S02]  /*1de720*/  LOP3.LUT R3, R3, 0xfffffffe, RZ, 0xc0, !PT ;  /* 0xfffffffe03037812 */ /* 0x000fe400078ec0ff */
[----:B------:R-:W-:Y:S01]  /*1de730*/  LOP3.LUT P3, RZ, R27, 0x400000, RZ, 0xc0, !PT ;  /* 0x004000001bff7812 */ /* 0x000fe2000786c0ff */
[----:B------:R-:W0:Y:S01]  /*1de740*/  LDCU UR11, c[0x0][0x398] ;  /* 0x00007300ff0b77ac */ /* 0x000e220008000800 */
[----:B------:R-:W-:-:S05]  /*1de750*/  @P6 LOP3.LUT R3, R3, 0x1, RZ, 0xfc, !PT ;  /* 0x0000000103036812 */ /* 0x000fca00078efcff */
[----:B------:R1:W-:Y:S04]  /*1de760*/  STL [R1+0x68], R3 ;  /* 0x0000680301007387 */ /* 0x0003e80000100800 */
[----:B-1----:R-:W3:Y:S01]  /*1de770*/  LDL.LU R3, [R1+0x2b8] ;  /* 0x0002b80001037983 */ /* 0x002ee20000300800 */
[----:B------:R-:W-:Y:S02]  /*1de780*/  ISETP.LT.AND P0, PT, R8, UR9, !P5 ;  /* 0x0000000908007c0c */ /* 0x000fe4000ef01270 */
[C---:B--2---:R-:W-:Y:S01]  /*1de790*/  ISETP.LT.AND P5, PT, R28.reuse, UR7, !P5 ;  /* 0x000000071c007c0c */ /* 0x044fe2000efa1270 */
[----:B------:R-:W1:Y:S01]  /*1de7a0*/  LDCU UR7, c[0x0][0x398] ;  /* 0x00007300ff0777ac */ /* 0x000e620008000800 */
[----:B------:R-:W-:Y:S01]  /*1de7b0*/  ISETP.LT.AND P6, PT, R28, UR18, !P4 ;  /* 0x000000121c007c0c */ /* 0x000fe2000e7c1270 */
[----:B------:R-:W2:Y:S01]  /*1de7c0*/  LDCU UR9, c[0x0][0x398] ;  /* 0x00007300ff0977ac */ /* 0x000ea20008000800 */
[----:B------:R-:W0:Y:S07]  /*1de7d0*/  LDCU UR18, c[0x0][0x398] ;  /* 0x00007300ff1277ac */ /* 0x000e2e0008000800 */
[----:B------:R-:W-:-:S02]  /*1de7e0*/  @P0 LOP3.LUT R25, R25, 0x80000000, RZ, 0xfc, !PT ;  /* 0x8000000019190812 */ /* 0x000fc400078efcff */
[----:B------:R-:W-:Y:S01]  /*1de7f0*/  ISETP.LT.AND P0, PT, R8, UR10, !P4 ;  /* 0x0000000a08007c0c */ /* 0x000fe2000e701270 */
[----:B------:R-:W0:Y:S01]  /*1de800*/  LDCU UR10, c[0x0][0x398] ;  /* 0x00007300ff0a77ac */ /* 0x000e220008000800 */
[----:B------:R-:W-:-:S04]  /*1de810*/  LOP3.LUT R25, R25, 0xbfffffff, RZ, 0xc0, !PT ;  /* 0xbfffffff19197812 */ /* 0x000fc800078ec0ff */
[----:B------:R-:W-:-:S04]  /*1de820*/  @P5 LOP3.LUT R25, R25, 0x40000000, RZ, 0xfc, !PT ;  /* 0x4000000019195812 */ /* 0x000fc800078efcff */
[----:B------:R-:W-:Y:S02]  /*1de830*/  LOP3.LUT R25, R25, 0xefffffff, RZ, 0xc0, !PT ;  /* 0xefffffff19197812 */ /* 0x000fe400078ec0ff */
[----:B------:R-:W-:Y:S01]  /*1de840*/  ISETP.LT.AND P5, PT, R10, UR14, !P4 ;  /* 0x0000000e0a007c0c */ /* 0x000fe2000e7a1270 */
[----:B------:R-:W0:Y:S01]  /*1de850*/  LDCU UR14, c[0x0][0x398] ;  /* 0x00007300ff0e77ac */ /* 0x000e220008000800 */
[----:B------:R-:W-:-:S04]  /*1de860*/  @P0 LOP3.LUT R25, R25, 0x10000000, RZ, 0xfc, !PT ;  /* 0x1000000019190812 */ /* 0x000fc800078efcff */
[----:B------:R-:W-:Y:S02]  /*1de870*/  LOP3.LUT R25, R25, 0xf7ffffff, RZ, 0xc0, !PT ;  /* 0xf7ffffff19197812 */ /* 0x000fe400078ec0ff */
[----:B-1----:R-:W-:Y:S01]  /*1de880*/  ISETP.LT.AND P0, PT, R7, UR7, !P4 ;  /* 0x0000000707007c0c */ /* 0x002fe2000e701270 */
[----:B------:R-:W1:Y:S01]  /*1de890*/  LDCU UR7, c[0x0][0x398] ;  /* 0x00007300ff0777ac */ /* 0x000e620008000800 */
[----:B------:R-:W-:-:S04]  /*1de8a0*/  @P6 LOP3.LUT R25, R25, 0x8000000, RZ, 0xfc, !PT ;  /* 0x0800000019196812 */ /* 0x000fc800078efcff */
[----:B------:R-:W-:-:S04]  /*1de8b0*/  LOP3.LUT R25, R25, 0xdfffffff, RZ, 0xc0, !PT ;  /* 0xdfffffff19197812 */ /* 0x000fc800078ec0ff */
[----:B------:R-:W-:-:S04]  /*1de8c0*/  @P5 LOP3.LUT R25, R25, 0x20000000, RZ, 0xfc, !PT ;  /* 0x2000000019195812 */ /* 0x000fc800078efcff */
[----:B------:R-:W-:-:S04]  /*1de8d0*/  LOP3.LUT R25, R25, 0xfbffffff, RZ, 0xc0, !PT ;  /* 0xfbffffff19197812 */ /* 0x000fc800078ec0ff */
[----:B------:R-:W-:Y:S02]  /*1de8e0*/  @P0 LOP3.LUT R25, R25, 0x4000000, RZ, 0xfc, !PT ;  /* 0x0400000019190812 */ /* 0x000fe400078efcff */
[----:B------:R-:W-:Y:S02]  /*1de8f0*/  ISETP.LT.AND P0, PT, R10, UR13, !P2 ;  /* 0x0000000d0a007c0c */ /* 0x000fe4000d701270 */
[----:B---3--:R-:W-:Y:S02]  /*1de900*/  R2UR UR13, R3 ;  /* 0x00000000030d72ca */ /* 0x008fe400000e0000 */
[----:B------:R-:W3:Y:S01]  /*1de910*/  LDL.LU R3, [R1+0x2b4] ;  /* 0x0002b40001037983 */ /* 0x000ee20000300800 */
[----:B0-----:R-:W-:Y:S02]  /*1de920*/  ISETP.LT.AND P6, PT, R7, UR10, !P2 ;  /* 0x0000000a07007c0c */ /* 0x001fe4000d7c1270 */
[----:B------:R-:W-:Y:S02]  /*1de930*/  LOP3.LUT R25, R25, 0xfdffffff, RZ, 0xc0, !PT ;  /* 0xfdffffff19197812 */ /* 0x000fe400078ec0ff */
[----:B--2---:R-:W-:Y:S01]  /*1de940*/  ISETP.LT.AND P5, PT, R8, UR9, !P2 ;  /* 0x0000000908007c0c */ /* 0x004fe2000d7a1270 */
[----:B------:R-:W0:Y:S01]  /*1de950*/  LDCU UR10, c[0x0][0x398] ;  /* 0x00007300ff0a77ac */ /* 0x000e220008000800 */
[----:B------:R-:W2:Y:S02]  /*1de960*/  LDCU UR9, c[0x0][0x398] ;  /* 0x00007300ff0977ac */ /* 0x000ea40008000800 */
        /* <DEDUP_REMOVED lines=31> */
[----:B--2---:R-:W-:-:S02]  /*1deb60*/  ISETP.LT.AND P5, PT, R8, UR9, !P3 ;  /* 0x0000000908007c0c */ /* 0x004fc4000dfa1270 */
[----:B------:R-:W-:Y:S01]  /*1deb70*/  LOP3.LUT P4, RZ, R27, 0x200000, RZ, 0xc0, !PT ;  /* 0x002000001bff7812 */ /* 0x000fe2000788c0ff */
[----:B------:R-:W0:Y:S01]  /*1deb80*/  LDCU UR10, c[0x0][0x398] ;  /* 0x00007300ff0a77ac */ /* 0x000e220008000800 */
[----:B------:R-:W-:Y:S01]  /*1deb90*/  @P0 LOP3.LUT R25, R25, 0x20000, RZ, 0xfc, !PT ;  /* 0x0002000019190812 */ /* 0x000fe200078efcff */
[----:B------:R-:W2:Y:S03]  /*1deba0*/  LDCU UR9, c[0x0][0x398] ;  /* 0x00007300ff0977ac */ /* 0x000ea60008000800 */
        /* <DEDUP_REMOVED lines=27> */
[----:B0-----:R-:W-:Y:S02]  /*1ded60*/  ISETP.LT.AND P6, PT, R7, UR10, !P2 ;  /* 0x0000000a07007c0c */ /* 0x001fe4000d7c1270 */
[----:B--2---:R-:W-:Y:S02]  /*1ded70*/  ISETP.LT.AND P5, PT, R8, UR9, !P2 ;  /* 0x0000000908007c0c */ /* 0x004fe4000d7a1270 */
[----:B------:R-:W-:Y:S01]  /*1ded80*/  LOP3.LUT R25, R25, 0xfffffdff, RZ, 0xc0, !PT ;  /* 0xfffffdff19197812 */ /* 0x000fe200078ec0ff */
[----:B------:R-:W0:Y:S01]  /*1ded90*/  LDCU UR10, c[0x0][0x398] ;  /* 0x00007300ff0a77ac */ /* 0x000e220008000800 */
[----:B------:R-:W-:Y:S01]  /*1deda0*/  LOP3.LUT P1, RZ, R27, 0x80000, RZ, 0xc0, !PT ;  /* 0x000800001bff7812 */ /* 0x000fe2000782c0ff */
[----:B------:R-:W2:Y:S04]  /*1dedb0*/  LDCU UR9, c[0x0][0x398] ;  /* 0x00007300ff0977ac */ /* 0x000ea80008000800 */
[----:B------:R-:W-:-:S04]  /*1dedc0*/  @P0 LOP3.LUT R25, R25, 0x200, RZ, 0xfc, !PT ;  /* 0x0000020019190812 */ /* 0x000fc800078efcff */
[----:B------:R-:W-:Y:S02]  /*1dedd0*/  LOP3.LUT R25, R25, 0xfffffeff, RZ, 0xc0, !PT ;  /* 0xfffffeff19197812 */ /* 0x000fe400078ec0ff */
[----:B-1----:R-:W-:Y:S01]  /*1dede0*/  ISETP.LT.AND P0, PT, R28, UR7, !P2 ;  /* 0x000000071c007c0c */ /* 0x002fe2000d701270 */
[----:B------:R-:W1:Y:S01]  /*1dedf0*/  LDCU UR7, c[0x0][0x398] ;  /* 0x00007300ff0777ac */ /* 0x000e620008000800 */
[----:B------:R-:W-:Y:S02]  /*1dee00*/  @P6 LOP3.LUT R25, R25, 0x100, RZ, 0xfc, !PT ;  /* 0x0000010019196812 */ /* 0x000fe400078efcff */
[----:B---3--:R-:W-:Y:S02]  /*1dee10*/  R2UR UR13, R3 ;  /* 0x00000000030d72ca */ /* 0x008fe400000e0000 */
[----:B------:R-:W3:Y:S01]  /*1dee20*/  LDL.LU R3, [R1+0x2a0] ;  /* 0x0002a00001037983 */ /* 0x000ee20000300800 */
[----:B------:R-:W-:-:S04]  /*1dee30*/  LOP3.LUT R25, R25, 0xffffff7f, RZ, 0xc0, !PT ;  /* 0xffffff7f19197812 */ /* 0x000fc800078ec0ff */
[----:B------:R-:W-:-:S04]  /*1dee40*/  @P5 LOP3.LUT R25, R25, 0x80, RZ, 0xfc, !PT ;  /* 0x0000008019195812 */ /* 0x000fc800078efcff */
[----:B------:R-:W-:-:S04]  /*1dee50*/  LOP3.LUT R25, R25, 0xffffffbf, RZ, 0xc0, !PT ;  /* 0xffffffbf19197812 */ /* 0x000fc800078ec0ff */
[----:B------:R-:W-:Y:S02]  /*1dee60*/  @P0 LOP3.LUT R25, R25, 0x40, RZ, 0xfc, !PT ;  /* 0x0000004019190812 */ /* 0x000fe400078efcff */
[----:B------:R-:W-:Y:S02]  /*1dee70*/  ISETP.LT.AND P0, PT, R10, UR21, !P1 ;  /* 0x000000150a007c0c */ /* 0x000fe4000cf01270 */
[----:B0-----:R-:W-:Y:S02]  /*1dee80*/  ISETP.LT.AND P6, PT, R7, UR10, !P1 ;  /* 0x0000000a07007c0c */ /* 0x001fe4000cfc1270 */
[----:B------:R-:W-:Y:S02]  /*1dee90*/  LOP3.LUT R25, R25, 0xffffffdf, RZ, 0xc0, !PT ;  /* 0xffffffdf19197812 */ /* 0x000fe400078ec0ff */
[----:B--2---:R-:W-:Y:S02]  /*1deea0*/  ISETP.LT.AND P5, PT, R8, UR9, !P1 ;  /* 0x0000000908007c0c */ /* 0x004fe4000cfa1270 */
[----:B------:R-:W-:-:S02]  /*1deeb0*/  R2UR UR21, R12 ;  /* 0x000000000c1572ca */ /* 0x000fc400000e0000 */
[----:B------:R-:W-:Y:S01]  /*1deec0*/  LOP3.LUT P3, RZ, R27, 0x40000, RZ, 0xc0, !PT ;  /* 0x000400001bff7812 */ /* 0x000fe2000786c0ff */
[----:B------:R-:W0:Y:S02]  /*1deed0*/  LDCU UR10, c[0x0][0x398] ;  /* 0x00007300ff0a77ac */ /* 0x000e240008000800 */
[----:B------:R-:W-:Y:S01]  /*1deee0*/  @P0 LOP3.LUT R25, R25, 0x20, RZ, 0xfc, !PT ;  /* 0x0000002019190812 */ /* 0x000fe200078efcff */
[----:B------:R-:W2:Y:S03]  /*1deef0*/  LDCU UR9, c[0x0][0x398] ;  /* 0x00007300ff0977ac */ /* 0x000ea60008000800 */
[----:B------:R-:W-:Y:S01]  /*1def00*/  LOP3.LUT R25, R25, 0xffffffef, RZ, 0xc0, !PT ;  /* 0xffffffef19197812 */ /* 0x000fe200078ec0ff */
[----:B------:R-:W-:Y:S02]  /*1def10*/  IMAD.MOV.U32 R12, RZ, RZ, R4 ;  /* 0x000000ffff0c7224 */ /* 0x000fe400078e0004 */
[----:B------:R-:W-:Y:S01]  /*1def20*/  IMAD.MOV.U32 R4, RZ, RZ, R11 ;  /* 0x000000ffff047224 */ /* 0x000fe200078e000b */
[----:B------:R-:W-:Y:S01]  /*1def30*/  @P6 LOP3.LUT R25, R25, 0x10, RZ, 0xfc, !PT ;  /* 0x0000001019196812 */ /* 0x000fe200078efcff */
[----:B------:R-:W-:-:S02]  /*1def40*/  IMAD.MOV.U32 R11, RZ, RZ, R22 ;  /* 0x000000ffff0b7224 */ /* 0x000fc400078e0016 */
[----:B------:R-:W-:Y:S01]  /*1def50*/  IMAD.MOV.U32 R22, RZ, RZ, R14 ;  /* 0x000000ffff167224 */ /* 0x000fe200078e000e */
[----:B-1----:R-:W-:Y:S01]  /*1def60*/  ISETP.LT.AND P0, PT, R28, UR7, !P1 ;  /* 0x000000071c007c0c */ /* 0x002fe2000cf01270 */
[----:B------:R-:W-:Y:S01]  /*1def70*/  IMAD.MOV.U32 R14, RZ, RZ, R26 ;  /* 0x000000ffff0e7224 */ /* 0x000fe200078e001a */
[----:B------:R-:W-:Y:S01]  /*1def80*/  LOP3.LUT R25, R25, 0xfffffff7, RZ, 0xc0, !PT ;  /* 0xfffffff719197812 */ /* 0x000fe200078ec0ff */
[----:B------:R-:W4:Y:S01]  /*1def90*/  LDL.LU R26, [R1+0x60] ;  /* 0x00006000011a7983 */ /* 0x000f220000300800 */
[----:B------:R-:W1:Y:S02]  /*1defa0*/  LDCU UR7, c[0x0][0x398] ;  /* 0x00007300ff0777ac */ /* 0x000e640008000800 */
[----:B------:R-:W-:-:S04]  /*1defb0*/  @P5 LOP3.LUT R25, R25, 0x8, RZ, 0xfc, !PT ;  /* 0x0000000819195812 */ /* 0x000fc800078efcff */
[----:B------:R-:W-:-:S04]  /*1defc0*/  LOP3.LUT R25, R25, 0xfffffffb, RZ, 0xc0, !PT ;  /* 0xfffffffb19197812 */ /* 0x000fc800078ec0ff */
[----:B------:R-:W-:Y:S02]  /*1defd0*/  @P0 LOP3.LUT R25, R25, 0x4, RZ, 0xfc, !PT ;  /* 0x0000000419190812 */ /* 0x000fe400078efcff */
[----:B------:R-:W-:Y:S02]  /*1defe0*/  ISETP.LT.AND P0, PT, R10, UR17, !P3 ;  /* 0x000000110a007c0c */ /* 0x000fe4000df01270 */
[----:B---3--:R-:W-:Y:S02]  /*1deff0*/  R2UR UR17, R3 ;  /* 0x00000000031172ca */ /* 0x008fe400000e0000 */
[----:B------:R-:W3:Y:S01]  /*1df000*/  LDL.LU R3, [R1+0x29c] ;  /* 0x00029c0001037983 */ /* 0x000ee20000300800 */
[----:B--2---:R-:W-:Y:S02]  /*1df010*/  ISETP.LT.AND P5, PT, R8, UR9, !P3 ;  /* 0x0000000908007c0c */ /* 0x004fe4000dfa1270 */
[----:B------:R-:W-:Y:S02]  /*1df020*/  LOP3.LUT R25, R25, 0xfffffffd, RZ, 0xc0, !PT ;  /* 0xfffffffd19197812 */ /* 0x000fe400078ec0ff */
[----:B0-----:R-:W-:-:S02]  /*1df030*/  ISETP.LT.AND P6, PT, R7, UR10, !P3 ;  /* 0x0000000a07007c0c */ /* 0x001fc4000dfc1270 */
[----:B------:R-:W-:Y:S01]  /*1df040*/  LOP3.LUT P4, RZ, R27, 0x20000, RZ, 0xc0, !PT ;  /* 0x000200001bff7812 */ /* 0x000fe2000788c0ff */
[----:B------:R-:W0:Y:S01]  /*1df050*/  LDCU UR10, c[0x0][0x398] ;  /* 0x00007300ff0a77ac */ /* 0x000e220008000800 */
[----:B------:R-:W-:Y:S02]  /*1df060*/  @P0 LOP3.LUT R25, R25, 0x2, RZ, 0xfc, !PT ;  /* 0x0000000219190812 */ /* 0x000fe400078efcff */
[----:B-1----:R-:W-:Y:S01]  /*1df070*/  ISETP.LT.AND P0, PT, R28, UR7, !P3 ;  /* 0x000000071c007c0c */ /* 0x002fe2000df01270 */
[----:B------:R-:W1:Y:S01]  /*1df080*/  LDCU UR9, c[0x0][0x398] ;  /* 0x00007300ff0977ac */ /* 0x000e620008000800 */
[----:B------:R-:W2:Y:S01]  /*1df090*/  LDCU UR7, c[0x0][0x398] ;  /* 0x00007300ff0777ac */ /* 0x000ea20008000800 */
[----:B------:R-:W-:-:S04]  /*1df0a0*/  LOP3.LUT R25, R25, 0xfffffffe, RZ, 0xc0, !PT ;  /* 0xfffffffe19197812 */ /* 0x000fc800078ec0ff */
[----:B------:R-:W-:-:S05]  /*1df0b0*/  @P6 LOP3.LUT R25, R25, 0x1, RZ, 0xfc, !PT ;  /* 0x0000000119196812 */ /* 0x000fca00078efcff */
[----:B------:R0:W-:Y:S04]  /*1df0c0*/  STL [R1+0x64], R25 ;  /* 0x0000641901007387 */ /* 0x0001e80000100800 */
[----:B0-----:R-:W2:Y:S01]  /*1df0d0*/  LDL.LU R25, [R1+0x7460] ;  /* 0x0074600001197983 */ /* 0x001ea20000300800 */
[----:B----4-:R-:W-:-:S04]  /*1df0e0*/  LOP3.LUT R26, R26, 0x7fffffff, RZ, 0xc0, !PT ;  /* 0x7fffffff1a1a7812 */ /* 0x010fc800078ec0ff */
[----:B------:R-:W-:-:S04]  /*1df0f0*/  @P5 LOP3.LUT R26, R26, 0x80000000, RZ, 0xfc, !PT ;  /* 0x800000001a1a5812 */ /* 0x000fc800078efcff */
[----:B------:R-:W-:-:S04]  /*1df100*/  LOP3.LUT R26, R26, 0xbfffffff, RZ, 0xc0, !PT ;  /* 0xbfffffff1a1a7812 */ /* 0x000fc800078ec0ff */
[----:B------:R-:W-:Y:S02]  /*1df110*/  @P0 LOP3.LUT R26, R26, 0x40000000, RZ, 0xfc, !PT ;  /* 0x400000001a1a0812 */ /* 0x000fe400078efcff */
[----:B------:R-:W-:Y:S02]  /*1df120*/  ISETP.LT.AND P0, PT, R10, UR23, !P4 ;  /* 0x000000170a007c0c */ /* 0x000fe4000e701270 */
[----:B---3--:R-:W-:Y:S02]  /*1df130*/  R2UR UR23, R3 ;  /* 0x00000000031772ca */ /* 0x008fe400000e0000 */
[----:B------:R-:W3:Y:S01]  /*1df140*/  LDL.LU R3, [R1+0x298] ;  /* 0x0002980001037983 */ /* 0x000ee20000300800 */
[----:B------:R-:W-:Y:S02]  /*1df150*/  ISETP.LT.AND P6, PT, R7, UR10, !P4 ;  /* 0x0000000a07007c0c */ /* 0x000fe4000e7c1270 */
[----:B------:R-:W-:Y:S02]  /*1df160*/  LOP3.LUT R26, R26, 0xdfffffff, RZ, 0xc0, !PT ;  /* 0xdfffffff1a1a7812 */ /* 0x000fe400078ec0ff */
[----:B-1----:R-:W-:-:S02]  /*1df170*/  ISETP.LT.AND P5, PT, R8, UR9, !P4 ;  /* 0x0000000908007c0c */ /* 0x002fc4000e7a1270 */
[----:B------:R-:W-:Y:S01]  /*1df180*/  LOP3.LUT P2, RZ, R27, 0x10000, RZ, 0xc0, !PT ;  /* 0x000100001bff7812 */ /* 0x000fe2000784c0ff */
[----:B------:R-:W0:Y:S01]  /*1df190*/  LDCU UR10, c[0x0][0x398] ;  /* 0x00007300ff0a77ac */ /* 0x000e220008000800 */
[----:B------:R-:W-:Y:S01]  /*1df1a0*/  @P0 LOP3.LUT R26, R26, 0x20000000, RZ, 0xfc, !PT ;  /* 0x200000001a1a0812 */ /* 0x000fe200078efcff */
[----:B------:R-:W1:Y:S03]  /*1df1b0*/  LDCU UR9, c[0x0][0x398] ;  /* 0x00007300ff0977ac */ /* 0x000e660008000800 */
        /* <DEDUP_REMOVED lines=85> */
[----:B------:R-:W-:Y:S01]  /*1df710*/  LOP3.LUT P1, RZ, R27, 0x800, RZ, 0xc0, !PT ;  /* 0x000008001bff7812 */ /* 0x000fe2000782c0ff */
[----:B------:R-:W1:Y:S04]  /*1df720*/  LDCU UR9, c[0x0][0x398] ;  /* 0x00007300ff0977ac */ /* 0x000e680008000800 */
[----:B------:R-:W-:-:S04]  /*1df730*/  @P0 LOP3.LUT R26, R26, 0x200, RZ, 0xfc, !PT ;  /* 0x000002001a1a0812 */ /* 0x000fc800078efcff */
[----:B------:R-:W-:Y:S02]  /*1df740*/  LOP3.LUT R26, R26, 0xfffffeff, RZ, 0xc0, !PT ;  /* 0xfffffeff1a1a7812 */ /* 0x000fe400078ec0ff */
[----:B--2---:R-:W-:Y:S01]  /*1df750*/  ISETP.LT.AND P0, PT, R28, UR7, !P2 ;  /* 0x000000071c007c0c */ /* 0x004fe2000d701270 */
[----:B------:R-:W2:Y:S01]  /*1df760*/  LDCU UR7, c[0x0][0x398] ;  /* 0x00007300ff0777ac */ /* 0x000ea20008000800 */
        /* <DEDUP_REMOVED lines=10> */
[----:B-1----:R-:W-:Y:S02]  /*1df810*/  ISETP.LT.AND P5, PT, R8, UR9, !P1 ;  /* 0x0000000908007c0c */ /* 0x002fe4000cfa1270 */
[----:B------:R-:W-:-:S02]  /*1df820*/  R2UR UR21, R12 ;  /* 0x000000000c1572ca */ /* 0x000fc400000e0000 */
[----:B------:R-:W-:Y:S01]  /*1df830*/  LOP3.LUT P3, RZ, R27, 0x400, RZ, 0xc0, !PT ;  /* 0x000004001bff7812 */ /* 0x000fe2000786c0ff */
[----:B------:R-:W4:Y:S01]  /*1df840*/  LDL.LU R12, [R1+0x5c] ;  /* 0x00005c00010c7983 */ /* 0x000f220000300800 */
[----:B------:R-:W0:Y:S01]  /*1df850*/  LDCU UR9, c[0x0][0x398] ;  /* 0x00007300ff0977ac */ /* 0x000e220008000800 */
[----:B------:R-:W1:Y:S01]  /*1df860*/  LDCU UR10, c[0x0][0x398] ;  /* 0x00007300ff0a77ac */ /* 0x000e620008000800 */
        /* <DEDUP_REMOVED lines=17> */
[----:B------:R-:W-:Y:S02]  /*1df980*/  @P0 LOP3.LUT R26, R26, 0x2, RZ, 0xfc, !PT ;  /* 0x000000021a1a0812 */ /* 0x000fe400078efcff */
[----:B--2---:R-:W-:Y:S01]  /*1df990*/  ISETP.LT.AND P0, PT, R28, UR7, !P3 ;  /* 0x000000071c007c0c */ /* 0x004fe2000df01270 */
[----:B------:R-:W1:Y:S01]  /*1df9a0*/  LDCU UR9, c[0x0][0x398] ;  /* 0x00007300ff0977ac */ /* 0x000e620008000800 */
[----:B------:R-:W2:Y:S01]  /*1df9b0*/  LDCU UR7, c[0x0][0x398] ;  /* 0x00007300ff0777ac */ /* 0x000ea20008000800 */
[----:B------:R-:W-:Y:S02]  /*1df9c0*/  LOP3.LUT R26, R26, 0xfffffffe, RZ, 0xc0, !PT ;  /* 0xfffffffe1a1a7812 */ /* 0x000fe400078ec0ff */
[----:B----4-:R-:W-:-:S04]  /*1df9d0*/  LOP3.LUT R12, R12, 0x7fffffff, RZ, 0xc0, !PT ;  /* 0x7fffffff0c0c7812 */ /* 0x010fc800078ec0ff */
[----:B------:R-:W-:Y:S02]  /*1df9e0*/  @P5 LOP3.LUT R12, R12, 0x80000000, RZ, 0xfc, !PT ;  /* 0x800000000c0c5812 */ /* 0x000fe400078efcff */
[----:B------:R-:W-:Y:S02]  /*1df9f0*/  @P6 LOP3.LUT R26, R26, 0x1, RZ, 0xfc, !PT ;  /* 0x000000011a1a6812 */ /* 0x000fe400078efcff */
[----:B------:R-:W-:-:S03]  /*1dfa00*/  LOP3.LUT R12, R12, 0xbfffffff, RZ, 0xc0, !PT ;  /* 0xbfffffff0c0c7812 */ /* 0x000fc600078ec0ff */
[----:B------:R4:W-:Y:S01]  /*1dfa10*/  STL [R1+0x60], R26 ;  /* 0x0000601a01007387 */ /* 0x0009e20000100800 */
[----:B------:R-:W-:Y:S02]  /*1dfa20*/  @P0 LOP3.LUT R12, R12, 0x40000000, RZ, 0xfc, !PT ;  /* 0x400000000c0c0812 */ /* 0x000fe400078efcff */
[----:B------:R-:W-:Y:S01]  /*1dfa30*/  ISETP.LT.AND P0, PT, R10, UR23, !P4 ;  /* 0x000000170a007c0c */ /* 0x000fe2000e701270 */
[----:B----4-:R-:W4:Y:S01]  /*1dfa40*/  LDL.LU R26, [R1+0x745c] ;  /* 0x00745c00011a7983 */ /* 0x010f220000300800 */
[----:B---3--:R-:W-:-:S03]  /*1dfa50*/  R2UR UR23, R3 ;  /* 0x00000000031772ca */ /* 0x008fc600000e0000 */
[----:B------:R-:W3:Y:S01]  /*1dfa60*/  LDL.LU R3, [R1+0x278] ;  /* 0x0002780001037983 */ /* 0x000ee20000300800 */
[----:B0-----:R-:W-:Y:S02]  /*1dfa70*/  ISETP.LT.AND P6, PT, R7, UR10, !P4 ;  /* 0x0000000a07007c0c */ /* 0x001fe4000e7c1270 */
[----:B------:R-:W-:Y:S02]  /*1dfa80*/  LOP3.LUT R12, R12, 0xdfffffff, RZ, 0xc0, !PT ;  /* 0xdfffffff0c0c7812 */ /* 0x000fe400078ec0ff */
[----:B-1----:R-:W-:Y:S02]  /*1dfa90*/  ISETP.LT.AND P5, PT, R8, UR9, !P4 ;  /* 0x0000000908007c0c */ /* 0x002fe4000e7a1270 */
[----:B------:R-:W-:Y:S01]  /*1dfaa0*/  LOP3.LUT P2, RZ, R27, 0x100, RZ, 0xc0, !PT ;  /* 0x000001001bff7812 */ /* 0x000fe2000784c0ff */
[----:B------:R-:W0:Y:S01]  /*1dfab0*/  LDCU UR10, c[0x0][0x398] ;  /* 0x00007300ff0a77ac */ /* 0x000e220008000800 */
[----:B------:R-:W-:Y:S01]  /*1dfac0*/  @P0 LOP3.LUT R12, R12, 0x20000000, RZ, 0xfc, !PT ;  /* 0x200000000c0c0812 */ /* 0x000fe200078efcff */
[----:B------:R-:W1:Y:S03]  /*1dfad0*/  LDCU UR9, c[0x0][0x398] ;  /* 0x00007300ff0977ac */ /* 0x000e660008000800 */
[----:B------:R-:W-:-:S02]  /*1dfae0*/  LOP3.LUT R12, R12, 0xefffffff, RZ, 0xc0, !PT ;  /* 0xefffffff0c0c7812 */ /* 0x000fc400078ec0ff */
        /* <DEDUP_REMOVED lines=103> */
[----:B------:R-:W0:Y:S02]  /*1e0160*/  LDCU UR10, c[0x0][0x398] ;  /* 0x00007300ff0a77ac */ /* 0x000e240008000800 */
[----:B------:R-:W-:Y:S01]  /*1e0170*/  @P0 LOP3.LUT R12, R12, 0x20, RZ, 0xfc, !PT ;  /* 0x000000200c0c0812 */ /* 0x000fe200078efcff */
[----:B------:R-:W1:Y:S03]  /*1e0180*/  LDCU UR9, c[0x0][0x398] ;  /* 0x00007300ff0977ac */ /* 0x000e660008000800 */
[----:B------:R-:W-:Y:S01]  /*1e0190*/  LOP3.LUT R12, R12, 0xffffffef, RZ, 0xc0, !PT ;  /* 0xffffffef0c0c7812 */ /* 0x000fe200078ec0ff */
[----:B------:R-:W-:Y:S02]  /*1e01a0*/  IMAD.MOV.U32 R4, RZ, RZ, R11 ;  /* 0x000000ffff047224 */ /* 0x000fe400078e000b */
[----:B------:R-:W-:Y:S01]  /*1e01b0*/  IMAD.MOV.U32 R11, RZ, RZ, R21 ;  /* 0x000000ffff0b7224 */ /* 0x000fe200078e0015 */
[----:B------:R-:W-:Y:S01]  /*1e01c0*/  @P6 LOP3.LUT R12, R12, 0x10, RZ, 0xfc, !PT ;  /* 0x000000100c0c6812 */ /* 0x000fe200078efcff */
[----:B------:R-:W-:Y:S01]  /*1e01d0*/  IMAD.MOV.U32 R21, RZ, RZ, R5 ;  /* 0x000000ffff157224 */ /* 0x000fe200078e0005 */
[----:B--2---:R-:W-:Y:S01]  /*1e01e0*/  ISETP.LT.AND P0, PT, R28, UR7, !P1 ;  /* 0x000000071c007c0c */ /* 0x004fe2000cf01270 */
[----:B------:R-:W-:Y:S01]  /*1e01f0*/  IMAD.MOV.U32 R5, RZ, RZ, R25 ;  /* 0x000000ffff057224 */ /* 0x000fe200078e0019 */
[----:B------:R-:W-:Y:S01]  /*1e0200*/  LOP3.LUT R12, R12, 0xfffffff7, RZ, 0xc0, !PT ;  /* 0xfffffff70c0c7812 */ /* 0x000fe200078ec0ff */
[----:B------:R-:W2:Y:S01]  /*1e0210*/  LDL.LU R25, [R1+0x58] ;  /* 0x0000580001197983 */ /* 0x000ea20000300800 */
[----:B------:R-:W0:Y:S02]  /*1e0220*/  LDCU UR7, c[0x0][0x398] ;  /* 0x00007300ff0777ac */ /* 0x000e240008000800 */
[----:B------:R-:W-:-:S04]  /*1e0230*/  @P5 LOP3.LUT R12, R12, 0x8, RZ, 0xfc, !PT ;  /* 0x000000080c0c5812 */ /* 0x000fc800078efcff */
[----:B------:R-:W-:-:S04]  /*1e0240*/  LOP3.LUT R12, R12, 0xfffffffb, RZ, 0xc0, !PT ;  /* 0xfffffffb0c0c7812 */ /* 0x000fc800078ec0ff */
[----:B------:R-:W-:Y:S02]  /*1e0250*/  @P0 LOP3.LUT R12, R12, 0x4, RZ, 0xfc, !PT ;  /* 0x000000040c0c0812 */ /* 0x000fe400078efcff */
[----:B------:R-:W-:Y:S02]  /*1e0260*/  ISETP.LT.AND P0, PT, R10, UR17, !P3 ;  /* 0x000000110a007c0c */ /* 0x000fe4000df01270 */
[----:B---3--:R-:W-:Y:S02]  /*1e0270*/  R2UR UR17, R3 ;  /* 0x00000000031172ca */ /* 0x008fe400000e0000 */
[----:B------:R-:W3:Y:S01]  /*1e0280*/  LDL.LU R3, [R1+0x25c] ;  /* 0x00025c0001037983 */ /* 0x000ee20000300800 */
[----:B-1----:R-:W-:Y:S02]  /*1e0290*/  ISETP.LT.AND P5, PT, R8, UR9, !P3 ;  /* 0x0000000908007c0c */ /* 0x002fe4000dfa1270 */
[----:B------:R-:W-:Y:S02]  /*1e02a0*/  LOP3.LUT R12, R12, 0xfffffffd, RZ, 0xc0, !PT ;  /* 0xfffffffd0c0c7812 */ /* 0x000fe400078ec0ff */
[----:B0-----:R-:W-:-:S02]  /*1e02b0*/  ISETP.LT.AND P6, PT, R7, UR10, !P3 ;  /* 0x0000000a07007c0c */ /* 0x001fc4000dfc1270 */
[----:B------:R-:W-:Y:S01]  /*1e02c0*/  LOP3.LUT P4, RZ, R27, 0x2, RZ, 0xc0, !PT ;  /* 0x000000021bff7812 */ /* 0x000fe2000788c0ff */
[----:B------:R-:W0:Y:S01]  /*1e02d0*/  LDCU UR10, c[0x0][0x398] ;  /* 0x00007300ff0a77ac */ /* 0x000e220008000800 */
[----:B------:R-:W-:Y:S02]  /*1e02e0*/  @P0 LOP3.LUT R12, R12, 0x2, RZ, 0xfc, !PT ;  /* 0x000000020c0c0812 */ /* 0x000fe400078efcff */
[----:B------:R-:W-:Y:S01]  /*1e02f0*/  ISETP.LT.AND P0, PT, R28, UR7, !P3 ;  /* 0x000000071c007c0c */ /* 0x000fe2000df01270 */
[----:B------:R-:W1:Y:S01]  /*1e0300*/  LDCU UR9, c[0x0][0x398] ;  /* 0x00007300ff0977ac */ /* 0x000e620008000800 */
[----:B------:R-:W0:Y:S01]  /*1e0310*/  LDCU UR7, c[0x0][0x398] ;  /* 0x00007300ff0777ac */ /* 0x000e220008000800 */
[----:B------:R-:W-:-:S04]  /*1e0320*/  LOP3.LUT R12, R12, 0xfffffffe, RZ, 0xc0, !PT ;  /* 0xfffffffe0c0c7812 */ /* 0x000fc800078ec0ff */
[----:B------:R-:W-:-:S05]  /*1e0330*/  @P6 LOP3.LUT R12, R12, 0x1, RZ, 0xfc, !PT ;  /* 0x000000010c0c6812 */ /* 0x000fca00078efcff */
[----:B------:R0:W-:Y:S04]  /*1e0340*/  STL [R1+0x5c], R12 ;  /* 0x00005c0c01007387 */ /* 0x0001e80000100800 */
[----:B0-----:R-:W4:Y:S01]  /*1e0350*/  LDL.LU R12, [R1+0x7458] ;  /* 0x00745800010c7983 */ /* 0x001f220000300800 */
[----:B--2---:R-:W-:-:S04]  /*1e0360*/  LOP3.LUT R25, R25, 0x7fffffff, RZ, 0xc0, !PT ;  /* 0x7fffffff19197812 */ /* 0x004fc800078ec0ff */
[----:B------:R-:W-:-:S04]  /*1e0370*/  @P5 LOP3.LUT R25, R25, 0x80000000, RZ, 0xfc, !PT ;  /* 0x8000000019195812 */ /* 0x000fc800078efcff */
[----:B------:R-:W-:-:S04]  /*1e0380*/  LOP3.LUT R25, R25, 0xbfffffff, RZ, 0xc0, !PT ;  /* 0xbfffffff19197812 */ /* 0x000fc800078ec0ff */
[----:B------:R-:W-:Y:S02]  /*1e0390*/  @P0 LOP3.LUT R25, R25, 0x40000000, RZ, 0xfc, !PT ;  /* 0x4000000019190812 */ /* 0x000fe400078efcff */
[----:B------:R-:W-:Y:S02]  /*1e03a0*/  ISETP.LT.AND P0, PT, R10, UR23, !P4 ;  /* 0x000000170a007c0c */ /* 0x000fe4000e701270 */
[----:B---3--:R-:W-:Y:S02]  /*1e03b0*/  R2UR UR23, R3 ;  /* 0x00000000031772ca */ /* 0x008fe400000e0000 */
[----:B------:R-:W2:Y:S01]  /*1e03c0*/  LDL.LU R3, [R1+0x258] ;  /* 0x0002580001037983 */ /* 0x000ea20000300800 */
        /* <DEDUP_REMOVED lines=8> */
[----:B------:R-:W-:Y:S01]  /*1e0450*/  ISETP.LT.AND P0, PT, R28, UR7, !P4 ;  /* 0x000000071c007c0c */ /* 0x000fe2000e701270 */
[----:B------:R-:W3:Y:S01]  /*1e0460*/  LDCU UR7, c[0x0][0x398] ;  /* 0x00007300ff0777ac */ /* 0x000ee20008000800 */
[----:B------:R-:W-:-:S04]  /*1e0470*/  @P6 LOP3.LUT R25, R25, 0x10000000, RZ, 0xfc, !PT ;  /* 0x1000000019196812 */ /* 0x000fc800078efcff */
[----:B------:R-:W-:-:S04]  /*1e0480*/  LOP3.LUT R25, R25, 0xf7ffffff, RZ, 0xc0, !PT ;  /* 0xf7ffffff19197812 */ /* 0x000fc800078ec0ff */
[----:B------:R-:W-:-:S04]  /*1e0490*/  @P5 LOP3.LUT R25, R25, 0x8000000, RZ, 0xfc, !PT ;  /* 0x0800000019195812 */ /* 0x000fc800078efcff */
[----:B------:R-:W-:-:S04]  /*1e04a0*/  LOP3.LUT R25, R25, 0xfbffffff, RZ, 0xc0, !PT ;  /* 0xfbffffff19197812 */ /* 0x000fc800078ec0ff */
[----:B------:R-:W-:Y:S02]  /*1e04b0*/  @P0 LOP3.LUT R25, R25, 0x4000000, RZ, 0xfc, !PT ;  /* 0x0400000019190812 */ /* 0x000fe400078efcff */
[----:B------:R-:W-:Y:S02]  /*1e04c0*/  ISETP.LT.AND P0, PT, R10, UR13, !P2 ;  /* 0x0000000d0a007c0c */ /* 0x000fe4000d701270 */
[----:B--2---:R-:W-:Y:S02]  /*1e04d0*/  R2UR UR13, R3 ;  /* 0x00000000030d72ca */ /* 0x004fe400000e0000 */
[----:B------:R-:W2:Y:S01]  /*1e04e0*/  LDL.LU R3, [R1+0x254] ;  /* 0x0002540001037983 */ /* 0x000ea20000300800 */
[----:B0-----:R-:W-:Y:S02]  /*1e04f0*/  ISETP.LT.AND P6, PT, R7, UR10, !P2 ;  /* 0x0000000a07007c0c */ /* 0x001fe4000d7c1270 */
[----:B------:R-:W-:Y:S02]  /*1e0500*/  LOP3.LUT R25, R25, 0xfdffffff, RZ, 0xc0, !PT ;  /* 0xfdffffff19197812 */ /* 0x000fe400078ec0ff */
[----:B-1----:R-:W-:-:S02]  /*1e0510*/  ISETP.LT.AND P5, PT, R8, UR9, !P2 ;  /* 0x0000000908007c0c */ /* 0x002fc4000d7a1270 */
[----:B----4-:R-:W-:Y:S01]  /*1e0520*/  LOP3.LUT P1, RZ, R26, 0x80000000, RZ, 0xc0, !PT ;  /* 0x800000001aff7812 */ /* 0x010fe2000782c0ff */
[----:B------:R-:W0:Y:S01]  /*1e0530*/  LDCU UR10, c[0x0][0x398] ;  /* 0x00007300ff0a77ac */ /* 0x000e220008000800 */
[----:B------:R-:W-:Y:S01]  /*1e0540*/  @P0 LOP3.LUT R25, R25, 0x2000000, RZ, 0xfc, !PT ;  /* 0x0200000019190812 */ /* 0x000fe200078efcff */
[----:B------:R-:W1:Y:S03]  /*1e0550*/  LDCU UR9, c[0x0][0x398] ;  /* 0x00007300ff0977ac */ /* 0x000e660008000800 */
[----:B------:R-:W-:Y:S02]  /*1e0560*/  LOP3.LUT R25, R25, 0xfeffffff, RZ, 0xc0, !PT ;  /* 0xfeffffff19197812 */ /* 0x000fe400078ec0ff */
[----:B---3--:R-:W-:Y:S01]  /*1e0570*/  ISETP.LT.AND P0, PT, R28, UR7, !P2 ;  /* 0x000000071c007c0c */ /* 0x008fe2000d701270 */
        /* <DEDUP_REMOVED lines=33> */
[----:B---3--:R-:W-:Y:S01]  /*1e0790*/  ISETP.LT.AND P0, PT, R28, UR7, !P3 ;  /* 0x000000071c007c0c */ /* 0x008fe2000df01270 */
[----:B------:R-:W3:Y:S01]  /*1e07a0*/  LDCU UR7, c[0x0][0x398] ;  /* 0x00007300ff0777ac */ /* 0x000ee20008000800 */
[----:B------:R-:W-:-:S04]  /*1e07b0*/  @P6 LOP3.LUT R25, R25, 0x10000, RZ, 0xfc, !PT ;  /* 0x0001000019196812 */ /* 0x000fc800078efcff */
[----:B------:R-:W-:-:S04]  /*1e07c0*/  LOP3.LUT R25, R25, 0xffff7fff, RZ, 0xc0, !PT ;  /* 0xffff7fff19197812 */ /* 0x000fc800078ec0ff */
[----:B------:R-:W-:-:S04]  /*1e07d0*/  @P5 LOP3.LUT R25, R25, 0x8000, RZ, 0xfc, !PT ;  /* 0x0000800019195812 */ /* 0x000fc800078efcff */
[----:B------:R-:W-:Y:S02]  /*1e07e0*/  LOP3.LUT R25, R25, 0xffffbfff, RZ, 0xc0, !PT ;  /* 0xffffbfff19197812 */ /* 0x000fe400078ec0ff */
[----:B--2---:R-:W-:Y:S02]  /*1e07f0*/  R2UR UR17, R3 ;  /* 0x00000000031172ca */ /* 0x004fe400000e0000 */
[----:B------:R-:W2:Y:S01]  /*1e0800*/  LDL.LU R3, [R1+0x24c] ;  /* 0x00024c0001037983 */ /* 0x000ea20000300800 */
[----:B------:R-:W-:Y:S02]  /*1e0810*/  @P0 LOP3.LUT R25, R25, 0x4000, RZ, 0xfc, !PT ;  /* 0x0000400019190812 */ /* 0x000fe400078efcff */
[----:B------:R-:W-:Y:S02]  /*1e0820*/  ISETP.LT.AND P0, PT, R10, UR23, !P4 ;  /* 0x000000170a007c0c */ /* 0x000fe4000e701270 */
[----:B0-----:R-:W-:Y:S02]  /*1e0830*/  ISETP.LT.AND P6, PT, R7, UR10, !P4 ;  /* 0x0000000a07007c0c */ /* 0x001fe4000e7c1270 */
[----:B-1----:R-:W-:-:S02]  /*1e0840*/  ISETP.LT.AND P5, PT, R8, UR9, !P4 ;  /* 0x0000000908007c0c */ /* 0x002fc4000e7a1270 */
        /* <DEDUP_REMOVED lines=16> */
[----:B------:R-:W-:Y:S02]  /*1e0950*/  LOP3.LUT R25, R25, 0xfffffdff, RZ, 0xc0, !PT ;  /* 0xfffffdff19197812 */ /* 0x000fe400078ec0ff */
[----:B------:R-:W-:Y:S01]  /*1e0960*/  LOP3.LUT P1, RZ, R26, 0x8000000, RZ, 0xc0, !PT ;  /* 0x080000001aff7812 */ /* 0x000fe2000782c0ff */
[----:B------:R-:W0:Y:S01]  /*1e0970*/  LDCU UR10, c[0x0][0x398] ;  /* 0x00007300ff0a77ac */ /* 0x000e220008000800 */
[----:B------:R-:W1:Y:S03]  /*1e0980*/  LDCU UR9, c[0x0][0x398] ;  /* 0x00007300ff0977ac */ /* 0x000e660008000800 */
        /* <DEDUP_REMOVED lines=10> */
[----:B------:R-:W-:Y:S02]  /*1e0a30*/  R2UR UR21, R4 ;  /* 0x00000000041572ca */ /* 0x000fe400000e0000 */
[----:B--2---:R-:W-:Y:S02]  /*1e0a40*/  R2UR UR23, R3 ;  /* 0x00000000031772ca */ /* 0x004fe400000e0000 */
[----:B------:R-:W2:Y:S04]  /*1e0a50*/  LDL.LU R3, [R1+0x248] ;  /* 0x0002480001037983 */ /* 0x000ea80000300800 */
[----:B------:R-:W4:Y:S01]  /*1e0a60*/  LDL.LU R4, [R1+0x240] ;  /* 0x0002400001047983 */ /* 0x000f220000300800 */
[----:B0-----:R-:W-:-:S02]  /*1e0a70*/  ISETP.LT.AND P6, PT, R7, UR10, !P1 ;  /* 0x0000000a07007c0c */ /* 0x001fc4000cfc1270 */
[----:B------:R-:W-:Y:S02]  /*1e0a80*/  LOP3.LUT R25, R25, 0xffffffdf, RZ, 0xc0, !PT ;  /* 0xffffffdf19197812 */ /* 0x000fe400078ec0ff */
[----:B-1----:R-:W-:Y:S02]  /*1e0a90*/  ISETP.LT.AND P5, PT, R8, UR9, !P1 ;  /* 0x0000000908007c0c */ /* 0x002fe4000cfa1270 */
[----:B------:R-:W-:Y:S01]  /*1e0aa0*/  LOP3.LUT P3, RZ, R26, 0x4000000, RZ, 0xc0, !PT ;  /* 0x040000001aff7812 */ /* 0x000fe2000786c0ff */
[----:B------:R-:W0:Y:S01]  /*1e0ab0*/  LDCU UR9, c[0x0][0x398] ;  /* 0x00007300ff0977ac */ /* 0x000e220008000800 */
[----:B------:R-:W-:Y:S01]  /*1e0ac0*/  @P0 LOP3.LUT R25, R25, 0x20, RZ, 0xfc, !PT ;  /* 0x0000002019190812 */ /* 0x000fe200078efcff */
[----:B------:R-:W1:Y:S03]  /*1e0ad0*/  LDCU UR10, c[0x0][0x398] ;  /* 0x00007300ff0a77ac */ /* 0x000e660008000800 */
[----:B------:R-:W-:-:S02]  /*1e0ae0*/  LOP3.LUT R25, R25, 0xffffffef, RZ, 0xc0, !PT ;  /* 0xffffffef19197812 */ /* 0x000fc400078ec0ff */
        /* <DEDUP_REMOVED lines=10> */
[----:B----4-:R-:W-:-:S03]  /*1e0b90*/  R2UR UR17, R4 ;  /* 0x00000000041172ca */ /* 0x010fc600000e0000 */
[----:B------:R-:W4:Y:S01]  /*1e0ba0*/  LDL.LU R4, [R1+0x23c] ;  /* 0x00023c0001047983 */ /* 0x000f220000300800 */
[----:B0-----:R-:W-:Y:S02]  /*1e0bb0*/  ISETP.LT.AND P5, PT, R8, UR9, !P3 ;  /* 0x0000000908007c0c */ /* 0x001fe4000dfa1270 */
[----:B------:R-:W-:Y:S02]  /*1e0bc0*/  LOP3.LUT R25, R25, 0xfffffffd, RZ, 0xc0, !PT ;  /* 0xfffffffd19197812 */ /* 0x000fe400078ec0ff */
[----:B-1----:R-:W-:Y:S02]  /*1e0bd0*/  ISETP.LT.AND P6, PT, R7, UR10, !P3 ;  /* 0x0000000a07007c0c */ /* 0x002fe4000dfc1270 */
[----:B------:R-:W-:Y:S01]  /*1e0be0*/  LOP3.LUT P4, RZ, R26, 0x2000000, RZ, 0xc0, !PT ;  /* 0x020000001aff7812 */ /* 0x000fe2000788c0ff */
[----:B------:R-:W0:Y:S01]  /*1e0bf0*/  LDCU UR10, c[0x0][0x398] ;  /* 0x00007300ff0a77ac */ /* 0x000e220008000800 */
[----:B------:R-:W-:Y:S02]  /*1e0c00*/  @P0 LOP3.LUT R25, R25, 0x2, RZ, 0xfc, !PT ;  /* 0x0000000219190812 */ /* 0x000fe400078efcff */
[----:B---3--:R-:W-:Y:S01]  /*1e0c10*/  ISETP.LT.AND P0, PT, R28, UR7, !P3 ;  /* 0x000000071c007c0c */ /* 0x008fe2000df01270 */
[----:B------:R-:W1:Y:S01]  /*1e0c20*/  LDCU UR9, c[0x0][0x398] ;  /* 0x00007300ff0977ac */ /* 0x000e620008000800 */
[----:B------:R-:W3:Y:S01]  /*1e0c30*/  LDCU UR7, c[0x0][0x398] ;  /* 0x00007300ff0777ac */ /* 0x000ee20008000800 */
[----:B------:R-:W-:-:S04]  /*1e0c40*/  LOP3.LUT R25, R25, 0xfffffffe, RZ, 0xc0, !PT ;  /* 0xfffffffe19197812 */ /* 0x000fc800078ec0ff */
[----:B------:R-:W-:-:S05]  /*1e0c50*/  @P6 LOP3.LUT R25, R25, 0x1, RZ, 0xfc, !PT ;  /* 0x0000000119196812 */ /* 0x000fca00078efcff */
[----:B------:R0:W-:Y:S04]  /*1e0c60*/  STL [R1+0x58], R25 ;  /* 0x0000581901007387 */ /* 0x0001e80000100800 */
[----:B0-----:R-:W3:Y:S01]  /*1e0c70*/  LDL.LU R25, [R1+0x7454] ;  /* 0x0074540001197983 */ /* 0x001ee20000300800 */
[----:B--2---:R-:W-:-:S04]  /*1e0c80*/  LOP3.LUT R3, R3, 0x7fffffff, RZ, 0xc0, !PT ;  /* 0x7fffffff03037812 */ /* 0x004fc800078ec0ff */
[----:B------:R-:W-:-:S04]  /*1e0c90*/  @P5 LOP3.LUT R3, R3, 0x80000000, RZ, 0xfc, !PT ;  /* 0x8000000003035812 */ /* 0x000fc800078efcff */
[----:B------:R-:W-:-:S04]  /*1e0ca0*/  LOP3.LUT R3, R3, 0xbfffffff, RZ, 0xc0, !PT ;  /* 0xbfffffff03037812 */ /* 0x000fc800078ec0ff */
[----:B------:R-:W-:Y:S02]  /*1e0cb0*/  @P0 LOP3.LUT R3, R3, 0x40000000, RZ, 0xfc, !PT ;  /* 0x4000000003030812 */ /* 0x000fe400078efcff */
[----:B------:R-:W-:Y:S02]  /*1e0cc0*/  ISETP.LT.AND P0, PT, R10, UR23, !P4 ;  /* 0x000000170a007c0c */ /* 0x000fe4000e701270 */
[----:B----4-:R-:W-:Y:S02]  /*1e0cd0*/  R2UR UR23, R4 ;  /* 0x00000000041772ca */ /* 0x010fe400000e0000 */
[----:B------:R-:W2:Y:S01]  /*1e0ce0*/  LDL.LU R4, [R1+0x238] ;  /* 0x0002380001047983 */ /* 0x000ea20000300800 */
[----:B------:R-:W-:Y:S02]  /*1e0cf0*/  ISETP.LT.AND P6, PT, R7, UR10, !P4 ;  /* 0x0000000a07007c0c */ /* 0x000fe4000e7c1270 */
[----:B------:R-:W-:Y:S02]  /*1e0d00*/  LOP3.LUT R3, R3, 0xdfffffff, RZ, 0xc0, !PT ;  /* 0xdfffffff03037812 */ /* 0x000fe400078ec0ff */
[----:B-1----:R-:W-:-:S02]  /*1e0d10*/  ISETP.LT.AND P5, PT, R8, UR9, !P4 ;  /* 0x0000000908007c0c */ /* 0x002fc4000e7a1270 */
[----:B------:R-:W-:Y:S01]  /*1e0d20*/  LOP3.LUT P2, RZ, R26, 0x1000000, RZ, 0xc0, !PT ;  /* 0x010000001aff7812 */ /* 0x000fe2000784c0ff */
[----:B------:R-:W0:Y:S01]  /*1e0d30*/  LDCU UR10, c[0x0][0x398] ;  /* 0x00007300ff0a77ac */ /* 0x000e220008000800 */
[----:B------:R-:W1:Y:S01]  /*1e0d40*/  LDCU UR9, c[0x0][0x398] ;  /* 0x00007300ff0977ac */ /* 0x000e620008000800 */
        /* <DEDUP_REMOVED lines=92> */
[----:B------:R-:W-:Y:S02]  /*1e1310*/  @P6 LOP3.LUT R3, R3, 0x100, RZ, 0xfc, !PT ;  /* 0x0000010003036812 */ /* 0x000fe400078efcff */
[----:B--2---:R-:W-:Y:S02]  /*1e1320*/  R2UR UR13, R4 ;  /* 0x00000000040d72ca */ /* 0x004fe400000e0000 */
[----:B------:R-:W2:Y:S01]  /*1e1330*/  LDL.LU R4, [R1+0x220] ;  /* 0x0002200001047983 */ /* 0x000ea20000300800 */
        /* <DEDUP_REMOVED lines=14> */
[----:B------:R-:W-:-:S03]  /*1e1420*/  IMAD.MOV.U32 R11, RZ, RZ, R19 ;  /* 0x000000ffff0b7224 */ /* 0x000fc600078e0013 */
[----:B------:R-:W-:Y:S02]  /*1e1430*/  @P6 LOP3.LUT R3, R3, 0x10, RZ, 0xfc, !PT ;  /* 0x0000001003036812 */ /* 0x000fe400078efcff */
[----:B---3--:R-:W-:Y:S01]  /*1e1440*/  ISETP.LT.AND P0, PT, R28, UR7, !P1 ;  /* 0x000000071c007c0c */ /* 0x008fe2000cf01270 */
[----:B------:R-:W-:Y:S01]  /*1e1450*/  IMAD.MOV.U32 R19, RZ, RZ, R25 ;  /* 0x000000ffff137224 */ /* 0x000fe200078e0019 */
[----:B------:R-:W3:Y:S01]  /*1e1460*/  LDCU UR7, c[0x0][0x398] ;  /* 0x00007300ff0777ac */ /* 0x000ee20008000800 */
[----:B------:R-:W-:Y:S01]  /*1e1470*/  LOP3.LUT R3, R3, 0xfffffff7, RZ, 0xc0, !PT ;  /* 0xfffffff703037812 */ /* 0x000fe200078ec0ff */
[----:B------:R-:W4:Y:S03]  /*1e1480*/  LDL.LU R25, [R1+0x50] ;  /* 0x0000500001197983 */ /* 0x000f260000300800 */
[----:B------:R-:W-:-:S04]  /*1e1490*/  @P5 LOP3.LUT R3, R3, 0x8, RZ, 0xfc, !PT ;  /* 0x0000000803035812 */ /* 0x000fc800078efcff */
[----:B------:R-:W-:-:S04]  /*1e14a0*/  LOP3.LUT R3, R3, 0xfffffffb, RZ, 0xc0, !PT ;  /* 0xfffffffb03037812 */ /* 0x000fc800078ec0ff */
[----:B------:R-:W-:Y:S02]  /*1e14b0*/  @P0 LOP3.LUT R3, R3, 0x4, RZ, 0xfc, !PT ;  /* 0x0000000403030812 */ /* 0x000fe400078efcff */
[----:B------:R-:W-:Y:S02]  /*1e14c0*/  ISETP.LT.AND P0, PT, R10, UR17, !P3 ;  /* 0x000000110a007c0c */ /* 0x000fe4000df01270 */
[----:B--2---:R-:W-:Y:S02]  /*1e14d0*/  R2UR UR17, R4 ;  /* 0x00000000041172ca */ /* 0x004fe400000e0000 */
[----:B------:R-:W2:Y:S01]  /*1e14e0*/  LDL.LU R4, [R1+0x21c] ;  /* 0x00021c0001047983 */ /* 0x000ea20000300800 */
[----:B-1----:R-:W-:Y:S02]  /*1e14f0*/  ISETP.LT.AND P5, PT, R8, UR9, !P3 ;  /* 0x0000000908007c0c */ /* 0x002fe4000dfa1270 */
[----:B------:R-:W-:Y:S02]  /*1e1500*/  LOP3.LUT R3, R3, 0xfffffffd, RZ, 0xc0, !PT ;  /* 0xfffffffd03037812 */ /* 0x000fe400078ec0ff */
[----:B0-----:R-:W-:-:S02]  /*1e1510*/  ISETP.LT.AND P6, PT, R7, UR10, !P3 ;  /* 0x0000000a07007c0c */ /* 0x001fc4000dfc1270 */
        /* <DEDUP_REMOVED lines=10> */
[----:B----4-:R-:W-:-:S04]  /*1e15c0*/  LOP3.LUT R25, R25, 0x7fffffff, RZ, 0xc0, !PT ;  /* 0x7fffffff19197812 */ /* 0x010fc800078ec0ff */
[----:B------:R-:W-:-:S04]  /*1e15d0*/  @P5 LOP3.LUT R25, R25, 0x80000000, RZ, 0xfc, !PT ;  /* 0x8000000019195812 */ /* 0x000fc800078efcff */
[----:B------:R-:W-:-:S04]  /*1e15e0*/  LOP3.LUT R25, R25, 0xbfffffff, RZ, 0xc0, !PT ;  /* 0xbfffffff19197812 */ /* 0x000fc800078ec0ff */
[----:B------:R-:W-:Y:S02]  /*1e15f0*/  @P0 LOP3.LUT R25, R25, 0x40000000, RZ, 0xfc, !PT ;  /* 0x4000000019190812 */ /* 0x000fe400078efcff */
[----:B------:R-:W-:Y:S02]  /*1e1600*/  ISETP.LT.AND P0, PT, R10, UR23, !P4 ;  /* 0x000000170a007c0c */ /* 0x000fe4000e701270 */
[----:B--2---:R-:W-:Y:S02]  /*1e1610*/  R2UR UR23, R4 ;  /* 0x00000000041772ca */ /* 0x004fe400000e0000 */
        /* <DEDUP_REMOVED lines=132> */
[----:B------:R-:W-:Y:S02]  /*1e1e60*/  @P0 LOP3.LUT R25, R25, 0x2, RZ, 0xfc, !PT ;  /* 0x0000000219190812 */ /* 0x000fe400078efcff */
[----:B---3--:R-:W-:Y:S01]  /*1e1e70*/  ISETP.LT.AND P0, PT, R28, UR7, !P3 ;  /* 0x000000071c007c0c */ /* 0x008fe2000df01270 */
[----:B------:R-:W1:Y:S01]  /*1e1e80*/  LDCU UR9, c[0x0][0x398] ;  /* 0x00007300ff0977ac */ /* 0x000e620008000800 */
[----:B------:R-:W3:Y:S01]  /*1e1e90*/  LDCU UR7, c[0x0][0x398] ;  /* 0x00007300ff0777ac */ /* 0x000ee20008000800 */
        /* <DEDUP_REMOVED lines=9> */
[----:B--2---:R-:W-:-:S03]  /*1e1f30*/  R2UR UR23, R4 ;  /* 0x00000000041772ca */ /* 0x004fc600000e0000 */
[----:B------:R-:W2:Y:S01]  /*1e1f40*/  LDL.LU R4, [R1+0x1f8] ;  /* 0x0001f80001047983 */ /* 0x000ea20000300800 */
        /* <DEDUP_REMOVED lines=406> */
[----:B------:R-:W-:Y:S02]  /*1e38b0*/  LOP3.LUT R21, R21, 0xffffffef, RZ, 0xc0, !PT ;  /* 0xffffffef15157812 */ /* 0x000fe400078ec0ff */
[----:B---3--:R-:W-:Y:S01]  /*1e38c0*/  ISETP.LT.AND P0, PT, R28, UR7, !P1 ;  /* 0x000000071c007c0c */ /* 0x008fe2000cf01270 */
[----:B------:R-:W-:Y:S01]  /*1e38d0*/  IMAD.MOV.U32 R22, RZ, RZ, R15 ;  /* 0x000000ffff167224 */ /* 0x000fe200078e000f */
[----:B------:R-:W3:Y:S01]  /*1e38e0*/  LDCU UR7, c[0x0][0x398] ;  /* 0x00007300ff0777ac */ /* 0x000ee20008000800 */
[----:B------:R-:W-:Y:S01]  /*1e38f0*/  @P6 LOP3.LUT R21, R21, 0x10, RZ, 0xfc, !PT ;  /* 0x0000001015156812 */ /* 0x000fe200078efcff */
[----:B------:R-:W4:Y:S03]  /*1e3900*/  LDL.LU R15, [R1+0x38] ;  /* 0x00003800010f7983 */ /* 0x000f260000300800 */
[----:B------:R-:W-:-:S04]  /*1e3910*/  LOP3.LUT R21, R21, 0xfffffff7, RZ, 0xc0, !PT ;  /* 0xfffffff715157812 */ /* 0x000fc800078ec0ff */
        /* <DEDUP_REMOVED lines=98> */
[----:B-1----:R-:W-:Y:S01]  /*1e3f40*/  ISETP.LT.AND P5, PT, R8, UR9, !P4 ;  /* 0x0000000908007c0c */ /* 0x002fe2000e7a1270 */
[----:B------:R-:W0:Y:S01]  /*1e3f50*/  LDCU UR10, c[0x0][0x398] ;  /* 0x00007300ff0a77ac */ /* 0x000e220008000800 */
[----:B------:R-:W-:-:S02]  /*1e3f60*/  LOP3.LUT P2, RZ, R25, 0x1000, RZ, 0xc0, !PT ;  /* 0x0000100019ff7812 */ /* 0x000fc4000784c0ff */
        /* <DEDUP_REMOVED lines=14> */
[----:B------:R-:W-:-:S02]  /*1e4050*/  LOP3.LUT P1, RZ, R25, 0x800, RZ, 0xc0, !PT ;  /* 0x0000080019ff7812 */ /* 0x000fc4000782c0ff */
[----:B------:R-:W-:Y:S01]  /*1e4060*/  R2UR UR13, R22 ;  /* 0x00000000160d72ca */ /* 0x000fe200000e0000 */
        /* <DEDUP_REMOVED lines=15> */
[----:B------:R-:W4:Y:S04]  /*1e4160*/  LDL.LU R22, [R1+0x17c] ;  /* 0x00017c0001167983 */ /* 0x000f280000300800 */
[----:B------:R-:W2:Y:S01]  /*1e4170*/  LDL.LU R14, [R1+0x34] ;  /* 0x00003400010e7983 */ /* 0x000ea20000300800 */
[----:B0-----:R-:W-:-:S02]  /*1e4180*/  ISETP.LT.AND P6, PT, R7, UR10, !P1 ;  /* 0x0000000a07007c0c */ /* 0x001fc4000cfc1270 */
[----:B------:R-:W-:Y:S02]  /*1e4190*/  LOP3.LUT R15, R15, 0xffffffdf, RZ, 0xc0, !PT ;  /* 0xffffffdf0f0f7812 */ /* 0x000fe400078ec0ff */
[----:B-1----:R-:W-:Y:S01]  /*1e41a0*/  ISETP.LT.AND P5, PT, R8, UR9, !P1 ;  /* 0x0000000908007c0c */ /* 0x002fe2000cfa1270 */
[----:B------:R-:W0:Y:S01]  /*1e41b0*/  LDCU UR9, c[0x0][0x398] ;  /* 0x00007300ff0977ac */ /* 0x000e220008000800 */
[----:B------:R-:W1:Y:S01]  /*1e41c0*/  LDCU UR10, c[0x0][0x398] ;  /* 0x00007300ff0a77ac */ /* 0x000e620008000800 */
[----:B------:R-:W-:-:S04]  /*1e41d0*/  @P0 LOP3.LUT R15, R15, 0x20, RZ, 0xfc, !PT ;  /* 0x000000200f0f0812 */ /* 0x000fc800078efcff */
[----:B------:R-:W-:Y:S02]  /*1e41e0*/  LOP3.LUT R15, R15, 0xffffffef, RZ, 0xc0, !PT ;  /* 0xffffffef0f0f7812 */ /* 0x000fe400078ec0ff */
[----:B---3--:R-:W-:Y:S02]  /*1e41f0*/  ISETP.LT.AND P0, PT, R28, UR7, !P1 ;  /* 0x000000071c007c0c */ /* 0x008fe4000cf01270 */
[----:B------:R-:W-:Y:S01]  /*1e4200*/  LOP3.LUT P3, RZ, R25, 0x400, RZ, 0xc0, !PT ;  /* 0x0000040019ff7812 */ /* 0x000fe2000786c0ff */
        /* <DEDUP_REMOVED lines=13> */
[----:B------:R-:W-:-:S02]  /*1e42e0*/  @P0 LOP3.LUT R15, R15, 0x2, RZ, 0xfc, !PT ;  /* 0x000000020f0f0812 */ /* 0x000fc400078efcff */
[----:B---3--:R-:W-:Y:S01]  /*1e42f0*/  ISETP.LT.AND P0, PT, R28, UR7, !P3 ;  /* 0x000000071c007c0c */ /* 0x008fe2000df01270 */
[----:B------:R-:W3:Y:S01]  /*1e4300*/  LDCU UR7, c[0x0][0x398] ;  /* 0x00007300ff0777ac */ /* 0x000ee20008000800 */
[----:B------:R-:W-:-:S04]  /*1e4310*/  LOP3.LUT R15, R15, 0xfffffffe, RZ, 0xc0, !PT ;  /* 0xfffffffe0f0f7812 */ /* 0x000fc800078ec0ff */
[----:B------:R-:W-:Y:S02]  /*1e4320*/  @P6 LOP3.LUT R15, R15, 0x1, RZ, 0xfc, !PT ;  /* 0x000000010f0f6812 */ /* 0x000fe400078efcff */
[----:B0-----:R-:W-:Y:S01]  /*1e4330*/  ISETP.LT.AND P6, PT, R7, UR10, !P4 ;  /* 0x0000000a07007c0c */ /* 0x001fe2000e7c1270 */
[----:B------:R-:W0:Y:S01]  /*1e4340*/  LDCU UR10, c[0x0][0x398] ;  /* 0x00007300ff0a77ac */ /* 0x000e220008000800 */
[----:B--2---:R-:W-:-:S04]  /*1e4350*/  LOP3.LUT R14, R14, 0x7fffffff, RZ, 0xc0, !PT ;  /* 0x7fffffff0e0e7812 */ /* 0x004fc800078ec0ff */
[----:B------:R-:W-:Y:S02]  /*1e4360*/  @P5 LOP3.LUT R14, R14, 0x80000000, RZ, 0xfc, !PT ;  /* 0x800000000e0e5812 */ /* 0x000fe400078efcff */
[----:B------:R-:W-:Y:S02]  /*1e4370*/  R2UR UR17, R13 ;  /* 0x000000000d1172ca */ /* 0x000fe400000e0000 */
[----:B------:R-:W2:Y:S01]  /*1e4380*/  LDL.LU R13, [R1+0x743c] ;  /* 0x00743c00010d7983 */ /* 0x000ea20000300800 */
[----:B------:R-:W-:-:S03]  /*1e4390*/  LOP3.LUT R14, R14, 0xbfffffff, RZ, 0xc0, !PT ;  /* 0xbfffffff0e0e7812 */ /* 0x000fc600078ec0ff */
[----:B------:R0:W-:Y:S01]  /*1e43a0*/  STL [R1+0x38], R15 ;  /* 0x0000380f01007387 */ /* 0x0001e20000100800 */
[----:B------:R-:W-:Y:S02]  /*1e43b0*/  @P0 LOP3.LUT R14, R14, 0x40000000, RZ, 0xfc, !PT ;  /* 0x400000000e0e0812 */ /* 0x000fe400078efcff */
[----:B------:R-:W-:Y:S02]  /*1e43c0*/  ISETP.LT.AND P0, PT, R10, UR23, !P4 ;  /* 0x000000170a007c0c */ /* 0x000fe4000e701270 */
[----:B----4-:R-:W-:Y:S01]  /*1e43d0*/  R2UR UR23, R22 ;  /* 0x00000000161772ca */ /* 0x010fe200000e0000 */
[----:B0-----:R-:W4:Y:S04]  /*1e43e0*/  LDL.LU R15, [R1+0x178] ;  /* 0x00017800010f7983 */ /* 0x001f280000300800 */
[----:B------:R-:W2:Y:S01]  /*1e43f0*/  LDL.LU R22, [R1+0x174] ;  /* 0x0001740001167983 */ /* 0x000ea20000300800 */
[----:B------:R-:W-:-:S02]  /*1e4400*/  LOP3.LUT R14, R14, 0xdfffffff, RZ, 0xc0, !PT ;  /* 0xdfffffff0e0e7812 */ /* 0x000fc400078ec0ff */
[----:B-1----:R-:W-:Y:S02]  /*1e4410*/  ISETP.LT.AND P5, PT, R8, UR9, !P4 ;  /* 0x0000000908007c0c */ /* 0x002fe4000e7a1270 */
[----:B------:R-:W-:Y:S01]  /*1e4420*/  LOP3.LUT P2, RZ, R25, 0x100, RZ, 0xc0, !PT ;  /* 0x0000010019ff7812 */ /* 0x000fe2000784c0ff */
[----:B------:R-:W0:Y:S01]  /*1e4430*/  LDCU UR9, c[0x0][0x398] ;  /* 0x00007300ff0977ac */ /* 0x000e220008000800 */
[----:B------:R-:W-:-:S04]  /*1e4440*/  @P0 LOP3.LUT R14, R14, 0x20000000, RZ, 0xfc, !PT ;  /* 0x200000000e0e0812 */ /* 0x000fc800078efcff */
[----:B------:R-:W-:Y:S02]  /*1e4450*/  LOP3.LUT R14, R14, 0xefffffff, RZ, 0xc0, !PT ;  /* 0xefffffff0e0e7812 */ /* 0x000fe400078ec0ff */
[----:B---3--:R-:W-:Y:S01]  /*1e4460*/  ISETP.LT.AND P0, PT, R28, UR7, !P4 ;  /* 0x000000071c007c0c */ /* 0x008fe2000e701270 */
[----:B------:R-:W1:Y:S01]  /*1e4470*/  LDCU UR7, c[0x0][0x398] ;  /* 0x00007300ff0777ac */ /* 0x000e620008000800 */
[----:B------:R-:W-:-:S04]  /*1e4480*/  @P6 LOP3.LUT R14, R14, 0x10000000, RZ, 0xfc, !PT ;  /* 0x100000000e0e6812 */ /* 0x000fc800078efcff */
[----:B------:R-:W-:-:S04]  /*1e4490*/  LOP3.LUT R14, R14, 0xf7ffffff, RZ, 0xc0, !PT ;  /* 0xf7ffffff0e0e7812 */ /* 0x000fc800078ec0ff */
[----:B------:R-:W-:-:S04]  /*1e44a0*/  @P5 LOP3.LUT R14, R14, 0x8000000, RZ, 0xfc, !PT ;  /* 0x080000000e0e5812 */ /* 0x000fc800078efcff */
[----:B------:R-:W-:-:S04]  /*1e44b0*/  LOP3.LUT R14, R14, 0xfbffffff, RZ, 0xc0, !PT ;  /* 0xfbffffff0e0e7812 */ /* 0x000fc800078ec0ff */
[----:B------:R-:W-:Y:S02]  /*1e44c0*/  @P0 LOP3.LUT R14, R14, 0x4000000, RZ, 0xfc, !PT ;  /* 0x040000000e0e0812 */ /* 0x000fe400078efcff */
[----:B------:R-:W-:Y:S02]  /*1e44d0*/  ISETP.LT.AND P0, PT, R10, UR13, !P2 ;  /* 0x0000000d0a007c0c */ /* 0x000fe4000d701270 */
[----:B------:R-:W-:Y:S02]  /*1e44e0*/  ISETP.LT.AND P6, PT, R7, UR10, !P2 ;  /* 0x0000000a07007c0c */ /* 0x000fe4000d7c1270 */
[----:B0-----:R-:W-:Y:S02]  /*1e44f0*/  ISETP.LT.AND P5, PT, R8, UR9, !P2 ;  /* 0x0000000908007c0c */ /* 0x001fe4000d7a1270 */
[----:B------:R-:W-:Y:S02]  /*1e4500*/  LOP3.LUT R14, R14, 0xfdffffff, RZ, 0xc0, !PT ;  /* 0xfdffffff0e0e7812 */ /* 0x000fe400078ec0ff */
[----:B------:R-:W-:Y:S01]  /*1e4510*/  LOP3.LUT P1, RZ, R25, 0x80, RZ, 0xc0, !PT ;  /* 0x0000008019ff7812 */ /* 0x000fe2000782c0ff */
[----:B------:R-:W0:Y:S01]  /*1e4520*/  LDCU UR10, c[0x0][0x398] ;  /* 0x00007300ff0a77ac */ /* 0x000e220008000800 */
[----:B------:R-:W3:Y:S03]  /*1e4530*/  LDCU UR9, c[0x0][0x398] ;  /* 0x00007300ff0977ac */ /* 0x000ee60008000800 */
        /* <DEDUP_REMOVED lines=11> */
[----:B---3--:R-:W-:Y:S02]  /*1e45f0*/  ISETP.LT.AND P5, PT, R8, UR9, !P1 ;  /* 0x0000000908007c0c */ /* 0x008fe4000cfa1270 */
[----:B------:R-:W-:Y:S01]  /*1e4600*/  LOP3.LUT R14, R14, 0xffdfffff, RZ, 0xc0, !PT ;  /* 0xffdfffff0e0e7812 */ /* 0x000fe200078ec0ff */
[----:B------:R-:W0:Y:S01]  /*1e4610*/  LDCU UR10, c[0x0][0x398] ;  /* 0x00007300ff0a77ac */ /* 0x000e220008000800 */
[----:B------:R-:W-:Y:S01]  /*1e4620*/  LOP3.LUT P3, RZ, R25, 0x40, RZ, 0xc0, !PT ;  /* 0x0000004019ff7812 */ /* 0x000fe2000786c0ff */
[----:B------:R-:W3:Y:S04]  /*1e4630*/  LDCU UR9, c[0x0][0x398] ;  /* 0x00007300ff0977ac */ /* 0x000ee80008000800 */
        /* <DEDUP_REMOVED lines=10> */
[----:B----4-:R-:W-:Y:S01]  /*1e46e0*/  R2UR UR13, R15 ;  /* 0x000000000f0d72ca */ /* 0x010fe200000e0000 */
[----:B------:R-:W-:Y:S01]  /*1e46f0*/  IMAD.MOV.U32 R15, RZ, RZ, R24 ;  /* 0x000000ffff0f7224 */ /* 0x000fe200078e0018 */
[----:B--2---:R-:W-:Y:S01]  /*1e4700*/  R2UR UR21, R22 ;  /* 0x00000000161572ca */ /* 0x004fe200000e0000 */
[----:B------:R-:W2:Y:S04]  /*1e4710*/  LDL.LU R24, [R1+0x170] ;  /* 0x0001700001187983 */ /* 0x000ea80000300800 */
[----:B------:R-:W4:Y:S01]  /*1e4720*/  LDL.LU R22, [R1+0x16c] ;  /* 0x00016c0001167983 */ /* 0x000f220000300800 */
[----:B0-----:R-:W-:-:S02]  /*1e4730*/  ISETP.LT.AND P6, PT, R7, UR10, !P3 ;  /* 0x0000000a07007c0c */ /* 0x001fc4000dfc1270 */
[----:B------:R-:W-:Y:S02]  /*1e4740*/  LOP3.LUT R14, R14, 0xfffdffff, RZ, 0xc0, !PT ;  /* 0xfffdffff0e0e7812 */ /* 0x000fe400078ec0ff */
[----:B---3--:R-:W-:Y:S01]  /*1e4750*/  ISETP.LT.AND P5, PT, R8, UR9, !P3 ;  /* 0x0000000908007c0c */ /* 0x008fe2000dfa1270 */
[----:B------:R-:W0:Y:S01]  /*1e4760*/  LDCU UR10, c[0x0][0x398] ;  /* 0x00007300ff0a77ac */ /* 0x000e220008000800 */
[----:B------:R-:W-:Y:S02]  /*1e4770*/  LOP3.LUT P4, RZ, R25, 0x20, RZ, 0xc0, !PT ;  /* 0x0000002019ff7812 */ /* 0x000fe4000788c0ff */
[----:B------:R-:W-:Y:S01]  /*1e4780*/  @P0 LOP3.LUT R14, R14, 0x20000, RZ, 0xfc, !PT ;  /* 0x000200000e0e0812 */ /* 0x000fe200078efcff */
[----:B------:R-:W3:Y:S03]  /*1e4790*/  LDCU UR9, c[0x0][0x398] ;  /* 0x00007300ff0977ac */ /* 0x000ee60008000800 */
[----:B------:R-:W-:-:S02]  /*1e47a0*/  LOP3.LUT R14, R14, 0xfffeffff, RZ, 0xc0, !PT ;  /* 0xfffeffff0e0e7812 */ /* 0x000fc400078ec0ff */
        /* <DEDUP_REMOVED lines=26> */
[----:B---3--:R-:W-:Y:S02]  /*1e4950*/  ISETP.LT.AND P5, PT, R8, UR9, !P2 ;  /* 0x0000000908007c0c */ /* 0x008fe4000d7a1270 */
[----:B------:R-:W-:-:S02]  /*1e4960*/  LOP3.LUT P1, RZ, R25, 0x8, RZ, 0xc0, !PT ;  /* 0x0000000819ff7812 */ /* 0x000fc4000782c0ff */
[----:B------:R-:W-:Y:S01]  /*1e4970*/  R2UR UR13, R15 ;  /* 0x000000000f0d72ca */ /* 0x000fe200000e0000 */
[----:B------:R-:W0:Y:S01]  /*1e4980*/  LDCU UR10, c[0x0][0x398] ;  /* 0x00007300ff0a77ac */ /* 0x000e220008000800 */
[----:B------:R-:W3:Y:S01]  /*1e4990*/  LDCU UR9, c[0x0][0x398] ;  /* 0x00007300ff0977ac */ /* 0x000ee20008000800 */
        /* <DEDUP_REMOVED lines=12> */
[----:B----4-:R-:W-:Y:S01]  /*1e4a60*/  R2UR UR23, R22 ;  /* 0x00000000161772ca */ /* 0x010fe200000e0000 */
[----:B------:R-:W2:Y:S04]  /*1e4a70*/  LDL.LU R24, [R1+0x7438] ;  /* 0x0074380001187983 */ /* 0x000ea80000300800 */
[----:B------:R-:W4:Y:S04]  /*1e4a80*/  LDL.LU R22, [R1+0x160] ;  /* 0x0001600001167983 */ /* 0x000f280000300800 */
[----:B------:R-:W2:Y:S04]  /*1e4a90*/  LDL.LU R15, [R1+0x15c] ;  /* 0x00015c00010f7983 */ /* 0x000ea80000300800 */
[----:B------:R-:W2:Y:S01]  /*1e4aa0*/  LDL.LU R16, [R1+0x2c] ;  /* 0x00002c0001107983 */ /* 0x000ea20000300800 */
[----:B0-----:R-:W-:-:S02]  /*1e4ab0*/  ISETP.LT.AND P6, PT, R7, UR10, !P1 ;  /* 0x0000000a07007c0c */ /* 0x001fc4000cfc1270 */
[----:B------:R-:W-:Y:S02]  /*1e4ac0*/  LOP3.LUT R14, R14, 0xffffffdf, RZ, 0xc0, !PT ;  /* 0xffffffdf0e0e7812 */ /* 0x000fe400078ec0ff */
[----:B---3--:R-:W-:Y:S01]  /*1e4ad0*/  ISETP.LT.AND P5, PT, R8, UR9, !P1 ;  /* 0x0000000908007c0c */ /* 0x008fe2000cfa1270 */
[----:B------:R-:W0:Y:S01]  /*1e4ae0*/  LDCU UR9, c[0x0][0x398] ;  /* 0x00007300ff0977ac */ /* 0x000e220008000800 */
[----:B------:R-:W3:Y:S01]  /*1e4af0*/  LDCU UR10, c[0x0][0x398] ;  /* 0x00007300ff0a77ac */ /* 0x000ee20008000800 */
[----:B------:R-:W-:-:S04]  /*1e4b00*/  @P0 LOP3.LUT R14, R14, 0x20, RZ, 0xfc, !PT ;  /* 0x000000200e0e0812 */ /* 0x000fc800078efcff */
[----:B------:R-:W-:Y:S02]  /*1e4b10*/  LOP3.LUT R14, R14, 0xffffffef, RZ, 0xc0, !PT ;  /* 0xffffffef0e0e7812 */ /* 0x000fe400078ec0ff */
[----:B-1----:R-:W-:Y:S02]  /*1e4b20*/  ISETP.LT.AND P0, PT, R28, UR7, !P1 ;  /* 0x000000071c007c0c */ /* 0x002fe4000cf01270 */
[----:B------:R-:W-:Y:S01]  /*1e4b30*/  LOP3.LUT P3, RZ, R25, 0x4, RZ, 0xc0, !PT ;  /* 0x0000000419ff7812 */ /* 0x000fe2000786c0ff */
        /* <DEDUP_REMOVED lines=9> */
[----:B------:R-:W-:Y:S02]  /*1e4bd0*/  LOP3.LUT R14, R14, 0xfffffffd, RZ, 0xc0, !PT ;  /* 0xfffffffd0e0e7812 */ /* 0x000fe400078ec0ff */
[----:B------:R-:W-:Y:S01]  /*1e4be0*/  LOP3.LUT P4, RZ, R25, 0x2, RZ, 0xc0, !PT ;  /* 0x0000000219ff7812 */ /* 0x000fe2000788c0ff */
[----:B------:R-:W0:Y:S01]  /*1e4bf0*/  LDCU UR10, c[0x0][0x398] ;  /* 0x00007300ff0a77ac */ /* 0x000e220008000800 */
[----:B------:R-:W3:Y:S03]  /*1e4c00*/  LDCU UR9, c[0x0][0x398] ;  /* 0x00007300ff0977ac */ /* 0x000ee60008000800 */
[----:B------:R-:W-:-:S02]  /*1e4c10*/  @P0 LOP3.LUT R14, R14, 0x2, RZ, 0xfc, !PT ;  /* 0x000000020e0e0812 */ /* 0x000fc400078efcff */
[----:B-1----:R-:W-:Y:S01]  /*1e4c20*/  ISETP.LT.AND P0, PT, R28, UR7, !P3 ;  /* 0x000000071c007c0c */ /* 0x002fe2000df01270 */
[----:B------:R-:W1:Y:S01]  /*1e4c30*/  LDCU UR7, c[0x0][0x398] ;  /* 0x00007300ff0777ac */ /* 0x000e620008000800 */
[----:B------:R-:W-:-:S04]  /*1e4c40*/  LOP3.LUT R14, R14, 0xfffffffe, RZ, 0xc0, !PT ;  /* 0xfffffffe0e0e7812 */ /* 0x000fc800078ec0ff */
[----:B------:R-:W-:Y:S02]  /*1e4c50*/  @P6 LOP3.LUT R14, R14, 0x1, RZ, 0xfc, !PT ;  /* 0x000000010e0e6812 */ /* 0x000fe400078efcff */
[----:B0-----:R-:W-:Y:S01]  /*1e4c60*/  ISETP.LT.AND P6, PT, R7, UR10, !P4 ;  /* 0x0000000a07007c0c */ /* 0x001fe2000e7c1270 */
[----:B------:R-:W0:Y:S01]  /*1e4c70*/  LDCU UR10, c[0x0][0x398] ;  /* 0x00007300ff0a77ac */ /* 0x000e220008000800 */
[----:B--2---:R-:W-:-:S04]  /*1e4c80*/  LOP3.LUT R16, R16, 0x7fffffff, RZ, 0xc0, !PT ;  /* 0x7fffffff10107812 */ /* 0x004fc800078ec0ff */
[----:B------:R-:W-:Y:S02]  /*1e4c90*/  @P5 LOP3.LUT R16, R16, 0x80000000, RZ, 0xfc, !PT ;  /* 0x8000000010105812 */ /* 0x000fe400078efcff */
[----:B----4-:R-:W-:Y:S02]  /*1e4ca0*/  R2UR UR17, R22 ;  /* 0x00000000161172ca */ /* 0x010fe400000e0000 */
[----:B------:R-:W2:Y:S01]  /*1e4cb0*/  LDL.LU R22, [R1+0x7434] ;  /* 0x0074340001167983 */ /* 0x000ea20000300800 */
[----:B------:R-:W-:-:S03]  /*1e4cc0*/  LOP3.LUT R16, R16, 0xbfffffff, RZ, 0xc0, !PT ;  /* 0xbfffffff10107812 */ /* 0x000fc600078ec0ff */
[----:B------:R4:W-:Y:S01]  /*1e4cd0*/  STL [R1+0x34], R14 ;  /* 0x0000340e01007387 */ /* 0x0009e20000100800 */
[----:B------:R-:W-:Y:S02]  /*1e4ce0*/  @P0 LOP3.LUT R16, R16, 0x40000000, RZ, 0xfc, !PT ;  /* 0x4000000010100812 */ /* 0x000fe400078efcff */
[----:B------:R-:W-:Y:S02]  /*1e4cf0*/  ISETP.LT.AND P0, PT, R10, UR23, !P4 ;  /* 0x000000170a007c0c */ /* 0x000fe4000e701270 */
[----:B------:R-:W-:Y:S01]  /*1e4d00*/  R2UR UR23, R15 ;  /* 0x000000000f1772ca */ /* 0x000fe200000e0000 */
[----:B----4-:R-:W4:Y:S04]  /*1e4d10*/  LDL.LU R14, [R1+0x158] ;  /* 0x00015800010e7983 */ /* 0x010f280000300800 */
[----:B------:R-:W2:Y:S01]  /*1e4d20*/  LDL.LU R15, [R1+0x154] ;  /* 0x00015400010f7983 */ /* 0x000ea20000300800 */
[----:B------:R-:W-:-:S02]  /*1e4d30*/  LOP3.LUT R16, R16, 0xdfffffff, RZ, 0xc0, !PT ;  /* 0xdfffffff10107812 */ /* 0x000fc400078ec0ff */
[----:B---3--:R-:W-:Y:S02]  /*1e4d40*/  ISETP.LT.AND P5, PT, R8, UR9, !P4 ;  /* 0x0000000908007c0c */ /* 0x008fe4000e7a1270 */
[----:B------:R-:W-:Y:S01]  /*1e4d50*/  LOP3.LUT P2, RZ, R25, 0x1, RZ, 0xc0, !PT ;  /* 0x0000000119ff7812 */ /* 0x000fe2000784c0ff */
        /* <DEDUP_REMOVED lines=43> */
[----:B----4-:R-:W-:Y:S02]  /*1e5010*/  R2UR UR13, R14 ;  /* 0x000000000e0d72ca */ /* 0x010fe400000e0000 */
        /* <DEDUP_REMOVED lines=311> */
[----:B--2---:R-:W-:Y:S02]  /*1e6390*/  R2UR UR17, R23 ;  /* 0x00000000171172ca */ /* 0x004fe400000e0000 */
[----:B----4-:R-:W-:Y:S01]  /*1e63a0*/  R2UR UR23, R19 ;  /* 0x00000000131772ca */ /* 0x010fe200000e0000 */
        /* <DEDUP_REMOVED lines=36> */
[----:B------:R-:W2:Y:S01]  /*1e65f0*/  LDL.LU R23, [R1+0x100] ;  /* 0x0001000001177983 */ /* 0x000ea20000300800 */
[----:B------:R-:W-:-:S03]  /*1e6600*/  IMAD.MOV.U32 R19, RZ, RZ, R9 ;  /* 0x000000ffff137224 */ /* 0x000fc600078e0009 */
[----:B------:R-:W4:Y:S01]  /*1e6610*/  LDL.LU R9, [R1+0x1c] ;  /* 0x00001c0001097983 */ /* 0x000f220000300800 */
[----:B0-----:R-:W-:Y:S02]  /*1e6620*/  ISETP.LT.AND P6, PT, R7, UR10, !P1 ;  /* 0x0000000a07007c0c */ /* 0x001fe4000cfc1270 */
        /* <DEDUP_REMOVED lines=21> */
[----:B------:R-:W-:-:S02]  /*1e6780*/  @P0 LOP3.LUT R18, R18, 0x2, RZ, 0xfc, !PT ;  /* 0x0000000212120812 */ /* 0x000fc400078efcff */
[----:B-1----:R-:W-:Y:S01]  /*1e6790*/  ISETP.LT.AND P0, PT, R28, UR7, !P3 ;  /* 0x000000071c007c0c */ /* 0x002fe2000df01270 */
[----:B------:R-:W1:Y:S01]  /*1e67a0*/  LDCU UR7, c[0x0][0x398] ;  /* 0x00007300ff0777ac */ /* 0x000e620008000800 */
[----:B------:R-:W-:-:S04]  /*1e67b0*/  LOP3.LUT R18, R18, 0xfffffffe, RZ, 0xc0, !PT ;  /* 0xfffffffe12127812 */ /* 0x000fc800078ec0ff */
[----:B------:R-:W-:Y:S02]  /*1e67c0*/  @P6 LOP3.LUT R18, R18, 0x1, RZ, 0xfc, !PT ;  /* 0x0000000112126812 */ /* 0x000fe400078efcff */
[----:B---3--:R-:W-:Y:S02]  /*1e67d0*/  ISETP.LT.AND P6, PT, R8, UR9, !P4 ;  /* 0x0000000908007c0c */ /* 0x008fe4000e7c1270 */
[----:B------:R-:W-:Y:S02]  /*1e67e0*/  LOP3.LUT P2, RZ, R24, 0x100, RZ, 0xc0, !PT ;  /* 0x0000010018ff7812 */ /* 0x000fe4000784c0ff */
[----:B------:R-:W-:Y:S01]  /*1e67f0*/  R2UR UR25, R19 ;  /* 0x00000000131972ca */ /* 0x000fe200000e0000 */
[----:B------:R-:W3:Y:S01]  /*1e6800*/  LDCU UR9, c[0x0][0x398] ;  /* 0x00007300ff0977ac */ /* 0x000ee20008000800 */
[----:B----4-:R-:W-:-:S04]  /*1e6810*/  LOP3.LUT R9, R9, 0x7fffffff, RZ, 0xc0, !PT ;  /* 0x7fffffff09097812 */ /* 0x010fc800078ec0ff */
[----:B------:R-:W-:-:S04]  /*1e6820*/  @P5 LOP3.LUT R9, R9, 0x80000000, RZ, 0xfc, !PT ;  /* 0x8000000009095812 */ /* 0x000fc800078efcff */
[----:B------:R-:W-:-:S04]  /*1e6830*/  LOP3.LUT R9, R9, 0xbfffffff, RZ, 0xc0, !PT ;  /* 0xbfffffff09097812 */ /* 0x000fc800078ec0ff */
[----:B------:R-:W-:Y:S02]  /*1e6840*/  @P0 LOP3.LUT R9, R9, 0x40000000, RZ, 0xfc, !PT ;  /* 0x4000000009090812 */ /* 0x000fe400078efcff */
[----:B------:R-:W-:Y:S02]  /*1e6850*/  ISETP.LT.AND P0, PT, R10, UR23, !P4 ;  /* 0x000000170a007c0c */ /* 0x000fe4000e701270 */
[----:B0-----:R-:W-:Y:S02]  /*1e6860*/  ISETP.LT.AND P5, PT, R7, UR10, !P4 ;  /* 0x0000000a07007c0c */ /* 0x001fe4000e7a1270 */
[----:B--2---:R-:W-:Y:S02]  /*1e6870*/  R2UR UR17, R23 ;  /* 0x00000000171172ca */ /* 0x004fe400000e0000 */
[----:B------:R-:W-:Y:S01]  /*1e6880*/  LOP3.LUT R9, R9, 0xdfffffff, RZ, 0xc0, !PT ;  /* 0xdfffffff09097812 */ /* 0x000fe200078ec0ff */
[----:B------:R-:W2:Y:S01]  /*1e6890*/  LDL.LU R23, [R1+0x7420] ;  /* 0x0074200001177983 */ /* 0x000ea20000300800 */
[----:B------:R-:W0:Y:S05]  /*1e68a0*/  LDCU UR10, c[0x0][0x398] ;  /* 0x00007300ff0a77ac */ /* 0x000e2a0008000800 */
[----:B------:R-:W-:-:S04]  /*1e68b0*/  @P0 LOP3.LUT R9, R9, 0x20000000, RZ, 0xfc, !PT ;  /* 0x2000000009090812 */ /* 0x000fc800078efcff */
[----:B------:R-:W-:Y:S02]  /*1e68c0*/  LOP3.LUT R9, R9, 0xefffffff, RZ, 0xc0, !PT ;  /* 0xefffffff09097812 */ /* 0x000fe400078ec0ff */
[----:B-1----:R-:W-:Y:S01]  /*1e68d0*/  ISETP.LT.AND P0, PT, R28, UR7, !P4 ;  /* 0x000000071c007c0c */ /* 0x002fe2000e701270 */
[----:B------:R1:W-:Y:S01]  /*1e68e0*/  STL [R1+0x20], R18 ;  /* 0x0000201201007387 */ /* 0x0003e20000100800 */
[----:B------:R-:W4:Y:S01]  /*1e68f0*/  LDCU UR7, c[0x0][0x398] ;  /* 0x00007300ff0777ac */ /* 0x000f220008000800 */
[----:B------:R-:W-:-:S04]  /*1e6900*/  @P5 LOP3.LUT R9, R9, 0x10000000, RZ, 0xfc, !PT ;  /* 0x1000000009095812 */ /* 0x000fc800078efcff */
[----:B------:R-:W-:-:S04]  /*1e6910*/  LOP3.LUT R9, R9, 0xf7ffffff, RZ, 0xc0, !PT ;  /* 0xf7ffffff09097812 */ /* 0x000fc800078ec0ff */
[----:B------:R-:W-:Y:S01]  /*1e6920*/  @P6 LOP3.LUT R9, R9, 0x8000000, RZ, 0xfc, !PT ;  /* 0x0800000009096812 */ /* 0x000fe200078efcff */
[----:B-1----:R-:W2:Y:S04]  /*1e6930*/  LDL.LU R18, [R1+0xf4] ;  /* 0x0000f40001127983 */ /* 0x002ea80000300800 */
[----:B------:R-:W2:Y:S01]  /*1e6940*/  LDL.LU R19, [R1+0xf0] ;  /* 0x0000f00001137983 */ /* 0x000ea20000300800 */
[----:B------:R-:W-:-:S04]  /*1e6950*/  LOP3.LUT R9, R9, 0xfbffffff, RZ, 0xc0, !PT ;  /* 0xfbffffff09097812 */ /* 0x000fc800078ec0ff */
[----:B------:R-:W-:Y:S02]  /*1e6960*/  @P0 LOP3.LUT R9, R9, 0x4000000, RZ, 0xfc, !PT ;  /* 0x0400000009090812 */ /* 0x000fe400078efcff */
[----:B------:R-:W-:Y:S02]  /*1e6970*/  ISETP.LT.AND P0, PT, R10, UR13, !P2 ;  /* 0x0000000d0a007c0c */ /* 0x000fe4000d701270 */
[----:B------:R-:W-:Y:S02]  /*1e6980*/  R2UR UR13, R20 ;  /* 0x00000000140d72ca */ /* 0x000fe400000e0000 */
[----:B------:R-:W2:Y:S01]  /*1e6990*/  LDL.LU R20, [R1+0xec] ;  /* 0x0000ec0001147983 */ /* 0x000ea20000300800 */
[----:B0-----:R-:W-:Y:S02]  /*1e69a0*/  ISETP.LT.AND P6, PT, R7, UR10, !P2 ;  /* 0x0000000a07007c0c */ /* 0x001fe4000d7c1270 */
[----:B------:R-:W-:Y:S02]  /*1e69b0*/  LOP3.LUT R9, R9, 0xfdffffff, RZ, 0xc0, !PT ;  /* 0xfdffffff09097812 */ /* 0x000fe400078ec0ff */
[----:B---3--:R-:W-:Y:S01]  /*1e69c0*/  ISETP.LT.AND P4, PT, R8, UR9, !P2 ;  /* 0x0000000908007c0c */ /* 0x008fe2000d781270 */
[----:B------:R-:W0:Y:S01]  /*1e69d0*/  LDCU UR10, c[0x0][0x398] ;  /* 0x00007300ff0a77ac */ /* 0x000e220008000800 */
[----:B------:R-:W-:Y:S01]  /*1e69e0*/  LOP3.LUT P1, RZ, R24, 0x80, RZ, 0xc0, !PT ;  /* 0x0000008018ff7812 */ /* 0x000fe2000782c0ff */
[----:B------:R-:W1:Y:S01]  /*1e69f0*/  LDCU UR9, c[0x0][0x398] ;  /* 0x00007300ff0977ac */ /* 0x000e620008000800 */
[----:B------:R-:W-:-:S04]  /*1e6a00*/  @P0 LOP3.LUT R9, R9, 0x2000000, RZ, 0xfc, !PT ;  /* 0x0200000009090812 */ /* 0x000fc800078efcff */
[----:B------:R-:W-:Y:S02]  /*1e6a10*/  LOP3.LUT R9, R9, 0xfeffffff, RZ, 0xc0, !PT ;  /* 0xfeffffff09097812 */ /* 0x000fe400078ec0ff */
[----:B----4-:R-:W-:Y:S01]  /*1e6a20*/  ISETP.LT.AND P0, PT, R28, UR7, !P2 ;  /* 0x000000071c007c0c */ /* 0x010fe2000d701270 */
        /* <DEDUP_REMOVED lines=32> */
[----:B---3--:R-:W-:Y:S02]  /*1e6c30*/  ISETP.LT.AND P0, PT, R28, UR7, !P3 ;  /* 0x000000071c007c0c */ /* 0x008fe4000df01270 */
[----:B------:R-:W-:Y:S02]  /*1e6c40*/  LOP3.LUT R9, R9, 0xffff7fff, RZ, 0xc0, !PT ;  /* 0xffff7fff09097812 */ /* 0x000fe400078ec0ff */
[----:B------:R-:W-:Y:S01]  /*1e6c50*/  ISETP.LT.AND P3, PT, R10, UR25, !P5 ;  /* 0x000000190a007c0c */ /* 0x000fe2000ef61270 */
[----:B------:R-:W3:Y:S01]  /*1e6c60*/  LDCU UR7, c[0x0][0x398] ;  /* 0x00007300ff0777ac */ /* 0x000ee20008000800 */
[----:B------:R-:W-:Y:S02]  /*1e6c70*/  @P6 LOP3.LUT R9, R9, 0x8000, RZ, 0xfc, !PT ;  /* 0x0000800009096812 */ /* 0x000fe400078efcff */
[----:B--2---:R-:W-:-:S02]  /*1e6c80*/  R2UR UR21, R18 ;  /* 0x00000000121572ca */ /* 0x004fc400000e0000 */
[----:B------:R-:W-:Y:S01]  /*1e6c90*/  R2UR UR23, R19 ;  /* 0x00000000131772ca */ /* 0x000fe200000e0000 */
[----:B------:R-:W2:Y:S04]  /*1e6ca0*/  LDL.LU R18, [R1+0x741c] ;  /* 0x00741c0001127983 */ /* 0x000ea80000300800 */
[----:B------:R-:W4:Y:S01]  /*1e6cb0*/  LDL.LU R19, [R1+0x7418] ;  /* 0x0074180001137983 */ /* 0x000f220000300800 */
[----:B------:R-:W-:-:S03]  /*1e6cc0*/  R2UR UR17, R20 ;  /* 0x00000000141172ca */ /* 0x000fc600000e0000 */
[----:B------:R-:W2:Y:S01]  /*1e6cd0*/  LDL.LU R20, [R1+0xe8] ;  /* 0x0000e80001147983 */ /* 0x000ea20000300800 */
[----:B------:R-:W-:-:S04]  /*1e6ce0*/  LOP3.LUT R9, R9, 0xffffbfff, RZ, 0xc0, !PT ;  /* 0xffffbfff09097812 */ /* 0x000fc800078ec0ff */
[----:B------:R-:W-:Y:S02]  /*1e6cf0*/  @P0 LOP3.LUT R9, R9, 0x4000, RZ, 0xfc, !PT ;  /* 0x0000400009090812 */ /* 0x000fe400078efcff */
[----:B0-----:R-:W-:Y:S02]  /*1e6d00*/  ISETP.LT.AND P0, PT, R7, UR10, !P5 ;  /* 0x0000000a07007c0c */ /* 0x001fe4000ef01270 */
[----:B-1----:R-:W-:Y:S01]  /*1e6d10*/  ISETP.LT.AND P6, PT, R8, UR9, !P5 ;  /* 0x0000000908007c0c */ /* 0x002fe2000efc1270 */
[----:B------:R-:W0:Y:S01]  /*1e6d20*/  LDCU UR10, c[0x0][0x398] ;  /* 0x00007300ff0a77ac */ /* 0x000e220008000800 */
[----:B------:R-:W-:Y:S02]  /*1e6d30*/  LOP3.LUT R9, R9, 0xffffdfff, RZ, 0xc0, !PT ;  /* 0xffffdfff09097812 */ /* 0x000fe400078ec0ff */
[----:B------:R-:W-:Y:S01]  /*1e6d40*/  LOP3.LUT P2, RZ, R24, 0x10, RZ, 0xc0, !PT ;  /* 0x0000001018ff7812 */ /* 0x000fe2000784c0ff */
[----:B------:R-:W1:Y:S01]  /*1e6d50*/  LDCU UR9, c[0x0][0x398] ;  /* 0x00007300ff0977ac */ /* 0x000e620008000800 */
[----:B------:R-:W-:-:S04]  /*1e6d60*/  @P3 LOP3.LUT R9, R9, 0x2000, RZ, 0xfc, !PT ;  /* 0x0000200009093812 */ /* 0x000fc800078efcff */
        /* <DEDUP_REMOVED lines=29> */
[----:B------:R-:W-:-:S02]  /*1e6f40*/  LOP3.LUT P4, RZ, R24, 0x4, RZ, 0xc0, !PT ;  /* 0x0000000418ff7812 */ /* 0x000fc4000788c0ff */
[----:B------:R-:W-:Y:S01]  /*1e6f50*/  R2UR UR21, R5 ;  /* 0x00000000051572ca */ /* 0x000fe200000e0000 */
[----:B------:R-:W1:Y:S02]  /*1e6f60*/  LDCU UR9, c[0x0][0x398] ;  /* 0x00007300ff0977ac */ /* 0x000e640008000800 */
        /* <DEDUP_REMOVED lines=11> */
[----:B--2---:R-:W-:Y:S02]  /*1e7020*/  R2UR UR13, R20 ;  /* 0x00000000140d72ca */ /* 0x004fe400000e0000 */
[----:B------:R-:W-:Y:S01]  /*1e7030*/  LOP3.LUT R9, R9, 0xfffffffd, RZ, 0xc0, !PT ;  /* 0xfffffffd09097812 */ /* 0x000fe200078ec0ff */
[----:B------:R-:W2:Y:S04]  /*1e7040*/  LDL.LU R20, [R1+0xe0] ;  /* 0x0000e00001147983 */ /* 0x000ea80000300800 */
[----:B------:R-:W2:Y:S01]  /*1e7050*/  LDL.LU R5, [R1+0x18] ;  /* 0x0000180001057983 */ /* 0x000ea20000300800 */
[----:B-1----:R-:W-:-:S02]  /*1e7060*/  ISETP.LT.AND P5, PT, R8, UR9, !P4 ;  /* 0x0000000908007c0c */ /* 0x002fc4000e7a1270 */
[----:B------:R-:W-:Y:S02]  /*1e7070*/  @P0 LOP3.LUT R9, R9, 0x2, RZ, 0xfc, !PT ;  /* 0x0000000209090812 */ /* 0x000fe400078efcff */
[----:B------:R-:W-:Y:S01]  /*1e7080*/  LOP3.LUT P3, RZ, R24, 0x2, RZ, 0xc0, !PT ;  /* 0x0000000218ff7812 */ /* 0x000fe2000786c0ff */
[----:B------:R-:W0:Y:S01]  /*1e7090*/  LDCU UR10, c[0x0][0x398] ;  /* 0x00007300ff0a77ac */ /* 0x000e220008000800 */
[----:B------:R-:W1:Y:S01]  /*1e70a0*/  LDCU UR9, c[0x0][0x398] ;  /* 0x00007300ff0977ac */ /* 0x000e620008000800 */
[----:B------:R-:W-:-:S04]  /*1e70b0*/  LOP3.LUT R9, R9, 0xfffffffe, RZ, 0xc0, !PT ;  /* 0xfffffffe09097812 */ /* 0x000fc800078ec0ff */
[----:B------:R-:W-:-:S05]  /*1e70c0*/  @P6 LOP3.LUT R9, R9, 0x1, RZ, 0xfc, !PT ;  /* 0x0000000109096812 */ /* 0x000fca00078efcff */
[----:B------:R0:W-:Y:S04]  /*1e70d0*/  STL [R1+0x1c], R9 ;  /* 0x00001c0901007387 */ /* 0x0001e80000100800 */
[----:B0-----:R-:W4:Y:S01]  /*1e70e0*/  LDL.LU R9, [R1+0xdc] ;  /* 0x0000dc0001097983 */ /* 0x001f220000300800 */
[----:B---3--:R-:W-:Y:S01]  /*1e70f0*/  ISETP.LT.AND P0, PT, R28, UR7, !P4 ;  /* 0x000000071c007c0c */ /* 0x008fe2000e701270 */
[----:B------:R-:W0:Y:S01]  /*1e7100*/  LDCU UR7, c[0x0][0x398] ;  /* 0x00007300ff0777ac */ /* 0x000e220008000800 */
[----:B------:R-:W-:Y:S01]  /*1e7110*/  ISETP.LT.AND P6, PT, R7, UR10, !P3 ;  /* 0x0000000a07007c0c */ /* 0x000fe2000dfc1270 */
[----:B------:R-:W3:Y:S01]  /*1e7120*/  LDCU UR10, c[0x0][0x398] ;  /* 0x00007300ff0a77ac */ /* 0x000ee20008000800 */
[----:B--2---:R-:W-:-:S04]  /*1e7130*/  LOP3.LUT R5, R5, 0x7fffffff, RZ, 0xc0, !PT ;  /* 0x7fffffff05057812 */ /* 0x004fc800078ec0ff */
[----:B------:R-:W-:-:S04]  /*1e7140*/  @P5 LOP3.LUT R5, R5, 0x80000000, RZ, 0xfc, !PT ;  /* 0x8000000005055812 */ /* 0x000fc800078efcff */
[----:B------:R-:W-:-:S04]  /*1e7150*/  LOP3.LUT R5, R5, 0xbfffffff, RZ, 0xc0, !PT ;  /* 0xbfffffff05057812 */ /* 0x000fc800078ec0ff */
[----:B------:R-:W-:Y:S02]  /*1e7160*/  @P0 LOP3.LUT R5, R5, 0x40000000, RZ, 0xfc, !PT ;  /* 0x4000000005050812 */ /* 0x000fe400078efcff */
[----:B------:R-:W-:Y:S02]  /*1e7170*/  ISETP.LT.AND P0, PT, R10, UR17, !P3 ;  /* 0x000000110a007c0c */ /* 0x000fe4000df01270 */
[----:B------:R-:W-:Y:S02]  /*1e7180*/  R2UR UR17, R20 ;  /* 0x00000000141172ca */ /* 0x000fe400000e0000 */
[----:B------:R-:W2:Y:S01]  /*1e7190*/  LDL.LU R20, [R1+0xd8] ;  /* 0x0000d80001147983 */ /* 0x000ea20000300800 */
[----:B----4-:R-:W-:-:S03]  /*1e71a0*/  R2UR UR23, R9 ;  /* 0x00000000091772ca */ /* 0x010fc600000e0000 */
[----:B------:R-:W4:Y:S01]  /*1e71b0*/  LDL.LU R9, [R1+0xd4] ;  /* 0x0000d40001097983 */ /* 0x000f220000300800 */
[----:B------:R-:W-:Y:S02]  /*1e71c0*/  LOP3.LUT R5, R5, 0xdfffffff, RZ, 0xc0, !PT ;  /* 0xdfffffff05057812 */ /* 0x000fe400078ec0ff */
[----:B-1----:R-:W-:Y:S02]  /*1e71d0*/  ISETP.LT.AND P5, PT, R8, UR9, !P3 ;  /* 0x0000000908007c0c */ /* 0x002fe4000dfa1270 */
        /* <DEDUP_REMOVED lines=12> */
[----:B---3--:R-:W-:Y:S02]  /*1e72a0*/  ISETP.LT.AND P6, PT, R7, UR10, !P2 ;  /* 0x0000000a07007c0c */ /* 0x008fe4000d7c1270 */
[----:B0-----:R-:W-:Y:S02]  /*1e72b0*/  ISETP.LT.AND P5, PT, R8, UR7, !P2 ;  /* 0x0000000708007c0c */ /* 0x001fe4000d7a1270 */
[----:B------:R-:W-:Y:S02]  /*1e72c0*/  LOP3.LUT R5, R5, 0xfdffffff, RZ, 0xc0, !PT ;  /* 0xfdffffff05057812 */ /* 0x000fe400078ec0ff */
[C---:B------:R-:W-:Y:S01]  /*1e72d0*/  LOP3.LUT P1, RZ, R23.reuse, 0x80000000, RZ, 0xc0, !PT ;  /* 0x8000000017ff7812 */ /* 0x040fe2000782c0ff */
[----:B------:R-:W0:Y:S01]  /*1e72e0*/  LDCU UR7, c[0x0][0x398] ;  /* 0x00007300ff0777ac */ /* 0x000e220008000800 */
[C---:B------:R-:W-:Y:S01]  /*1e72f0*/  LOP3.LUT P4, RZ, R23.reuse, 0x40000000, RZ, 0xc0, !PT ;  /* 0x4000000017ff7812 */ /* 0x040fe2000788c0ff */
[----:B------:R-:W3:Y:S01]  /*1e7300*/  LDCU UR13, c[0x0][0x398] ;  /* 0x00007300ff0d77ac */ /* 0x000ee20008000800 */
[----:B------:R-:W-:Y:S01]  /*1e7310*/  LOP3.LUT P3, RZ, R23, 0x20000000, RZ, 0xc0, !PT ;  /* 0x2000000017ff7812 */ /* 0x000fe2000786c0ff */
        /* <DEDUP_REMOVED lines=12> */
[----:B-1----:R-:W-:Y:S02]  /*1e73e0*/  ISETP.LT.AND P5, PT, R8, UR9, !P1 ;  /* 0x0000000908007c0c */ /* 0x002fe4000cfa1270 */
[----:B------:R-:W-:Y:S01]  /*1e73f0*/  LOP3.LUT R5, R5, 0xffdfffff, RZ, 0xc0, !PT ;  /* 0xffdfffff05057812 */ /* 0x000fe200078ec0ff */
[----:B------:R-:W1:Y:S01]  /*1e7400*/  LDCU UR9, c[0x0][0x398] ;  /* 0x00007300ff0977ac */ /* 0x000e620008000800 */
[----:B------:R-:W1:Y:S05]  /*1e7410*/  LDCU UR11, c[0x0][0x398] ;  /* 0x00007300ff0b77ac */ /* 0x000e6a0008000800 */
        /* <DEDUP_REMOVED lines=10> */
[----:B------:R-:W-:Y:S02]  /*1e74c0*/  ISETP.LT.AND P6, PT, R7, UR14, !P4 ;  /* 0x0000000e07007c0c */ /* 0x000fe4000e7c1270 */
[----:B---3--:R-:W-:Y:S02]  /*1e74d0*/  ISETP.LT.AND P5, PT, R8, UR13, !P4 ;  /* 0x0000000d08007c0c */ /* 0x008fe4000e7a1270 */
[----:B------:R-:W-:Y:S01]  /*1e74e0*/  LOP3.LUT R5, R5, 0xfffdffff, RZ, 0xc0, !PT ;  /* 0xfffdffff05057812 */ /* 0x000fe200078ec0ff */
[----:B------:R-:W3:Y:S01]  /*1e74f0*/  LDCU UR15, c[0x0][0x398] ;  /* 0x00007300ff0f77ac */ /* 0x000ee20008000800 */
[----:B----4-:R-:W-:-:S02]  /*1e7500*/  R2UR UR27, R9 ;  /* 0x00000000091b72ca */ /* 0x010fc400000e0000 */
[----:B--2---:R-:W-:Y:S02]  /*1e7510*/  R2UR UR21, R20 ;  /* 0x00000000141572ca */ /* 0x004fe400000e0000 */
[----:B------:R-:W-:Y:S01]  /*1e7520*/  LOP3.LUT P2, RZ, R23, 0x10000000, RZ, 0xc0, !PT ;  /* 0x1000000017ff7812 */ /* 0x000fe2000784c0ff */
[----:B------:R-:W2:Y:S04]  /*1e7530*/  LDL.LU R20, [R1+0x7414] ;  /* 0x0074140001147983 */ /* 0x000ea80000300800 */
[----:B------:R-:W4:Y:S01]  /*1e7540*/  LDL.LU R9, [R1+0xc8] ;  /* 0x0000c80001097983 */ /* 0x000f220000300800 */
[----:B------:R-:W-:Y:S01]  /*1e7550*/  @P0 LOP3.LUT R5, R5, 0x20000, RZ, 0xfc, !PT ;  /* 0x0002000005050812 */ /* 0x000fe200078efcff */
[----:B------:R-:W3:Y:S01]  /*1e7560*/  LDCU UR14, c[0x0][0x398] ;  /* 0x00007300ff0e77ac */ /* 0x000ee20008000800 */
[----:B------:R-:W2:Y:S02]  /*1e7570*/  LDCU UR13, c[0x0][0x398] ;  /* 0x00007300ff0d77ac */ /* 0x000ea40008000800 */
[----:B------:R-:W-:-:S02]  /*1e7580*/  LOP3.LUT R5, R5, 0xfffeffff, RZ, 0xc0, !PT ;  /* 0xfffeffff05057812 */ /* 0x000fc400078ec0ff */
[----:B0-----:R-:W-:Y:S02]  /*1e7590*/  ISETP.LT.AND P0, PT, R28, UR7, !P4 ;  /* 0x000000071c007c0c */ /* 0x001fe4000e701270 */
[----:B------:R-:W-:Y:S02]  /*1e75a0*/  LOP3.LUT P1, RZ, R23, 0x8000000, RZ, 0xc0, !PT ;  /* 0x0800000017ff7812 */ /* 0x000fe4000782c0ff */
[----:B------:R-:W-:Y:S02]  /*1e75b0*/  R2UR UR29, R6 ;  /* 0x00000000061d72ca */ /* 0x000fe400000e0000 */
[----:B------:R-:W-:Y:S02]  /*1e75c0*/  @P6 LOP3.LUT R5, R5, 0x10000, RZ, 0xfc, !PT ;  /* 0x0001000005056812 */ /* 0x000fe400078efcff */
[----:B------:R-:W-:Y:S01]  /*1e75d0*/  R2UR UR25, R2 ;  /* 0x00000000021972ca */ /* 0x000fe200000e0000 */
[----:B------:R-:W2:Y:S01]  /*1e75e0*/  LDL.LU R6, [R1+0xc4] ;  /* 0x0000c40001067983 */ /* 0x000ea20000300800 */
[----:B-1----:R-:W-:-:S02]  /*1e75f0*/  ISETP.LT.AND P6, PT, R7, UR9, !P3 ;  /* 0x0000000907007c0c */ /* 0x002fc4000dfc1270 */
[----:B------:R-:W-:Y:S01]  /*1e7600*/  LOP3.LUT R5, R5, 0xffff7fff, RZ, 0xc0, !PT ;  /* 0xffff7fff05057812 */ /* 0x000fe200078ec0ff */
[----:B------:R-:W2:Y:S01]  /*1e7610*/  LDL.LU R2, [R1+0x14] ;  /* 0x0000140001027983 */ /* 0x000ea20000300800 */
[----:B------:R-:W0:Y:S01]  /*1e7620*/  LDCU UR7, c[0x0][0x398] ;  /* 0x00007300ff0777ac */ /* 0x000e220008000800 */
[----:B------:R-:W-:Y:S02]  /*1e7630*/  LOP3.LUT P4, RZ, R23, 0x4000000, RZ, 0xc0, !PT ;  /* 0x0400000017ff7812 */ /* 0x000fe4000788c0ff */
[----:B------:R-:W-:Y:S01]  /*1e7640*/  @P5 LOP3.LUT R5, R5, 0x8000, RZ, 0xfc, !PT ;  /* 0x0000800005055812 */ /* 0x000fe200078efcff */
[----:B------:R-:W1:Y:S03]  /*1e7650*/  LDCU UR9, c[0x0][0x398] ;  /* 0x00007300ff0977ac */ /* 0x000e660008000800 */
[----:B------:R-:W-:-:S04]  /*1e7660*/  LOP3.LUT R5, R5, 0xffffbfff, RZ, 0xc0, !PT ;  /* 0xffffbfff05057812 */ /* 0x000fc800078ec0ff */
[----:B------:R-:W-:Y:S02]  /*1e7670*/  @P0 LOP3.LUT R5, R5, 0x4000, RZ, 0xfc, !PT ;  /* 0x0000400005050812 */ /* 0x000fe400078efcff */
[----:B------:R-:W-:Y:S02]  /*1e7680*/  ISETP.LT.AND P0, PT, R10, UR17, !P3 ;  /* 0x000000110a007c0c */ /* 0x000fe4000df01270 */
[----:B------:R-:W-:Y:S01]  /*1e7690*/  ISETP.LT.AND P5, PT, R8, UR10, !P3 ;  /* 0x0000000a08007c0c */ /* 0x000fe2000dfa1270 */
[----:B------:R-:W0:Y:S01]  /*1e76a0*/  LDCU UR17, c[0x0][0x398] ;  /* 0x00007300ff1177ac */ /* 0x000e220008000800 */
[----:B------:R-:W-:Y:S01]  /*1e76b0*/  LOP3.LUT R5, R5, 0xffffdfff, RZ, 0xc0, !PT ;  /* 0xffffdfff05057812 */ /* 0x000fe200078ec0ff */
[----:B------:R-:W0:Y:S08]  /*1e76c0*/  LDCU UR10, c[0x0][0x398] ;  /* 0x00007300ff0a77ac */ /* 0x000e300008000800 */
[----:B------:R-:W-:-:S04]  /*1e76d0*/  @P0 LOP3.LUT R5, R5, 0x2000, RZ, 0xfc, !PT ;  /* 0x0000200005050812 */ /* 0x000fc800078efcff */
[----:B------:R-:W-:Y:S02]  /*1e76e0*/  LOP3.LUT R5, R5, 0xffffefff, RZ, 0xc0, !PT ;  /* 0xffffefff05057812 */ /* 0x000fe400078ec0ff */
[----:B------:R-:W-:Y:S01]  /*1e76f0*/  ISETP.LT.AND P0, PT, R28, UR11, !P3 ;  /* 0x0000000b1c007c0c */ /* 0x000fe2000df01270 */
        /* <DEDUP_REMOVED lines=8> */
[----:B------:R-:W-:Y:S02]  /*1e7780*/  ISETP.LT.AND P5, PT, R8, UR14, !P2 ;  /* 0x0000000e08007c0c */ /* 0x000fe4000d7a1270 */
[----:B------:R-:W-:Y:S02]  /*1e7790*/  LOP3.LUT R5, R5, 0xfffffdff, RZ, 0xc0, !PT ;  /* 0xfffffdff05057812 */ /* 0x000fe400078ec0ff */
[----:B----4-:R-:W-:-:S05]  /*1e77a0*/  R2UR UR35, R9 ;  /* 0x00000000092372ca */ /* 0x010fca00000e0000 */
[----:B------:R-:W-:Y:S01]  /*1e77b0*/  @P0 LOP3.LUT R5, R5, 0x200, RZ, 0xfc, !PT ;  /* 0x0000020005050812 */ /* 0x000fe200078efcff */
[----:B------:R-:W3:Y:S01]  /*1e77c0*/  LDL.LU R9, [R1+0x7410] ;  /* 0x0074100001097983 */ /* 0x000ee20000300800 */
[----:B------:R-:W-:Y:S01]  /*1e77d0*/  LOP3.LUT P3, RZ, R23, 0x2000000, RZ, 0xc0, !PT ;  /* 0x0200000017ff7812 */ /* 0x000fe2000786c0ff */
[----:B------:R-:W4:Y:S01]  /*1e77e0*/  LDCU UR14, c[0x0][0x398] ;  /* 0x00007300ff0e77ac */ /* 0x000f220008000800 */
[----:B------:R-:W-:Y:S02]  /*1e77f0*/  LOP3.LUT R5, R5, 0xfffffeff, RZ, 0xc0, !PT ;  /* 0xfffffeff05057812 */ /* 0x000fe400078ec0ff */
[----:B--2---:R-:W-:Y:S01]  /*1e7800*/  ISETP.LT.AND P0, PT, R28, UR13, !P2 ;  /* 0x0000000d1c007c0c */ /* 0x004fe2000d701270 */
[----:B------:R-:W2:Y:S01]  /*1e7810*/  LDCU UR13, c[0x0][0x398] ;  /* 0x00007300ff0d77ac */ /* 0x000ea20008000800 */
[----:B------:R-:W0:Y:S01]  /*1e7820*/  LDCU UR15, c[0x0][0x398] ;  /* 0x00007300ff0f77ac */ /* 0x000e220008000800 */
[----:B------:R-:W-:Y:S01]  /*1e7830*/  @P6 LOP3.LUT R5, R5, 0x100, RZ, 0xfc, !PT ;  /* 0x0000010005056812 */ /* 0x000fe200078efcff */
[----:B------:R-:W0:Y:S03]  /*1e7840*/  LDCU UR23, c[0x0][0x398] ;  /* 0x00007300ff1777ac */ /* 0x000e260008000800 */
        /* <DEDUP_REMOVED lines=8> */
[----:B------:R-:W-:-:S02]  /*1e78d0*/  LOP3.LUT R2, R2, 0x7fffffff, RZ, 0xc0, !PT ;  /* 0x7fffffff02027812 */ /* 0x000fc400078ec0ff */
[----:B------:R-:W-:Y:S02]  /*1e78e0*/  LOP3.LUT P2, RZ, R23, 0x1000000, RZ, 0xc0, !PT ;  /* 0x0100000017ff7812 */ /* 0x000fe4000784c0ff */
[----:B------:R-:W-:Y:S01]  /*1e78f0*/  R2UR UR39, R6 ;  /* 0x00000000062772ca */ /* 0x000fe200000e0000 */
[----:B------:R-:W0:Y:S01]  /*1e7900*/  LDCU UR21, c[0x0][0x398] ;  /* 0x00007300ff1577ac */ /* 0x000e220008000800 */
[----:B------:R-:W0:Y:S01]  /*1e7910*/  LDCU UR17, c[0x0][0x398] ;  /* 0x00007300ff1177ac */ /* 0x000e220008000800 */
[----:B------:R-:W0:Y:S01]  /*1e7920*/  LDCU UR18, c[0x0][0x398] ;  /* 0x00007300ff1277ac */ /* 0x000e220008000800 */
        /* <DEDUP_REMOVED lines=12> */
[----:B------:R-:W-:Y:S02]  /*1e79f0*/  LOP3.LUT R5, R5, 0xfffffffd, RZ, 0xc0, !PT ;  /* 0xfffffffd05057812 */ /* 0x000fe400078ec0ff */
[----:B------:R-:W-:Y:S01]  /*1e7a00*/  LOP3.LUT P1, RZ, R23, 0x800000, RZ, 0xc0, !PT ;  /* 0x0080000017ff7812 */ /* 0x000fe2000782c0ff */
[----:B------:R-:W1:Y:S01]  /*1e7a10*/  LDCU UR7, c[0x0][0x398] ;  /* 0x00007300ff0777ac */ /* 0x000e620008000800 */
[----:B------:R-:W0:Y:S01]  /*1e7a20*/  LDCU UR9, c[0x0][0x398] ;  /* 0x00007300ff0977ac */ /* 0x000e220008000800 */
[----:B------:R-:W0:Y:S02]  /*1e7a30*/  LDCU UR27, c[0x0][0x398] ;  /* 0x00007300ff1b77ac */ /* 0x000e240008000800 */
[----:B------:R-:W-:-:S04]  /*1e7a40*/  @P0 LOP3.LUT R5, R5, 0x2, RZ, 0xfc, !PT ;  /* 0x0000000205050812 */ /* 0x000fc800078efcff */
[----:B------:R-:W-:-:S04]  /*1e7a50*/  LOP3.LUT R5, R5, 0xfffffffe, RZ, 0xc0, !PT ;  /* 0xfffffffe05057812 */ /* 0x000fc800078ec0ff */
[----:B------:R-:W-:-:S05]  /*1e7a60*/  @P6 LOP3.LUT R5, R5, 0x1, RZ, 0xfc, !PT ;  /* 0x0000000105056812 */ /* 0x000fca00078efcff */
[----:B------:R0:W-:Y:S04]  /*1e7a70*/  STL [R1+0x18], R5 ;  /* 0x0000180501007387 */ /* 0x0001e80000100800 */
[----:B0-----:R-:W3:Y:S01]  /*1e7a80*/  LDL.LU R5, [R1+0xc0] ;  /* 0x0000c00001057983 */ /* 0x001ee20000300800 */
[----:B------:R-:W-:Y:S02]  /*1e7a90*/  ISETP.LT.AND P0, PT, R28, UR11, !P4 ;  /* 0x0000000b1c007c0c */ /* 0x000fe4000e701270 */
[----:B------:R-:W-:Y:S02]  /*1e7aa0*/  @P5 LOP3.LUT R2, R2, 0x80000000, RZ, 0xfc, !PT ;  /* 0x8000000002025812 */ /* 0x000fe400078efcff */
[----:B--2---:R-:W-:Y:S02]  /*1e7ab0*/  ISETP.LT.AND P6, PT, R7, UR13, !P3 ;  /* 0x0000000d07007c0c */ /* 0x004fe4000dfc1270 */
[----:B----4-:R-:W-:Y:S01]  /*1e7ac0*/  ISETP.LT.AND P5, PT, R8, UR14, !P3 ;  /* 0x0000000e08007c0c */ /* 0x010fe2000dfa1270 */
[----:B------:R-:W2:Y:S01]  /*1e7ad0*/  LDL.LU R6, [R1+0xbc] ;  /* 0x0000bc0001067983 */ /* 0x000ea20000300800 */
[----:B------:R-:W-:Y:S01]  /*1e7ae0*/  LOP3.LUT R2, R2, 0xbfffffff, RZ, 0xc0, !PT ;  /* 0xbfffffff02027812 */ /* 0x000fe200078ec0ff */
[----:B------:R-:W0:Y:S01]  /*1e7af0*/  LDCU UR11, c[0x0][0x398] ;  /* 0x00007300ff0b77ac */ /* 0x000e220008000800 */
[----:B------:R-:W-:Y:S01]  /*1e7b00*/  LOP3.LUT P4, RZ, R23, 0x400000, RZ, 0xc0, !PT ;  /* 0x0040000017ff7812 */ /* 0x000fe2000788c0ff */
[----:B------:R-:W4:Y:S01]  /*1e7b10*/  LDCU UR13, c[0x0][0x398] ;  /* 0x00007300ff0d77ac */ /* 0x000f220008000800 */
[----:B------:R-:W0:Y:S01]  /*1e7b20*/  LDCU UR14, c[0x0][0x398] ;  /* 0x00007300ff0e77ac */ /* 0x000e220008000800 */
[----:B------:R-:W-:-:S02]  /*1e7b30*/  @P0 LOP3.LUT R2, R2, 0x40000000, RZ, 0xfc, !PT ;  /* 0x4000000002020812 */ /* 0x000fc400078efcff */
[----:B------:R-:W-:Y:S01]  /*1e7b40*/  ISETP.LT.AND P0, PT, R10, UR19, !P3 ;  /* 0x000000130a007c0c */ /* 0x000fe2000df01270 */
[----:B------:R-:W0:Y:S01]  /*1e7b50*/  LDCU UR19, c[0x0][0x398] ;  /* 0x00007300ff1377ac */ /* 0x000e220008000800 */
[----:B------:R-:W-:-:S11]  /*1e7b60*/  LOP3.LUT R2, R2, 0xdfffffff, RZ, 0xc0, !PT ;  /* 0xdfffffff02027812 */ /* 0x000fd600078ec0ff */
[----:B------:R-:W-:-:S04]  /*1e7b70*/  @P0 LOP3.LUT R2, R2, 0x20000000, RZ, 0xfc, !PT ;  /* 0x2000000002020812 */ /* 0x000fc800078efcff */
[----:B------:R-:W-:Y:S02]  /*1e7b80*/  LOP3.LUT R2, R2, 0xefffffff, RZ, 0xc0, !PT ;  /* 0xefffffff02027812 */ /* 0x000fe400078ec0ff */
[----:B------:R-:W-:Y:S02]  /*1e7b90*/  ISETP.LT.AND P0, PT, R28, UR15, !P3 ;  /* 0x0000000f1c007c0c */ /* 0x000fe4000df01270 */
[----:B------:R-:W-:Y:S01]  /*1e7ba0*/  @P6 LOP3.LUT R2, R2, 0x10000000, RZ, 0xfc, !PT ;  /* 0x1000000002026812 */ /* 0x000fe200078efcff */
[----:B------:R-:W0:Y:S03]  /*1e7bb0*/  LDCU UR15, c[0x0][0x398] ;  /* 0x00007300ff0f77ac */ /* 0x000e260008000800 */
[----:B------:R-:W-:-:S04]  /*1e7bc0*/  LOP3.LUT R2, R2, 0xf7ffffff, RZ, 0xc0, !PT ;  /* 0xf7ffffff02027812 */ /* 0x000fc800078ec0ff */
[----:B------:R-:W-:-:S04]  /*1e7bd0*/  @P5 LOP3.LUT R2, R2, 0x8000000, RZ, 0xfc, !PT ;  /* 0x0800000002025812 */ /* 0x000fc800078efcff */
[----:B------:R-:W-:-:S04]  /*1e7be0*/  LOP3.LUT R2, R2, 0xfbffffff, RZ, 0xc0, !PT ;  /* 0xfbffffff02027812 */ /* 0x000fc800078ec0ff */
[----:B------:R-:W-:Y:S02]  /*1e7bf0*/  @P0 LOP3.LUT R2, R2, 0x4000000, RZ, 0xfc, !PT ;  /* 0x0400000002020812 */ /* 0x000fe400078efcff */
[----:B------:R-:W-:Y:S02]  /*1e7c00*/  ISETP.LT.AND P0, PT, R10, UR25, !P2 ;  /* 0x000000190a007c0c */ /* 0x000fe4000d701270 */
[----:B---3--:R-:W-:Y:S01]  /*1e7c10*/  R2UR UR25, R5 ;  /* 0x00000000051972ca */ /* 0x008fe200000e0000 */
[----:B------:R-:W-:Y:S02]  /*1e7c20*/  IMAD.MOV.U32 R5, RZ, RZ, R0 ;  /* 0x000000ffff057224 */ /* 0x000fe400078e0000 */
[----:B------:R-:W3:Y:S01]  /*1e7c30*/  LDL.LU R0, [R1+0xb8] ;  /* 0x0000b80001007983 */ /* 0x000ee20000300800 */
[----:B------:R-:W-:Y:S02]  /*1e7c40*/  ISETP.LT.AND P6, PT, R7, UR21, !P2 ;  /* 0x0000001507007c0c */ /* 0x000fe4000d7c1270 */
[----:B------:R-:W-:-:S02]  /*1e7c50*/  LOP3.LUT R2, R2, 0xfdffffff, RZ, 0xc0, !PT ;  /* 0xfdffffff02027812 */ /* 0x000fc400078ec0ff */
[----:B------:R-:W-:Y:S02]  /*1e7c60*/  ISETP.LT.AND P5, PT, R8, UR17, !P2 ;  /* 0x0000001108007c0c */ /* 0x000fe4000d7a1270 */
[----:B------:R-:W-:Y:S02]  /*1e7c70*/  R2UR UR47, R5 ;  /* 0x00000000052f72ca */ /* 0x000fe400000e0000 */
[----:B------:R-:W-:Y:S02]  /*1e7c80*/  LOP3.LUT P3, RZ, R23, 0x200000, RZ, 0xc0, !PT ;  /* 0x0020000017ff7812 */ /* 0x000fe4000786c0ff */
[----:B------:R-:W-:Y:S01]  /*1e7c90*/  @P0 LOP3.LUT R2, R2, 0x2000000, RZ, 0xfc, !PT ;  /* 0x0200000002020812 */ /* 0x000fe200078efcff */
[----:B------:R-:W0:Y:S01]  /*1e7ca0*/  LDCU UR17, c[0x0][0x398] ;  /* 0x00007300ff1177ac */ /* 0x000e220008000800 */
[----:B------:R-:W0:Y:S02]  /*1e7cb0*/  LDCU UR21, c[0x0][0x398] ;  /* 0x00007300ff1577ac */ /* 0x000e240008000800 */
[----:B------:R-:W-:-:S02]  /*1e7cc0*/  LOP3.LUT R2, R2, 0xfeffffff, RZ, 0xc0, !PT ;  /* 0xfeffffff02027812 */ /* 0x000fc400078ec0ff */
        /* <DEDUP_REMOVED lines=13> */
[----:B---3--:R-:W-:Y:S02]  /*1e7da0*/  R2UR UR37, R0 ;  /* 0x00000000002572ca */ /* 0x008fe400000e0000 */
[----:B------:R-:W-:Y:S01]  /*1e7db0*/  @P0 LOP3.LUT R2, R2, 0x200000, RZ, 0xfc, !PT ;  /* 0x0020000002020812 */ /* 0x000fe200078efcff */
[----:B------:R-:W3:Y:S04]  /*1e7dc0*/  LDL.LU R0, [R1+0x740c] ;  /* 0x00740c0001007983 */ /* 0x000ee80000300800 */
[----:B------:R-:W3:Y:S01]  /*1e7dd0*/  LDL.LU R5, [R1+0xa4] ;  /* 0x0000a40001057983 */ /* 0x000ee20000300800 */
[----:B------:R-:W-:Y:S02]  /*1e7de0*/  LOP3.LUT P2, RZ, R23, 0x100000, RZ, 0xc0, !PT ;  /* 0x0010000017ff7812 */ /* 0x000fe4000784c0ff */
[----:B------:R-:W-:-:S02]  /*1e7df0*/  LOP3.LUT R2, R2, 0xffefffff, RZ, 0xc0, !PT ;  /* 0xffefffff02027812 */ /* 0x000fc400078ec0ff */
[----:B------:R-:W-:Y:S01]  /*1e7e00*/  ISETP.LT.AND P0, PT, R28, UR9, !P1 ;  /* 0x000000091c007c0c */ /* 0x000fe2000cf01270 */
[----:B------:R-:W1:Y:S01]  /*1e7e10*/  LDCU UR7, c[0x0][0x398] ;  /* 0x00007300ff0777ac */ /* 0x000e620008000800 */
        /* <DEDUP_REMOVED lines=8> */
[----:B0-----:R-:W-:Y:S02]  /*1e7ea0*/  ISETP.LT.AND P6, PT, R7, UR11, !P4 ;  /* 0x0000000b07007c0c */ /* 0x001fe4000e7c1270 */
[----:B------:R-:W-:Y:S02]  /*1e7eb0*/  ISETP.LT.AND P5, PT, R8, UR18, !P4 ;  /* 0x0000001208007c0c */ /* 0x000fe4000e7a1270 */
[----:B------:R-:W-:Y:S02]  /*1e7ec0*/  LOP3.LUT R2, R2, 0xfffdffff, RZ, 0xc0, !PT ;  /* 0xfffdffff02027812 */ /* 0x000fe400078ec0ff */
[----:B--2---:R-:W-:-:S02]  /*1e7ed0*/  R2UR UR41, R6 ;  /* 0x00000000062972ca */ /* 0x004fc400000e0000 */
[----:B------:R-:W-:Y:S01]  /*1e7ee0*/  LOP3.LUT P1, RZ, R23, 0x80000, RZ, 0xc0, !PT ;  /* 0x0008000017ff7812 */ /* 0x000fe2000782c0ff */
[----:B------:R-:W2:Y:S01]  /*1e7ef0*/  LDL.LU R6, [R1+0xa0] ;  /* 0x0000a00001067983 */ /* 0x000ea20000300800 */
[----:B------:R-:W0:Y:S01]  /*1e7f00*/  LDCU UR18, c[0x0][0x398] ;  /* 0x00007300ff1277ac */ /* 0x000e220008000800 */
[----:B------:R-:W0:Y:S01]  /*1e7f10*/  LDCU UR35, c[0x0][0x398] ;  /* 0x00007300ff2377ac */ /* 0x000e220008000800 */
[----:B------:R-:W-:Y:S01]  /*1e7f20*/  @P0 LOP3.LUT R2, R2, 0x20000, RZ, 0xfc, !PT ;  /* 0x0002000002020812 */ /* 0x000fe200078efcff */
[----:B------:R-:W0:Y:S03]  /*1e7f30*/  LDCU UR11, c[0x0][0x398] ;  /* 0x00007300ff0b77ac */ /* 0x000e260008000800 */
[----:B------:R-:W-:Y:S02]  /*1e7f40*/  LOP3.LUT R2, R2, 0xfffeffff, RZ, 0xc0, !PT ;  /* 0xfffeffff02027812 */ /* 0x000fe400078ec0ff */
[----:B----4-:R-:W-:-:S02]  /*1e7f50*/  ISETP.LT.AND P0, PT, R28, UR13, !P4 ;  /* 0x0000000d1c007c0c */ /* 0x010fc4000e701270 */
[----:B------:R-:W-:Y:S01]  /*1e7f60*/  @P6 LOP3.LUT R2, R2, 0x10000, RZ, 0xfc, !PT ;  /* 0x0001000002026812 */ /* 0x000fe200078efcff */
[----:B------:R-:W4:Y:S03]  /*1e7f70*/  LDCU UR13, c[0x0][0x398] ;  /* 0x00007300ff0d77ac */ /* 0x000f260008000800 */
[----:B------:R-:W-:-:S04]  /*1e7f80*/  LOP3.LUT R2, R2, 0xffff7fff, RZ, 0xc0, !PT ;  /* 0xffff7fff02027812 */ /* 0x000fc800078ec0ff */
[----:B------:R-:W-:-:S04]  /*1e7f90*/  @P5 LOP3.LUT R2, R2, 0x8000, RZ, 0xfc, !PT ;  /* 0x0000800002025812 */ /* 0x000fc800078efcff */
[----:B------:R-:W-:-:S04]  /*1e7fa0*/  LOP3.LUT R2, R2, 0xffffbfff, RZ, 0xc0, !PT ;  /* 0xffffbfff02027812 */ /* 0x000fc800078ec0ff */
[----:B------:R-:W-:Y:S02]  /*1e7fb0*/  @P0 LOP3.LUT R2, R2, 0x4000, RZ, 0xfc, !PT ;  /* 0x0000400002020812 */ /* 0x000fe400078efcff */
[----:B------:R-:W-:Y:S02]  /*1e7fc0*/  ISETP.LT.AND P0, PT, R10, UR39, !P3 ;  /* 0x000000270a007c0c */ /* 0x000fe4000df01270 */
[----:B------:R-:W-:Y:S02]  /*1e7fd0*/  ISETP.LT.AND P6, PT, R7, UR14, !P3 ;  /* 0x0000000e07007c0c */ /* 0x000fe4000dfc1270 */
[----:B------:R-:W-:Y:S02]  /*1e7fe0*/  ISETP.LT.AND P5, PT, R8, UR15, !P3 ;  /* 0x0000000f08007c0c */ /* 0x000fe4000dfa1270 */
[----:B------:R-:W-:Y:S02]  /*1e7ff0*/  LOP3.LUT R2, R2, 0xffffdfff, RZ, 0xc0, !PT ;  /* 0xffffdfff02027812 */ /* 0x000fe400078ec0ff */
[----:B---3--:R-:W-:-:S02]  /*1e8000*/  R2UR UR45, R5 ;  /* 0x00000000052d72ca */ /* 0x008fc400000e0000 */
[----:B------:R-:W-:Y:S02]  /*1e8010*/  R2UR UR39, R0 ;  /* 0x00000000002772ca */ /* 0x000fe400000e0000 */
[----:B------:R-:W-:Y:S01]  /*1e8020*/  LOP3.LUT P4, RZ, R23, 0x40000, RZ, 0xc0, !PT ;  /* 0x0004000017ff7812 */ /* 0x000fe2000788c0ff */
[----:B------:R-:W3:Y:S04]  /*1e8030*/  LDL.LU R0, [R1+0x10] ;  /* 0x0000100001007983 */ /* 0x000ee80000300800 */
[----:B------:R-:W3:Y:S01]  /*1e8040*/  LDL.LU R5, [R1+0x9c] ;  /* 0x00009c0001057983 */ /* 0x000ee20000300800 */
[----:B------:R-:W-:Y:S01]  /*1e8050*/  @P0 LOP3.LUT R2, R2, 0x2000, RZ, 0xfc, !PT ;  /* 0x0000200002020812 */ /* 0x000fe200078efcff */
[----:B------:R-:W0:Y:S01]  /*1e8060*/  LDCU UR14, c[0x0][0x398] ;  /* 0x00007300ff0e77ac */ /* 0x000e220008000800 */
[----:B------:R-:W0:Y:S02]  /*1e8070*/  LDCU UR15, c[0x0][0x398] ;  /* 0x00007300ff0f77ac */ /* 0x000e240008000800 */
[----:B------:R-:W-:-:S02]  /*1e8080*/  LOP3.LUT R2, R2, 0xffffefff, RZ, 0xc0, !PT ;  /* 0xffffefff02027812 */ /* 0x000fc400078ec0ff */
        /* <DEDUP_REMOVED lines=11> */
[----:B--2---:R-:W-:-:S02]  /*1e8140*/  R2UR UR57, R6 ;  /* 0x00000000063972ca */ /* 0x004fc400000e0000 */
[----:B------:R-:W-:Y:S01]  /*1e8150*/  LOP3.LUT P3, RZ, R23, 0x20000, RZ, 0xc0, !PT ;  /* 0x0002000017ff7812 */ /* 0x000fe2000786c0ff */
[----:B------:R-:W2:Y:S01]  /*1e8160*/  LDCU UR25, c[0x0][0x398] ;  /* 0x00007300ff1977ac */ /* 0x000ea20008000800 */
[----:B------:R-:W0:Y:S01]  /*1e8170*/  LDCU UR10, c[0x0][0x398] ;  /* 0x00007300ff0a77ac */ /* 0x000e220008000800 */
[----:B------:R-:W0:Y:S01]  /*1e8180*/  LDCU UR17, c[0x0][0x398] ;  /* 0x00007300ff1177ac */ /* 0x000e220008000800 */
        /* <DEDUP_REMOVED lines=30> */
[----:B---3--:R-:W-:-:S05]  /*1e8370*/  R2UR UR55, R5 ;  /* 0x00000000053772ca */ /* 0x008fca00000e0000 */
[----:B------:R-:W-:Y:S02]  /*1e8380*/  @P0 LOP3.LUT R2, R2, 0x2, RZ, 0xfc, !PT ;  /* 0x0000000202020812 */ /* 0x000fe400078efcff */
[----:B------:R-:W-:Y:S02]  /*1e8390*/  LOP3.LUT R0, R0, 0x7fffffff, RZ, 0xc0, !PT ;  /* 0x7fffffff00007812 */ /* 0x000fe400078ec0ff */
[----:B------:R-:W-:Y:S01]  /*1e83a0*/  LOP3.LUT P1, RZ, R23, 0x8000, RZ, 0xc0, !PT ;  /* 0x0000800017ff7812 */ /* 0x000fe2000782c0ff */
[----:B------:R-:W3:Y:S01]  /*1e83b0*/  LDCU UR31, c[0x0][0x398] ;  /* 0x00007300ff1f77ac */ /* 0x000ee20008000800 */
[----:B------:R-:W-:Y:S01]  /*1e83c0*/  LOP3.LUT R2, R2, 0xfffffffe, RZ, 0xc0, !PT ;  /* 0xfffffffe02027812 */ /* 0x000fe200078ec0ff */
[----:B------:R-:W0:Y:S01]  /*1e83d0*/  LDCU UR33, c[0x0][0x398] ;  /* 0x00007300ff2177ac */ /* 0x000e220008000800 */
[----:B------:R-:W0:Y:S02]  /*1e83e0*/  LDCU UR37, c[0x0][0x398] ;  /* 0x00007300ff2577ac */ /* 0x000e240008000800 */
[----:B------:R-:W-:-:S05]  /*1e83f0*/  @P6 LOP3.LUT R2, R2, 0x1, RZ, 0xfc, !PT ;  /* 0x0000000102026812 */ /* 0x000fca00078efcff */
[----:B------:R1:W-:Y:S04]  /*1e8400*/  STL [R1+0x14], R2 ;  /* 0x0000140201007387 */ /* 0x0003e80000100800 */
[----:B-1----:R-:W3:Y:S04]  /*1e8410*/  LDL.LU R2, [R1+0x7408] ;  /* 0x0074080001027983 */ /* 0x002ee80000300800 */
[----:B------:R-:W3:Y:S04]  /*1e8420*/  LDL.LU R6, [R1+0x98] ;  /* 0x0000980001067983 */ /* 0x000ee80000300800 */
[----:B------:R-:W3:Y:S01]  /*1e8430*/  LDL.LU R5, [R1+0x94] ;  /* 0x0000940001057983 */ /* 0x000ee20000300800 */
[----:B0-----:R-:W-:-:S02]  /*1e8440*/  ISETP.LT.AND P0, PT, R28, UR18, !P4 ;  /* 0x000000121c007c0c */ /* 0x001fc4000e701270 */
[----:B------:R-:W-:Y:S02]  /*1e8450*/  @P5 LOP3.LUT R0, R0, 0x80000000, RZ, 0xfc, !PT ;  /* 0x8000000000005812 */ /* 0x000fe400078efcff */
[----:B------:R-:W-:Y:S02]  /*1e8460*/  ISETP.LT.AND P6, PT, R7, UR35, !P3 ;  /* 0x0000002307007c0c */ /* 0x000fe4000dfc1270 */
[----:B------:R-:W-:Y:S02]  /*1e8470*/  ISETP.LT.AND P5, PT, R8, UR11, !P3 ;  /* 0x0000000b08007c0c */ /* 0x000fe4000dfa1270 */
[----:B------:R-:W-:Y:S02]  /*1e8480*/  LOP3.LUT P4, RZ, R23, 0x4000, RZ, 0xc0, !PT ;  /* 0x0000400017ff7812 */ /* 0x000fe4000788c0ff */
[----:B------:R-:W-:Y:S01]  /*1e8490*/  LOP3.LUT R0, R0, 0xbfffffff, RZ, 0xc0, !PT ;  /* 0xbfffffff00007812 */ /* 0x000fe200078ec0ff */
[----:B------:R-:W0:Y:S01]  /*1e84a0*/  LDCU UR18, c[0x0][0x398] ;  /* 0x00007300ff1277ac */ /* 0x000e220008000800 */
[----:B------:R-:W1:Y:S01]  /*1e84b0*/  LDCU UR11, c[0x0][0x398] ;  /* 0x00007300ff0b77ac */ /* 0x000e620008000800 */
[----:B------:R-:W0:Y:S01]  /*1e84c0*/  LDCU UR35, c[0x0][0x398] ;  /* 0x00007300ff2377ac */ /* 0x000e220008000800 */
[----:B------:R-:W-:-:S02]  /*1e84d0*/  @P0 LOP3.LUT R0, R0, 0x40000000, RZ, 0xfc, !PT ;  /* 0x4000000000000812 */ /* 0x000fc400078efcff */
[----:B------:R-:W-:Y:S01]  /*1e84e0*/  ISETP.LT.AND P0, PT, R10, UR41, !P3 ;  /* 0x000000290a007c0c */ /* 0x000fe2000df01270 */
[----:B------:R-:W0:Y:S01]  /*1e84f0*/  LDCU UR41, c[0x0][0x398] ;  /* 0x00007300ff2977ac */ /* 0x000e220008000800 */
[----:B------:R-:W-:-:S11]  /*1e8500*/  LOP3.LUT R0, R0, 0xdfffffff, RZ, 0xc0, !PT ;  /* 0xdfffffff00007812 */ /* 0x000fd600078ec0ff */
[----:B------:R-:W-:-:S04]  /*1e8510*/  @P0 LOP3.LUT R0, R0, 0x20000000, RZ, 0xfc, !PT ;  /* 0x2000000000000812 */ /* 0x000fc800078efcff */
[----:B------:R-:W-:Y:S02]  /*1e8520*/  LOP3.LUT R0, R0, 0xefffffff, RZ, 0xc0, !PT ;  /* 0xefffffff00007812 */ /* 0x000fe400078ec0ff */
[----:B----4-:R-:W-:Y:S02]  /*1e8530*/  ISETP.LT.AND P0, PT, R28, UR13, !P3 ;  /* 0x0000000d1c007c0c */ /* 0x010fe4000df01270 */
        /* <DEDUP_REMOVED lines=10> */
[----:B------:R-:W-:Y:S01]  /*1e85e0*/  LOP3.LUT P3, RZ, R23, 0x2000, RZ, 0xc0, !PT ;  /* 0x0000200017ff7812 */ /* 0x000fe2000786c0ff */
[----:B------:R-:W0:Y:S01]  /*1e85f0*/  LDCU UR14, c[0x0][0x398] ;  /* 0x00007300ff0e77ac */ /* 0x000e220008000800 */
        /* <DEDUP_REMOVED lines=13> */
[----:B--2---:R-:W-:Y:S02]  /*1e86d0*/  ISETP.LT.AND P5, PT, R8, UR25, !P1 ;  /* 0x0000001908007c0c */ /* 0x004fe4000cfa1270 */
[----:B------:R-:W-:Y:S02]  /*1e86e0*/  LOP3.LUT R0, R0, 0xffdfffff, RZ, 0xc0, !PT ;  /* 0xffdfffff00007812 */ /* 0x000fe400078ec0ff */
[----:B---3--:R-:W-:-:S05]  /*1e86f0*/  R2UR UR63, R2 ;  /* 0x00000000023f72ca */ /* 0x008fca00000e0000 */
[----:B------:R-:W-:Y:S02]  /*1e8700*/  @P0 LOP3.LUT R0, R0, 0x200000, RZ, 0xfc, !PT ;  /* 0x0020000000000812 */ /* 0x000fe400078efcff */
[----:B------:R-:W-:Y:S02]  /*1e8710*/  R2UR UR39, R6 ;  /* 0x00000000062772ca */ /* 0x000fe400000e0000 */
[----:B------:R-:W-:Y:S01]  /*1e8720*/  ISETP.LT.AND P0, PT, R28, UR10, !P1 ;  /* 0x0000000a1c007c0c */ /* 0x000fe2000cf01270 */
[----:B------:R-:W2:Y:S01]  /*1e8730*/  LDL.LU R6, [R1+0x7404] ;  /* 0x0074040001067983 */ /* 0x000ea20000300800 */
[----:B------:R-:W-:Y:S02]  /*1e8740*/  LOP3.LUT R0, R0, 0xffefffff, RZ, 0xc0, !PT ;  /* 0xffefffff00007812 */ /* 0x000fe400078ec0ff */
[----:B------:R-:W-:Y:S01]  /*1e8750*/  LOP3.LUT P2, RZ, R23, 0x1000, RZ, 0xc0, !PT ;  /* 0x0000100017ff7812 */ /* 0x000fe2000784c0ff */
[----:B------:R-:W3:Y:S01]  /*1e8760*/  LDCU UR10, c[0x0][0x398] ;  /* 0x00007300ff0a77ac */ /* 0x000ee20008000800 */
        /* <DEDUP_REMOVED lines=8> */
[----:B------:R-:W-:Y:S02]  /*1e87f0*/  R2UR UR45, R5 ;  /* 0x00000000052d72ca */ /* 0x000fe400000e0000 */
[----:B------:R-:W3:Y:S01]  /*1e8800*/  LDL.LU R5, [R1+0x7400] ;  /* 0x0074000001057983 */ /* 0x000ee20000300800 */
[----:B------:R-:W-:Y:S02]  /*1e8810*/  ISETP.LT.AND P6, PT, R7, UR21, !P4 ;  /* 0x0000001507007c0c */ /* 0x000fe4000e7c1270 */
[----:B------:R-:W-:Y:S02]  /*1e8820*/  LOP3.LUT R0, R0, 0xfffdffff, RZ, 0xc0, !PT ;  /* 0xfffdffff00007812 */ /* 0x000fe400078ec0ff */
[----:B------:R-:W-:-:S02]  /*1e8830*/  ISETP.LT.AND P5, PT, R8, UR17, !P4 ;  /* 0x0000001108007c0c */ /* 0x000fc4000e7a1270 */
[----:B------:R-:W-:Y:S01]  /*1e8840*/  LOP3.LUT P1, RZ, R23, 0x800, RZ, 0xc0, !PT ;  /* 0x0000080017ff7812 */ /* 0x000fe2000782c0ff */
        /* <DEDUP_REMOVED lines=16> */
[----:B---3--:R-:W-:Y:S02]  /*1e8950*/  R2UR UR57, R5 ;  /* 0x00000000053972ca */ /* 0x008fe400000e0000 */
[----:B------:R-:W-:Y:S01]  /*1e8960*/  LOP3.LUT P4, RZ, R23, 0x400, RZ, 0xc0, !PT ;  /* 0x0000040017ff7812 */ /* 0x000fe2000788c0ff */
[----:B------:R-:W2:Y:S04]  /*1e8970*/  LDL.LU R5, [R1+0x73fc] ;  /* 0x0073fc0001057983 */ /* 0x000ea80000300800 */
[----:B------:R-:W3:Y:S04]  /*1e8980*/  LDL.LU R6, [R1+0x73f8] ;  /* 0x0073f80001067983 */ /* 0x000ee80000300800 */
[----:B------:R-:W2:Y:S01]  /*1e8990*/  LDL.LU R2, [R1+0xc] ;  /* 0x00000c0001027983 */ /* 0x000ea20000300800 */
        /* <DEDUP_REMOVED lines=13> */
[----:B------:R-:W-:Y:S02]  /*1e8a70*/  LOP3.LUT R0, R0, 0xfffffdff, RZ, 0xc0, !PT ;  /* 0xfffffdff00007812 */ /* 0x000fe400078ec0ff */
[----:B------:R-:W-:Y:S02]  /*1e8a80*/  ISETP.LT.AND P5, PT, R8, UR31, !P2 ;  /* 0x0000001f08007c0c */ /* 0x000fe4000d7a1270 */
[----:B------:R-:W-:-:S02]  /*1e8a90*/  LOP3.LUT P3, RZ, R23, 0x200, RZ, 0xc0, !PT ;  /* 0x0000020017ff7812 */ /* 0x000fc4000786c0ff */
[----:B------:R-:W-:Y:S01]  /*1e8aa0*/  R2UR UR55, R9 ;  /* 0x00000000093772ca */ /* 0x000fe200000e0000 */
        /* <DEDUP_REMOVED lines=13> */
[----:B----4-:R-:W-:Y:S02]  /*1e8b80*/  ISETP.LT.AND P5, PT, R8, UR13, !P1 ;  /* 0x0000000d08007c0c */ /* 0x010fe4000cfa1270 */
[----:B------:R-:W-:Y:S02]  /*1e8b90*/  LOP3.LUT R0, R0, 0xffffffdf, RZ, 0xc0, !PT ;  /* 0xffffffdf00007812 */ /* 0x000fe400078ec0ff */
[----:B------:R-:W-:Y:S01]  /*1e8ba0*/  LOP3.LUT P2, RZ, R23, 0x100, RZ, 0xc0, !PT ;  /* 0x0000010017ff7812 */ /* 0x000fe2000784c0ff */
[----:B------:R-:W4:Y:S01]  /*1e8bb0*/  LDCU UR13, c[0x0][0x398] ;  /* 0x00007300ff0d77ac */ /* 0x000f220008000800 */
[----:B------:R-:W0:Y:S01]  /*1e8bc0*/  LDCU UR37, c[0x0][0x398] ;  /* 0x00007300ff2577ac */ /* 0x000e220008000800 */
[----:B------:R-:W0:Y:S02]  /*1e8bd0*/  LDCU UR39, c[0x0][0x398] ;  /* 0x00007300ff2777ac */ /* 0x000e240008000800 */
[----:B------:R-:W-:-:S04]  /*1e8be0*/  @P0 LOP3.LUT R0, R0, 0x20, RZ, 0xfc, !PT ;  /* 0x0000002000000812 */ /* 0x000fc800078efcff */
[----:B------:R-:W-:Y:S02]  /*1e8bf0*/  LOP3.LUT R0, R0, 0xffffffef, RZ, 0xc0, !PT ;  /* 0xffffffef00007812 */ /* 0x000fe400078ec0ff */
[----:B-1----:R-:W-:Y:S02]  /*1e8c00*/  ISETP.LT.AND P0, PT, R28, UR11, !P1 ;  /* 0x0000000b1c007c0c */ /* 0x002fe4000cf01270 */
[----:B------:R-:W-:Y:S01]  /*1e8c10*/  @P6 LOP3.LUT R0, R0, 0x10, RZ, 0xfc, !PT ;  /* 0x0000001000006812 */ /* 0x000fe200078efcff */
[----:B------:R-:W1:Y:S03]  /*1e8c20*/  LDCU UR11, c[0x0][0x398] ;  /* 0x00007300ff0b77ac */ /* 0x000e660008000800 */
        /* <DEDUP_REMOVED lines=12> */
[----:B------:R-:W-:-:S02]  /*1e8cf0*/  @P0 LOP3.LUT R0, R0, 0x2, RZ, 0xfc, !PT ;  /* 0x0000000200000812 */ /* 0x000fc400078efcff */
[----:B------:R-:W-:Y:S02]  /*1e8d00*/  ISETP.LT.AND P0, PT, R28, UR14, !P4 ;  /* 0x0000000e1c007c0c */ /* 0x000fe4000e701270 */
[----:B------:R-:W-:Y:S01]  /*1e8d10*/  LOP3.LUT R0, R0, 0xfffffffe, RZ, 0xc0, !PT ;  /* 0xfffffffe00007812 */ /* 0x000fe200078ec0ff */
[----:B------:R-:W0:Y:S03]  /*1e8d20*/  LDCU UR14, c[0x0][0x398] ;  /* 0x00007300ff0e77ac */ /* 0x000e260008000800 */
[----:B------:R-:W-:Y:S02]  /*1e8d30*/  @P6 LOP3.LUT R0, R0, 0x1, RZ, 0xfc, !PT ;  /* 0x0000000100006812 */ /* 0x000fe400078efcff */
[----:B------:R-:W-:Y:S02]  /*1e8d40*/  ISETP.LT.AND P6, PT, R7, UR51, !P3 ;  /* 0x0000003307007c0c */ /* 0x000fe4000dfc1270 */
[----:B------:R-:W-:Y:S01]  /*1e8d50*/  LOP3.LUT P4, RZ, R23, 0x40, RZ, 0xc0, !PT ;  /* 0x0000004017ff7812 */ /* 0x000fe2000788c0ff */
[----:B------:R-:W0:Y:S01]  /*1e8d60*/  LDCU UR51, c[0x0][0x398] ;  /* 0x00007300ff3377ac */ /* 0x000e220008000800 */
[----:B--2---:R-:W-:-:S04]  /*1e8d70*/  LOP3.LUT R2, R2, 0x7fffffff, RZ, 0xc0, !PT ;  /* 0x7fffffff02027812 */ /* 0x004fc800078ec0ff */
[----:B------:R-:W-:-:S04]  /*1e8d80*/  @P5 LOP3.LUT R2, R2, 0x80000000, RZ, 0xfc, !PT ;  /* 0x8000000002025812 */ /* 0x000fc800078efcff */
[----:B------:R-:W-:-:S04]  /*1e8d90*/  LOP3.LUT R2, R2, 0xbfffffff, RZ, 0xc0, !PT ;  /* 0xbfffffff02027812 */ /* 0x000fc800078ec0ff */
[----:B------:R-:W-:Y:S02]  /*1e8da0*/  @P0 LOP3.LUT R2, R2, 0x40000000, RZ, 0xfc, !PT ;  /* 0x4000000002020812 */ /* 0x000fe400078efcff */
[----:B------:R-:W-:Y:S02]  /*1e8db0*/  ISETP.LT.AND P0, PT, R10, UR57, !P3 ;  /* 0x000000390a007c0c */ /* 0x000fe4000df01270 */
[----:B------:R-:W-:Y:S02]  /*1e8dc0*/  LOP3.LUT R2, R2, 0xdfffffff, RZ, 0xc0, !PT ;  /* 0xdfffffff02027812 */ /* 0x000fe400078ec0ff */
[----:B------:R-:W-:Y:S02]  /*1e8dd0*/  ISETP.LT.AND P5, PT, R8, UR49, !P3 ;  /* 0x0000003108007c0c */ /* 0x000fe4000dfa1270 */
[----:B------:R-:W-:Y:S01]  /*1e8de0*/  R2UR UR57, R20 ;  /* 0x00000000143972ca */ /* 0x000fe200000e0000 */
[----:B------:R2:W-:Y:S01]  /*1e8df0*/  STL [R1+0x10], R0 ;  /* 0x0000100001007387 */ /* 0x0005e20000100800 */
[----:B------:R-:W0:Y:S05]  /*1e8e00*/  LDCU UR49, c[0x0][0x398] ;  /* 0x00007300ff3177ac */ /* 0x000e2a0008000800 */
[----:B------:R-:W-:Y:S01]  /*1e8e10*/  @P0 LOP3.LUT R2, R2, 0x20000000, RZ, 0xfc, !PT ;  /* 0x2000000002020812 */ /* 0x000fe200078efcff */
[----:B--2---:R-:W2:Y:S03]  /*1e8e20*/  LDL.LU R0, [R1+0x8] ;  /* 0x0000080001007983 */ /* 0x004ea60000300800 */
[----:B------:R-:W-:-:S02]  /*1e8e30*/  LOP3.LUT R2, R2, 0xefffffff, RZ, 0xc0, !PT ;  /* 0xefffffff02027812 */ /* 0x000fc400078ec0ff */
[----:B------:R-:W-:Y:S01]  /*1e8e40*/  ISETP.LT.AND P0, PT, R28, UR47, !P3 ;  /* 0x0000002f1c007c0c */ /* 0x000fe2000df01270 */
[----:B------:R-:W3:Y:S01]  /*1e8e50*/  LDL.LU R9, [R1+0x548] ;  /* 0x0005480001097983 */ /* 0x000ee20000300800 */
        /* <DEDUP_REMOVED lines=8> */
[----:B------:R-:W-:Y:S02]  /*1e8ee0*/  LOP3.LUT R2, R2, 0xfdffffff, RZ, 0xc0, !PT ;  /* 0xfdffffff02027812 */ /* 0x000fe400078ec0ff */
[----:B------:R-:W-:Y:S02]  /*1e8ef0*/  ISETP.LT.AND P5, PT, R8, UR15, !P2 ;  /* 0x0000000f08007c0c */ /* 0x000fe4000d7a1270 */
[----:B------:R-:W-:-:S02]  /*1e8f00*/  LOP3.LUT P3, RZ, R23, 0x20, RZ, 0xc0, !PT ;  /* 0x0000002017ff7812 */ /* 0x000fc4000786c0ff */
[----:B------:R-:W-:Y:S01]  /*1e8f10*/  R2UR UR59, R19 ;  /* 0x00000000133b72ca */ /* 0x000fe200000e0000 */
[----:B------:R-:W0:Y:S01]  /*1e8f20*/  LDCU UR15, c[0x0][0x398] ;  /* 0x00007300ff0f77ac */ /* 0x000e220008000800 */
[----:B------:R-:W-:Y:S01]  /*1e8f30*/  R2UR UR75, R14 ;  /* 0x000000000e4b72ca */ /* 0x000fe200000e0000 */
        /* <DEDUP_REMOVED lines=96> */
[----:B-1----:R-:W-:Y:S02]  /*1e9540*/  ISETP.LT.AND P6, PT, R7, UR11, !P4 ;  /* 0x0000000b07007c0c */ /* 0x002fe4000e7c1270 */
[----:B------:R-:W-:Y:S02]  /*1e9550*/  ISETP.LT.AND P5, PT, R8, UR39, !P4 ;  /* 0x0000002708007c0c */ /* 0x000fe4000e7a1270 */
[----:B------:R-:W-:Y:S02]  /*1e9560*/  LOP3.LUT R2, R2, 0xfffffffd, RZ, 0xc0, !PT ;  /* 0xfffffffd02027812 */ /* 0x000fe400078ec0ff */
[----:B--2---:R-:W-:-:S05]  /*1e9570*/  LOP3.LUT R0, R0, 0x7fffffff, RZ, 0xc0, !PT ;  /* 0x7fffffff00007812 */ /* 0x004fca00078ec0ff */
[----:B------:R-:W-:Y:S02]  /*1e9580*/  @P0 LOP3.LUT R2, R2, 0x2, RZ, 0xfc, !PT ;  /* 0x0000000202020812 */ /* 0x000fe400078efcff */
[----:B------:R-:W-:Y:S01]  /*1e9590*/  LOP3.LUT P1, RZ, R22, 0x80000000, RZ, 0xc0, !PT ;  /* 0x8000000016ff7812 */ /* 0x000fe2000782c0ff */
[----:B------:R-:W1:Y:S01]  /*1e95a0*/  LDCU UR39, c[0x0][0x398] ;  /* 0x00007300ff2777ac */ /* 0x000e620008000800 */
[----:B------:R-:W2:Y:S01]  /*1e95b0*/  LDCU UR55, c[0x0][0x398] ;  /* 0x00007300ff3777ac */ /* 0x000ea20008000800 */
[----:B------:R-:W-:Y:S01]  /*1e95c0*/  LOP3.LUT R2, R2, 0xfffffffe, RZ, 0xc0, !PT ;  /* 0xfffffffe02027812 */ /* 0x000fe200078ec0ff */
[----:B------:R-:W0:Y:S03]  /*1e95d0*/  LDCU UR11, c[0x0][0x398] ;  /* 0x00007300ff0b77ac */ /* 0x000e260008000800 */
[----:B------:R-:W-:-:S05]  /*1e95e0*/  @P6 LOP3.LUT R2, R2, 0x1, RZ, 0xfc, !PT ;  /* 0x0000000102026812 */ /* 0x000fca00078efcff */
[----:B------:R0:W-:Y:S04]  /*1e95f0*/  STL [R1+0xc], R2 ;  /* 0x00000c0201007387 */ /* 0x0001e80000100800 */
[----:B0-----:R-:W2:Y:S01]  /*1e9600*/  LDL.LU R2, [R1+0x544] ;  /* 0x0005440001027983 */ /* 0x001ea20000300800 */
[----:B------:R-:W-:Y:S02]  /*1e9610*/  ISETP.LT.AND P0, PT, R28, UR14, !P4 ;  /* 0x0000000e1c007c0c */ /* 0x000fe4000e701270 */
[----:B------:R-:W-:Y:S02]  /*1e9620*/  @P5 LOP3.LUT R0, R0, 0x80000000, RZ, 0xfc, !PT ;  /* 0x8000000000005812 */ /* 0x000fe400078efcff */
[----:B------:R-:W-:Y:S02]  /*1e9630*/  ISETP.LT.AND P6, PT, R7, UR41, !P3 ;  /* 0x0000002907007c0c */ /* 0x000fe4000dfc1270 */
[----:B------:R-:W-:-:S02]  /*1e9640*/  ISETP.LT.AND P5, PT, R8, UR45, !P3 ;  /* 0x0000002d08007c0c */ /* 0x000fc4000dfa1270 */
[----:B------:R-:W-:Y:S02]  /*1e9650*/  LOP3.LUT P4, RZ, R22, 0x40000000, RZ, 0xc0, !PT ;  /* 0x4000000016ff7812 */ /* 0x000fe4000788c0ff */
[----:B------:R-:W-:Y:S01]  /*1e9660*/  LOP3.LUT R0, R0, 0xbfffffff, RZ, 0xc0, !PT ;  /* 0xbfffffff00007812 */ /* 0x000fe200078ec0ff */
[----:B------:R-:W0:Y:S01]  /*1e9670*/  LDCU UR14, c[0x0][0x398] ;  /* 0x00007300ff0e77ac */ /* 0x000e220008000800 */
[----:B------:R-:W0:Y:S01]  /*1e9680*/  LDCU UR41, c[0x0][0x398] ;  /* 0x00007300ff2977ac */ /* 0x000e220008000800 */
[----:B------:R-:W0:Y:S01]  /*1e9690*/  LDCU UR45, c[0x0][0x398] ;  /* 0x00007300ff2d77ac */ /* 0x000e220008000800 */
[----:B------:R-:W-:Y:S02]  /*1e96a0*/  @P0 LOP3.LUT R0, R0, 0x40000000, RZ, 0xfc, !PT ;  /* 0x4000000000000812 */ /* 0x000fe400078efcff */
        /* <DEDUP_REMOVED lines=33> */
[----:B---3--:R-:W-:-:S02]  /*1e98c0*/  R2UR.FILL UR5, R9 ;  /* 0x00000000090572ca */ /* 0x008fc400004e0000 */
[----:B------:R-:W-:Y:S01]  /*1e98d0*/  LOP3.LUT P6, RZ, R22, 0x10000000, RZ, 0xc0, !PT ;  /* 0x1000000016ff7812 */ /* 0x000fe200078cc0ff */
[----:B------:R-:W3:Y:S01]  /*1e98e0*/  LDL.LU R9, [R1+0x73f4] ;  /* 0x0073f40001097983 */ /* 0x000ee20000300800 */
        /* <DEDUP_REMOVED lines=12> */
[----:B------:R-:W-:-:S11]  /*1e99b0*/  LOP3.LUT R0, R0, 0xfffdffff, RZ, 0xc0, !PT ;  /* 0xfffdffff00007812 */ /* 0x000fd600078ec0ff */
[----:B------:R-:W-:Y:S02]  /*1e99c0*/  @P0 LOP3.LUT R0, R0, 0x20000, RZ, 0xfc, !PT ;  /* 0x0002000000000812 */ /* 0x000fe400078efcff */
[----:B------:R-:W-:Y:S02]  /*1e99d0*/  ISETP.LT.AND P0, PT, R7, UR67, !P4 ;  /* 0x0000004307007c0c */ /* 0x000fe4000e701270 */
[----:B------:R-:W-:Y:S02]  /*1e99e0*/  ISETP.LT.AND P5, PT, R8, UR65, !P4 ;  /* 0x0000004108007c0c */ /* 0x000fe4000e7a1270 */
[----:B------:R-:W-:Y:S02]  /*1e99f0*/  LOP3.LUT P2, RZ, R22, 0x8000000, RZ, 0xc0, !PT ;  /* 0x0800000016ff7812 */ /* 0x000fe4000784c0ff */
[----:B------:R-:W-:Y:S02]  /*1e9a00*/  LOP3.LUT R0, R0, 0xfffeffff, RZ, 0xc0, !PT ;  /* 0xfffeffff00007812 */ /* 0x000fe400078ec0ff */
[----:B------:R-:W-:Y:S01]  /*1e9a10*/  LOP3.LUT P1, RZ, R22, 0x4000000, RZ, 0xc0, !PT ;  /* 0x0400000016ff7812 */ /* 0x000fe2000782c0ff */
[----:B------:R-:W0:Y:S01]  /*1e9a20*/  LDCU UR65, c[0x0][0x398] ;  /* 0x00007300ff4177ac */ /* 0x000e220008000800 */
[----:B------:R-:W0:Y:S03]  /*1e9a30*/  LDCU UR67, c[0x0][0x398] ;  /* 0x00007300ff4377ac */ /* 0x000e260008000800 */
[----:B------:R-:W-:-:S02]  /*1e9a40*/  @P0 LOP3.LUT R0, R0, 0x10000, RZ, 0xfc, !PT ;  /* 0x0001000000000812 */ /* 0x000fc400078efcff */
[----:B------:R-:W-:Y:S02]  /*1e9a50*/  ISETP.LT.AND P0, PT, R28, UR10, !P4 ;  /* 0x0000000a1c007c0c */ /* 0x000fe4000e701270 */
[----:B------:R-:W-:Y:S01]  /*1e9a60*/  ISETP.LT.AND P4, PT, R10, UR75, !P3 ;  /* 0x0000004b0a007c0c */ /* 0x000fe2000df81270 */
[----:B------:R-:W0:Y:S01]  /*1e9a70*/  LDCU UR75, c[0x0][0x398] ;  /* 0x00007300ff4b77ac */ /* 0x000e220008000800 */
[----:B------:R-:W-:Y:S01]  /*1e9a80*/  LOP3.LUT R0, R0, 0xffff7fff, RZ, 0xc0, !PT ;  /* 0xffff7fff00007812 */ /* 0x000fe200078ec0ff */
[----:B------:R-:W0:Y:S01]  /*1e9a90*/  LDCU UR10, c[0x0][0x398] ;  /* 0x00007300ff0a77ac */ /* 0x000e220008000800 */
[----:B--2---:R-:W-:Y:S02]  /*1e9aa0*/  R2UR.FILL UR4, R2 ;  /* 0x00000000020472ca */ /* 0x004fe400004e0000 */
[----:B------:R-:W2:Y:S01]  /*1e9ab0*/  LDL.LU R2, [R1+0x4] ;  /* 0x0000040001027983 */ /* 0x000ea20000300800 */
[----:B------:R-:W-:-:S04]  /*1e9ac0*/  @P5 LOP3.LUT R0, R0, 0x8000, RZ, 0xfc, !PT ;  /* 0x0000800000005812 */ /* 0x000fc800078efcff */
[----:B------:R-:W-:-:S04]  /*1e9ad0*/  LOP3.LUT R0, R0, 0xffffbfff, RZ, 0xc0, !PT ;  /* 0xffffbfff00007812 */ /* 0x000fc800078ec0ff */
[----:B------:R-:W-:Y:S02]  /*1e9ae0*/  @P0 LOP3.LUT R0, R0, 0x4000, RZ, 0xfc, !PT ;  /* 0x0000400000000812 */ /* 0x000fe400078efcff */
[----:B0-----:R-:W-:Y:S02]  /*1e9af0*/  ISETP.LT.AND P0, PT, R7, UR75, !P3 ;  /* 0x0000004b07007c0c */ /* 0x001fe4000df01270 */
[----:B------:R-:W-:Y:S01]  /*1e9b00*/  LOP3.LUT P5, RZ, R22, 0x2000000, RZ, 0xc0, !PT ;  /* 0x0200000016ff7812 */ /* 0x000fe200078ac0ff */
[----:B------:R-:W0:Y:S01]  /*1e9b10*/  LDCU UR75, c[0x0][0x398] ;  /* 0x00007300ff4b77ac */ /* 0x000e220008000800 */
[----:B------:R-:W-:-:S04]  /*1e9b20*/  LOP3.LUT R0, R0, 0xffffdfff, RZ, 0xc0, !PT ;  /* 0xffffdfff00007812 */ /* 0x000fc800078ec0ff */
[----:B------:R-:W-:-:S04]  /*1e9b30*/  @P4 LOP3.LUT R0, R0, 0x2000, RZ, 0xfc, !PT ;  /* 0x0000200000004812 */ /* 0x000fc800078efcff */
[----:B------:R-:W-:-:S04]  /*1e9b40*/  LOP3.LUT R0, R0, 0xffffefff, RZ, 0xc0, !PT ;  /* 0xffffefff00007812 */ /* 0x000fc800078ec0ff */
[----:B------:R-:W-:Y:S02]  /*1e9b50*/  @P0 LOP3.LUT R0, R0, 0x1000, RZ, 0xfc, !PT ;  /* 0x0000100000000812 */ /* 0x000fe400078efcff */
[----:B------:R-:W-:Y:S02]  /*1e9b60*/  ISETP.LT.AND P0, PT, R8, UR73, !P3 ;  /* 0x0000004908007c0c */ /* 0x000fe4000df01270 */
[----:B------:R-:W-:Y:S01]  /*1e9b70*/  LOP3.LUT P4, RZ, R22, 0x1000000, RZ, 0xc0, !PT ;  /* 0x0100000016ff7812 */ /* 0x000fe2000788c0ff */
[----:B------:R-:W0:Y:S01]  /*1e9b80*/  LDCU UR73, c[0x0][0x398] ;  /* 0x00007300ff4977ac */ /* 0x000e220008000800 */
[----:B------:R-:W-:-:S09]  /*1e9b90*/  LOP3.LUT R0, R0, 0xfffff7ff, RZ, 0xc0, !PT ;  /* 0xfffff7ff00007812 */ /* 0x000fd200078ec0ff */
[----:B------:R-:W-:Y:S02]  /*1e9ba0*/  @P0 LOP3.LUT R0, R0, 0x800, RZ, 0xfc, !PT ;  /* 0x0000080000000812 */ /* 0x000fe400078efcff */
[----:B------:R-:W-:Y:S02]  /*1e9bb0*/  ISETP.LT.AND P0, PT, R28, UR71, !P3 ;  /* 0x000000471c007c0c */ /* 0x000fe4000df01270 */
[----:B------:R-:W-:Y:S02]  /*1e9bc0*/  LOP3.LUT R0, R0, 0xfffffbff, RZ, 0xc0, !PT ;  /* 0xfffffbff00007812 */ /* 0x000fe400078ec0ff */
[----:B------:R-:W-:Y:S01]  /*1e9bd0*/  ISETP.LT.AND P3, PT, R7, UR77, !P6 ;  /* 0x0000004d07007c0c */ /* 0x000fe2000f761270 */
[----:B------:R-:W0:Y:S01]  /*1e9be0*/  LDCU UR71, c[0x0][0x398] ;  /* 0x00007300ff4777ac */ /* 0x000e220008000800 */
[----:B------:R-:W0:Y:S07]  /*1e9bf0*/  LDCU UR77, c[0x0][0x398] ;  /* 0x00007300ff4d77ac */ /* 0x000e2e0008000800 */
[----:B------:R-:W-:-:S02]  /*1e9c00*/  @P0 LOP3.LUT R0, R0, 0x400, RZ, 0xfc, !PT ;  /* 0x0000040000000812 */ /* 0x000fc400078efcff */
[----:B------:R-:W-:Y:S01]  /*1e9c10*/  ISETP.LT.AND P0, PT, R10, UR6, !P6 ;  /* 0x000000060a007c0c */ /* 0x000fe2000f701270 */
[----:B------:R-:W0:Y:S01]  /*1e9c20*/  LDCU UR6, c[0x0][0x398] ;  /* 0x00007300ff0677ac */ /* 0x000e220008000800 */
[----:B------:R-:W-:-:S11]  /*1e9c30*/  LOP3.LUT R0, R0, 0xfffffdff, RZ, 0xc0, !PT ;  /* 0xfffffdff00007812 */ /* 0x000fd600078ec0ff */
[----:B------:R-:W-:Y:S02]  /*1e9c40*/  @P0 LOP3.LUT R0, R0, 0x200, RZ, 0xfc, !PT ;  /* 0x0000020000000812 */ /* 0x000fe400078efcff */
[----:B------:R-:W-:Y:S02]  /*1e9c50*/  ISETP.LT.AND P0, PT, R8, UR23, !P6 ;  /* 0x0000001708007c0c */ /* 0x000fe4000f701270 */
[----:B------:R-:W-:Y:S01]  /*1e9c60*/  LOP3.LUT R21, R21, 0xfffeffff, RZ, 0xc0, !PT ;  /* 0xfffeffff15157812 */ /* 0x000fe200078ec0ff */
[----:B------:R-:W0:Y:S01]  /*1e9c70*/  LDCU UR23, c[0x0][0x398] ;  /* 0x00007300ff1777ac */ /* 0x000e220008000800 */
[----:B------:R-:W-:-:S04]  /*1e9c80*/  LOP3.LUT R0, R0, 0xfffffeff, RZ, 0xc0, !PT ;  /* 0xfffffeff00007812 */ /* 0x000fc800078ec0ff */
[----:B------:R-:W-:-:S04]  /*1e9c90*/  @P3 LOP3.LUT R0, R0, 0x100, RZ, 0xfc, !PT ;  /* 0x0000010000003812 */ /* 0x000fc800078efcff */
[----:B------:R-:W-:-:S04]  /*1e9ca0*/  LOP3.LUT R0, R0, 0xffffff7f, RZ, 0xc0, !PT ;  /* 0xffffff7f00007812 */ /* 0x000fc800078ec0ff */
[----:B------:R-:W-:Y:S02]  /*1e9cb0*/  @P0 LOP3.LUT R0, R0, 0x80, RZ, 0xfc, !PT ;  /* 0x0000008000000812 */ /* 0x000fe400078efcff */
[----:B------:R-:W-:Y:S02]  /*1e9cc0*/  ISETP.LT.AND P0, PT, R28, UR21, !P6 ;  /* 0x000000151c007c0c */ /* 0x000fe4000f701270 */
[----:B------:R-:W-:Y:S02]  /*1e9cd0*/  ISETP.LT.AND P6, PT, R10, UR8, !P2 ;  /* 0x000000080a007c0c */ /* 0x000fe4000d7c1270 */
[----:B------:R-:W-:Y:S02]  /*1e9ce0*/  LOP3.LUT P3, RZ, R22, 0x800000, RZ, 0xc0, !PT ;  /* 0x0080000016ff7812 */ /* 0x000fe4000786c0ff */
[----:B------:R-:W-:Y:S01]  /*1e9cf0*/  LOP3.LUT R0, R0, 0xffffffbf, RZ, 0xc0, !PT ;  /* 0xffffffbf00007812 */ /* 0x000fe200078ec0ff */
[----:B------:R-:W0:Y:S01]  /*1e9d00*/  LDCU UR21, c[0x0][0x398] ;  /* 0x00007300ff1577ac */ /* 0x000e220008000800 */
[----:B------:R-:W0:Y:S05]  /*1e9d10*/  LDCU UR8, c[0x0][0x398] ;  /* 0x00007300ff0877ac */ /* 0x000e2a0008000800 */
[----:B------:R-:W-:-:S02]  /*1e9d20*/  @P0 LOP3.LUT R0, R0, 0x40, RZ, 0xfc, !PT ;  /* 0x0000004000000812 */ /* 0x000fc400078efcff */
[----:B------:R-:W-:Y:S01]  /*1e9d30*/  ISETP.LT.AND P0, PT, R7, UR17, !P2 ;  /* 0x0000001107007c0c */ /* 0x000fe2000d701270 */
[----:B------:R-:W0:Y:S01]  /*1e9d40*/  LDCU UR17, c[0x0][0x398] ;  /* 0x00007300ff1177ac */ /* 0x000e220008000800 */
[----:B------:R-:W-:-:S04]  /*1e9d50*/  LOP3.LUT R0, R0, 0xffffffdf, RZ, 0xc0, !PT ;  /* 0xffffffdf00007812 */ /* 0x000fc800078ec0ff */
[----:B------:R-:W-:Y:S02]  /*1e9d60*/  @P6 LOP3.LUT R0, R0, 0x20, RZ, 0xfc, !PT ;  /* 0x0000002000006812 */ /* 0x000fe400078efcff */
[----:B------:R-:W-:Y:S01]  /*1e9d70*/  ISETP.LT.AND P6, PT, R8, UR27, !P2 ;  /* 0x0000001b08007c0c */ /* 0x000fe2000d7c1270 */
[----:B------:R-:W0:Y:S01]  /*1e9d80*/  LDCU UR27, c[0x0][0x398] ;  /* 0x00007300ff1b77ac */ /* 0x000e220008000800 */
[----:B------:R-:W-:-:S04]  /*1e9d90*/  LOP3.LUT R0, R0, 0xffffffef, RZ, 0xc0, !PT ;  /* 0xffffffef00007812 */ /* 0x000fc800078ec0ff */
[----:B------:R-:W-:Y:S02]  /*1e9da0*/  @P0 LOP3.LUT R0, R0, 0x10, RZ, 0xfc, !PT ;  /* 0x0000001000000812 */ /* 0x000fe400078efcff */
[----:B------:R-:W-:Y:S02]  /*1e9db0*/  ISETP.LT.AND P0, PT, R28, UR25, !P2 ;  /* 0x000000191c007c0c */ /* 0x000fe4000d701270 */
[----:B------:R-:W-:Y:S01]  /*1e9dc0*/  LOP3.LUT R0, R0, 0xfffffff7, RZ, 0xc0, !PT ;  /* 0xfffffff700007812 */ /* 0x000fe200078ec0ff */
[----:B------:R-:W0:Y:S03]  /*1e9dd0*/  LDCU UR25, c[0x0][0x398] ;  /* 0x00007300ff1977ac */ /* 0x000e260008000800 */
[----:B------:R-:W-:Y:S02]  /*1e9de0*/  @P6 LOP3.LUT R0, R0, 0x8, RZ, 0xfc, !PT ;  /* 0x0000000800006812 */ /* 0x000fe400078efcff */
[----:B------:R-:W-:-:S02]  /*1e9df0*/  ISETP.LT.AND P6, PT, R10, UR12, !P1 ;  /* 0x0000000c0a007c0c */ /* 0x000fc4000cfc1270 */
[----:B------:R-:W-:Y:S01]  /*1e9e00*/  LOP3.LUT P2, RZ, R22, 0x400000, RZ, 0xc0, !PT ;  /* 0x0040000016ff7812 */ /* 0x000fe2000784c0ff */
[----:B------:R-:W0:Y:S01]  /*1e9e10*/  LDCU UR12, c[0x0][0x398] ;  /* 0x00007300ff0c77ac */ /* 0x000e220008000800 */
        /* <DEDUP_REMOVED lines=8> */
[----:B------:R-:W-:Y:S02]  /*1e9ea0*/  ISETP.LT.AND P6, PT, R8, UR7, !P1 ;  /* 0x0000000708007c0c */ /* 0x000fe4000cfc1270 */
[----:B------:R-:W-:Y:S01]  /*1e9eb0*/  ISETP.LT.AND P0, PT, R28, UR35, !P1 ;  /* 0x000000231c007c0c */ /* 0x000fe2000cf01270 */
[----:B------:R0:W-:Y:S01]  /*1e9ec0*/  STL [R1+0x8], R0 ;  /* 0x0000080001007387 */ /* 0x0001e20000100800 */
[----:B------:R-:W1:Y:S01]  /*1e9ed0*/  LDCU UR7, c[0x0][0x398] ;  /* 0x00007300ff0777ac */ /* 0x000e620008000800 */
[----:B------:R-:W1:Y:S02]  /*1e9ee0*/  LDCU UR35, c[0x0][0x398] ;  /* 0x00007300ff2377ac */ /* 0x000e640008000800 */
[----:B0-----:R-:W3:Y:S01]  /*1e9ef0*/  LDL.LU R0, [R1] ;  /* 0x0000000001007983 */ /* 0x001ee20000300800 */
[----:B------:R-:W-:Y:S01]  /*1e9f00*/  ISETP.LT.AND P1, PT, R10, UR16, !P5 ;  /* 0x000000100a007c0c */ /* 0x000fe2000ef21270 */
[----:B------:R-:W0:Y:S01]  /*1e9f10*/  LDCU UR16, c[0x0][0x398] ;  /* 0x00007300ff1077ac */ /* 0x000e220008000800 */
[----:B--2---:R-:W-:-:S04]  /*1e9f20*/  LOP3.LUT R2, R2, 0x7fffffff, RZ, 0xc0, !PT ;  /* 0x7fffffff02027812 */ /* 0x004fc800078ec0ff */
[----:B------:R-:W-:-:S04]  /*1e9f30*/  @P6 LOP3.LUT R2, R2, 0x80000000, RZ, 0xfc, !PT ;  /* 0x8000000002026812 */ /* 0x000fc800078efcff */
[----:B------:R-:W-:-:S04]  /*1e9f40*/  LOP3.LUT R2, R2, 0xbfffffff, RZ, 0xc0, !PT ;  /* 0xbfffffff02027812 */ /* 0x000fc800078ec0ff */
[----:B------:R-:W-:Y:S02]  /*1e9f50*/  @P0 LOP3.LUT R2, R2, 0x40000000, RZ, 0xfc, !PT ;  /* 0x4000000002020812 */ /* 0x000fe400078efcff */
[----:B------:R-:W-:Y:S02]  /*1e9f60*/  ISETP.LT.AND P0, PT, R7, UR33, !P5 ;  /* 0x0000002107007c0c */ /* 0x000fe4000ef01270 */
[----:B------:R-:W-:Y:S01]  /*1e9f70*/  ISETP.LT.AND P6, PT, R8, UR31, !P5 ;  /* 0x0000001f08007c0c */ /* 0x000fe2000efc1270 */
[----:B------:R-:W2:Y:S01]  /*1e9f80*/  LDCU UR33, c[0x0][0x398] ;  /* 0x00007300ff2177ac */ /* 0x000ea20008000800 */
[----:B------:R-:W-:Y:S01]  /*1e9f90*/  LOP3.LUT R2, R2, 0xdfffffff, RZ, 0xc0, !PT ;  /* 0xdfffffff02027812 */ /* 0x000fe200078ec0ff */
[----:B------:R-:W0:Y:S03]  /*1e9fa0*/  LDCU UR31, c[0x0][0x398] ;  /* 0x00007300ff1f77ac */ /* 0x000e260008000800 */
[----:B------:R-:W-:-:S04]  /*1e9fb0*/  @P1 LOP3.LUT R2, R2, 0x20000000, RZ, 0xfc, !PT ;  /* 0x2000000002021812 */ /* 0x000fc800078efcff */
[----:B------:R-:W-:-:S04]  /*1e9fc0*/  LOP3.LUT R2, R2, 0xefffffff, RZ, 0xc0, !PT ;  /* 0xefffffff02027812 */ /* 0x000fc800078ec0ff */
[----:B------:R-:W-:Y:S02]  /*1e9fd0*/  @P0 LOP3.LUT R2, R2, 0x10000000, RZ, 0xfc, !PT ;  /* 0x1000000002020812 */ /* 0x000fe400078efcff */
[----:B------:R-:W-:Y:S02]  /*1e9fe0*/  ISETP.LT.AND P0, PT, R28, UR29, !P5 ;  /* 0x0000001d1c007c0c */ /* 0x000fe4000ef01270 */
[----:B------:R-:W-:Y:S02]  /*1e9ff0*/  LOP3.LUT R2, R2, 0xf7ffffff, RZ, 0xc0, !PT ;  /* 0xf7ffffff02027812 */ /* 0x000fe400078ec0ff */
[----:B------:R-:W-:Y:S01]  /*1ea000*/  LOP3.LUT P1, RZ, R22, 0x200000, RZ, 0xc0, !PT ;  /* 0x0020000016ff7812 */ /* 0x000fe2000782c0ff */
[----:B------:R-:W0:Y:S01]  /*1ea010*/  LDCU UR29, c[0x0][0x398] ;  /* 0x00007300ff1d77ac */ /* 0x000e220008000800 */
[----:B------:R-:W-:-:S04]  /*1ea020*/  @P6 LOP3.LUT R2, R2, 0x8000000, RZ, 0xfc, !PT ;  /* 0x0800000002026812 */ /* 0x000fc800078efcff */
[----:B------:R-:W-:-:S04]  /*1ea030*/  LOP3.LUT R2, R2, 0xfbffffff, RZ, 0xc0, !PT ;  /* 0xfbffffff02027812 */ /* 0x000fc800078ec0ff */
[----:B------:R-:W-:Y:S02]  /*1ea040*/  @P0 LOP3.LUT R2, R2, 0x4000000, RZ, 0xfc, !PT ;  /* 0x0400000002020812 */ /* 0x000fe400078efcff */
[----:B------:R-:W-:Y:S02]  /*1ea050*/  ISETP.LT.AND P0, PT, R10, UR20, !P4 ;  /* 0x000000140a007c0c */ /* 0x000fe4000e701270 */
[----:B----4-:R-:W-:Y:S02]  /*1ea060*/  ISETP.LT.AND P6, PT, R7, UR13, !P4 ;  /* 0x0000000d07007c0c */ /* 0x010fe4000e7c1270 */
[----:B------:R-:W-:Y:S02]  /*1ea070*/  ISETP.LT.AND P5, PT, R8, UR53, !P4 ;  /* 0x0000003508007c0c */ /* 0x000fe4000e7a1270 */
[----:B------:R-:W-:Y:S01]  /*1ea080*/  LOP3.LUT R2, R2, 0xfdffffff, RZ, 0xc0, !PT ;  /* 0xfdffffff02027812 */ /* 0x000fe200078ec0ff */
[----:B------:R-:W4:Y:S01]  /*1ea090*/  LDCU UR13, c[0x0][0x398] ;  /* 0x00007300ff0d77ac */ /* 0x000f220008000800 */
[----:B------:R-:W0:Y:S01]  /*1ea0a0*/  LDCU UR20, c[0x0][0x398] ;  /* 0x00007300ff1477ac */ /* 0x000e220008000800 */
[----:B------:R-:W0:Y:S04]  /*1ea0b0*/  LDCU UR53, c[0x0][0x398] ;  /* 0x00007300ff3577ac */ /* 0x000e280008000800 */
        /* <DEDUP_REMOVED lines=47> */
[----:B------:R-:W-:-:S02]  /*1ea3b0*/  LOP3.LUT P2, RZ, R22, 0x40000, RZ, 0xc0, !PT ;  /* 0x0004000016ff7812 */ /* 0x000fc4000784c0ff */
[----:B---3--:R-:W-:Y:S01]  /*1ea3c0*/  LOP3.LUT R0, R0, 0x7fffffff, RZ, 0xc0, !PT ;  /* 0x7fffffff00007812 */ /* 0x008fe200078ec0ff */
[----:B------:R-:W3:Y:S01]  /*1ea3d0*/  LDCU UR26, c[0x0][0x398] ;  /* 0x00007300ff1a77ac */ /* 0x000ee20008000800 */
        /* <DEDUP_REMOVED lines=55> */
[----:B------:R-:W-:Y:S01]  /*1ea750*/  @P5 LOP3.LUT R0, R0, 0x80000000, RZ, 0xfc, !PT ;  /* 0x8000000000005812 */ /* 0x000fe200078efcff */
[----:B------:R-:W0:Y:S03]  /*1ea760*/  LDCU UR69, c[0x0][0x398] ;  /* 0x00007300ff4577ac */ /* 0x000e260008000800 */
[----:B------:R-:W-:Y:S02]  /*1ea770*/  LOP3.LUT R0, R0, 0xbfffffff, RZ, 0xc0, !PT ;  /* 0xbfffffff00007812 */ /* 0x000fe400078ec0ff */
[----:B------:R-:W-:-:S05]  /*1ea780*/  LOP3.LUT R2, R2, 0xfffffffe, RZ, 0xc0, !PT ;  /* 0xfffffffe02027812 */ /* 0x000fca00078ec0ff */
[----:B------:R-:W-:Y:S02]  /*1ea790*/  @P0 LOP3.LUT R0, R0, 0x40000000, RZ, 0xfc, !PT ;  /* 0x4000000000000812 */ /* 0x000fe400078efcff */
[----:B------:R-:W-:Y:S02]  /*1ea7a0*/  ISETP.LT.AND P0, PT, R10, UR34, !P1 ;  /* 0x000000220a007c0c */ /* 0x000fe4000cf01270 */
[----:B------:R-:W-:Y:S02]  /*1ea7b0*/  @P6 LOP3.LUT R2, R2, 0x1, RZ, 0xfc, !PT ;  /* 0x0000000102026812 */ /* 0x000fe400078efcff */
[----:B------:R-:W-:Y:S02]  /*1ea7c0*/  ISETP.LT.AND P6, PT, R7, UR10, !P1 ;  /* 0x0000000a07007c0c */ /* 0x000fe4000cfc1270 */
[----:B------:R-:W-:Y:S02]  /*1ea7d0*/  LOP3.LUT R0, R0, 0xdfffffff, RZ, 0xc0, !PT ;  /* 0xdfffffff00007812 */ /* 0x000fe400078ec0ff */
[----:B------:R-:W-:-:S02]  /*1ea7e0*/  ISETP.LT.AND P5, PT, R8, UR65, !P1 ;  /* 0x0000004108007c0c */ /* 0x000fc4000cfa1270 */
[----:B------:R-:W-:Y:S01]  /*1ea7f0*/  LOP3.LUT P2, RZ, R22, 0x4000, RZ, 0xc0, !PT ;  /* 0x0000400016ff7812 */ /* 0x000fe2000784c0ff */
[----:B------:R0:W-:Y:S01]  /*1ea800*/  STL [R1+0x4], R2 ;  /* 0x0000040201007387 */ /* 0x0001e20000100800 */
[----:B------:R-:W1:Y:S01]  /*1ea810*/  LDCU UR34, c[0x0][0x398] ;  /* 0x00007300ff2277ac */ /* 0x000e620008000800 */
[----:B------:R-:W1:Y:S01]  /*1ea820*/  LDCU UR10, c[0x0][0x398] ;  /* 0x00007300ff0a77ac */ /* 0x000e620008000800 */
[----:B------:R-:W1:Y:S01]  /*1ea830*/  LDCU UR65, c[0x0][0x398] ;  /* 0x00007300ff4177ac */ /* 0x000e620008000800 */
[----:B------:R-:W-:Y:S01]  /*1ea840*/  @P0 LOP3.LUT R0, R0, 0x20000000, RZ, 0xfc, !PT ;  /* 0x2000000000000812 */ /* 0x000fe200078efcff */
[----:B0-----:R-:W3:Y:S03]  /*1ea850*/  LDL.LU R2, [R1+0x73f0] ;  /* 0x0073f00001027983 */ /* 0x001ee60000300800 */
[----:B------:R-:W-:Y:S02]  /*1ea860*/  LOP3.LUT R0, R0, 0xefffffff, RZ, 0xc0, !PT ;  /* 0xefffffff00007812 */ /* 0x000fe400078ec0ff */
[----:B------:R-:W-:-:S02]  /*1ea870*/  ISETP.LT.AND P0, PT, R28, UR67, !P1 ;  /* 0x000000431c007c0c */ /* 0x000fc4000cf01270 */
[----:B------:R-:W-:Y:S01]  /*1ea880*/  @P6 LOP3.LUT R0, R0, 0x10000000, RZ, 0xfc, !PT ;  /* 0x1000000000006812 */ /* 0x000fe200078efcff */
[----:B------:R-:W0:Y:S03]  /*1ea890*/  LDCU UR67, c[0x0][0x398] ;  /* 0x00007300ff4377ac */ /* 0x000e260008000800 */
[----:B------:R-:W-:-:S04]  /*1ea8a0*/  LOP3.LUT R0, R0, 0xf7ffffff, RZ, 0xc0, !PT ;  /* 0xf7ffffff00007812 */ /* 0x000fc800078ec0ff */
[----:B------:R-:W-:Y:S02]  /*1ea8b0*/  @P5 LOP3.LUT R0, R0, 0x8000000, RZ, 0xfc, !PT ;  /* 0x0800000000005812 */ /* 0x000fe400078efcff */
[----:B------:R-:W-:Y:S02]  /*1ea8c0*/  ISETP.LT.AND P5, PT, R10, UR36, !P4 ;  /* 0x000000240a007c0c */ /* 0x000fe4000e7a1270 */
[C---:B------:R-:W-:Y:S02]  /*1ea8d0*/  LOP3.LUT P1, RZ, R22.reuse, 0x2000, RZ, 0xc0, !PT ;  /* 0x0000200016ff7812 */ /* 0x040fe4000782c0ff */
[----:B------:R-:W-:Y:S02]  /*1ea8e0*/  LOP3.LUT P6, RZ, R22, 0x20, RZ, 0xc0, !PT ;  /* 0x0000002016ff7812 */ /* 0x000fe400078cc0ff */
[----:B------:R-:W-:Y:S01]  /*1ea8f0*/  LOP3.LUT R0, R0, 0xfbffffff, RZ, 0xc0, !PT ;  /* 0xfbffffff00007812 */ /* 0x000fe200078ec0ff */
[----:B------:R-:W0:Y:S03]  /*1ea900*/  LDCU UR36, c[0x0][0x398] ;  /* 0x00007300ff2477ac */ /* 0x000e260008000800 */
        /* <DEDUP_REMOVED lines=10> */
[----:B------:R-:W-:Y:S02]  /*1ea9b0*/  LOP3.LUT R0, R0, 0xff7fffff, RZ, 0xc0, !PT ;  /* 0xff7fffff00007812 */ /* 0x000fe400078ec0ff */
[----:B------:R-:W-:Y:S01]  /*1ea9c0*/  ISETP.LT.AND P4, PT, R10, UR38, !P3 ;  /* 0x000000260a007c0c */ /* 0x000fe2000df81270 */
[----:B------:R-:W0:Y:S01]  /*1ea9d0*/  LDCU UR75, c[0x0][0x398] ;  /* 0x00007300ff4b77ac */ /* 0x000e220008000800 */
[----:B------:R-:W0:Y:S01]  /*1ea9e0*/  LDCU UR38, c[0x0][0x398] ;  /* 0x00007300ff2677ac */ /* 0x000e220008000800 */
[----:B------:R-:W-:-:S04]  /*1ea9f0*/  @P5 LOP3.LUT R0, R0, 0x800000, RZ, 0xfc, !PT ;  /* 0x0080000000005812 */ /* 0x000fc800078efcff */
[----:B------:R-:W-:-:S04]  /*1eaa00*/  LOP3.LUT R0, R0, 0xffbfffff, RZ, 0xc0, !PT ;  /* 0xffbfffff00007812 */ /* 0x000fc800078ec0ff */
[----:B------:R-:W-:Y:S02]  /*1eaa10*/  @P0 LOP3.LUT R0, R0, 0x400000, RZ, 0xfc, !PT ;  /* 0x0040000000000812 */ /* 0x000fe400078efcff */
[----:B--2---:R-:W-:Y:S02]  /*1eaa20*/  ISETP.LT.AND P0, PT, R7, UR33, !P3 ;  /* 0x0000002107007c0c */ /* 0x004fe4000df01270 */
[----:B------:R-:W-:Y:S01]  /*1eaa30*/  ISETP.LT.AND P5, PT, R8, UR6, !P3 ;  /* 0x0000000608007c0c */ /* 0x000fe2000dfa1270 */
[----:B------:R-:W2:Y:S01]  /*1eaa40*/  LDCU UR33, c[0x0][0x398] ;  /* 0x00007300ff2177ac */ /* 0x000ea20008000800 */
[----:B------:R-:W-:-:S04]  /*1eaa50*/  LOP3.LUT R0, R0, 0xffdfffff, RZ, 0xc0, !PT ;  /* 0xffdfffff00007812 */ /* 0x000fc800078ec0ff */
        /* <DEDUP_REMOVED lines=11> */
[----:B------:R-:W-:Y:S02]  /*1eab10*/  ISETP.LT.AND P3, PT, R7, UR32, !P2 ;  /* 0x0000002007007c0c */ /* 0x000fe4000d761270 */
[----:B--2---:R-:W-:Y:S02]  /*1eab20*/  ISETP.LT.AND P5, PT, R8, UR33, !P2 ;  /* 0x0000002108007c0c */ /* 0x004fe4000d7a1270 */
[----:B------:R-:W-:Y:S01]  /*1eab30*/  LOP3.LUT R0, R0, 0xfffdffff, RZ, 0xc0, !PT ;  /* 0xfffdffff00007812 */ /* 0x000fe200078ec0ff */
[----:B------:R-:W2:Y:S01]  /*1eab40*/  LDCU UR32, c[0x0][0x398] ;  /* 0x00007300ff2077ac */ /* 0x000ea20008000800 */
[----:B------:R-:W0:Y:S01]  /*1eab50*/  LDCU UR33, c[0x0][0x398] ;  /* 0x00007300ff2177ac */ /* 0x000e220008000800 */
[----:B------:R-:W0:Y:S04]  /*1eab60*/  LDCU UR40, c[0x0][0x398] ;  /* 0x00007300ff2877ac */ /* 0x000e280008000800 */
        /* <DEDUP_REMOVED lines=14> */
[----:B------:R-:W-:Y:S01]  /*1eac50*/  LOP3.LUT P3, RZ, R22, 0x800, RZ, 0xc0, !PT ;  /* 0x0000080016ff7812 */ /* 0x000fe2000786c0ff */
[----:B------:R-:W1:Y:S01]  /*1eac60*/  LDCU UR42, c[0x0][0x398] ;  /* 0x00007300ff2a77ac */ /* 0x000e620008000800 */
[----:B------:R-:W1:Y:S03]  /*1eac70*/  LDCU UR69, c[0x0][0x398] ;  /* 0x00007300ff4577ac */ /* 0x000e660008000800 */
[----:B------:R-:W-:-:S04]  /*1eac80*/  @P0 LOP3.LUT R0, R0, 0x2000, RZ, 0xfc, !PT ;  /* 0x0000200000000812 */ /* 0x000fc800078efcff */
[----:B------:R-:W-:Y:S02]  /*1eac90*/  LOP3.LUT R0, R0, 0xffffefff, RZ, 0xc0, !PT ;  /* 0xffffefff00007812 */ /* 0x000fe400078ec0ff */
[----:B0-----:R-:W-:Y:S01]  /*1eaca0*/  ISETP.LT.AND P0, PT, R28, UR33, !P1 ;  /* 0x000000211c007c0c */ /* 0x001fe2000cf01270 */
[----:B------:R-:W0:Y:S01]  /*1eacb0*/  LDCU UR33, c[0x0][0x398] ;  /* 0x00007300ff2177ac */ /* 0x000e220008000800 */
[----:B------:R-:W-:-:S04]  /*1eacc0*/  @P5 LOP3.LUT R0, R0, 0x1000, RZ, 0xfc, !PT ;  /* 0x0000100000005812 */ /* 0x000fc800078efcff */
[----:B------:R-:W-:Y:S02]  /*1eacd0*/  LOP3.LUT R0, R0, 0xfffff7ff, RZ, 0xc0, !PT ;  /* 0xfffff7ff00007812 */ /* 0x000fe400078ec0ff */
[----:B------:R-:W-:Y:S02]  /*1eace0*/  ISETP.LT.AND P5, PT, R10, UR44, !P4 ;  /* 0x0000002c0a007c0c */ /* 0x000fe4000e7a1270 */
[----:B------:R-:W-:Y:S01]  /*1eacf0*/  LOP3.LUT P1, RZ, R22, 0x400, RZ, 0xc0, !PT ;  /* 0x0000040016ff7812 */ /* 0x000fe2000782c0ff */
[----:B------:R-:W0:Y:S01]  /*1ead00*/  LDCU UR44, c[0x0][0x398] ;  /* 0x00007300ff2c77ac */ /* 0x000e220008000800 */
[----:B------:R-:W-:-:S04]  /*1ead10*/  @P2 LOP3.LUT R0, R0, 0x800, RZ, 0xfc, !PT ;  /* 0x0000080000002812 */ /* 0x000fc800078efcff */
[----:B------:R-:W-:-:S04]  /*1ead20*/  LOP3.LUT R0, R0, 0xfffffbff, RZ, 0xc0, !PT ;  /* 0xfffffbff00007812 */ /* 0x000fc800078ec0ff */
[----:B------:R-:W-:Y:S02]  /*1ead30*/  @P0 LOP3.LUT R0, R0, 0x400, RZ, 0xfc, !PT ;  /* 0x0000040000000812 */ /* 0x000fe400078efcff */
[----:B--2---:R-:W-:Y:S02]  /*1ead40*/  ISETP.LT.AND P0, PT, R7, UR32, !P4 ;  /* 0x0000002007007c0c */ /* 0x004fe4000e701270 */
[----:B------:R-:W-:-:S04]  /*1ead50*/  LOP3.LUT R0, R0, 0xfffffdff, RZ, 0xc0, !PT ;  /* 0xfffffdff00007812 */ /* 0x000fc800078ec0ff */
[----:B------:R-:W-:Y:S02]  /*1ead60*/  @P5 LOP3.LUT R0, R0, 0x200, RZ, 0xfc, !PT ;  /* 0x0000020000005812 */ /* 0x000fe400078efcff */
[----:B0-----:R-:W-:Y:S02]  /*1ead70*/  ISETP.LT.AND P5, PT, R8, UR33, !P4 ;  /* 0x0000002108007c0c */ /* 0x001fe4000e7a1270 */
[----:B------:R-:W-:Y:S02]  /*1ead80*/  LOP3.LUT R0, R0, 0xfffffeff, RZ, 0xc0, !PT ;  /* 0xfffffeff00007812 */ /* 0x000fe400078ec0ff */
[----:B------:R-:W-:Y:S01]  /*1ead90*/  ISETP.LT.AND P4, PT, R28, UR77, !P4 ;  /* 0x0000004d1c007c0c */ /* 0x000fe2000e781270 */
[----:B------:R-:W0:Y:S01]  /*1eada0*/  LDCU UR77, c[0x0][0x398] ;  /* 0x00007300ff4d77ac */ /* 0x000e220008000800 */
[----:B------:R-:W-:Y:S02]  /*1eadb0*/  LOP3.LUT P2, RZ, R22, 0x200, RZ, 0xc0, !PT ;  /* 0x0000020016ff7812 */ /* 0x000fe4000784c0ff */
[----:B------:R-:W-:Y:S01]  /*1eadc0*/  @P0 LOP3.LUT R0, R0, 0x100, RZ, 0xfc, !PT ;  /* 0x0000010000000812 */ /* 0x000fe200078efcff */
[----:B------:R-:W2:Y:S03]  /*1eadd0*/  LDCU.64 UR32, c[0x0][0x398] ;  /* 0x00007300ff2077ac */ /* 0x000ea60008000a00 */
[----:B------:R-:W-:-:S04]  /*1eade0*/  LOP3.LUT R0, R0, 0xffffff7f, RZ, 0xc0, !PT ;  /* 0xffffff7f00007812 */ /* 0x000fc800078ec0ff */
[----:B------:R-:W-:Y:S02]  /*1eadf0*/  @P5 LOP3.LUT R0, R0, 0x80, RZ, 0xfc, !PT ;  /* 0x0000008000005812 */ /* 0x000fe400078efcff */
[----:B------:R-:W-:Y:S02]  /*1eae00*/  ISETP.LT.AND P5, PT, R10, UR46, !P3 ;  /* 0x0000002e0a007c0c */ /* 0x000fe4000dfa1270 */
[----:B------:R-:W-:Y:S02]  /*1eae10*/  LOP3.LUT P0, RZ, R22, 0x40, RZ, 0xc0, !PT ;  /* 0x0000004016ff7812 */ /* 0x000fe4000780c0ff */
[----:B------:R-:W-:-:S04]  /*1eae20*/  LOP3.LUT R0, R0, 0xffffffbf, RZ, 0xc0, !PT ;  /* 0xffffffbf00007812 */ /* 0x000fc800078ec0ff */
[----:B------:R-:W-:Y:S02]  /*1eae30*/  @P4 LOP3.LUT R0, R0, 0x40, RZ, 0xfc, !PT ;  /* 0x0000004000004812 */ /* 0x000fe400078efcff */
[----:B------:R-:W-:Y:S01]  /*1eae40*/  ISETP.LT.AND P4, PT, R7, UR75, !P3 ;  /* 0x0000004b07007c0c */ /* 0x000fe2000df81270 */
[----:B------:R-:W0:Y:S01]  /*1eae50*/  LDCU UR75, c[0x0][0x398] ;  /* 0x00007300ff4b77ac */ /* 0x000e220008000800 */
[----:B------:R-:W-:-:S04]  /*1eae60*/  LOP3.LUT R0, R0, 0xffffffdf, RZ, 0xc0, !PT ;  /* 0xffffffdf00007812 */ /* 0x000fc800078ec0ff */
[----:B------:R-:W-:Y:S02]  /*1eae70*/  @P5 LOP3.LUT R0, R0, 0x20, RZ, 0xfc, !PT ;  /* 0x0000002000005812 */ /* 0x000fe400078efcff */
[----:B------:R-:W-:Y:S02]  /*1eae80*/  @P0 LOP3.LUT R21, R21, 0x10000, RZ, 0xfc, !PT ;  /* 0x0001000015150812 */ /* 0x000fe400078efcff */
[----:B------:R-:W-:Y:S02]  /*1eae90*/  LOP3.LUT R0, R0, 0xffffffef, RZ, 0xc0, !PT ;  /* 0xffffffef00007812 */ /* 0x000fe400078ec0ff */
[----:B------:R-:W-:Y:S02]  /*1eaea0*/  LOP3.LUT R21, R21, 0xffff7fff, RZ, 0xc0, !PT ;  /* 0xffff7fff15157812 */ /* 0x000fe400078ec0ff */
[----:B------:R-:W-:Y:S02]  /*1eaeb0*/  @P4 LOP3.LUT R0, R0, 0x10, RZ, 0xfc, !PT ;  /* 0x0000001000004812 */ /* 0x000fe400078efcff */
[----:B------:R-:W-:-:S02]  /*1eaec0*/  ISETP.LT.AND P4, PT, R8, UR7, !P3 ;  /* 0x0000000708007c0c */ /* 0x000fc4000df81270 */
[----:B------:R-:W-:Y:S02]  /*1eaed0*/  @P6 LOP3.LUT R21, R21, 0x8000, RZ, 0xfc, !PT ;  /* 0x0000800015156812 */ /* 0x000fe400078efcff */
[----:B------:R-:W-:Y:S02]  /*1eaee0*/  LOP3.LUT P6, RZ, R22, 0x80, RZ, 0xc0, !PT ;  /* 0x0000008016ff7812 */ /* 0x000fe400078cc0ff */
[----:B------:R-:W-:Y:S02]  /*1eaef0*/  ISETP.LT.AND P3, PT, R28, UR9, !P3 ;  /* 0x000000091c007c0c */ /* 0x000fe4000df61270 */
[----:B------:R-:W-:Y:S02]  /*1eaf00*/  LOP3.LUT R0, R0, 0xfffffff7, RZ, 0xc0, !PT ;  /* 0xfffffff700007812 */ /* 0x000fe400078ec0ff */
[----:B------:R-:W-:Y:S02]  /*1eaf10*/  LOP3.LUT R21, R21, 0xfffdffff, RZ, 0xc0, !PT ;  /* 0xfffdffff15157812 */ /* 0x000fe400078ec0ff */
[----:B------:R-:W-:-:S02]  /*1eaf20*/  LOP3.LUT P0, RZ, R22, 0x100, RZ, 0xc0, !PT ;  /* 0x0000010016ff7812 */ /* 0x000fc4000780c0ff */
[----:B------:R-:W-:Y:S01]  /*1eaf30*/  LOP3.LUT P5, RZ, R22, 0x10, RZ, 0xc0, !PT ;  /* 0x0000001016ff7812 */ /* 0x000fe200078ac0ff */
[----:B------:R-:W1:Y:S01]  /*1eaf40*/  LDCU.64 UR6, c[0x0][0x398] ;  /* 0x00007300ff0677ac */ /* 0x000e620008000a00 */
[----:B------:R-:W-:Y:S02]  /*1eaf50*/  @P4 LOP3.LUT R0, R0, 0x8, RZ, 0xfc, !PT ;  /* 0x0000000800004812 */ /* 0x000fe400078efcff */
[----:B------:R-:W-:Y:S02]  /*1eaf60*/  @P6 LOP3.LUT R21, R21, 0x20000, RZ, 0xfc, !PT ;  /* 0x0002000015156812 */ /* 0x000fe400078efcff */
[----:B------:R-:W-:Y:S02]  /*1eaf70*/  ISETP.LT.AND P6, PT, R10, UR48, !P1 ;  /* 0x000000300a007c0c */ /* 0x000fe4000cfc1270 */
[----:B------:R-:W-:-:S04]  /*1eaf80*/  LOP3.LUT R0, R0, 0xfffffffb, RZ, 0xc0, !PT ;  /* 0xfffffffb00007812 */ /* 0x000fc800078ec0ff */
[----:B------:R-:W-:Y:S02]  /*1eaf90*/  @P3 LOP3.LUT R0, R0, 0x4, RZ, 0xfc, !PT ;  /* 0x0000000400003812 */ /* 0x000fe400078efcff */
[----:B0-----:R-:W-:Y:S02]  /*1eafa0*/  ISETP.LT.AND P3, PT, R7, UR77, !P1 ;  /* 0x0000004d07007c0c */ /* 0x001fe4000cf61270 */
[----:B------:R-:W-:-:S04]  /*1eafb0*/  LOP3.LUT R0, R0, 0xfffffffd, RZ, 0xc0, !PT ;  /* 0xfffffffd00007812 */ /* 0x000fc800078ec0ff */
[----:B------:R-:W-:-:S04]  /*1eafc0*/  @P6 LOP3.LUT R0, R0, 0x2, RZ, 0xfc, !PT ;  /* 0x0000000200006812 */ /* 0x000fc800078efcff */
[----:B------:R-:W-:-:S04]  /*1eafd0*/  LOP3.LUT R0, R0, 0xfffffffe, RZ, 0xc0, !PT ;  /* 0xfffffffe00007812 */ /* 0x000fc800078ec0ff */
[----:B------:R-:W-:-:S05]  /*1eafe0*/  @P3 LOP3.LUT R0, R0, 0x1, RZ, 0xfc, !PT ;  /* 0x0000000100003812 */ /* 0x000fca00078efcff */
[----:B------:R0:W-:Y:S04]  /*1eaff0*/  STL [R1], R0 ;  /* 0x0000000001007387 */ /* 0x0001e80000100800 */
[----:B0-----:R-:W2:Y:S01]  /*1eb000*/  LDL.LU R0, [R1+0x73ec] ;  /* 0x0073ec0001007983 */ /* 0x001ea20000300800 */
[----:B------:R-:W-:Y:S02]  /*1eb010*/  ISETP.LT.AND P6, PT, R8, UR75, !P1 ;  /* 0x0000004b08007c0c */ /* 0x000fe4000cfc1270 */
[----:B------:R-:W-:Y:S02]  /*1eb020*/  ISETP.LT.AND P1, PT, R28, UR17, !P1 ;  /* 0x000000111c007c0c */ /* 0x000fe4000cf21270 */
[----:B------:R-:W-:Y:S02]  /*1eb030*/  LOP3.LUT P4, RZ, R22, 0x8, RZ, 0xc0, !PT ;  /* 0x0000000816ff7812 */ /* 0x000fe4000788c0ff */
[----:B--2---:R-:W-:-:S07]  /*1eb040*/  LOP3.LUT R0, R0, 0x7fffffff, RZ, 0xc0, !PT ;  /* 0x7fffffff00007812 */ /* 0x004fce00078ec0ff */
[----:B------:R-:W-:Y:S02]  /*1eb050*/  @P6 LOP3.LUT R0, R0, 0x80000000, RZ, 0xfc, !PT ;  /* 0x8000000000006812 */ /* 0x000fe400078efcff */
[----:B------:R-:W-:Y:S02]  /*1eb060*/  ISETP.LT.AND P6, PT, R10, UR50, !P2 ;  /* 0x000000320a007c0c */ /* 0x000fe4000d7c1270 */
[----:B------:R-:W-:-:S04]  /*1eb070*/  LOP3.LUT R0, R0, 0xbfffffff, RZ, 0xc0, !PT ;  /* 0xbfffffff00007812 */ /* 0x000fc800078ec0ff */
[----:B------:R-:W-:Y:S02]  /*1eb080*/  @P1 LOP3.LUT R0, R0, 0x40000000, RZ, 0xfc, !PT ;  /* 0x4000000000001812 */ /* 0x000fe400078efcff */
[----:B------:R-:W-:Y:S02]  /*1eb090*/  ISETP.LT.AND P1, PT, R7, UR16, !P2 ;  /* 0x0000001007007c0c */ /* 0x000fe4000d721270 */
[----:B------:R-:W-:-:S04]  /*1eb0a0*/  LOP3.LUT R0, R0, 0xdfffffff, RZ, 0xc0, !PT ;  /* 0xdfffffff00007812 */ /* 0x000fc800078ec0ff */
[----:B------:R-:W-:Y:S02]  /*1eb0b0*/  @P6 LOP3.LUT R0, R0, 0x20000000, RZ, 0xfc, !PT ;  /* 0x2000000000006812 */ /* 0x000fe400078efcff */
[----:B----4-:R-:W-:Y:S02]  /*1eb0c0*/  ISETP.LT.AND P6, PT, R8, UR13, !P2 ;  /* 0x0000000d08007c0c */ /* 0x010fe4000d7c1270 */
[----:B------:R-:W-:-:S04]  /*1eb0d0*/  LOP3.LUT R0, R0, 0xefffffff, RZ, 0xc0, !PT ;  /* 0xefffffff00007812 */ /* 0x000fc800078ec0ff */
[----:B------:R-:W-:-:S04]  /*1eb0e0*/  @P1 LOP3.LUT R0, R0, 0x10000000, RZ, 0xfc, !PT ;  /* 0x1000000000001812 */ /* 0x000fc800078efcff */
[----:B------:R-:W-:-:S04]  /*1eb0f0*/  LOP3.LUT R0, R0, 0xf7ffffff, RZ, 0xc0, !PT ;  /* 0xf7ffffff00007812 */ /* 0x000fc800078ec0ff */
[----:B------:R-:W-:Y:S02]  /*1eb100*/  @P6 LOP3.LUT R0, R0, 0x8000000, RZ, 0xfc, !PT ;  /* 0x0800000000006812 */ /* 0x000fe400078efcff */
[----:B------:R-:W-:Y:S02]  /*1eb110*/  ISETP.LT.AND P6, PT, R28, UR12, !P2 ;  /* 0x0000000c1c007c0c */ /* 0x000fe4000d7c1270 */
[----:B------:R-:W-:Y:S02]  /*1eb120*/  ISETP.LT.AND P2, PT, R10, UR52, !P0 ;  /* 0x000000340a007c0c */ /* 0x000fe4000c741270 */
[----:B------:R-:W-:-:S09]  /*1eb130*/  LOP3.LUT R0, R0, 0xfbffffff, RZ, 0xc0, !PT ;  /* 0xfbffffff00007812 */ /* 0x000fd200078ec0ff */
[----:B------:R-:W-:Y:S02]  /*1eb140*/  @P6 LOP3.LUT R0, R0, 0x4000000, RZ, 0xfc, !PT ;  /* 0x0400000000006812 */ /* 0x000fe400078efcff */
[----:B------:R-:W-:Y:S02]  /*1eb150*/  ISETP.LT.AND P6, PT, R7, UR23, !P0 ;  /* 0x0000001707007c0c */ /* 0x000fe4000c7c1270 */
[----:B------:R-:W-:-:S04]  /*1eb160*/  LOP3.LUT R0, R0, 0xfdffffff, RZ, 0xc0, !PT ;  /* 0xfdffffff00007812 */ /* 0x000fc800078ec0ff */
[----:B------:R-:W-:-:S04]  /*1eb170*/  @P2 LOP3.LUT R0, R0, 0x2000000, RZ, 0xfc, !PT ;  /* 0x0200000000002812 */ /* 0x000fc800078efcff */
[----:B------:R-:W-:-:S04]  /*1eb180*/  LOP3.LUT R0, R0, 0xfeffffff, RZ, 0xc0, !PT ;  /* 0xfeffffff00007812 */ /* 0x000fc800078ec0ff */
[----:B------:R-:W-:Y:S02]  /*1eb190*/  @P6 LOP3.LUT R0, R0, 0x1000000, RZ, 0xfc, !PT ;  /* 0x0100000000006812 */ /* 0x000fe400078efcff */
[----:B-1----:R-:W-:Y:S02]  /*1eb1a0*/  ISETP.LT.AND P6, PT, R8, UR22, !P0 ;  /* 0x0000001608007c0c */ /* 0x002fe4000c7c1270 */
[----:B------:R-:W-:Y:S02]  /*1eb1b0*/  ISETP.LT.AND P0, PT, R28, UR20, !P0 ;  /* 0x000000141c007c0c */ /* 0x000fe4000c701270 */
[----:B------:R-:W-:-:S09]  /*1eb1c0*/  LOP3.LUT R0, R0, 0xff7fffff, RZ, 0xc0, !PT ;  /* 0xff7fffff00007812 */ /* 0x000fd200078ec0ff */
[----:B------:R-:W-:Y:S02]  /*1eb1d0*/  @P6 LOP3.LUT R0, R0, 0x800000, RZ, 0xfc, !PT ;  /* 0x0080000000006812 */ /* 0x000fe400078efcff */
[----:B------:R-:W-:Y:S02]  /*1eb1e0*/  LOP3.LUT P6, RZ, R21, 0x20000, RZ, 0xc0, !PT ;  /* 0x0002000015ff7812 */ /* 0x000fe400078cc0ff */
[----:B------:R-:W-:-:S04]  /*1eb1f0*/  LOP3.LUT R0, R0, 0xffbfffff, RZ, 0xc0, !PT ;  /* 0xffbfffff00007812 */ /* 0x000fc800078ec0ff */
[----:B------:R-:W-:Y:S02]  /*1eb200*/  @P0 LOP3.LUT R0, R0, 0x400000, RZ, 0xfc, !PT ;  /* 0x0040000000000812 */ /* 0x000fe400078efcff */
[----:B------:R-:W-:Y:S02]  /*1eb210*/  ISETP.LT.AND P0, PT, R10, UR54, !P6 ;  /* 0x000000360a007c0c */ /* 0x000fe4000f701270 */
[----:B------:R-:W-:-:S11]  /*1eb220*/  LOP3.LUT R0, R0, 0xffdfffff, RZ, 0xc0, !PT ;  /* 0xffdfffff00007812 */ /* 0x000fd600078ec0ff */
[----:B------:R-:W-:Y:S02]  /*1eb230*/  @P0 LOP3.LUT R0, R0, 0x200000, RZ, 0xfc, !PT ;  /* 0x0020000000000812 */ /* 0x000fe400078efcff */
[----:B------:R-:W-:Y:S02]  /*1eb240*/  ISETP.LT.AND P0, PT, R7, UR18, !P6 ;  /* 0x0000001207007c0c */ /* 0x000fe4000f701270 */
[----:B------:R-:W-:-:S11]  /*1eb250*/  LOP3.LUT R0, R0, 0xffefffff, RZ, 0xc0, !PT ;  /* 0xffefffff00007812 */ /* 0x000fd600078ec0ff */
[----:B------:R-:W-:Y:S02]  /*1eb260*/  @P0 LOP3.LUT R0, R0, 0x100000, RZ, 0xfc, !PT ;  /* 0x0010000000000812 */ /* 0x000fe400078efcff */
[----:B------:R-:W-:Y:S02]  /*1eb270*/  ISETP.LT.AND P0, PT, R8, UR25, !P6 ;  /* 0x0000001908007c0c */ /* 0x000fe4000f701270 */
        /* <DEDUP_REMOVED lines=26> */
[----:B---3--:R-:W-:Y:S02]  /*1eb420*/  ISETP.LT.AND P6, PT, R28, UR26, !P6 ;  /* 0x0000001a1c007c0c */ /* 0x008fe4000f7c1270 */
[----:B------:R-:W-:-:S09]  /*1eb430*/  LOP3.LUT R0, R0, 0xfffff7ff, RZ, 0xc0, !PT ;  /* 0xfffff7ff00007812 */ /* 0x000fd200078ec0ff */
[----:B------:R-:W-:-:S04]  /*1eb440*/  @P0 LOP3.LUT R0, R0, 0x800, RZ, 0xfc, !PT ;  /* 0x0000080000000812 */ /* 0x000fc800078efcff */
        /* <DEDUP_REMOVED lines=22> */
[----:B------:R-:W-:Y:S02]  /*1eb5b0*/  LOP3.LUT R0, R0, 0xfffffff7, RZ, 0xc0, !PT ;  /* 0xfffffff700007812 */ /* 0x000fe400078ec0ff */
[----:B------:R-:W-:-:S07]  /*1eb5c0*/  LOP3.LUT P3, RZ, R22, 0x4, RZ, 0xc0, !PT ;  /* 0x0000000416ff7812 */ /* 0x000fce000786c0ff */
        /* <DEDUP_REMOVED lines=62> */
[----:B------:R-:W-:Y:S02]  /*1eb9b0*/  LOP3.LUT R2, R2, 0xffff7fff, RZ, 0xc0, !PT ;  /* 0xffff7fff02027812 */ /* 0x000fe400078ec0ff */
[----:B------:R-:W-:-:S09]  /*1eb9c0*/  LOP3.LUT P3, RZ, R21, 0x400, RZ, 0xc0, !PT ;  /* 0x0000040015ff7812 */ /* 0x000fd2000786c0ff */
[----:B------:R-:W-:Y:S02]  /*1eb9d0*/  @P1 LOP3.LUT R2, R2, 0x8000, RZ, 0xfc, !PT ;  /* 0x0000800002021812 */ /* 0x000fe400078efcff */
[----:B------:R-:W-:Y:S02]  /*1eb9e0*/  ISETP.LT.AND P1, PT, R28, UR63, !P2 ;  /* 0x0000003f1c007c0c */ /* 0x000fe4000d721270 */
[----:B------:R-:W-:Y:S02]  /*1eb9f0*/  ISETP.LT.AND P2, PT, R10, UR74, !P3 ;  /* 0x0000004a0a007c0c */ /* 0x000fe4000df41270 */
[----:B------:R-:W-:-:S09]  /*1eba00*/  LOP3.LUT R2, R2, 0xffffbfff, RZ, 0xc0, !PT ;  /* 0xffffbfff02027812 */ /* 0x000fd200078ec0ff */
[----:B------:R-:W-:Y:S02]  /*1eba10*/  @P1 LOP3.LUT R2, R2, 0x4000, RZ, 0xfc, !PT ;  /* 0x0000400002021812 */ /* 0x000fe400078efcff */
[----:B------:R-:W-:Y:S02]  /*1eba20*/  ISETP.LT.AND P1, PT, R7, UR61, !P3 ;  /* 0x0000003d07007c0c */ /* 0x000fe4000df21270 */
[----:B------:R-:W-:-:S04]  /*1eba30*/  LOP3.LUT R2, R2, 0xffffdfff, RZ, 0xc0, !PT ;  /* 0xffffdfff02027812 */ /* 0x000fc800078ec0ff */
[----:B------:R-:W-:Y:S02]  /*1eba40*/  @P2 LOP3.LUT R2, R2, 0x2000, RZ, 0xfc, !PT ;  /* 0x0000200002022812 */ /* 0x000fe400078efcff */
[----:B------:R-:W-:Y:S02]  /*1eba50*/  ISETP.LT.AND P2, PT, R8, UR38, !P3 ;  /* 0x0000002608007c0c */ /* 0x000fe4000df41270 */
[----:B------:R-:W-:-:S04]  /*1eba60*/  LOP3.LUT R2, R2, 0xffffefff, RZ, 0xc0, !PT ;  /* 0xffffefff02027812 */ /* 0x000fc800078ec0ff */
[----:B------:R-:W-:Y:S02]  /*1eba70*/  @P1 LOP3.LUT R2, R2, 0x1000, RZ, 0xfc, !PT ;  /* 0x0000100002021812 */ /* 0x000fe400078efcff */
[----:B------:R-:W-:Y:S02]  /*1eba80*/  ISETP.LT.AND P1, PT, R28, UR21, !P3 ;  /* 0x000000151c007c0c */ /* 0x000fe4000df21270 */
[----:B------:R-:W-:Y:S02]  /*1eba90*/  LOP3.LUT R2, R2, 0xfffff7ff, RZ, 0xc0, !PT ;  /* 0xfffff7ff02027812 */ /* 0x000fe400078ec0ff */
[----:B------:R-:W-:Y:S02]  /*1ebaa0*/  LOP3.LUT P4, RZ, R21, 0x800, RZ, 0xc0, !PT ;  /* 0x0000080015ff7812 */ /* 0x000fe4000788c0ff */
[----:B------:R-:W-:Y:S02]  /*1ebab0*/  @P2 LOP3.LUT R2, R2, 0x800, RZ, 0xfc, !PT ;  /* 0x0000080002022812 */ /* 0x000fe400078efcff */
[----:B------:R-:W-:-:S02]  /*1ebac0*/  ISETP.LT.AND P3, PT, R10, UR76, !P4 ;  /* 0x0000004c0a007c0c */ /* 0x000fc4000e761270 */
[----:B------:R-:W-:Y:S02]  /*1ebad0*/  LOP3.LUT R2, R2, 0xfffffbff, RZ, 0xc0, !PT ;  /* 0xfffffbff02027812 */ /* 0x000fe400078ec0ff */
[----:B------:R-:W-:Y:S02]  /*1ebae0*/  ISETP.LT.AND P2, PT, R7, UR67, !P4 ;  /* 0x0000004307007c0c */ /* 0x000fe4000e741270 */
[----:B------:R-:W-:-:S04]  /*1ebaf0*/  @P1 LOP3.LUT R2, R2, 0x400, RZ, 0xfc, !PT ;  /* 0x0000040002021812 */ /* 0x000fc800078efcff */
[----:B------:R-:W-:Y:S02]  /*1ebb00*/  LOP3.LUT R2, R2, 0xfffffdff, RZ, 0xc0, !PT ;  /* 0xfffffdff02027812 */ /* 0x000fe400078ec0ff */
[----:B------:R-:W-:Y:S02]  /*1ebb10*/  ISETP.LT.AND P1, PT, R8, UR65, !P4 ;  /* 0x0000004108007c0c */ /* 0x000fe4000e721270 */
[----:B------:R-:W-:-:S04]  /*1ebb20*/  @P3 LOP3.LUT R2, R2, 0x200, RZ, 0xfc, !PT ;  /* 0x0000020002023812 */ /* 0x000fc800078efcff */
[----:B------:R-:W-:Y:S02]  /*1ebb30*/  LOP3.LUT R2, R2, 0xfffffeff, RZ, 0xc0, !PT ;  /* 0xfffffeff02027812 */ /* 0x000fe400078ec0ff */
[----:B------:R-:W-:Y:S02]  /*1ebb40*/  ISETP.LT.AND P3, PT, R28, UR40, !P4 ;  /* 0x000000281c007c0c */ /* 0x000fe4000e761270 */
[----:B------:R-:W-:Y:S02]  /*1ebb50*/  @P2 LOP3.LUT R2, R2, 0x100, RZ, 0xfc, !PT ;  /* 0x0000010002022812 */ /* 0x000fe400078efcff */
[----:B------:R-:W-:Y:S02]  /*1ebb60*/  LOP3.LUT P5, RZ, R21, 0x1000, RZ, 0xc0, !PT ;  /* 0x0000100015ff7812 */ /* 0x000fe400078ac0ff */
[----:B------:R-:W-:Y:S02]  /*1ebb70*/  LOP3.LUT R2, R2, 0xffffff7f, RZ, 0xc0, !PT ;  /* 0xffffff7f02027812 */ /* 0x000fe400078ec0ff */
[----:B------:R-:W-:-:S02]  /*1ebb80*/  ISETP.LT.AND P2, PT, R10, UR32, !P5 ;  /* 0x000000200a007c0c */ /* 0x000fc4000ef41270 */
[----:B------:R-:W-:-:S04]  /*1ebb90*/  @P1 LOP3.LUT R2, R2, 0x80, RZ, 0xfc, !PT ;  /* 0x0000008002021812 */ /* 0x000fc800078efcff */
        /* <DEDUP_REMOVED lines=12> */
[----:B------:R-:W2:Y:S01]  /*1ebc60*/  LDL.LU R10, [R1+0x73e8] ;  /* 0x0073e800010a7983 */ /* 0x000ea20000300800 */
[----:B------:R-:W-:-:S04]  /*1ebc70*/  @P3 LOP3.LUT R2, R2, 0x8, RZ, 0xfc, !PT ;  /* 0x0000000802023812 */ /* 0x000fc800078efcff */
[----:B------:R-:W-:-:S04]  /*1ebc80*/  LOP3.LUT R2, R2, 0xfffffffb, RZ, 0xc0, !PT ;  /* 0xfffffffb02027812 */ /* 0x000fc800078ec0ff */
[----:B------:R-:W-:Y:S02]  /*1ebc90*/  @P2 LOP3.LUT R2, R2, 0x4, RZ, 0xfc, !PT ;  /* 0x0000000402022812 */ /* 0x000fe400078efcff */
[----:B------:R-:W-:Y:S02]  /*1ebca0*/  ISETP.LT.AND P3, PT, R7, UR71, !P6 ;  /* 0x0000004707007c0c */ /* 0x000fe4000f761270 */
[----:B------:R-:W-:Y:S01]  /*1ebcb0*/  ISETP.LT.AND P2, PT, R8, UR73, !P6 ;  /* 0x0000004908007c0c */ /* 0x000fe2000f741270 */
[----:B------:R-:W3:Y:S01]  /*1ebcc0*/  LDL.LU R7, [R1+0x73e4] ;  /* 0x0073e40001077983 */ /* 0x000ee20000300800 */
[----:B------:R-:W-:-:S03]  /*1ebcd0*/  LOP3.LUT R2, R2, 0xfffffffd, RZ, 0xc0, !PT ;  /* 0xfffffffd02027812 */ /* 0x000fc600078ec0ff */
[----:B------:R-:W4:Y:S01]  /*1ebce0*/  LDL.LU R8, [R1+0x73e0] ;  /* 0x0073e00001087983 */ /* 0x000f220000300800 */
[----:B------:R-:W-:Y:S02]  /*1ebcf0*/  @P1 LOP3.LUT R2, R2, 0x2, RZ, 0xfc, !PT ;  /* 0x0000000202021812 */ /* 0x000fe400078efcff */
[----:B------:R-:W-:Y:S02]  /*1ebd00*/  ISETP.LT.AND P1, PT, R28, UR44, !P6 ;  /* 0x0000002c1c007c0c */ /* 0x000fe4000f721270 */
[----:B------:R-:W2:Y:S01]  /*1ebd10*/  LDL.LU R28, [R1+0x73dc] ;  /* 0x0073dc00011c7983 */ /* 0x000ea20000300800 */
[----:B------:R-:W-:Y:S02]  /*1ebd20*/  LOP3.LUT R2, R2, 0xfffffffe, RZ, 0xc0, !PT ;  /* 0xfffffffe02027812 */ /* 0x000fe400078ec0ff */
[----:B------:R-:W-:Y:S02]  /*1ebd30*/  LOP3.LUT P0, RZ, R21, 0x4000, RZ, 0xc0, !PT ;  /* 0x0000400015ff7812 */ /* 0x000fe4000780c0ff */
[----:B------:R-:W-:-:S02]  /*1ebd40*/  @P3 LOP3.LUT R2, R2, 0x1, RZ, 0xfc, !PT ;  /* 0x0000000102023812 */ /* 0x000fc400078efcff */
[----:B--2---:R-:W-:-:S04]  /*1ebd50*/  LOP3.LUT R28, R28, 0xbfffffff, RZ, 0xc0, !PT ;  /* 0xbfffffff1c1c7812 */ /* 0x004fc800078ec0ff */
[----:B------:R-:W-:-:S04]  /*1ebd60*/  LOP3.LUT R28, R28, 0x7fffffff, RZ, 0xc0, !PT ;  /* 0x7fffffff1c1c7812 */ /* 0x000fc800078ec0ff */
[----:B------:R-:W-:-:S04]  /*1ebd70*/  @P2 LOP3.LUT R28, R28, 0x80000000, RZ, 0xfc, !PT ;  /* 0x800000001c1c2812 */ /* 0x000fc800078efcff */
[----:B------:R-:W-:Y:S01]  /*1ebd80*/  @P1 LOP3.LUT R28, R28, 0x40000000, RZ, 0xfc, !PT ;  /* 0x400000001c1c1812 */ /* 0x000fe200078efcff */
[----:B------:R0:W-:Y:S01]  /*1ebd90*/  STL.64 [R1+0x7bb8], R4 ;  /* 0x007bb80401007387 */ /* 0x0001e20000100a00 */
[----:B------:R-:W1:Y:S01]  /*1ebda0*/  LDCU UR6, c[0x0][0x3b8] ;  /* 0x00007700ff0677ac */ /* 0x000e620008000800 */
[----:B------:R-:W2:Y:S01]  /*1ebdb0*/  LDCU.64 UR8, c[0x0][0x398] ;  /* 0x00007300ff0877ac */ /* 0x000ea20008000a00 */
[----:B------:R-:W1:Y:S01]  /*1ebdc0*/  LDCU UR54, c[0x0][0x398] ;  /* 0x00007300ff3677ac */ /* 0x000e620008000800 */
[----:B0-----:R-:W2:Y:S01]  /*1ebdd0*/  LDL.LU R4, [R1+0x3178] ;  /* 0x0031780001047983 */ /* 0x001ea20000300800 */
[----:B------:R-:W0:Y:S03]  /*1ebde0*/  LDCU UR11, c[0x0][0x398] ;  /* 0x00007300ff0b77ac */ /* 0x000e260008000800 */
[----:B------:R-:W2:Y:S01]  /*1ebdf0*/  LDL.LU R5, [R1+0x317c] ;  /* 0x00317c0001057983 */ /* 0x000ea20000300800 */
[----:B------:R-:W0:Y:S03]  /*1ebe00*/  LDCU UR10, c[0x0][0x398] ;  /* 0x00007300ff0a77ac */ /* 0x000e260008000800 */
[----:B------:R1:W-:Y:S01]  /*1ebe10*/  STL [R1+0x78a8], R0 ;  /* 0x0078a80001007387 */ /* 0x0003e20000100800 */
[----:B------:R-:W0:Y:S01]  /*1ebe20*/  LDCU UR12, c[0x0][0x398] ;  /* 0x00007300ff0c77ac */ /* 0x000e220008000800 */
[----:B------:R-:W0:Y:S01]  /*1ebe30*/  LDCU UR13, c[0x0][0x398] ;  /* 0x00007300ff0d77ac */ /* 0x000e220008000800 */
[----:B------:R-:W0:Y:S01]  /*1ebe40*/  LDCU UR53, c[0x0][0x398] ;  /* 0x00007300ff3577ac */ /* 0x000e220008000800 */
[----:B-1----:R-:W2:Y:S01]  /*1ebe50*/  LDL.LU R0, [R1+0x20e4] ;  /* 0x0020e40001007983 */ /* 0x002ea20000300800 */
[----:B------:R-:W1:Y:S03]  /*1ebe60*/  LDCU UR16, c[0x0][0x398] ;  /* 0x00007300ff1077ac */ /* 0x000e660008000800 */
[----:B------:R0:W-:Y:S01]  /*1ebe70*/  STL [R1+0x7460], R28 ;  /* 0x0074601c01007387 */ /* 0x0001e20000100800 */
[----:B------:R-:W1:Y:S01]  /*1ebe80*/  LDCU UR17, c[0x0][0x398] ;  /* 0x00007300ff1177ac */ /* 0x000e620008000800 */
[----:B------:R-:W1:Y:S02]  /*1ebe90*/  LDCU UR55, c[0x0][0x398] ;  /* 0x00007300ff3777ac */ /* 0x000e640008000800 */
[----:B0-----:R-:W2:Y:S01]  /*1ebea0*/  LDL.LU R28, [R1+0x20e0] ;  /* 0x0020e000011c7983 */ /* 0x001ea20000300800 */
        /* <DEDUP_REMOVED lines=34> */
[----:B------:R-:W-:Y:S01]  /*1ec0d0*/  STL [R1+0x7434], R18 ;  /* 0x0074341201007387 */ /* 0x000fe20000100800 */
        /* <DEDUP_REMOVED lines=17> */
[----:B------:R1:W-:Y:S01]  /*1ec1f0*/  STL [R1+0x73e4], R22 ;  /* 0x0073e41601007387 */ /* 0x0003e20000100800 */
[----:B------:R-:W0:Y:S01]  /*1ec200*/  LDCU UR28, c[0x0][0x398] ;  /* 0x00007300ff1c77ac */ /* 0x000e220008000800 */
[----:B------:R-:W0:Y:S01]  /*1ec210*/  LDCU UR14, c[0x0][0x398] ;  /* 0x00007300ff0e77ac */ /* 0x000e220008000800 */
[----:B------:R-:W0:Y:S01]  /*1ec220*/  LDCU UR15, c[0x0][0x398] ;  /* 0x00007300ff0f77ac */ /* 0x000e220008000800 */
[----:B-1----:R-:W3:Y:S01]  /*1ec230*/  LDL.LU R22, [R1+0x316c] ;  /* 0x00316c0001167983 */ /* 0x002ee20000300800 */
[----:B------:R-:W1:Y:S03]  /*1ec240*/  LDCU UR24, c[0x0][0x398] ;  /* 0x00007300ff1877ac */ /* 0x000e660008000800 */
[----:B------:R0:W-:Y:S01]  /*1ec250*/  STL [R1+0x73e0], R21 ;  /* 0x0073e01501007387 */ /* 0x0001e20000100800 */
[----:B------:R-:W1:Y:S01]  /*1ec260*/  LDCU UR27, c[0x0][0x398] ;  /* 0x00007300ff1b77ac */ /* 0x000e620008000800 */
[----:B------:R-:W1:Y:S02]  /*1ec270*/  LDCU UR23, c[0x0][0x398] ;  /* 0x00007300ff1777ac */ /* 0x000e640008000800 */
[----:B0-----:R-:W3:Y:S01]  /*1ec280*/  LDL.LU R21, [R1+0x3168] ;  /* 0x0031680001157983 */ /* 0x001ee20000300800 */
[----:B------:R-:W0:Y:S03]  /*1ec290*/  LDCU UR26, c[0x0][0x398] ;  /* 0x00007300ff1a77ac */ /* 0x000e260008000800 */
[----:B------:R2:W-:Y:S01]  /*1ec2a0*/  STL [R1+0x73dc], R2 ;  /* 0x0073dc0201007387 */ /* 0x0005e20000100800 */
[----:B------:R-:W0:Y:S03]  /*1ec2b0*/  LDCU UR52, c[0x0][0x398] ;  /* 0x00007300ff3477ac */ /* 0x000e260008000800 */
[----:B------:R-:W3:Y:S01]  /*1ec2c0*/  LDL.LU R20, [R1+0x3150] ;  /* 0x0031500001147983 */ /* 0x000ee20000300800 */
[----:B------:R-:W0:Y:S03]  /*1ec2d0*/  LDCU UR31, c[0x0][0x398] ;  /* 0x00007300ff1f77ac */ /* 0x000e260008000800 */
[----:B------:R-:W3:Y:S01]  /*1ec2e0*/  LDL.LU R29, [R1+0x3154] ;  /* 0x00315400011d7983 */ /* 0x000ee20000300800 */
        /* <DEDUP_REMOVED lines=18> */
[----:B--2---:R-:W-:-:S05]  /*1ec410*/  F2FP.SATFINITE.E4M3.F32.PACK_AB_MERGE_C R2, R16, R17, RZ ;  /* 0x000000111002723e */ /* 0x004fca00048070ff */
[----:B------:R-:W-:Y:S04]  /*1ec420*/  STL [R1+0x550], R2 ;  /* 0x0005500201007387 */ /* 0x000fe80000100800 */
[----:B------:R-:W2:Y:S01]  /*1ec430*/  LDL.LU R23, [R1+0x3158] ;  /* 0x0031580001177983 */ /* 0x000ea20000300800 */
[----:B------:R-:W-:Y:S02]  /*1ec440*/  F2FP.SATFINITE.E4M3.F32.PACK_AB_MERGE_C R0, R0, R28, RZ ;  /* 0x0000001c0000723e */ /* 0x000fe400048070ff */
[----:B------:R-:W-:Y:S02]  /*1ec450*/  F2FP.SATFINITE.E4M3.F32.PACK_AB_MERGE_C R19, R14, R15, RZ ;  /* 0x0000000f0e13723e */ /* 0x000fe400048070ff */
[----:B------:R-:W-:Y:S02]  /*1ec460*/  F2FP.SATFINITE.E4M3.F32.PACK_AB_MERGE_C R12, R12, R13, RZ ;  /* 0x0000000d0c0c723e */ /* 0x000fe400048070ff */
[----:B------:R-:W-:Y:S01]  /*1ec470*/  F2FP.SATFINITE.E4M3.F32.PACK_AB_MERGE_C R4, R5, R4, RZ ;  /* 0x000000040504723e */ /* 0x000fe200048070ff */
[----:B--2---:R2:W-:Y:S04]  /*1ec480*/  STL [R1+0x7bb0], R23 ;  /* 0x007bb01701007387 */ /* 0x0045e80000100800 */
[----:B------:R0:W-:Y:S04]  /*1ec490*/  STL [R1+0x544], R0 ;  /* 0x0005440001007387 */ /* 0x0001e80000100800 */
[----:B--2---:R-:W2:Y:S01]  /*1ec4a0*/  LDL.LU R23, [R1+0x3164] ;  /* 0x0031640001177983 */ /* 0x004ea20000300800 */
[----:B0-----:R-:W-:-:S03]  /*1ec4b0*/  VIADD R0, R11, UR6 ;  /* 0x000000060b007c36 */ /* 0x001fc60008000000 */
[----:B------:R-:W2:Y:S01]  /*1ec4c0*/  LDL.LU R24, [R1+0x315c] ;  /* 0x00315c0001187983 */ /* 0x000ea20000300800 */
[----:B------:R-:W0:Y:S01]  /*1ec4d0*/  LDCU UR6, c[0x0][0x3b8] ;  /* 0x00007700ff0677ac */ /* 0x000e220008000800 */
[----:B------:R-:W-:Y:S02]  /*1ec4e0*/  SHF.R.S32.HI R2, RZ, 0x1f, R0 ;  /* 0x0000001fff027819 */ /* 0x000fe40000011400 */
[----:B------:R-:W2:Y:S01]  /*1ec4f0*/  LDL.LU R18, [R1+0x3140] ;  /* 0x0031400001127983 */ /* 0x000ea20000300800 */
[----:B------:R-:W-:-:S03]  /*1ec500*/  IADD3 R14, P1, PT, R0, R10, RZ ;  /* 0x0000000a000e7210 */ /* 0x000fc60007f3e0ff */
[----:B------:R-:W2:Y:S02]  /*1ec510*/  LDL.LU R17, [R1+0x3144] ;  /* 0x0031440001117983 */ /* 0x000ea40000300800 */
[----:B------:R-:W-:Y:S02]  /*1ec520*/  IMAD.X R15, R2, 0x1, R9, P1 ;  /* 0x00000001020f7824 */ /* 0x000fe400008e0609 */
[----:B------:R-:W2:Y:S04]  /*1ec530*/  LDL.LU R16, [R1+0x3148] ;  /* 0x0031480001107983 */ /* 0x000ea80000300800 */
[----:B------:R-:W2:Y:S04]  /*1ec540*/  LDL.LU R28, [R1+0x314c] ;  /* 0x00314c00011c7983 */ /* 0x000ea80000300800 */
[----:B------:R0:W-:Y:S04]  /*1ec550*/  STL [R1+0x745c], R11 ;  /* 0x00745c0b01007387 */ /* 0x0001e80000100800 */
[----:B0-----:R-:W2:Y:S04]  /*1ec560*/  LDL.LU R11, [R1+0x3160] ;  /* 0x00316000010b7983 */ /* 0x001ea80000300800 */
[----:B------:R-:W-:Y:S04]  /*1ec570*/  STL [R1+0x548], R19 ;  /* 0x0005481301007387 */ /* 0x000fe80000100800 */
[----:B------:R-:W2:Y:S04]  /*1ec580*/  LDL.LU R25, [R1+0x3130] ;  /* 0x0031300001197983 */ /* 0x000ea80000300800 */
[----:B------:R-:W2:Y:S04]  /*1ec590*/  LDL.LU R26, [R1+0x3134] ;  /* 0x00313400011a7983 */ /* 0x000ea80000300800 */
[----:B------:R0:W-:Y:S04]  /*1ec5a0*/  STL.64 [R1+0x3188], R14 ;  /* 0x0031880e01007387 */ /* 0x0001e80000100a00 */
[----:B0-----:R-:W2:Y:S04]  /*1ec5b0*/  LDL.LU R15, [R1+0x3138] ;  /* 0x00313800010f7983 */ /* 0x001ea80000300800 */
[----:B------:R-:W2:Y:S04]  /*1ec5c0*/  LDL.LU R14, [R1+0x313c] ;  /* 0x00313c00010e7983 */ /* 0x000ea80000300800 */
[----:B------:R-:W2:Y:S04]  /*1ec5d0*/  LDL.LU R13, [R1+0x3120] ;  /* 0x00312000010d7983 */ /* 0x000ea80000300800 */
[----:B------:R0:W-:Y:S04]  /*1ec5e0*/  STL [R1+0x5a94], R12 ;  /* 0x005a940c01007387 */ /* 0x0001e80000100800 */
[----:B0-----:R-:W2:Y:S04]  /*1ec5f0*/  LDL.LU R12, [R1+0x3124] ;  /* 0x00312400010c7983 */ /* 0x001ea80000300800 */
[----:B------:R4:W-:Y:S02]  /*1ec600*/  STL [R1+0x317c], R4 ;  /* 0x00317c0401007387 */ /* 0x0009e40000100800 */
[----:B----4-:R-:W-:-:S05]  /*1ec610*/  IADD3 R4, P1, PT, R0, R8, RZ ;  /* 0x0000000800047210 */ /* 0x010fca0007f3e0ff */
[----:B---3--:R-:W-:-:S05]  /*1ec620*/  IMAD.X R5, R2, 0x1, R7, P1 ;  /* 0x0000000102057824 */ /* 0x008fca00008e0607 */
[----:B------:R0:W-:Y:S04]  /*1ec630*/  STL.64 [R1+0x3170], R4 ;  /* 0x0031700401007387 */ /* 0x0001e80000100a00 */
[----:B0-----:R-:W3:Y:S04]  /*1ec640*/  LDL.LU.64 R4, [R1+0x7bb8] ;  /* 0x007bb80001047983 */ /* 0x001ee80000300a00 */
[----:B------:R-:W4:Y:S04]  /*1ec650*/  LDL.LU R27, [R1+0x3128] ;  /* 0x00312800011b7983 */ /* 0x000f280000300800 */
[----:B------:R-:W4:Y:S01]  /*1ec660*/  LDL.LU R19, [R1+0x312c] ;  /* 0x00312c0001137983 */ /* 0x000f220000300800 */
[----:B--2---:R-:W-:-:S02]  /*1ec670*/  F2FP.SATFINITE.E4M3.F32.PACK_AB_MERGE_C R23, R23, R11, RZ ;  /* 0x0000000b1717723e */ /* 0x004fc400048070ff */
[----:B------:R-:W-:Y:S02]  /*1ec680*/  F2FP.SATFINITE.E4M3.F32.PACK_AB_MERGE_C R11, R22, R21, RZ ;  /* 0x00000015160b723e */ /* 0x000fe400048070ff */
[----:B------:R-:W-:Y:S01]  /*1ec690*/  IADD3 R22, P1, PT, R0, R6, RZ ;  /* 0x0000000600167210 */ /* 0x000fe20007f3e0ff */
[----:B------:R-:W-:Y:S04]  /*1ec6a0*/  STL [R1+0x3178], R23 ;  /* 0x0031781701007387 */ /* 0x000fe80000100800 */
[----:B------:R0:W-:Y:S02]  /*1ec6b0*/  STL [R1+0x316c], R11 ;  /* 0x00316c0b01007387 */ /* 0x0001e40000100800 */
[----:B0-----:R-:W-:Y:S02]  /*1ec6c0*/  F2FP.SATFINITE.E4M3.F32.PACK_AB_MERGE_C R11, R29, R20, RZ ;  /* 0x000000141d0b723e */ /* 0x001fe400048070ff */
[----:B------:R-:W2:Y:S04]  /*1ec6d0*/  LDL.LU R20, [R1+0x3110] ;  /* 0x0031100001147983 */ /* 0x000ea80000300800 */
[----:B------:R-:W2:Y:S01]  /*1ec6e0*/  LDL.LU R29, [R1+0x3114] ;  /* 0x00311400011d7983 */ /* 0x000ea20000300800 */
[----:B---3--:R-:W-:-:S05]  /*1ec6f0*/  IMAD.X R23, R2, 0x1, R5, P1 ;  /* 0x0000000102177824 */ /* 0x008fca00008e0605 */
[----:B------:R0:W-:Y:S02]  /*1ec700*/  STL.64 [R1+0x3160], R22 ;  /* 0x0031601601007387 */ /* 0x0001e40000100a00 */
[----:B0-----:R-:W-:Y:S02]  /*1ec710*/  IADD3 R22, P1, PT, R0, R4, RZ ;  /* 0x0000000400167210 */ /* 0x001fe40007f3e0ff */
[----:B------:R-:W-:Y:S03]  /*1ec720*/  STL [R1+0x3168], R11 ;  /* 0x0031680b01007387 */ /* 0x000fe60000100800 */
[----:B------:R-:W-:-:S05]  /*1ec730*/  IMAD.X R23, R2, 0x1, R3, P1 ;  /* 0x0000000102177824 */ /* 0x000fca00008e0603 */
[----:B------:R0:W-:Y:S04]  /*1ec740*/  STL.64 [R1+0x3150], R22 ;  /* 0x0031501601007387 */ /* 0x0001e80000100a00 */
[----:B0-----:R-:W3:Y:S01]  /*1ec750*/  LDL.LU R23, [R1+0x7bb0] ;  /* 0x007bb00001177983 */ /* 0x001ee20000300800 */
[----:B------:R-:W-:Y:S01]  /*1ec760*/  F2FP.SATFINITE.E4M3.F32.PACK_AB_MERGE_C R11, R17, R18, RZ ;  /* 0x00000012110b723e */ /* 0x000fe200048070ff */
[----:B------:R-:W-:Y:S01]  /*1ec770*/  VIADD R0, R0, UR6 ;  /* 0x0000000600007c36 */ /* 0x000fe20008000000 */
[----:B------:R-:W-:Y:S01]  /*1ec780*/  F2FP.SATFINITE.E4M3.F32.PACK_AB_MERGE_C R21, R26, R25, RZ ;  /* 0x000000191a15723e */ /* 0x000fe200048070ff */
[----:B------:R-:W0:Y:S03]  /*1ec790*/  LDCU UR6, c[0x0][0x3b8] ;  /* 0x00007700ff0677ac */ /* 0x000e260008000800 */
[----:B------:R-:W-:-:S02]  /*1ec7a0*/  IADD3 R22, P1, PT, R0, R10, RZ ;  /* 0x0000000a00167210 */ /* 0x000fc40007f3e0ff */
[----:B---3--:R-:W-:-:S05]  /*1ec7b0*/  F2FP.SATFINITE.E4M3.F32.PACK_AB_MERGE_C R2, R24, R23, RZ ;  /* 0x000000171802723e */ /* 0x008fca00048070ff */
[----:B------:R3:W-:Y:S04]  /*1ec7c0*/  STL [R1+0x315c], R2 ;  /* 0x00315c0201007387 */ /* 0x0007e80000100800 */
[----:B------:R0:W-:Y:S04]  /*1ec7d0*/  STL [R1+0x3158], R11 ;  /* 0x0031580b01007387 */ /* 0x0001e80000100800 */
[----:B------:R-:W2:Y:S01]  /*1ec7e0*/  LDL.LU R18, [R1+0x3118] ;  /* 0x0031180001127983 */ /* 0x000ea20000300800 */
[----:B---3--:R-:W-:-:S03]  /*1ec7f0*/  F2FP.SATFINITE.E4M3.F32.PACK_AB_MERGE_C R2, R28, R16, RZ ;  /* 0x000000101c02723e */ /* 0x008fc600048070ff */
[----:B------:R-:W3:Y:S04]  /*1ec800*/  LDL.LU R17, [R1+0x311c] ;  /* 0x00311c0001117983 */ /* 0x000ee80000300800 */
[----:B------:R1:W-:Y:S01]  /*1ec810*/  STL [R1+0x314c], R2 ;  /* 0x00314c0201007387 */ /* 0x0003e20000100800 */
[----:B0-----:R-:W-:-:S03]  /*1ec820*/  F2FP.SATFINITE.E4M3.F32.PACK_AB_MERGE_C R11, R14, R15, RZ ;  /* 0x0000000f0e0b723e */ /* 0x001fc600048070ff */
[----:B------:R-:W3:Y:S04]  /*1ec830*/  LDL.LU R16, [R1+0x3100] ;  /* 0x0031000001107983 */ /* 0x000ee80000300800 */
[----:B------:R-:W3:Y:S01]  /*1ec840*/  LDL.LU R28, [R1+0x3104] ;  /* 0x00310400011c7983 */ /* 0x000ee20000300800 */
[----:B-1----:R-:W-:-:S03]  /*1ec850*/  SHF.R.S32.HI R2, RZ, 0x1f, R0 ;  /* 0x0000001fff027819 */ /* 0x002fc60000011400 */
[----:B------:R-:W3:Y:S02]  /*1ec860*/  LDL.LU R15, [R1+0x3108] ;  /* 0x00310800010f7983 */ /* 0x000ee40000300800 */
[----:B------:R-:W-:-:S05]  /*1ec870*/  IMAD.X R23, R2, 0x1, R9, P1 ;  /* 0x0000000102177824 */ /* 0x000fca00008e0609 */
[----:B------:R0:W-:Y:S04]  /*1ec880*/  STL.64 [R1+0x3140], R22 ;  /* 0x0031401601007387 */ /* 0x0001e80000100a00 */
[----:B------:R-:W-:Y:S04]  /*1ec890*/  STL [R1+0x3148], R21 ;  /* 0x0031481501007387 */ /* 0x000fe80000100800 */
[----:B------:R-:W3:Y:S01]  /*1ec8a0*/  LDL.LU R14, [R1+0x310c] ;  /* 0x00310c00010e7983 */ /* 0x000ee20000300800 */
[----:B0-----:R-:W-:-:S03]  /*1ec8b0*/  IADD3 R22, P1, PT, R0, R8, RZ ;  /* 0x0000000800167210 */ /* 0x001fc60007f3e0ff */
[----:B------:R0:W-:Y:S02]  /*1ec8c0*/  STL [R1+0x313c], R11 ;  /* 0x00313c0b01007387 */ /* 0x0001e40000100800 */
[----:B------:R-:W-:Y:S01]  /*1ec8d0*/  IMAD.X R23, R2, 0x1, R7, P1 ;  /* 0x0000000102177824 */ /* 0x000fe200008e0607 */
[----:B0-----:R-:W-:Y:S02]  /*1ec8e0*/  F2FP.SATFINITE.E4M3.F32.PACK_AB_MERGE_C R11, R12, R13, RZ ;  /* 0x0000000d0c0b723e */ /* 0x001fe400048070ff */
[----:B------:R-:W3:Y:S04]  /*1ec8f0*/  LDL.LU R13, [R1+0x30f0] ;  /* 0x0030f000010d7983 */ /* 0x000ee80000300800 */
[----:B------:R-:W3:Y:S04]  /*1ec900*/  LDL.LU R12, [R1+0x30f4] ;  /* 0x0030f400010c7983 */ /* 0x000ee80000300800 */
[----:B------:R-:W-:Y:S04]  /*1ec910*/  STL.64 [R1+0x3130], R22 ;  /* 0x0031301601007387 */ /* 0x000fe80000100a00 */
[----:B------:R4:W-:Y:S02]  /*1ec920*/  STL [R1+0x3138], R11 ;  /* 0x0031380b01007387 */ /* 0x0009e40000100800 */
[----:B----4-:R-:W-:-:S05]  /*1ec930*/  F2FP.SATFINITE.E4M3.F32.PACK_AB_MERGE_C R11, R19, R27, RZ ;  /* 0x0000001b130b723e */ /* 0x010fca00048070ff */
[----:B------:R2:W-:Y:S04]  /*1ec940*/  STL [R1+0x312c], R11 ;  /* 0x00312c0b01007387 */ /* 0x0005e80000100800 */
[----:B------:R-:W4:Y:S04]  /*1ec950*/  LDL.LU R25, [R1+0x30f8] ;  /* 0x0030f80001197983 */ /* 0x000f280000300800 */
[----:B------:R-:W4:Y:S04]  /*1ec960*/  LDL.LU R26, [R1+0x30fc] ;  /* 0x0030fc00011a7983 */ /* 0x000f280000300800 */
[----:B------:R-:W3:Y:S01]  /*1ec970*/  LDL.LU R27, [R1+0x30e0] ;  /* 0x0030e000011b7983 */ /* 0x000ee20000300800 */
[----:B------:R-:W-:-:S02]  /*1ec980*/  IADD3 R22, P1, PT, R0, R6, RZ ;  /* 0x0000000600167210 */ /* 0x000fc40007f3e0ff */
[----:B--2---:R-:W-:-:S03]  /*1ec990*/  F2FP.SATFINITE.E4M3.F32.PACK_AB_MERGE_C R11, R29, R20, RZ ;  /* 0x000000141d0b723e */ /* 0x004fc600048070ff */
[----:B------:R-:W-:Y:S01]  /*1ec9a0*/  IMAD.X R23, R2, 0x1, R5, P1 ;  /* 0x0000000102177824 */ /* 0x000fe200008e0605 */
[----:B------:R-:W-:-:S04]  /*1ec9b0*/  IADD3 R20, P1, PT, R0, R4, RZ ;  /* 0x0000000400147210 */ /* 0x000fc80007f3e0ff */
[----:B------:R-:W-:Y:S01]  /*1ec9c0*/  STL.64 [R1+0x3120], R22 ;  /* 0x0031201601007387 */ /* 0x000fe20000100a00 */
[----:B------:R-:W-:-:S03]  /*1ec9d0*/  IMAD.X R21, R2, 0x1, R3, P1 ;  /* 0x0000000102157824 */ /* 0x000fc600008e0603 */
[----:B---3--:R-:W-:Y:S04]  /*1ec9e0*/  STL [R1+0x7bac], R27 ;  /* 0x007bac1b01007387 */ /* 0x008fe80000100800 */
[----:B------:R-:W2:Y:S04]  /*1ec9f0*/  LDL.LU R19, [R1+0x30e4] ;  /* 0x0030e40001137983 */ /* 0x000ea80000300800 */
[----:B------:R-:W-:Y:S04]  /*1eca00*/  STL [R1+0x3128], R11 ;  /* 0x0031280b01007387 */ /* 0x000fe80000100800 */
[----:B------:R0:W-:Y:S04]  /*1eca10*/  STL.64 [R1+0x3110], R20 ;  /* 0x0031101401007387 */ /* 0x0001e80000100a00 */
[----:B0-----:R-:W3:Y:S04]  /*1eca20*/  LDL.LU R21, [R1+0x30e8] ;  /* 0x0030e80001157983 */ /* 0x001ee80000300800 */
[----:B------:R-:W3:Y:S04]  /*1eca30*/  LDL.LU R22, [R1+0x30ec] ;  /* 0x0030ec0001167983 */ /* 0x000ee80000300800 */
[----:B------:R-:W2:Y:S01]  /*1eca40*/  LDL.LU R20, [R1+0x30d0] ;  /* 0x0030d00001147983 */ /* 0x000ea20000300800 */
[----:B------:R-:W-:Y:S01]  /*1eca50*/  F2FP.SATFINITE.E4M3.F32.PACK_AB_MERGE_C R11, R17, R18, RZ ;  /* 0x00000012110b723e */ /* 0x000fe200048070ff */
[----:B------:R-:W-:Y:S01]  /*1eca60*/  VIADD R0, R0, UR6 ;  /* 0x0000000600007c36 */ /* 0x000fe20008000000 */
[----:B------:R-:W-:Y:S01]  /*1eca70*/  F2FP.SATFINITE.E4M3.F32.PACK_AB_MERGE_C R2, R28, R16, RZ ;  /* 0x000000101c02723e */ /* 0x000fe200048070ff */
[----:B------:R-:W0:Y:S01]  /*1eca80*/  LDCU UR6, c[0x0][0x3b8] ;  /* 0x00007700ff0677ac */ /* 0x000e220008000800 */
[----:B--2---:R-:W-:Y:S04]  /*1eca90*/  STL [R1+0x7ba8], R20 ;  /* 0x007ba81401007387 */ /* 0x004fe80000100800 */
[----:B------:R-:W2:Y:S04]  /*1ecaa0*/  LDL.LU R29, [R1+0x30d4] ;  /* 0x0030d400011d7983 */ /* 0x000ea80000300800 */
[----:B------:R-:W2:Y:S04]  /*1ecab0*/  LDL.LU R23, [R1+0x30d8] ;  /* 0x0030d80001177983 */ /* 0x000ea80000300800 */
[----:B------:R1:W-:Y:S04]  /*1ecac0*/  STL [R1+0x3118], R11 ;  /* 0x0031180b01007387 */ /* 0x0003e80000100800 */
[----:B------:R-:W2:Y:S04]  /*1ecad0*/  LDL.LU R24, [R1+0x30dc] ;  /* 0x0030dc0001187983 */ /* 0x000ea80000300800 */
[----:B------:R0:W-:Y:S01]  /*1ecae0*/  STL [R1+0xa84], R2 ;  /* 0x000a840201007387 */ /* 0x0001e20000100800 */
[----:B-1----:R-:W-:-:S02]  /*1ecaf0*/  F2FP.SATFINITE.E4M3.F32.PACK_AB_MERGE_C R11, R14, R15, RZ ;  /* 0x0000000f0e0b723e */ /* 0x002fc400048070ff */
[----:B------:R-:W-:Y:S01]  /*1ecb00*/  IADD3 R14, P1, PT, R0, R10, RZ ;  /* 0x0000000a000e7210 */ /* 0x000fe20007f3e0ff */
[----:B------:R-:W2:Y:S04]  /*1ecb10*/  LDL.LU R18, [R1+0x30c0] ;  /* 0x0030c00001127983 */ /* 0x000ea80000300800 */
[----:B------:R-:W2:Y:S01]  /*1ecb20*/  LDL.LU R17, [R1+0x30c4] ;  /* 0x0030c40001117983 */ /* 0x000ea20000300800 */
[----:B0-----:R-:W-:-:S03]  /*1ecb30*/  SHF.R.S32.HI R2, RZ, 0x1f, R0 ;  /* 0x0000001fff027819 */ /* 0x001fc60000011400 */
[----:B------:R-:W2:Y:S02]  /*1ecb40*/  LDL.LU R16, [R1+0x30c8] ;  /* 0x0030c80001107983 */ /* 0x000ea40000300800 */
[----:B------:R-:W-:Y:S02]  /*1ecb50*/  IMAD.X R15, R2, 0x1, R9, P1 ;  /* 0x00000001020f7824 */ /* 0x000fe400008e0609 */
[----:B------:R-:W2:Y:S04]  /*1ecb60*/  LDL.LU R28, [R1+0x30cc] ;  /* 0x0030cc00011c7983 */ /* 0x000ea80000300800 */
[----:B------:R0:W-:Y:S04]  /*1ecb70*/  STL [R1+0x3108], R11 ;  /* 0x0031080b01007387 */ /* 0x0001e80000100800 */
[----:B------:R1:W-:Y:S01]  /*1ecb80*/  STL.64 [R1+0x3100], R14 ;  /* 0x0031000e01007387 */ /* 0x0003e20000100a00 */
[----:B0-----:R-:W-:-:S03]  /*1ecb90*/  F2FP.SATFINITE.E4M3.F32.PACK_AB_MERGE_C R11, R12, R13, RZ ;  /* 0x0000000d0c0b723e */ /* 0x001fc600048070ff */
[----:B-1----:R-:W2:Y:S04]  /*1ecba0*/  LDL.LU R15, [R1+0x30b0] ;  /* 0x0030b000010f7983 */ /* 0x002ea80000300800 */
[----:B------:R-:W2:Y:S04]  /*1ecbb0*/  LDL.LU R14, [R1+0x30b4] ;  /* 0x0030b400010e7983 */ /* 0x000ea80000300800 */
[----:B------:R4:W-:Y:S04]  /*1ecbc0*/  STL [R1+0xa54], R11 ;  /* 0x000a540b01007387 */ /* 0x0009e80000100800 */
[----:B------:R-:W2:Y:S04]  /*1ecbd0*/  LDL.LU R13, [R1+0x30b8] ;  /* 0x0030b800010d7983 */ /* 0x000ea80000300800 */
[----:B------:R-:W2:Y:S01]  /*1ecbe0*/  LDL.LU R12, [R1+0x30bc] ;  /* 0x0030bc00010c7983 */ /* 0x000ea20000300800 */
[----:B----4-:R-:W-:-:S02]  /*1ecbf0*/  F2FP.SATFINITE.E4M3.F32.PACK_AB_MERGE_C R11, R26, R25, RZ ;  /* 0x000000191a0b723e */ /* 0x010fc400048070ff */
[----:B------:R-:W-:-:S05]  /*1ecc00*/  IADD3 R26, P1, PT, R0, R8, RZ ;  /* 0x00000008001a7210 */ /* 0x000fca0007f3e0ff */
[----:B------:R-:W-:Y:S01]  /*1ecc10*/  IMAD.X R27, R2, 0x1, R7, P1 ;  /* 0x00000001021b7824 */ /* 0x000fe200008e0607 */
[----:B------:R-:W-:Y:S04]  /*1ecc20*/  STL [R1+0x30f8], R11 ;  /* 0x0030f80b01007387 */ /* 0x000fe80000100800 */
[----:B------:R0:W-:Y:S04]  /*1ecc30*/  STL.64 [R1+0x30f0], R26 ;  /* 0x0030f01a01007387 */ /* 0x0001e80000100a00 */
[----:B0-----:R-:W4:Y:S01]  /*1ecc40*/  LDL.LU R27, [R1+0x7bac] ;  /* 0x007bac00011b7983 */ /* 0x001f220000300800 */
[----:B------:R-:W-:-:S03]  /*1ecc50*/  IADD3 R20, P1, PT, R0, R6, RZ ;  /* 0x0000000600147210 */ /* 0x000fc60007f3e0ff */
[----:B------:R-:W2:Y:S04]  /*1ecc60*/  LDL.LU R25, [R1+0x30a0] ;  /* 0x0030a00001197983 */ /* 0x000ea80000300800 */
[----:B------:R-:W2:Y:S01]  /*1ecc70*/  LDL.LU R26, [R1+0x30a4] ;  /* 0x0030a400011a7983 */ /* 0x000ea20000300800 */
[----:B----4-:R-:W-:-:S05]  /*1ecc80*/  F2FP.SATFINITE.E4M3.F32.PACK_AB_MERGE_C R11, R19, R27, RZ ;  /* 0x0000001b130b723e */ /* 0x010fca00048070ff */
[----:B------:R3:W-:Y:S04]  /*1ecc90*/  STL [R1+0xa0c], R11 ;  /* 0x000a0c0b01007387 */ /* 0x0007e80000100800 */
[----:B------:R-:W4:Y:S04]  /*1ecca0*/  LDL.LU R27, [R1+0x30a8] ;  /* 0x0030a800011b7983 */ /* 0x000f280000300800 */
[----:B------:R-:W4:Y:S01]  /*1eccb0*/  LDL.LU R19, [R1+0x30ac] ;  /* 0x0030ac0001137983 */ /* 0x000f220000300800 */
[----:B---3--:R-:W-:Y:S01]  /*1eccc0*/  F2FP.SATFINITE.E4M3.F32.PACK_AB_MERGE_C R11, R22, R21, RZ ;  /* 0x00000015160b723e */ /* 0x008fe200048070ff */
[----:B------:R-:W-:-:S04]  /*1eccd0*/  IMAD.X R21, R2, 0x1, R5, P1 ;  /* 0x0000000102157824 */ /* 0x000fc800008e0605 */
[----:B------:R-:W-:Y:S04]  /*1ecce0*/  STL [R1+0xa1c], R11 ;  /* 0x000a1c0b01007387 */ /* 0x000fe80000100800 */
[----:B------:R0:W-:Y:S04]  /*1eccf0*/  STL.64 [R1+0x30e0], R20 ;  /* 0x0030e01401007387 */ /* 0x0001e80000100a00 */
[----:B0-----:R-:W2:Y:S02]  /*1ecd00*/  LDL.LU R20, [R1+0x7ba8] ;  /* 0x007ba80001147983 */ /* 0x001ea40000300800 */
[----:B--2---:R-:W-:-:S02]  /*1ecd10*/  F2FP.SATFINITE.E4M3.F32.PACK_AB_MERGE_C R11, R29, R20, RZ ;  /* 0x000000141d0b723e */ /* 0x004fc400048070ff */
[----:B------:R-:W-:-:S05]  /*1ecd20*/  IADD3 R20, P1, PT, R0, R4, RZ ;  /* 0x0000000400147210 */ /* 0x000fca0007f3e0ff */
[----:B------:R-:W-:Y:S01]  /*1ecd30*/  IMAD.X R21, R2, 0x1, R3, P1 ;  /* 0x0000000102157824 */ /* 0x000fe200008e0603 */
[----:B------:R-:W-:Y:S01]  /*1ecd40*/  F2FP.SATFINITE.E4M3.F32.PACK_AB_MERGE_C R2, R24, R23, RZ ;  /* 0x000000171802723e */ /* 0x000fe200048070ff */
[----:B------:R0:W-:Y:S04]  /*1ecd50*/  STL [R1+0x99c], R11 ;  /* 0x00099c0b01007387 */ /* 0x0001e80000100800 */
[----:B------:R1:W-:Y:S01]  /*1ecd60*/  STL.64 [R1+0x30d0], R20 ;  /* 0x0030d01401007387 */ /* 0x0003e20000100a00 */
[----:B0-----:R-:W-:-:S03]  /*1ecd70*/  F2FP.SATFINITE.E4M3.F32.PACK_AB_MERGE_C R11, R17, R18, RZ ;  /* 0x00000012110b723e */ /* 0x001fc600048070ff */
[----:B-1----:R-:W2:Y:S04]  /*1ecd80*/  LDL.LU R20, [R1+0x3090] ;  /* 0x0030900001147983 */ /* 0x002ea80000300800 */
[----:B------:R-:W2:Y:S04]  /*1ecd90*/  LDL.LU R29, [R1+0x3094] ;  /* 0x00309400011d7983 */ /* 0x000ea80000300800 */
[----:B------:R0:W-:Y:S04]  /*1ecda0*/  STL [R1+0x9c4], R2 ;  /* 0x0009c40201007387 */ /* 0x0001e80000100800 */
[----:B------:R1:W-:Y:S04]  /*1ecdb0*/  STL [R1+0x988], R11 ;  /* 0x0009880b01007387 */ /* 0x0003e80000100800 */
[----:B------:R-:W3:Y:S01]  /*1ecdc0*/  LDL.LU R18, [R1+0x3098] ;  /* 0x0030980001127983 */ /* 0x000ee20000300800 */
[----:B0-----:R-:W-:-:S03]  /*1ecdd0*/  F2FP.SATFINITE.E4M3.F32.PACK_AB_MERGE_C R2, R28, R16, RZ ;  /* 0x000000101c02723e */ /* 0x001fc600048070ff */
[----:B------:R-:W2:Y:S04]  /*1ecde0*/  LDL.LU R17, [R1+0x309c] ;  /* 0x00309c0001117983 */ /* 0x000ea80000300800 */
[----:B------:R0:W-:Y:S04]  /*1ecdf0*/  STL [R1+0x30c8], R2 ;  /* 0x0030c80201007387 */ /* 0x0001e80000100800 */
[----:B------:R-:W2:Y:S01]  /*1ece00*/  LDL.LU R16, [R1+0x3080] ;  /* 0x0030800001107983 */ /* 0x000ea20000300800 */
[----:B------:R-:W-:Y:S01]  /*1ece10*/  VIADD R0, R0, UR6 ;  /* 0x0000000600007c36 */ /* 0x000fe20008000000 */
[----:B-1----:R-:W-:Y:S01]  /*1ece20*/  F2FP.SATFINITE.E4M3.F32.PACK_AB_MERGE_C R11, R12, R13, RZ ;  /* 0x0000000d0c0b723e */ /* 0x002fe200048070ff */
[----:B------:R-:W1:Y:S03]  /*1ece30*/  LDCU UR6, c[0x0][0x3b8] ;  /* 0x00007700ff0677ac */ /* 0x000e660008000800 */
[----:B0-----:R-:W-:-:S02]  /*1ece40*/  SHF.R.S32.HI R2, RZ, 0x1f, R0 ;  /* 0x0000001fff027819 */ /* 0x001fc40000011400 */
[----:B------:R-:W-:Y:S02]  /*1ece50*/  IADD3 R22, P1, PT, R0, R10, RZ ;  /* 0x0000000a00167210 */ /* 0x000fe40007f3e0ff */
[----:B------:R-:W-:-:S03]  /*1ece60*/  F2FP.SATFINITE.E4M3.F32.PACK_AB_MERGE_C R14, R14, R15, RZ ;  /* 0x0000000f0e0e723e */ /* 0x000fc600048070ff */
[----:B------:R-:W-:Y:S01]  /*1ece70*/  IMAD.X R23, R2, 0x1, R9, P1 ;  /* 0x0000000102177824 */ /* 0x000fe200008e0609 */
[----:B------:R-:W-:-:S05]  /*1ece80*/  IADD3 R12, P1, PT, R0, R8, RZ ;  /* 0x00000008000c7210 */ /* 0x000fca0007f3e0ff */
[----:B------:R-:W-:Y:S01]  /*1ece90*/  IMAD.X R13, R2, 0x1, R7, P1 ;  /* 0x00000001020d7824 */ /* 0x000fe200008e0607 */
[----:B--2---:R0:W-:Y:S04]  /*1ecea0*/  STL.64 [R1+0x7ba0], R16 ;  /* 0x007ba01001007387 */ /* 0x0041e80000100a00 */
[----:B------:R-:W2:Y:S04]  /*1eceb0*/  LDL.LU R28, [R1+0x3084] ;  /* 0x00308400011c7983 */ /* 0x000ea80000300800 */
[----:B------:R-:W2:Y:S04]  /*1ecec0*/  LDL.LU R15, [R1+0x3088] ;  /* 0x00308800010f7983 */ /* 0x000ea80000300800 */
[----:B------:R-:W-:Y:S01]  /*1eced0*/  STL.64 [R1+0x30c0], R22 ;  /* 0x0030c01601007387 */ /* 0x000fe20000100a00 */
[----:B0-----:R-:W-:-:S03]  /*1ecee0*/  F2FP.SATFINITE.E4M3.F32.PACK_AB_MERGE_C R16, R26, R25, RZ ;  /* 0x000000191a10723e */ /* 0x001fc600048070ff */
[----:B------:R0:W-:Y:S04]  /*1ecef0*/  STL [R1+0x94c], R14 ;  /* 0x00094c0e01007387 */ /* 0x0001e80000100800 */
[----:B0-----:R-:W2:Y:S04]  /*1ecf00*/  LDL.LU R14, [R1+0x308c] ;  /* 0x00308c00010e7983 */ /* 0x001ea80000300800 */
[----:B------:R4:W-:Y:S04]  /*1ecf10*/  STL [R1+0x944], R11 ;  /* 0x0009440b01007387 */ /* 0x0009e80000100800 */
[----:B------:R0:W-:Y:S01]  /*1ecf20*/  STL.64 [R1+0x30b0], R12 ;  /* 0x0030b00c01007387 */ /* 0x0001e20000100a00 */
[----:B----4-:R-:W-:-:S03]  /*1ecf30*/  F2FP.SATFINITE.E4M3.F32.PACK_AB_MERGE_C R11, R19, R27, RZ ;  /* 0x0000001b130b723e */ /* 0x010fc600048070ff */
[----:B0-----:R-:W4:Y:S04]  /*1ecf40*/  LDL.LU R13, [R1+0x3070] ;  /* 0x00307000010d7983 */ /* 0x001f280000300800 */
[----:B------:R-:W4:Y:S04]  /*1ecf50*/  LDL.LU R12, [R1+0x3074] ;  /* 0x00307400010c7983 */ /* 0x000f280000300800 */
[----:B------:R-:W3:Y:S04]  /*1ecf60*/  LDL.LU R21, [R1+0x3078] ;  /* 0x0030780001157983 */ /* 0x000ee80000300800 */
[----:B------:R0:W-:Y:S04]  /*1ecf70*/  STL [R1+0x918], R16 ;  /* 0x0009181001007387 */ /* 0x0001e80000100800 */
[----:B------:R-:W3:Y:S01]  /*1ecf80*/  LDL.LU R22, [R1+0x307c] ;  /* 0x00307c0001167983 */ /* 0x000ee20000300800 */
[----:B0-----:R-:W-:-:S03]  /*1ecf90*/  IADD3 R16, P1, PT, R0, R6, RZ ;  /* 0x0000000600107210 */ /* 0x001fc60007f3e0ff */
[----:B------:R0:W-:Y:S02]  /*1ecfa0*/  STL [R1+0x938], R11 ;  /* 0x0009380b01007387 */ /* 0x0001e40000100800 */
[----:B------:R-:W-:Y:S02]  /*1ecfb0*/  IMAD.X R17, R2, 0x1, R5, P1 ;  /* 0x0000000102117824 */ /* 0x000fe400008e0605 */
[----:B------:R-:W3:Y:S04]  /*1ecfc0*/  LDL.LU R24, [R1+0x3060] ;  /* 0x0030600001187983 */ /* 0x000ee80000300800 */
[----:B------:R-:W3:Y:S04]  /*1ecfd0*/  LDL.LU R25, [R1+0x3064] ;  /* 0x0030640001197983 */ /* 0x000ee80000300800 */
[----:B------:R-:W3:Y:S04]  /*1ecfe0*/  LDL.LU R26, [R1+0x3068] ;  /* 0x00306800011a7983 */ /* 0x000ee80000300800 */
[----:B------:R-:W3:Y:S04]  /*1ecff0*/  LDL.LU R19, [R1+0x306c] ;  /* 0x00306c0001137983 */ /* 0x000ee80000300800 */
[----:B------:R1:W-:Y:S01]  /*1ed000*/  STL.64 [R1+0x30a0], R16 ;  /* 0x0030a01001007387 */ /* 0x0003e20000100a00 */
[----:B0-----:R-:W-:-:S02]  /*1ed010*/  F2FP.SATFINITE.E4M3.F32.PACK_AB_MERGE_C R11, R29, R20, RZ ;  /* 0x000000141d0b723e */ /* 0x001fc400048070ff */
[----:B-1----:R-:W-:-:S03]  /*1ed020*/  IADD3 R16, P1, PT, R0, R4, RZ ;  /* 0x0000000400107210 */ /* 0x002fc60007f3e0ff */
[----:B------:R-:W-:Y:S02]  /*1ed030*/  STL [R1+0x878], R11 ;  /* 0x0008780b01007387 */ /* 0x000fe40000100800 */
[----:B------:R-:W-:-:S05]  /*1ed040*/  IMAD.X R17, R2, 0x1, R3, P1 ;  /* 0x0000000102117824 */ /* 0x000fca00008e0603 */
[----:B------:R0:W-:Y:S04]  /*1ed050*/  STL.64 [R1+0x3090], R16 ;  /* 0x0030901001007387 */ /* 0x0001e80000100a00 */
[----:B0-----:R-:W3:Y:S04]  /*1ed060*/  LDL.LU.64 R16, [R1+0x7ba0] ;  /* 0x007ba00001107983 */ /* 0x001ee80000300a00 */
[----:B------:R-:W4:Y:S01]  /*1ed070*/  LDL.LU R23, [R1+0x3050] ;  /* 0x0030500001177983 */ /* 0x000f220000300800 */
[----:B------:R-:W-:Y:S01]  /*1ed080*/  VIADD R0, R0, UR6 ;  /* 0x0000000600007c36 */ /* 0x000fe20008000000 */
[----:B------:R-:W0:Y:S01]  /*1ed090*/  LDCU UR6, c[0x0][0x3b8] ;  /* 0x00007700ff0677ac */ /* 0x000e220008000800 */
[----:B--2---:R-:W-:-:S03]  /*1ed0a0*/  F2FP.SATFINITE.E4M3.F32.PACK_AB_MERGE_C R11, R14, R15, RZ ;  /* 0x0000000f0e0b723e */ /* 0x004fc600048070ff */
[----:B------:R-:W-:Y:S02]  /*1ed0b0*/  IADD3 R14, P1, PT, R0, R10, RZ ;  /* 0x0000000a000e7210 */ /* 0x000fe40007f3e0ff */
[----:B---3--:R-:W-:Y:S01]  /*1ed0c0*/  F2FP.SATFINITE.E4M3.F32.PACK_AB_MERGE_C R2, R17, R18, RZ ;  /* 0x000000121102723e */ /* 0x008fe200048070ff */
[----:B----4-:R-:W-:Y:S04]  /*1ed0d0*/  STL [R1+0x7b98], R23 ;  /* 0x007b981701007387 */ /* 0x010fe80000100800 */
[----:B------:R-:W2:Y:S04]  /*1ed0e0*/  LDL.LU R27, [R1+0x3054] ;  /* 0x00305400011b7983 */ /* 0x000ea80000300800 */
[----:B------:R-:W3:Y:S04]  /*1ed0f0*/  LDL.LU R20, [R1+0x3058] ;  /* 0x0030580001147983 */ /* 0x000ee80000300800 */
[----:B------:R-:W3:Y:S04]  /*1ed100*/  LDL.LU R29, [R1+0x305c] ;  /* 0x00305c00011d7983 */ /* 0x000ee80000300800 */
[----:B------:R1:W-:Y:S04]  /*1ed110*/  STL [R1+0x3098], R2 ;  /* 0x0030980201007387 */ /* 0x0003e80000100800 */
[----:B------:R-:W4:Y:S04]  /*1ed120*/  LDL.LU R18, [R1+0x3040] ;  /* 0x0030400001127983 */ /* 0x000f280000300800 */
[----:B------:R-:W4:Y:S01]  /*1ed130*/  LDL.LU R17, [R1+0x3044] ;  /* 0x0030440001117983 */ /* 0x000f220000300800 */
[----:B-1----:R-:W-:-:S05]  /*1ed140*/  F2FP.SATFINITE.E4M3.F32.PACK_AB_MERGE_C R2, R28, R16, RZ ;  /* 0x000000101c02723e */ /* 0x002fca00048070ff */
[----:B------:R1:W-:Y:S04]  /*1ed150*/  STL [R1+0x848], R2 ;  /* 0x0008480201007387 */ /* 0x0003e80000100800 */
[----:B------:R-:W2:Y:S04]  /*1ed160*/  LDL.LU R16, [R1+0x3048] ;  /* 0x0030480001107983 */ /* 0x000ea80000300800 */
[----:B------:R-:W2:Y:S01]  /*1ed170*/  LDL.LU R28, [R1+0x304c] ;  /* 0x00304c00011c7983 */ /* 0x000ea20000300800 */
[----:B-1----:R-:W-:-:S03]  /*1ed180*/  SHF.R.S32.HI R2, RZ, 0x1f, R0 ;  /* 0x0000001fff027819 */ /* 0x002fc60000011400 */
[----:B------:R1:W-:Y:S02]  /*1ed190*/  STL [R1+0x828], R11 ;  /* 0x0008280b01007387 */ /* 0x0003e40000100800 */
[----:B------:R-:W-:-:S05]  /*1ed1a0*/  IMAD.X R15, R2, 0x1, R9, P1 ;  /* 0x00000001020f7824 */ /* 0x000fca00008e0609 */
[----:B------:R0:W-:Y:S01]  /*1ed1b0*/  STL.64 [R1+0x3080], R14 ;  /* 0x0030800e01007387 */ /* 0x0001e20000100a00 */
[----:B-1----:R-:W-:-:S03]  /*1ed1c0*/  F2FP.SATFINITE.E4M3.F32.PACK_AB_MERGE_C R11, R12, R13, RZ ;  /* 0x0000000d0c0b723e */ /* 0x002fc600048070ff */
[----:B0-----:R-:W2:Y:S04]  /*1ed1d0*/  LDL.LU R15, [R1+0x3030] ;  /* 0x00303000010f7983 */ /* 0x001ea80000300800 */
[----:B------:R-:W2:Y:S04]  /*1ed1e0*/  LDL.LU R14, [R1+0x3034] ;  /* 0x00303400010e7983 */ /* 0x000ea80000300800 */
[----:B------:R0:W-:Y:S04]  /*1ed1f0*/  STL [R1+0x7b4], R11 ;  /* 0x0007b40b01007387 */ /* 0x0001e80000100800 */
[----:B------:R-:W2:Y:S04]  /*1ed200*/  LDL.LU R13, [R1+0x3038] ;  /* 0x00303800010d7983 */ /* 0x000ea80000300800 */
[----:B------:R-:W2:Y:S01]  /*1ed210*/  LDL.LU R12, [R1+0x303c] ;  /* 0x00303c00010c7983 */ /* 0x000ea20000300800 */
[----:B0-----:R-:W-:-:S02]  /*1ed220*/  F2FP.SATFINITE.E4M3.F32.PACK_AB_MERGE_C R11, R22, R21, RZ ;  /* 0x00000015160b723e */ /* 0x001fc400048070ff */
[----:B------:R-:W-:Y:S02]  /*1ed230*/  IADD3 R22, P1, PT, R0, R8, RZ ;  /* 0x0000000800167210 */ /* 0x000fe40007f3e0ff */
[----:B------:R-:W-:-:S03]  /*1ed240*/  F2FP.SATFINITE.E4M3.F32.PACK_AB_MERGE_C R21, R25, R24, RZ ;  /* 0x000000181915723e */ /* 0x000fc600048070ff */
[----:B------:R-:W-:Y:S01]  /*1ed250*/  IMAD.X R23, R2, 0x1, R7, P1 ;  /* 0x0000000102177824 */ /* 0x000fe200008e0607 */
[----:B------:R0:W-:Y:S04]  /*1ed260*/  STL [R1+0x7ec], R11 ;  /* 0x0007ec0b01007387 */ /* 0x0001e80000100800 */
[----:B------:R-:W3:Y:S04]  /*1ed270*/  LDL.LU R24, [R1+0x3020] ;  /* 0x0030200001187983 */ /* 0x000ee80000300800 */
[----:B------:R1:W-:Y:S01]  /*1ed280*/  STL.64 [R1+0x3070], R22 ;  /* 0x0030701601007387 */ /* 0x0003e20000100a00 */
[----:B0-----:R-:W-:-:S03]  /*1ed290*/  F2FP.SATFINITE.E4M3.F32.PACK_AB_MERGE_C R11, R19, R26, RZ ;  /* 0x0000001a130b723e */ /* 0x001fc600048070ff */
[----:B------:R-:W-:Y:S04]  /*1ed2a0*/  STL [R1+0x790], R21 ;  /* 0x0007901501007387 */ /* 0x000fe80000100800 */
[----:B------:R-:W3:Y:S01]  /*1ed2b0*/  LDL.LU R25, [R1+0x3024] ;  /* 0x0030240001197983 */ /* 0x000ee20000300800 */
[----:B-1----:R-:W-:-:S03]  /*1ed2c0*/  IADD3 R22, P1, PT, R0, R6, RZ ;  /* 0x0000000600167210 */ /* 0x002fc60007f3e0ff */
[----:B------:R-:W-:Y:S02]  /*1ed2d0*/  STL [R1+0x3068], R11 ;  /* 0x0030680b01007387 */ /* 0x000fe40000100800 */
[----:B------:R-:W-:Y:S02]  /*1ed2e0*/  IMAD.X R23, R2, 0x1, R5, P1 ;  /* 0x0000000102177824 */ /* 0x000fe400008e0605 */
[----:B------:R-:W3:Y:S04]  /*1ed2f0*/  LDL.LU R26, [R1+0x3028] ;  /* 0x00302800011a7983 */ /* 0x000ee80000300800 */
[----:B------:R-:W3:Y:S04]  /*1ed300*/  LDL.LU R19, [R1+0x302c] ;  /* 0x00302c0001137983 */ /* 0x000ee80000300800 */
[----:B------:R0:W-:Y:S04]  /*1ed310*/  STL.64 [R1+0x3060], R22 ;  /* 0x0030601601007387 */ /* 0x0001e80000100a00 */
[----:B0-----:R-:W3:Y:S01]  /*1ed320*/  LDL.LU R23, [R1+0x7b98] ;  /* 0x007b980001177983 */ /* 0x001ee20000300800 */
[C---:B------:R-:W-:Y:S01]  /*1ed330*/  IADD3 R22, P1, PT, R0.reuse, R4, RZ ;  /* 0x0000000400167210 */ /* 0x040fe20007f3e0ff */
[----:B------:R-:W-:Y:S01]  /*1ed340*/  VIADD R0, R0, UR6 ;  /* 0x0000000600007c36 */ /* 0x000fe20008000000 */
[----:B------:R-:W0:Y:S01]  /*1ed350*/  LDCU UR6, c[0x0][0x3b8] ;  /* 0x00007700ff0677ac */ /* 0x000e220008000800 */
[----:B--2---:R-:W-:-:S02]  /*1ed360*/  F2FP.SATFINITE.E4M3.F32.PACK_AB_MERGE_C R12, R12, R13, RZ ;  /* 0x0000000d0c0c723e */ /* 0x004fc400048070ff */
[----:B---3--:R-:W-:Y:S01]  /*1ed370*/  F2FP.SATFINITE.E4M3.F32.PACK_AB_MERGE_C R11, R27, R23, RZ ;  /* 0x000000171b0b723e */ /* 0x008fe200048070ff */
[----:B------:R-:W-:Y:S01]  /*1ed380*/  IMAD.X R23, R2, 0x1, R3, P1 ;  /* 0x0000000102177824 */ /* 0x000fe200008e0603 */
[----:B------:R-:W-:-:S03]  /*1ed390*/  F2FP.SATFINITE.E4M3.F32.PACK_AB_MERGE_C R2, R29, R20, RZ ;  /* 0x000000141d02723e */ /* 0x000fc600048070ff */
[----:B------:R4:W-:Y:S04]  /*1ed3a0*/  STL [R1+0x740], R11 ;  /* 0x0007400b01007387 */ /* 0x0009e80000100800 */
[----:B------:R-:W2:Y:S04]  /*1ed3b0*/  LDL.LU R27, [R1+0x3010] ;  /* 0x00301000011b7983 */ /* 0x000ea80000300800 */
[----:B------:R1:W-:Y:S01]  /*1ed3c0*/  STL.64 [R1+0x3050], R22 ;  /* 0x0030501601007387 */ /* 0x0003e20000100a00 */
[----:B----4-:R-:W-:-:S03]  /*1ed3d0*/  F2FP.SATFINITE.E4M3.F32.PACK_AB_MERGE_C R11, R17, R18, RZ ;  /* 0x00000012110b723e */ /* 0x010fc600048070ff */
[----:B------:R-:W2:Y:S04]  /*1ed3e0*/  LDL.LU R20, [R1+0x3014] ;  /* 0x0030140001147983 */ /* 0x000ea80000300800 */
[----:B------:R3:W-:Y:S04]  /*1ed3f0*/  STL [R1+0x744], R2 ;  /* 0x0007440201007387 */ /* 0x0007e80000100800 */
[----:B------:R4:W-:Y:S01]  /*1ed400*/  STL [R1+0x6e8], R11 ;  /* 0x0006e80b01007387 */ /* 0x0009e20000100800 */
[----:B-1----:R-:W-:Y:S02]  /*1ed410*/  IADD3 R22, P1, PT, R0, R10, RZ ;  /* 0x0000000a00167210 */ /* 0x002fe40007f3e0ff */
[----:B------:R-:W-:Y:S01]  /*1ed420*/  F2FP.SATFINITE.E4M3.F32.PACK_AB_MERGE_C R17, R14, R15, RZ ;  /* 0x0000000f0e11723e */ /* 0x000fe200048070ff */
[----:B------:R-:W2:Y:S01]  /*1ed430*/  LDL.LU R29, [R1+0x3018] ;  /* 0x00301800011d7983 */ /* 0x000ea20000300800 */
[----:B---3--:R-:W-:-:S03]  /*1ed440*/  F2FP.SATFINITE.E4M3.F32.PACK_AB_MERGE_C R2, R28, R16, RZ ;  /* 0x000000101c02723e */ /* 0x008fc600048070ff */
[----:B------:R-:W3:Y:S01]  /*1ed450*/  LDL.LU R18, [R1+0x301c] ;  /* 0x00301c0001127983 */ /* 0x000ee20000300800 */
[----:B----4-:R-:W-:-:S03]  /*1ed460*/  SHF.R.S32.HI R11, RZ, 0x1f, R0 ;  /* 0x0000001fff0b7819 */ /* 0x010fc60000011400 */
[----:B------:R1:W-:Y:S02]  /*1ed470*/  STL [R1+0x6ec], R2 ;  /* 0x0006ec0201007387 */ /* 0x0003e40000100800 */
[----:B------:R-:W-:Y:S02]  /*1ed480*/  IMAD.X R23, R11, 0x1, R9, P1 ;  /* 0x000000010b177824 */ /* 0x000fe400008e0609 */
[----:B------:R-:W4:Y:S04]  /*1ed490*/  LDL.LU R16, [R1+0x3000] ;  /* 0x0030000001107983 */ /* 0x000f280000300800 */
[----:B------:R-:W4:Y:S04]  /*1ed4a0*/  LDL.LU R28, [R1+0x3004] ;  /* 0x00300400011c7983 */ /* 0x000f280000300800 */
[----:B------:R-:W-:Y:S04]  /*1ed4b0*/  STL [R1+0x7808], R17 ;  /* 0x0078081101007387 */ /* 0x000fe80000100800 */
[----:B------:R0:W-:Y:S04]  /*1ed4c0*/  STL.64 [R1+0x3040], R22 ;  /* 0x0030401601007387 */ /* 0x0001e80000100a00 */
[----:B-1----:R-:W3:Y:S04]  /*1ed4d0*/  LDL.LU R2, [R1+0x3008] ;  /* 0x0030080001027983 */ /* 0x002ee80000300800 */
[----:B------:R-:W3:Y:S01]  /*1ed4e0*/  LDL.LU R21, [R1+0x300c] ;  /* 0x00300c0001157983 */ /* 0x000ee20000300800 */
[----:B0-----:R-:W-:-:S03]  /*1ed4f0*/  IADD3 R22, P1, PT, R0, R8, RZ ;  /* 0x0000000800167210 */ /* 0x001fc60007f3e0ff */
[----:B------:R0:W-:Y:S02]  /*1ed500*/  STL [R1+0x3038], R12 ;  /* 0x0030380c01007387 */ /* 0x0001e40000100800 */
[----:B------:R-:W-:Y:S02]  /*1ed510*/  IMAD.X R23, R11, 0x1, R7, P1 ;  /* 0x000000010b177824 */ /* 0x000fe400008e0607 */
[----:B------:R-:W3:Y:S04]  /*1ed520*/  LDL.LU R15, [R1+0x2ff0] ;  /* 0x002ff000010f7983 */ /* 0x000ee80000300800 */
[----:B------:R-:W3:Y:S04]  /*1ed530*/  LDL.LU R14, [R1+0x2ff4] ;  /* 0x002ff400010e7983 */ /* 0x000ee80000300800 */
[----:B------:R-:W4:Y:S04]  /*1ed540*/  LDL.LU R13, [R1+0x2ff8] ;  /* 0x002ff800010d7983 */ /* 0x000f280000300800 */
[----:B0-----:R-:W4:Y:S04]  /*1ed550*/  LDL.LU R12, [R1+0x2ffc] ;  /* 0x002ffc00010c7983 */ /* 0x001f280000300800 */
[----:B------:R0:W-:Y:S02]  /*1ed560*/  STL.64 [R1+0x3030], R22 ;  /* 0x0030301601007387 */ /* 0x0001e40000100a00 */
[----:B0-----:R-:W-:-:S02]  /*1ed570*/  F2FP.SATFINITE.E4M3.F32.PACK_AB_MERGE_C R22, R25, R24, RZ ;  /* 0x000000181916723e */ /* 0x001fc400048070ff */
[----:B------:R-:W4:Y:S04]  /*1ed580*/  LDL.LU R24, [R1+0x2fe0] ;  /* 0x002fe00001187983 */ /* 0x000f280000300800 */
[----:B------:R0:W-:Y:S04]  /*1ed590*/  STL [R1+0x638], R22 ;  /* 0x0006381601007387 */ /* 0x0001e80000100800 */
[----:B------:R-:W4:Y:S01]  /*1ed5a0*/  LDL.LU R25, [R1+0x2fe4] ;  /* 0x002fe40001197983 */ /* 0x000f220000300800 */
[----:B------:R-:W-:Y:S02]  /*1ed5b0*/  F2FP.SATFINITE.E4M3.F32.PACK_AB_MERGE_C R17, R19, R26, RZ ;  /* 0x0000001a1311723e */ /* 0x000fe400048070ff */
[----:B0-----:R-:W-:-:S03]  /*1ed5c0*/  IADD3 R22, P1, PT, R0, R6, RZ ;  /* 0x0000000600167210 */ /* 0x001fc60007f3e0ff */
[----:B------:R2:W-:Y:S02]  /*1ed5d0*/  STL [R1+0x63c], R17 ;  /* 0x00063c1101007387 */ /* 0x0005e40000100800 */
[----:B------:R-:W-:Y:S01]  /*1ed5e0*/  IMAD.X R23, R11, 0x1, R5, P1 ;  /* 0x000000010b177824 */ /* 0x000fe200008e0605 */
[----:B--2---:R-:W-:Y:S02]  /*1ed5f0*/  F2FP.SATFINITE.E4M3.F32.PACK_AB_MERGE_C R17, R20, R27, RZ ;  /* 0x0000001b1411723e */ /* 0x004fe400048070ff */
[----:B---3--:R-:W-:Y:S01]  /*1ed600*/  F2FP.SATFINITE.E4M3.F32.PACK_AB_MERGE_C R15, R14, R15, RZ ;  /* 0x0000000f0e0f723e */ /* 0x008fe200048070ff */
[----:B----4-:R-:W-:Y:S04]  /*1ed610*/  STL.64 [R1+0x7b90], R24 ;  /* 0x007b901801007387 */ /* 0x010fe80000100a00 */
[----:B------:R-:W2:Y:S04]  /*1ed620*/  LDL.LU R26, [R1+0x2fe8] ;  /* 0x002fe800011a7983 */ /* 0x000ea80000300800 */
[----:B------:R-:W2:Y:S04]  /*1ed630*/  LDL.LU R19, [R1+0x2fec] ;  /* 0x002fec0001137983 */ /* 0x000ea80000300800 */
[----:B------:R0:W-:Y:S04]  /*1ed640*/  STL.64 [R1+0x3020], R22 ;  /* 0x0030201601007387 */ /* 0x0001e80000100a00 */
[----:B------:R1:W-:Y:S01]  /*1ed650*/  STL [R1+0x5e8], R17 ;  /* 0x0005e81101007387 */ /* 0x0003e20000100800 */
[----:B0-----:R-:W-:-:S05]  /*1ed660*/  IADD3 R22, P1, PT, R0, R4, RZ ;  /* 0x0000000400167210 */ /* 0x001fca0007f3e0ff */
[----:B------:R-:W-:Y:S01]  /*1ed670*/  IMAD.X R23, R11, 0x1, R3, P1 ;  /* 0x000000010b177824 */ /* 0x000fe200008e0603 */
[----:B-1----:R-:W-:Y:S02]  /*1ed680*/  F2FP.SATFINITE.E4M3.F32.PACK_AB_MERGE_C R17, R18, R29, RZ ;  /* 0x0000001d1211723e */ /* 0x002fe400048070ff */
[----:B------:R-:W-:Y:S02]  /*1ed690*/  F2FP.SATFINITE.E4M3.F32.PACK_AB_MERGE_C R11, R28, R16, RZ ;  /* 0x000000101c0b723e */ /* 0x000fe400048070ff */
[----:B------:R0:W-:Y:S01]  /*1ed6a0*/  STL.64 [R1+0x3010], R22 ;  /* 0x0030101601007387 */ /* 0x0001e20000100a00 */
[----:B------:R-:W-:Y:S01]  /*1ed6b0*/  VIADD R0, R0, UR6 ;  /* 0x0000000600007c36 */ /* 0x000fe20008000000 */
[----:B------:R-:W1:Y:S02]  /*1ed6c0*/  LDCU UR6, c[0x0][0x3b8] ;  /* 0x00007700ff0677ac */ /* 0x000e640008000800 */
[----:B0-----:R-:W3:Y:S04]  /*1ed6d0*/  LDL.LU R22, [R1+0x2fd0] ;  /* 0x002fd00001167983 */ /* 0x001ee80000300800 */
[----:B------:R-:W3:Y:S04]  /*1ed6e0*/  LDL.LU R23, [R1+0x2fd4] ;  /* 0x002fd40001177983 */ /* 0x000ee80000300800 */
[----:B------:R-:W4:Y:S04]  /*1ed6f0*/  LDL.LU R27, [R1+0x2fd8] ;  /* 0x002fd800011b7983 */ /* 0x000f280000300800 */
[----:B------:R-:W-:Y:S01]  /*1ed700*/  STL [R1+0x5f8], R17 ;  /* 0x0005f81101007387 */ /* 0x000fe20000100800 */
[----:B------:R-:W-:-:S03]  /*1ed710*/  IADD3 R24, P1, PT, R0, R10, RZ ;  /* 0x0000000a00187210 */ /* 0x000fc60007f3e0ff */
[----:B------:R-:W4:Y:S04]  /*1ed720*/  LDL.LU R20, [R1+0x2fdc] ;  /* 0x002fdc0001147983 */ /* 0x000f280000300800 */
[----:B------:R0:W-:Y:S04]  /*1ed730*/  STL [R1+0x5ac], R11 ;  /* 0x0005ac0b01007387 */ /* 0x0001e80000100800 */
[----:B------:R-:W3:Y:S04]  /*1ed740*/  LDL.LU R29, [R1+0x2fc0] ;  /* 0x002fc000011d7983 */ /* 0x000ee80000300800 */
[----:B------:R-:W3:Y:S01]  /*1ed750*/  LDL.LU R18, [R1+0x2fc4] ;  /* 0x002fc40001127983 */ /* 0x000ee20000300800 */
[----:B0-----:R-:W-:-:S02]  /*1ed760*/  F2FP.SATFINITE.E4M3.F32.PACK_AB_MERGE_C R11, R21, R2, RZ ;  /* 0x00000002150b723e */ /* 0x001fc400048070ff */
[----:B------:R-:W-:Y:S01]  /*1ed770*/  SHF.R.S32.HI R2, RZ, 0x1f, R0 ;  /* 0x0000001fff027819 */ /* 0x000fe20000011400 */
[----:B------:R-:W3:Y:S04]  /*1ed780*/  LDL.LU R16, [R1+0x2fc8] ;  /* 0x002fc80001107983 */ /* 0x000ee80000300800 */
[----:B------:R-:W-:Y:S01]  /*1ed790*/  IMAD.X R25, R2, 0x1, R9, P1 ;  /* 0x0000000102197824 */ /* 0x000fe200008e0609 */
[----:B------:R-:W3:Y:S04]  /*1ed7a0*/  LDL.LU R28, [R1+0x2fcc] ;  /* 0x002fcc00011c7983 */ /* 0x000ee80000300800 */
[----:B------:R0:W-:Y:S04]  /*1ed7b0*/  STL [R1+0x3008], R11 ;  /* 0x0030080b01007387 */ /* 0x0001e80000100800 */
[----:B------:R-:W3:Y:S04]  /*1ed7c0*/  LDL.LU R14, [R1+0x2fb0] ;  /* 0x002fb000010e7983 */ /* 0x000ee80000300800 */
[----:B------:R1:W-:Y:S01]  /*1ed7d0*/  STL.64 [R1+0x3000], R24 ;  /* 0x0030001801007387 */ /* 0x0003e20000100a00 */
[----:B0-----:R-:W-:-:S03]  /*1ed7e0*/  F2FP.SATFINITE.E4M3.F32.PACK_AB_MERGE_C R11, R12, R13, RZ ;  /* 0x0000000d0c0b723e */ /* 0x001fc600048070ff */
[----:B------:R0:W-:Y:S04]  /*1ed7f0*/  STL [R1+0x584], R15 ;  /* 0x0005840f01007387 */ /* 0x0001e80000100800 */
[----:B------:R-:W3:Y:S01]  /*1ed800*/  LDL.LU R12, [R1+0x2fb4] ;  /* 0x002fb400010c7983 */ /* 0x000ee20000300800 */
[----:B-1----:R-:W-:-:S03]  /*1ed810*/  IADD3 R24, P1, PT, R0, R8, RZ ;  /* 0x0000000800187210 */ /* 0x002fc60007f3e0ff */
[----:B------:R-:W-:Y:S02]  /*1ed820*/  STL [R1+0x588], R11 ;  /* 0x0005880b01007387 */ /* 0x000fe40000100800 */
[----:B------:R-:W-:Y:S02]  /*1ed830*/  IMAD.X R25, R2, 0x1, R7, P1 ;  /* 0x0000000102197824 */ /* 0x000fe400008e0607 */
[----:B0-----:R-:W3:Y:S04]  /*1ed840*/  LDL.LU R15, [R1+0x2fb8] ;  /* 0x002fb800010f7983 */ /* 0x001ee80000300800 */
[----:B------:R-:W3:Y:S04]  /*1ed850*/  LDL.LU R13, [R1+0x2fbc] ;  /* 0x002fbc00010d7983 */ /* 0x000ee80000300800 */
[----:B------:R0:W-:Y:S04]  /*1ed860*/  STL.64 [R1+0x2ff0], R24 ;  /* 0x002ff01801007387 */ /* 0x0001e80000100a00 */
[----:B0-----:R-:W3:Y:S01]  /*1ed870*/  LDL.LU.64 R24, [R1+0x7b90] ;  /* 0x007b900001187983 */ /* 0x001ee20000300a00 */
[----:B--2---:R-:W-:-:S02]  /*1ed880*/  F2FP.SATFINITE.E4M3.F32.PACK_AB_MERGE_C R11, R19, R26, RZ ;  /* 0x0000001a130b723e */ /* 0x004fc400048070ff */
[----:B---3--:R-:W-:Y:S02]  /*1ed890*/  F2FP.SATFINITE.E4M3.F32.PACK_AB_MERGE_C R17, R25, R24, RZ ;  /* 0x000000181911723e */ /* 0x008fe400048070ff */
[----:B------:R-:W-:-:S05]  /*1ed8a0*/  IADD3 R24, P1, PT, R0, R6, RZ ;  /* 0x0000000600187210 */ /* 0x000fca0007f3e0ff */
[----:B------:R-:W-:Y:S01]  /*1ed8b0*/  IMAD.X R25, R2, 0x1, R5, P1 ;  /* 0x0000000102197824 */ /* 0x000fe200008e0605 */
[----:B------:R-:W-:Y:S04]  /*1ed8c0*/  STL [R1+0x554], R17 ;  /* 0x0005541101007387 */ /* 0x000fe80000100800 */
[----:B------:R-:W-:Y:S04]  /*1ed8d0*/  STL [R1+0x558], R11 ;  /* 0x0005580b01007387 */ /* 0x000fe80000100800 */
[----:B------:R0:W-:Y:S04]  /*1ed8e0*/  STL.64 [R1+0x2fe0], R24 ;  /* 0x002fe01801007387 */ /* 0x0001e80000100a00 */
[----:B0-----:R-:W2:Y:S04]  /*1ed8f0*/  LDL.LU R24, [R1+0x2fa0] ;  /* 0x002fa00001187983 */ /* 0x001ea80000300800 */
[----:B------:R-:W3:Y:S04]  /*1ed900*/  LDL.LU R19, [R1+0x2fa4] ;  /* 0x002fa40001137983 */ /* 0x000ee80000300800 */
[----:B------:R-:W2:Y:S01]  /*1ed910*/  LDL.LU R25, [R1+0x2fa8] ;  /* 0x002fa80001197983 */ /* 0x000ea20000300800 */
[----:B------:R-:W-:-:S02]  /*1ed920*/  F2FP.SATFINITE.E4M3.F32.PACK_AB_MERGE_C R11, R23, R22, RZ ;  /* 0x00000016170b723e */ /* 0x000fc400048070ff */
[----:B------:R-:W-:-:S05]  /*1ed930*/  IADD3 R22, P1, PT, R0, R4, RZ ;  /* 0x0000000400167210 */ /* 0x000fca0007f3e0ff */
[----:B------:R-:W-:Y:S01]  /*1ed940*/  IMAD.X R23, R2, 0x1, R3, P1 ;  /* 0x0000000102177824 */ /* 0x000fe200008e0603 */
[----:B----4-:R-:W-:Y:S01]  /*1ed950*/  F2FP.SATFINITE.E4M3.F32.PACK_AB_MERGE_C R2, R20, R27, RZ ;  /* 0x0000001b1402723e */ /* 0x010fe200048070ff */
[----:B------:R-:W-:Y:S01]  /*1ed960*/  VIADD R0, R0, UR6 ;  /* 0x0000000600007c36 */ /* 0x000fe20008000000 */
[----:B------:R-:W0:Y:S01]  /*1ed970*/  LDCU UR6, c[0x0][0x3b8] ;  /* 0x00007700ff0677ac */ /* 0x000e220008000800 */
[----:B--2---:R-:W-:Y:S04]  /*1ed980*/  STL.64 [R1+0x7b88], R24 ;  /* 0x007b881801007387 */ /* 0x004fe80000100a00 */
[----:B------:R-:W2:Y:S04]  /*1ed990*/  LDL.LU R26, [R1+0x2fac] ;  /* 0x002fac00011a7983 */ /* 0x000ea80000300800 */
[----:B------:R1:W-:Y:S04]  /*1ed9a0*/  STL [R1+0x54c], R11 ;  /* 0x00054c0b01007387 */ /* 0x0003e80000100800 */
[----:B------:R4:W-:Y:S01]  /*1ed9b0*/  STL.64 [R1+0x2fd0], R22 ;  /* 0x002fd01601007387 */ /* 0x0009e20000100a00 */
[----:B-1----:R-:W-:-:S03]  /*1ed9c0*/  F2FP.SATFINITE.E4M3.F32.PACK_AB_MERGE_C R11, R28, R16, RZ ;  /* 0x000000101c0b723e */ /* 0x002fc600048070ff */
[----:B----4-:R-:W4:Y:S04]  /*1ed9d0*/  LDL.LU R22, [R1+0x2f90] ;  /* 0x002f900001167983 */ /* 0x010f280000300800 */
[----:B------:R-:W4:Y:S04]  /*1ed9e0*/  LDL.LU R27, [R1+0x2f94] ;  /* 0x002f9400011b7983 */ /* 0x000f280000300800 */
[----:B------:R1:W-:Y:S01]  /*1ed9f0*/  STL [R1+0x2fd8], R2 ;  /* 0x002fd80201007387 */ /* 0x0003e20000100800 */
[----:B------:R-:W-:Y:S02]  /*1eda00*/  IADD3 R16, P1, PT, R0, R10, RZ ;  /* 0x0000000a00107210 */ /* 0x000fe40007f3e0ff */
[----:B-1----:R-:W-:-:S05]  /*1eda10*/  F2FP.SATFINITE.E4M3.F32.PACK_AB_MERGE_C R2, R18, R29, RZ ;  /* 0x0000001d1202723e */ /* 0x002fca00048070ff */
[----:B------:R1:W-:Y:S04]  /*1eda20*/  STL [R1+0x538], R2 ;  /* 0x0005380201007387 */ /* 0x0003e80000100800 */
[----:B-1----:R-:W2:Y:S04]  /*1eda30*/  LDL.LU R2, [R1+0x2f98] ;  /* 0x002f980001027983 */ /* 0x002ea80000300800 */
[----:B------:R-:W2:Y:S04]  /*1eda40*/  LDL.LU R21, [R1+0x2f9c] ;  /* 0x002f9c0001157983 */ /* 0x000ea80000300800 */
[----:B------:R1:W-:Y:S04]  /*1eda50*/  STL [R1+0x534], R11 ;  /* 0x0005340b01007387 */ /* 0x0003e80000100800 */
[----:B------:R-:W2:Y:S04]  /*1eda60*/  LDL.LU R20, [R1+0x1d10] ;  /* 0x001d100001147983 */ /* 0x000ea80000300800 */
[----:B------:R-:W2:Y:S01]  /*1eda70*/  LDL.LU R28, [R1+0x1d14] ;  /* 0x001d1400011c7983 */ /* 0x000ea20000300800 */
[----:B-1----:R-:W-:-:S05]  /*1eda80*/  SHF.R.S32.HI R11, RZ, 0x1f, R0 ;  /* 0x0000001fff0b7819 */ /* 0x002fca0000011400 */
[----:B------:R-:W-:Y:S01]  /*1eda90*/  IMAD.X R17, R11, 0x1, R9, P1 ;  /* 0x000000010b117824 */ /* 0x000fe200008e0609 */
[----:B------:R-:W-:-:S04]  /*1edaa0*/  IADD3 R24, P1, PT, R0, R8, RZ ;  /* 0x0000000800187210 */ /* 0x000fc80007f3e0ff */
[----:B------:R1:W-:Y:S01]  /*1edab0*/  STL.64 [R1+0x2fc0], R16 ;  /* 0x002fc01001007387 */ /* 0x0003e20000100a00 */
[----:B------:R-:W-:Y:S01]  /*1edac0*/  F2FP.SATFINITE.E4M3.F32.PACK_AB_MERGE_C R18, R13, R15, RZ ;  /* 0x0000000f0d12723e */ /* 0x000fe200048070ff */
[----:B------:R-:W-:Y:S01]  /*1edad0*/  IMAD.X R25, R11, 0x1, R7, P1 ;  /* 0x000000010b197824 */ /* 0x000fe200008e0607 */
[----:B-1----:R-:W-:Y:S02]  /*1edae0*/  F2FP.SATFINITE.E4M3.F32.PACK_AB_MERGE_C R16, R12, R14, RZ ;  /* 0x0000000e0c10723e */ /* 0x002fe400048070ff */
[----:B------:R-:W2:Y:S04]  /*1edaf0*/  LDL.LU R14, [R1+0x1d18] ;  /* 0x001d1800010e7983 */ /* 0x000ea80000300800 */
[----:B------:R-:W2:Y:S04]  /*1edb00*/  LDL.LU R12, [R1+0x1d1c] ;  /* 0x001d1c00010c7983 */ /* 0x000ea80000300800 */
[----:B------:R1:W-:Y:S04]  /*1edb10*/  STL [R1+0x524], R16 ;  /* 0x0005241001007387 */ /* 0x0003e80000100800 */
[----:B------:R-:W2:Y:S04]  /*1edb20*/  LDL.LU R29, [R1+0x2f80] ;  /* 0x002f8000011d7983 */ /* 0x000ea80000300800 */
[----:B-1----:R-:W2:Y:S04]  /*1edb30*/  LDL.LU R16, [R1+0x2f84] ;  /* 0x002f840001107983 */ /* 0x002ea80000300800 */
[----:B------:R-:W2:Y:S04]  /*1edb40*/  LDL.LU R15, [R1+0x2f88] ;  /* 0x002f8800010f7983 */ /* 0x000ea80000300800 */
[----:B------:R-:W2:Y:S04]  /*1edb50*/  LDL.LU R13, [R1+0x2f8c] ;  /* 0x002f8c00010d7983 */ /* 0x000ea80000300800 */
[----:B------:R-:W-:Y:S04]  /*1edb60*/  STL [R1+0x7864], R18 ;  /* 0x0078641201007387 */ /* 0x000fe80000100800 */
[----:B------:R1:W-:Y:S04]  /*1edb70*/  STL.64 [R1+0x2fb0], R24 ;  /* 0x002fb01801007387 */ /* 0x0003e80000100a00 */
[----:B-1----:R-:W3:Y:S01]  /*1edb80*/  LDL.LU.64 R24, [R1+0x7b88] ;  /* 0x007b880001187983 */ /* 0x002ee20000300a00 */
[----:B------:R-:W-:-:S02]  /*1edb90*/  IADD3 R18, P1, PT, R0, R6, RZ ;  /* 0x0000000600127210 */ /* 0x000fc40007f3e0ff */
[----:B---3--:R-:W-:Y:S02]  /*1edba0*/  F2FP.SATFINITE.E4M3.F32.PACK_AB_MERGE_C R19, R19, R24, RZ ;  /* 0x000000181313723e */ /* 0x008fe400048070ff */
[----:B--2---:R-:W-:-:S03]  /*1edbb0*/  F2FP.SATFINITE.E4M3.F32.PACK_AB_MERGE_C R17, R26, R25, RZ ;  /* 0x000000191a11723e */ /* 0x004fc600048070ff */
[----:B------:R1:W-:Y:S04]  /*1edbc0*/  STL [R1+0x7b04], R19 ;  /* 0x007b041301007387 */ /* 0x0003e80000100800 */
[----:B------:R-:W2:Y:S04]  /*1edbd0*/  LDL.LU R23, [R1+0x2f70] ;  /* 0x002f700001177983 */ /* 0x000ea80000300800 */
[----:B------:R-:W2:Y:S01]  /*1edbe0*/  LDL.LU R24, [R1+0x2f74] ;  /* 0x002f740001187983 */ /* 0x000ea20000300800 */
[----:B-1----:R-:W-:-:S03]  /*1edbf0*/  IMAD.X R19, R11, 0x1, R5, P1 ;  /* 0x000000010b137824 */ /* 0x002fc600008e0605 */
[----:B------:R4:W-:Y:S04]  /*1edc00*/  STL [R1+0x2fb8], R17 ;  /* 0x002fb81101007387 */ /* 0x0009e80000100800 */
[----:B------:R-:W3:Y:S04]  /*1edc10*/  LDL.LU R25, [R1+0x2f78] ;  /* 0x002f780001197983 */ /* 0x000ee80000300800 */
[----:B------:R-:W3:Y:S01]  /*1edc20*/  LDL.LU R26, [R1+0x2f7c] ;  /* 0x002f7c00011a7983 */ /* 0x000ee20000300800 */
[----:B----4-:R-:W-:-:S03]  /*1edc30*/  F2FP.SATFINITE.E4M3.F32.PACK_AB_MERGE_C R17, R27, R22, RZ ;  /* 0x000000161b11723e */ /* 0x010fc600048070ff */
[----:B------:R1:W-:Y:S04]  /*1edc40*/  STL.64 [R1+0x2fa8], R18 ;  /* 0x002fa81201007387 */ /* 0x0003e80000100a00 */
[----:B------:R4:W-:Y:S04]  /*1edc50*/  STL [R1+0x514], R17 ;  /* 0x0005141101007387 */ /* 0x0009e80000100800 */
[----:B------:R-:W3:Y:S01]  /*1edc60*/  LDL.LU R22, [R1+0x2f60] ;  /* 0x002f600001167983 */ /* 0x000ee20000300800 */
[----:B-1----:R-:W-:-:S03]  /*1edc70*/  IADD3 R18, P1, PT, R0, R4, RZ ;  /* 0x0000000400127210 */ /* 0x002fc60007f3e0ff */
[----:B------:R-:W3:Y:S01]  /*1edc80*/  LDL.LU R27, [R1+0x2f64] ;  /* 0x002f6400011b7983 */ /* 0x000ee20000300800 */
[----:B----4-:R-:W-:Y:S01]  /*1edc90*/  F2FP.SATFINITE.E4M3.F32.PACK_AB_MERGE_C R17, R21, R2, RZ ;  /* 0x000000021511723e */ /* 0x010fe200048070ff */
[----:B------:R-:W-:Y:S01]  /*1edca0*/  IMAD.X R19, R11, 0x1, R3, P1 ;  /* 0x000000010b137824 */ /* 0x000fe200008e0603 */
[----:B------:R-:W-:-:S04]  /*1edcb0*/  F2FP.SATFINITE.E4M3.F32.PACK_AB_MERGE_C R11, R28, R20, RZ ;  /* 0x000000141c0b723e */ /* 0x000fc800048070ff */
[----:B------:R-:W-:Y:S04]  /*1edcc0*/  STL.64 [R1+0x2fa0], R18 ;  /* 0x002fa01201007387 */ /* 0x000fe80000100a00 */
[----:B------:R-:W4:Y:S04]  /*1edcd0*/  LDL.LU R2, [R1+0x2f68] ;  /* 0x002f680001027983 */ /* 0x000f280000300800 */
[----:B------:R-:W-:Y:S04]  /*1edce0*/  STL [R1+0x510], R17 ;  /* 0x0005101101007387 */ /* 0x000fe80000100800 */
[----:B------:R-:W4:Y:S04]  /*1edcf0*/  LDL.LU R21, [R1+0x2f6c] ;  /* 0x002f6c0001157983 */ /* 0x000f280000300800 */
[----:B------:R1:W-:Y:S04]  /*1edd00*/  STL [R1+0x2f9c], R11 ;  /* 0x002f9c0b01007387 */ /* 0x0003e80000100800 */
[----:B------:R-:W4:Y:S04]  /*1edd10*/  LDL.LU R20, [R1+0x2f50] ;  /* 0x002f500001147983 */ /* 0x000f280000300800 */
[----:B------:R-:W4:Y:S01]  /*1edd20*/  LDL.LU R28, [R1+0x2f54] ;  /* 0x002f5400011c7983 */ /* 0x000f220000300800 */
[----:B0-----:R-:W-:Y:S01]  /*1edd30*/  VIADD R0, R0, UR6 ;  /* 0x0000000600007c36 */ /* 0x001fe20008000000 */
[----:B-1----:R-:W-:Y:S01]  /*1edd40*/  F2FP.SATFINITE.E4M3.F32.PACK_AB_MERGE_C R11, R12, R14, RZ ;  /* 0x0000000e0c0b723e */ /* 0x002fe200048070ff */
[----:B------:R-:W0:Y:S01]  /*1edd50*/  LDCU UR6, c[0x0][0x3b8] ;  /* 0x00007700ff0677ac */ /* 0x000e220008000800 */
[----:B------:R-:W4:Y:S02]  /*1edd60*/  LDL.LU R14, [R1+0x2f58] ;  /* 0x002f5800010e7983 */ /* 0x000f240000300800 */
[----:B------:R-:W-:-:S02]  /*1edd70*/  IADD3 R18, P1, PT, R0, R10, RZ ;  /* 0x0000000a00127210 */ /* 0x000fc40007f3e0ff */
[----:B------:R-:W4:Y:S04]  /*1edd80*/  LDL.LU R12, [R1+0x2f5c] ;  /* 0x002f5c00010c7983 */ /* 0x000f280000300800 */
[----:B------:R1:W-:Y:S01]  /*1edd90*/  STL [R1+0x2fbc], R11 ;  /* 0x002fbc0b01007387 */ /* 0x0003e20000100800 */
[----:B------:R-:W-:-:S03]  /*1edda0*/  F2FP.SATFINITE.E4M3.F32.PACK_AB_MERGE_C R16, R16, R29, RZ ;  /* 0x0000001d1010723e */ /* 0x000fc600048070ff */
[----:B------:R-:W4:Y:S01]  /*1eddb0*/  LDL.LU R29, [R1+0x2f40] ;  /* 0x002f4000011d7983 */ /* 0x000f220000300800 */
[----:B-1----:R-:W-:-:S05]  /*1eddc0*/  SHF.R.S32.HI R11, RZ, 0x1f, R0 ;  /* 0x0000001fff0b7819 */ /* 0x002fca0000011400 */
[----:B------:R-:W-:Y:S01]  /*1eddd0*/  IMAD.X R19, R11, 0x1, R9, P1 ;  /* 0x000000010b137824 */ /* 0x000fe200008e0609 */
[----:B------:R-:W-:-:S04]  /*1edde0*/  F2FP.SATFINITE.E4M3.F32.PACK_AB_MERGE_C R13, R13, R15, RZ ;  /* 0x0000000f0d0d723e */ /* 0x000fc800048070ff */
[----:B------:R1:W-:Y:S04]  /*1eddf0*/  STL.64 [R1+0x2f90], R18 ;  /* 0x002f901201007387 */ /* 0x0003e80000100a00 */
[----:B------:R0:W-:Y:S01]  /*1ede00*/  STL [R1+0x2f98], R16 ;  /* 0x002f981001007387 */ /* 0x0001e20000100800 */
[----:B-1----:R-:W-:-:S03]  /*1ede10*/  IADD3 R18, P1, PT, R0, R8, RZ ;  /* 0x0000000800127210 */ /* 0x002fc60007f3e0ff */
[----:B0-----:R-:W4:Y:S02]  /*1ede20*/  LDL.LU R16, [R1+0x2f44] ;  /* 0x002f440001107983 */ /* 0x001f240000300800 */
[----:B------:R-:W-:Y:S02]  /*1ede30*/  IMAD.X R19, R11, 0x1, R7, P1 ;  /* 0x000000010b137824 */ /* 0x000fe400008e0607 */
[----:B------:R0:W-:Y:S04]  /*1ede40*/  STL [R1+0x2f8c], R13 ;  /* 0x002f8c0d01007387 */ /* 0x0001e80000100800 */
[----:B------:R-:W4:Y:S04]  /*1ede50*/  LDL.LU R15, [R1+0x2f48] ;  /* 0x002f4800010f7983 */ /* 0x000f280000300800 */
[----:B0-----:R-:W4:Y:S04]  /*1ede60*/  LDL.LU R13, [R1+0x2f4c] ;  /* 0x002f4c00010d7983 */ /* 0x001f280000300800 */
[----:B------:R2:W-:Y:S02]  /*1ede70*/  STL.64 [R1+0x2f80], R18 ;  /* 0x002f801201007387 */ /* 0x0005e40000100a00 */
[----:B--2---:R-:W-:-:S02]  /*1ede80*/  F2FP.SATFINITE.E4M3.F32.PACK_AB_MERGE_C R18, R24, R23, RZ ;  /* 0x000000171812723e */ /* 0x004fc400048070ff */
[----:B------:R-:W2:Y:S04]  /*1ede90*/  LDL.LU R23, [R1+0x2f30] ;  /* 0x002f300001177983 */ /* 0x000ea80000300800 */
[----:B------:R0:W-:Y:S04]  /*1edea0*/  STL [R1+0x2f88], R18 ;  /* 0x002f881201007387 */ /* 0x0001e80000100800 */
[----:B------:R-:W2:Y:S01]  /*1edeb0*/  LDL.LU R24, [R1+0x2f34] ;  /* 0x002f340001187983 */ /* 0x000ea20000300800 */
[----:B---3--:R-:W-:Y:S02]  /*1edec0*/  F2FP.SATFINITE.E4M3.F32.PACK_AB_MERGE_C R17, R26, R25, RZ ;  /* 0x000000191a11723e */ /* 0x008fe400048070ff */
[----:B0-----:R-:W-:-:S03]  /*1eded0*/  IADD3 R18, P1, PT, R0, R6, RZ ;  /* 0x0000000600127210 */ /* 0x001fc60007f3e0ff */
[----:B------:R0:W-:Y:S02]  /*1edee0*/  STL [R1+0x2f7c], R17 ;  /* 0x002f7c1101007387 */ /* 0x0001e40000100800 */
[----:B------:R-:W-:Y:S02]  /*1edef0*/  IMAD.X R19, R11, 0x1, R5, P1 ;  /* 0x000000010b137824 */ /* 0x000fe400008e0605 */
[----:B------:R-:W3:Y:S04]  /*1edf00*/  LDL.LU R25, [R1+0x2f38] ;  /* 0x002f380001197983 */ /* 0x000ee80000300800 */
[----:B------:R-:W3:Y:S01]  /*1edf10*/  LDL.LU R26, [R1+0x2f3c] ;  /* 0x002f3c00011a7983 */ /* 0x000ee20000300800 */
[----:B0-----:R-:W-:-:S03]  /*1edf20*/  F2FP.SATFINITE.E4M3.F32.PACK_AB_MERGE_C R17, R27, R22, RZ ;  /* 0x000000161b11723e */ /* 0x001fc600048070ff */
[----:B------:R0:W-:Y:S04]  /*1edf30*/  STL.64 [R1+0x2f70], R18 ;  /* 0x002f701201007387 */ /* 0x0001e80000100a00 */
[----:B------:R-:W-:Y:S04]  /*1edf40*/  STL [R1+0x2f78], R17 ;  /* 0x002f781101007387 */ /* 0x000fe80000100800 */
[----:B------:R-:W3:Y:S01]  /*1edf50*/  LDL.LU R22, [R1+0x2f20] ;  /* 0x002f200001167983 */ /* 0x000ee20000300800 */
[----:B0-----:R-:W-:-:S03]  /*1edf60*/  IADD3 R18, P1, PT, R0, R4, RZ ;  /* 0x0000000400127210 */ /* 0x001fc60007f3e0ff */
[----:B------:R-:W3:Y:S02]  /*1edf70*/  LDL.LU R27, [R1+0x2f24] ;  /* 0x002f2400011b7983 */ /* 0x000ee40000300800 */
[----:B------:R-:W-:Y:S01]  /*1edf80*/  IMAD.X R19, R11, 0x1, R3, P1 ;  /* 0x000000010b137824 */ /* 0x000fe200008e0603 */
[----:B----4-:R-:W-:-:S04]  /*1edf90*/  F2FP.SATFINITE.E4M3.F32.PACK_AB_MERGE_C R2, R21, R2, RZ ;  /* 0x000000021502723e */ /* 0x010fc800048070ff */
[----:B------:R-:W-:Y:S04]  /*1edfa0*/  STL.64 [R1+0x2f60], R18 ;  /* 0x002f601201007387 */ /* 0x000fe80000100a00 */
[----:B------:R0:W-:Y:S01]  /*1edfb0*/  STL [R1+0x2f6c], R2 ;  /* 0x002f6c0201007387 */ /* 0x0001e20000100800 */
[----:B------:R-:W-:-:S03]  /*1edfc0*/  F2FP.SATFINITE.E4M3.F32.PACK_AB_MERGE_C R11, R28, R20, RZ ;  /* 0x000000141c0b723e */ /* 0x000fc600048070ff */
[----:B0-----:R-:W4:Y:S04]  /*1edfd0*/  LDL.LU R2, [R1+0x2f28] ;  /* 0x002f280001027983 */ /* 0x001f280000300800 */
[----:B------:R0:W-:Y:S04]  /*1edfe0*/  STL [R1+0x2f68], R11 ;  /* 0x002f680b01007387 */ /* 0x0001e80000100800 */
[----:B------:R-:W4:Y:S04]  /*1edff0*/  LDL.LU R21, [R1+0x2f2c] ;  /* 0x002f2c0001157983 */ /* 0x000f280000300800 */
[----:B------:R-:W4:Y:S04]  /*1ee000*/  LDL.LU R20, [R1+0x2f10] ;  /* 0x002f100001147983 */ /* 0x000f280000300800 */
[----:B------:R-:W4:Y:S01]  /*1ee010*/  LDL.LU R28, [R1+0x2f14] ;  /* 0x002f1400011c7983 */ /* 0x000f220000300800 */
[----:B0-----:R-:W-:Y:S01]  /*1ee020*/  F2FP.SATFINITE.E4M3.F32.PACK_AB_MERGE_C R11, R12, R14, RZ ;  /* 0x0000000e0c0b723e */ /* 0x001fe200048070ff */
[----:B------:R-:W-:Y:S01]  /*1ee030*/  VIADD R0, R0, UR6 ;  /* 0x0000000600007c36 */ /* 0x000fe20008000000 */
[----:B------:R-:W0:Y:S03]  /*1ee040*/  LDCU UR6, c[0x0][0x3b8] ;  /* 0x00007700ff0677ac */ /* 0x000e260008000800 */
[----:B------:R-:W-:Y:S01]  /*1ee050*/  STL [R1+0x2f5c], R11 ;  /* 0x002f5c0b01007387 */ /* 0x000fe20000100800 */
[----:B------:R-:W-:-:S02]  /*1ee060*/  SHF.R.S32.HI R17, RZ, 0x1f, R0 ;  /* 0x0000001fff117819 */ /* 0x000fc40000011400 */
[----:B------:R-:W-:Y:S01]  /*1ee070*/  IADD3 R18, P1, PT, R0, R10, RZ ;  /* 0x0000000a00127210 */ /* 0x000fe20007f3e0ff */
[----:B------:R-:W4:Y:S04]  /*1ee080*/  LDL.LU R14, [R1+0x2f18] ;  /* 0x002f1800010e7983 */ /* 0x000f280000300800 */
[----:B------:R-:W4:Y:S01]  /*1ee090*/  LDL.LU R12, [R1+0x2f1c] ;  /* 0x002f1c00010c7983 */ /* 0x000f220000300800 */
[----:B------:R-:W-:-:S05]  /*1ee0a0*/  IMAD.X R19, R17, 0x1, R9, P1 ;  /* 0x0000000111137824 */ /* 0x000fca00008e0609 */
[----:B------:R1:W-:Y:S01]  /*1ee0b0*/  STL.64 [R1+0x2f50], R18 ;  /* 0x002f501201007387 */ /* 0x0003e20000100a00 */
[----:B------:R-:W-:-:S03]  /*1ee0c0*/  F2FP.SATFINITE.E4M3.F32.PACK_AB_MERGE_C R16, R16, R29, RZ ;  /* 0x0000001d1010723e */ /* 0x000fc600048070ff */
[----:B------:R-:W4:Y:S01]  /*1ee0d0*/  LDL.LU R29, [R1+0x2f00] ;  /* 0x002f0000011d7983 */ /* 0x000f220000300800 */
[----:B-1----:R-:W-:-:S03]  /*1ee0e0*/  IADD3 R18, P1, PT, R0, R8, RZ ;  /* 0x0000000800127210 */ /* 0x002fc60007f3e0ff */
[----:B------:R1:W-:Y:S01]  /*1ee0f0*/  STL [R1+0x2f58], R16 ;  /* 0x002f581001007387 */ /* 0x0003e20000100800 */
[----:B------:R-:W-:Y:S01]  /*1ee100*/  F2FP.SATFINITE.E4M3.F32.PACK_AB_MERGE_C R11, R13, R15, RZ ;  /* 0x0000000f0d0b723e */ /* 0x000fe200048070ff */
[----:B------:R-:W-:Y:S02]  /*1ee110*/  IMAD.X R19, R17, 0x1, R7, P1 ;  /* 0x0000000111137824 */ /* 0x000fe400008e0607 */
[----:B-1----:R-:W4:Y:S04]  /*1ee120*/  LDL.LU R16, [R1+0x2f04] ;  /* 0x002f040001107983 */ /* 0x002f280000300800 */
[----:B------:R-:W-:Y:S04]  /*1ee130*/  STL [R1+0x2f4c], R11 ;  /* 0x002f4c0b01007387 */ /* 0x000fe80000100800 */
[----:B------:R-:W4:Y:S04]  /*1ee140*/  LDL.LU R15, [R1+0x2f08] ;  /* 0x002f0800010f7983 */ /* 0x000f280000300800 */
[----:B------:R-:W4:Y:S04]  /*1ee150*/  LDL.LU R13, [R1+0x2f0c] ;  /* 0x002f0c00010d7983 */ /* 0x000f280000300800 */
[----:B------:R2:W-:Y:S02]  /*1ee160*/  STL.64 [R1+0x2f40], R18 ;  /* 0x002f401201007387 */ /* 0x0005e40000100a00 */
[----:B--2---:R-:W-:-:S02]  /*1ee170*/  F2FP.SATFINITE.E4M3.F32.PACK_AB_MERGE_C R18, R24, R23, RZ ;  /* 0x000000171812723e */ /* 0x004fc400048070ff */
[----:B------:R-:W2:Y:S04]  /*1ee180*/  LDL.LU R23, [R1+0x2ef0] ;  /* 0x002ef00001177983 */ /* 0x000ea80000300800 */
[----:B------:R1:W-:Y:S04]  /*1ee190*/  STL [R1+0x2f48], R18 ;  /* 0x002f481201007387 */ /* 0x0003e80000100800 */
[----:B------:R-:W2:Y:S01]  /*1ee1a0*/  LDL.LU R24, [R1+0x2ef4] ;  /* 0x002ef40001187983 */ /* 0x000ea20000300800 */
[----:B-1----:R-:W-:Y:S02]  /*1ee1b0*/  IADD3 R18, P1, PT, R0, R6, RZ ;  /* 0x0000000600127210 */ /* 0x002fe40007f3e0ff */
[----:B---3--:R-:W-:-:S02]  /*1ee1c0*/  F2FP.SATFINITE.E4M3.F32.PACK_AB_MERGE_C R11, R26, R25, RZ ;  /* 0x000000191a0b723e */ /* 0x008fc400048070ff */
[----:B------:R-:W3:Y:S01]  /*1ee1d0*/  LDL.LU R25, [R1+0x2ef8] ;  /* 0x002ef80001197983 */ /* 0x000ee20000300800 */
[----:B------:R-:W-:-:S03]  /*1ee1e0*/  IMAD.X R19, R17, 0x1, R5, P1 ;  /* 0x0000000111137824 */ /* 0x000fc600008e0605 */
[----:B------:R-:W3:Y:S04]  /*1ee1f0*/  LDL.LU R26, [R1+0x2efc] ;  /* 0x002efc00011a7983 */ /* 0x000ee80000300800 */
[----:B------:R1:W-:Y:S04]  /*1ee200*/  STL [R1+0x7748], R11 ;  /* 0x0077480b01007387 */ /* 0x0003e80000100800 */
[----:B------:R0:W-:Y:S01]  /*1ee210*/  STL.64 [R1+0x2f30], R18 ;  /* 0x002f301201007387 */ /* 0x0001e20000100a00 */
[----:B-1----:R-:W-:Y:S02]  /*1ee220*/  F2FP.SATFINITE.E4M3.F32.PACK_AB_MERGE_C R11, R27, R22, RZ ;  /* 0x000000161b0b723e */ /* 0x002fe400048070ff */
[----:B0-----:R-:W-:-:S03]  /*1ee230*/  IADD3 R18, P1, PT, R0, R4, RZ ;  /* 0x0000000400127210 */ /* 0x001fc60007f3e0ff */
[----:B------:R0:W-:Y:S02]  /*1ee240*/  STL [R1+0xa6c], R11 ;  /* 0x000a6c0b01007387 */ /* 0x0001e40000100800 */
[----:B------:R-:W-:Y:S02]  /*1ee250*/  IMAD.X R19, R17, 0x1, R3, P1 ;  /* 0x0000000111137824 */ /* 0x000fe400008e0603 */
[----:B------:R-:W3:Y:S04]  /*1ee260*/  LDL.LU R22, [R1+0x2ee0] ;  /* 0x002ee00001167983 */ /* 0x000ee80000300800 */
[----:B------:R-:W3:Y:S04]  /*1ee270*/  LDL.LU R27, [R1+0x2ee4] ;  /* 0x002ee400011b7983 */ /* 0x000ee80000300800 */
[----:B------:R-:W-:Y:S01]  /*1ee280*/  STL.64 [R1+0x2f20], R18 ;  /* 0x002f201201007387 */ /* 0x000fe20000100a00 */
[----:B----4-:R-:W-:-:S03]  /*1ee290*/  F2FP.SATFINITE.E4M3.F32.PACK_AB_MERGE_C R17, R21, R2, RZ ;  /* 0x000000021511723e */ /* 0x010fc600048070ff */
[----:B------:R-:W4:Y:S01]  /*1ee2a0*/  LDL.LU R2, [R1+0x2ee8] ;  /* 0x002ee80001027983 */ /* 0x000f220000300800 */
[----:B0-----:R-:W-:-:S03]  /*1ee2b0*/  F2FP.SATFINITE.E4M3.F32.PACK_AB_MERGE_C R11, R28, R20, RZ ;  /* 0x000000141c0b723e */ /* 0x001fc600048070ff */
[----:B------:R-:W-:Y:S04]  /*1ee2c0*/  STL [R1+0xa50], R17 ;  /* 0x000a501101007387 */ /* 0x000fe80000100800 */
[----:B------:R-:W4:Y:S04]  /*1ee2d0*/  LDL.LU R21, [R1+0x2eec] ;  /* 0x002eec0001157983 */ /* 0x000f280000300800 */
[----:B------:R0:W-:Y:S04]  /*1ee2e0*/  STL [R1+0xa20], R11 ;  /* 0x000a200b01007387 */ /* 0x0001e80000100800 */
[----:B------:R-:W4:Y:S04]  /*1ee2f0*/  LDL.LU R20, [R1+0x2ed0] ;  /* 0x002ed00001147983 */ /* 0x000f280000300800 */
[----:B------:R-:W4:Y:S01]  /*1ee300*/  LDL.LU R28, [R1+0x2ed4] ;  /* 0x002ed400011c7983 */ /* 0x000f220000300800 */
[----:B------:R-:W-:Y:S01]  /*1ee310*/  VIADD R0, R0, UR6 ;  /* 0x0000000600007c36 */ /* 0x000fe20008000000 */
[----:B0-----:R-:W-:Y:S01]  /*1ee320*/  F2FP.SATFINITE.E4M3.F32.PACK_AB_MERGE_C R11, R12, R14, RZ ;  /* 0x0000000e0c0b723e */ /* 0x001fe200048070ff */
[----:B------:R-:W0:Y:S01]  /*1ee330*/  LDCU UR6, c[0x0][0x3b8] ;  /* 0x00007700ff0677ac */ /* 0x000e220008000800 */
[----:B------:R-:W4:Y:S02]  /*1ee340*/  LDL.LU R14, [R1+0x2ed8] ;  /* 0x002ed800010e7983 */ /* 0x000f240000300800 */
[----:B------:R-:W-:-:S02]  /*1ee350*/  IADD3 R18, P1, PT, R0, R10, RZ ;  /* 0x0000000a00127210 */ /* 0x000fc40007f3e0ff */
[----:B------:R-:W4:Y:S04]  /*1ee360*/  LDL.LU R12, [R1+0x2edc] ;  /* 0x002edc00010c7983 */ /* 0x000f280000300800 */
[----:B------:R1:W-:Y:S02]  /*1ee370*/  STL [R1+0x9fc], R11 ;  /* 0x0009fc0b01007387 */ /* 0x0003e40000100800 */
[----:B-1----:R-:W-:-:S05]  /*1ee380*/  SHF.R.S32.HI R11, RZ, 0x1f, R0 ;  /* 0x0000001fff0b7819 */ /* 0x002fca0000011400 */
[----:B------:R-:W-:Y:S01]  /*1ee390*/  IMAD.X R19, R11, 0x1, R9, P1 ;  /* 0x000000010b137824 */ /* 0x000fe200008e0609 */
[----:B------:R-:W-:Y:S02]  /*1ee3a0*/  F2FP.SATFINITE.E4M3.F32.PACK_AB_MERGE_C R16, R16, R29, RZ ;  /* 0x0000001d1010723e */ /* 0x000fe400048070ff */
[----:B------:R-:W4:Y:S04]  /*1ee3b0*/  LDL.LU R29, [R1+0x2ec0] ;  /* 0x002ec000011d7983 */ /* 0x000f280000300800 */
[----:B------:R1:W-:Y:S01]  /*1ee3c0*/  STL.64 [R1+0x2f10], R18 ;  /* 0x002f101201007387 */ /* 0x0003e20000100a00 */
[----:B------:R-:W-:-:S03]  /*1ee3d0*/  F2FP.SATFINITE.E4M3.F32.PACK_AB_MERGE_C R13, R13, R15, RZ ;  /* 0x0000000f0d0d723e */ /* 0x000fc600048070ff */
        /* <DEDUP_REMOVED lines=14> */
[----:B------:R-:W-:Y:S02]  /*1ee4c0*/  STL [R1+0x990], R17 ;  /* 0x0009901101007387 */ /* 0x000fe40000100800 */
[----:B------:R-:W-:Y:S02]  /*1ee4d0*/  IMAD.X R19, R11, 0x1, R5, P1 ;  /* 0x000000010b137824 */ /* 0x000fe400008e0605 */
[----:B------:R-:W3:Y:S04]  /*1ee4e0*/  LDL.LU R25, [R1+0x2eb8] ;  /* 0x002eb80001197983 */ /* 0x000ee80000300800 */
[----:B------:R-:W3:Y:S04]  /*1ee4f0*/  LDL.LU R26, [R1+0x2ebc] ;  /* 0x002ebc00011a7983 */ /* 0x000ee80000300800 */
[----:B------:R0:W-:Y:S02]  /*1ee500*/  STL.64 [R1+0x2ef0], R18 ;  /* 0x002ef01201007387 */ /* 0x0001e40000100a00 */
[----:B0-----:R-:W-:-:S02]  /*1ee510*/  IADD3 R18, P1, PT, R0, R4, RZ ;  /* 0x0000000400127210 */ /* 0x001fc40007f3e0ff */
[----:B------:R-:W-:-:S03]  /*1ee520*/  F2FP.SATFINITE.E4M3.F32.PACK_AB_MERGE_C R17, R27, R22, RZ ;  /* 0x000000161b11723e */ /* 0x000fc600048070ff */
[----:B------:R-:W-:Y:S02]  /*1ee530*/  IMAD.X R19, R11, 0x1, R3, P1 ;  /* 0x000000010b137824 */ /* 0x000fe400008e0603 */
[----:B------:R4:W-:Y:S04]  /*1ee540*/  STL [R1+0x948], R17 ;  /* 0x0009481101007387 */ /* 0x0009e80000100800 */
[----:B------:R-:W3:Y:S04]  /*1ee550*/  LDL.LU R22, [R1+0x2ea0] ;  /* 0x002ea00001167983 */ /* 0x000ee80000300800 */
[----:B------:R-:W3:Y:S04]  /*1ee560*/  LDL.LU R27, [R1+0x2ea4] ;  /* 0x002ea400011b7983 */ /* 0x000ee80000300800 */
[----:B------:R-:W-:Y:S01]  /*1ee570*/  STL.64 [R1+0x2ee0], R18 ;  /* 0x002ee01201007387 */ /* 0x000fe20000100a00 */
[----:B----4-:R-:W-:-:S03]  /*1ee580*/  F2FP.SATFINITE.E4M3.F32.PACK_AB_MERGE_C R17, R21, R2, RZ ;  /* 0x000000021511723e */ /* 0x010fc600048070ff */
[----:B------:R-:W4:Y:S04]  /*1ee590*/  LDL.LU R2, [R1+0x2ea8] ;  /* 0x002ea80001027983 */ /* 0x000f280000300800 */
[----:B------:R-:W-:Y:S04]  /*1ee5a0*/  STL [R1+0x950], R17 ;  /* 0x0009501101007387 */ /* 0x000fe80000100800 */
[----:B------:R-:W4:Y:S01]  /*1ee5b0*/  LDL.LU R21, [R1+0x2eac] ;  /* 0x002eac0001157983 */ /* 0x000f220000300800 */
[----:B------:R-:W-:-:S05]  /*1ee5c0*/  F2FP.SATFINITE.E4M3.F32.PACK_AB_MERGE_C R11, R28, R20, RZ ;  /* 0x000000141c0b723e */ /* 0x000fca00048070ff */
        /* <DEDUP_REMOVED lines=14> */
[----:B------:R1:W-:Y:S04]  /*1ee6b0*/  STL.64 [R1+0x2ed0], R18 ;  /* 0x002ed01201007387 */ /* 0x0003e80000100a00 */
[----:B------:R0:W-:Y:S01]  /*1ee6c0*/  STL [R1+0x85c], R16 ;  /* 0x00085c1001007387 */ /* 0x0001e20000100800 */
[----:B------:R-:W-:-:S02]  /*1ee6d0*/  F2FP.SATFINITE.E4M3.F32.PACK_AB_MERGE_C R13, R13, R15, RZ ;  /* 0x0000000f0d0d723e */ /* 0x000fc400048070ff */
[----:B-1----:R-:W-:Y:S01]  /*1ee6e0*/  IADD3 R18, P1, PT, R0, R8, RZ ;  /* 0x0000000800127210 */ /* 0x002fe20007f3e0ff */
[----:B0-----:R-:W4:Y:S04]  /*1ee6f0*/  LDL.LU R16, [R1+0x2e84] ;  /* 0x002e840001107983 */ /* 0x001f280000300800 */
[----:B------:R-:W-:Y:S01]  /*1ee700*/  IMAD.X R19, R11, 0x1, R7, P1 ;  /* 0x000000010b137824 */ /* 0x000fe200008e0607 */
        /* <DEDUP_REMOVED lines=8> */
[----:B0-----:R-:W-:Y:S02]  /*1ee790*/  IADD3 R18, P1, PT, R0, R6, RZ ;  /* 0x0000000600127210 */ /* 0x001fe40007f3e0ff */
[----:B---3--:R-:W-:-:S03]  /*1ee7a0*/  F2FP.SATFINITE.E4M3.F32.PACK_AB_MERGE_C R17, R26, R25, RZ ;  /* 0x000000191a11723e */ /* 0x008fc600048070ff */
[----:B------:R-:W-:Y:S02]  /*1ee7b0*/  IMAD.X R19, R11, 0x1, R5, P1 ;  /* 0x000000010b137824 */ /* 0x000fe400008e0605 */
[----:B------:R-:W-:Y:S04]  /*1ee7c0*/  STL [R1+0x844], R17 ;  /* 0x0008441101007387 */ /* 0x000fe80000100800 */
        /* <DEDUP_REMOVED lines=8> */
[----:B------:R-:W3:Y:S01]  /*1ee850*/  LDL.LU R27, [R1+0x2e64] ;  /* 0x002e6400011b7983 */ /* 0x000ee20000300800 */
[----:B----4-:R-:W-:-:S03]  /*1ee860*/  F2FP.SATFINITE.E4M3.F32.PACK_AB_MERGE_C R17, R21, R2, RZ ;  /* 0x000000021511723e */ /* 0x010fc600048070ff */
[----:B------:R-:W-:Y:S04]  /*1ee870*/  STL.64 [R1+0x2ea0], R18 ;  /* 0x002ea01201007387 */ /* 0x000fe80000100a00 */
        /* <DEDUP_REMOVED lines=126> */
[----:B0-----:R-:W-:-:S05]  /*1ef060*/  IADD3 R18, P1, PT, R0, R6, RZ ;  /* 0x0000000600127210 */ /* 0x001fca0007f3e0ff */
[----:B------:R-:W-:Y:S01]  /*1ef070*/  IMAD.X R19, R11, 0x1, R5, P1 ;  /* 0x000000010b137824 */ /* 0x000fe200008e0605 */
[----:B---3--:R-:W-:-:S05]  /*1ef080*/  F2FP.SATFINITE.E4M3.F32.PACK_AB_MERGE_C R17, R26, R25, RZ ;  /* 0x000000191a11723e */ /* 0x008fca00048070ff */
        /* <DEDUP_REMOVED lines=336> */
[----:B------:R-:W-:Y:S04]  /*1f0590*/  STL [R1+0x4f4], R17 ;  /* 0x0004f41101007387 */ /* 0x000fe80000100800 */
[----:B------:R-:W2:Y:S04]  /*1f05a0*/  LDL.LU R22, [R1+0x2bf0] ;  /* 0x002bf00001167983 */ /* 0x000ea80000300800 */
[----:B------:R-:W2:Y:S01]  /*1f05b0*/  LDL.LU R27, [R1+0x2bf4] ;  /* 0x002bf400011b7983 */ /* 0x000ea20000300800 */
[----:B----4-:R-:W-:-:S03]  /*1f05c0*/  F2FP.SATFINITE.E4M3.F32.PACK_AB_MERGE_C R11, R21, R2, RZ ;  /* 0x00000002150b723e */ /* 0x010fc600048070ff */
[----:B------:R-:W-:Y:S04]  /*1f05d0*/  STL.64 [R1+0x2c30], R18 ;  /* 0x002c301201007387 */ /* 0x000fe80000100a00 */
[----:B------:R0:W-:Y:S01]  /*1f05e0*/  STL [R1+0x4f8], R11 ;  /* 0x0004f80b01007387 */ /* 0x0001e20000100800 */
[----:B------:R-:W-:-:S03]  /*1f05f0*/  F2FP.SATFINITE.E4M3.F32.PACK_AB_MERGE_C R2, R28, R20, RZ ;  /* 0x000000141c02723e */ /* 0x000fc600048070ff */
[----:B------:R-:W4:Y:S01]  /*1f0600*/  LDL.LU R20, [R1+0x2bf8] ;  /* 0x002bf80001147983 */ /* 0x000f220000300800 */
[----:B------:R-:W-:Y:S01]  /*1f0610*/  VIADD R0, R0, UR6 ;  /* 0x0000000600007c36 */ /* 0x000fe20008000000 */
[----:B------:R-:W1:Y:S04]  /*1f0620*/  LDCU UR6, c[0x0][0x3b8] ;  /* 0x00007700ff0677ac */ /* 0x000e680008000800 */
[----:B0-----:R-:W-:Y:S02]  /*1f0630*/  SHF.R.S32.HI R11, RZ, 0x1f, R0 ;  /* 0x0000001fff0b7819 */ /* 0x001fe40000011400 */
[----:B------:R-:W-:Y:S01]  /*1f0640*/  IADD3 R18, P1, PT, R0, R10, RZ ;  /* 0x0000000a00127210 */ /* 0x000fe20007f3e0ff */
[----:B------:R0:W-:Y:S04]  /*1f0650*/  STL [R1+0x4d8], R2 ;  /* 0x0004d80201007387 */ /* 0x0001e80000100800 */
[----:B------:R-:W-:Y:S01]  /*1f0660*/  IMAD.X R19, R11, 0x1, R9, P1 ;  /* 0x000000010b137824 */ /* 0x000fe200008e0609 */
[----:B0-----:R-:W-:-:S02]  /*1f0670*/  F2FP.SATFINITE.E4M3.F32.PACK_AB_MERGE_C R2, R12, R14, RZ ;  /* 0x0000000e0c02723e */ /* 0x001fc400048070ff */
[----:B------:R-:W-:Y:S02]  /*1f0680*/  F2FP.SATFINITE.E4M3.F32.PACK_AB_MERGE_C R16, R16, R29, RZ ;  /* 0x0000001d1010723e */ /* 0x000fe400048070ff */
[----:B------:R-:W-:Y:S02]  /*1f0690*/  F2FP.SATFINITE.E4M3.F32.PACK_AB_MERGE_C R13, R13, R15, RZ ;  /* 0x0000000f0d0d723e */ /* 0x000fe400048070ff */
[----:B---3--:R-:W-:Y:S01]  /*1f06a0*/  F2FP.SATFINITE.E4M3.F32.PACK_AB_MERGE_C R17, R26, R25, RZ ;  /* 0x000000191a11723e */ /* 0x008fe200048070ff */
[----:B----4-:R0:W-:Y:S04]  /*1f06b0*/  STL [R1+0x7b80], R20 ;  /* 0x007b801401007387 */ /* 0x0101e80000100800 */
[----:B------:R-:W3:Y:S04]  /*1f06c0*/  LDL.LU R28, [R1+0x2bfc] ;  /* 0x002bfc00011c7983 */ /* 0x000ee80000300800 */
[----:B------:R-:W4:Y:S01]  /*1f06d0*/  LDL.LU R14, [R1+0x2be0] ;  /* 0x002be000010e7983 */ /* 0x000f220000300800 */
[----:B0-----:R-:W-:-:S03]  /*1f06e0*/  IADD3 R20, P1, PT, R0, R8, RZ ;  /* 0x0000000800147210 */ /* 0x001fc60007f3e0ff */
[----:B------:R-:W4:Y:S04]  /*1f06f0*/  LDL.LU R12, [R1+0x2be4] ;  /* 0x002be400010c7983 */ /* 0x000f280000300800 */
[----:B------:R-:W-:Y:S04]  /*1f0700*/  STL [R1+0x4e8], R2 ;  /* 0x0004e80201007387 */ /* 0x000fe80000100800 */
[----:B------:R0:W-:Y:S01]  /*1f0710*/  STL.64 [R1+0x2c20], R18 ;  /* 0x002c201201007387 */ /* 0x0001e20000100a00 */
[----:B------:R-:W-:-:S03]  /*1f0720*/  IMAD.X R21, R11, 0x1, R7, P1 ;  /* 0x000000010b157824 */ /* 0x000fc600008e0607 */
[----:B0-----:R-:W3:Y:S04]  /*1f0730*/  LDL.LU R18, [R1+0x2be8] ;  /* 0x002be80001127983 */ /* 0x001ee80000300800 */
[----:B------:R-:W3:Y:S04]  /*1f0740*/  LDL.LU R2, [R1+0x2bec] ;  /* 0x002bec0001027983 */ /* 0x000ee80000300800 */
[----:B------:R0:W-:Y:S04]  /*1f0750*/  STL [R1+0x4c8], R16 ;  /* 0x0004c81001007387 */ /* 0x0001e80000100800 */
[----:B------:R-:W3:Y:S01]  /*1f0760*/  LDL.LU R29, [R1+0x2bd0] ;  /* 0x002bd000011d7983 */ /* 0x000ee20000300800 */
[----:B--2---:R-:W-:-:S03]  /*1f0770*/  F2FP.SATFINITE.E4M3.F32.PACK_AB_MERGE_C R19, R24, R23, RZ ;  /* 0x000000171813723e */ /* 0x004fc600048070ff */
[----:B0-----:R-:W2:Y:S04]  /*1f0780*/  LDL.LU R16, [R1+0x2bd4] ;  /* 0x002bd40001107983 */ /* 0x001ea80000300800 */
[----:B------:R0:W-:Y:S04]  /*1f0790*/  STL [R1+0x2c18], R13 ;  /* 0x002c180d01007387 */ /* 0x0001e80000100800 */
[----:B------:R-:W2:Y:S04]  /*1f07a0*/  LDL.LU R15, [R1+0x2bd8] ;  /* 0x002bd800010f7983 */ /* 0x000ea80000300800 */
[----:B0-----:R-:W2:Y:S04]  /*1f07b0*/  LDL.LU R13, [R1+0x2bdc] ;  /* 0x002bdc00010d7983 */ /* 0x001ea80000300800 */
[----:B------:R-:W2:Y:S04]  /*1f07c0*/  LDL.LU R23, [R1+0x2bc0] ;  /* 0x002bc00001177983 */ /* 0x000ea80000300800 */
[----:B------:R0:W-:Y:S04]  /*1f07d0*/  STL.64 [R1+0x2c10], R20 ;  /* 0x002c101401007387 */ /* 0x0001e80000100a00 */
[----:B------:R-:W-:Y:S04]  /*1f07e0*/  STL [R1+0x3f0], R19 ;  /* 0x0003f01301007387 */ /* 0x000fe80000100800 */
[----:B------:R-:W2:Y:S01]  /*1f07f0*/  LDL.LU R24, [R1+0x2bc4] ;  /* 0x002bc40001187983 */ /* 0x000ea20000300800 */
[----:B0-----:R-:W-:-:S03]  /*1f0800*/  IADD3 R20, P1, PT, R0, R6, RZ ;  /* 0x0000000600147210 */ /* 0x001fc60007f3e0ff */
[----:B------:R0:W-:Y:S02]  /*1f0810*/  STL [R1+0x4b4], R17 ;  /* 0x0004b41101007387 */ /* 0x0001e40000100800 */
[----:B------:R-:W-:Y:S02]  /*1f0820*/  IMAD.X R21, R11, 0x1, R5, P1 ;  /* 0x000000010b157824 */ /* 0x000fe400008e0605 */
[----:B------:R-:W2:Y:S04]  /*1f0830*/  LDL.LU R25, [R1+0x2bc8] ;  /* 0x002bc80001197983 */ /* 0x000ea80000300800 */
[----:B------:R-:W2:Y:S04]  /*1f0840*/  LDL.LU R26, [R1+0x2bcc] ;  /* 0x002bcc00011a7983 */ /* 0x000ea80000300800 */
[----:B------:R1:W-:Y:S01]  /*1f0850*/  STL.64 [R1+0x2c00], R20 ;  /* 0x002c001401007387 */ /* 0x0003e20000100a00 */
[----:B0-----:R-:W-:-:S02]  /*1f0860*/  F2FP.SATFINITE.E4M3.F32.PACK_AB_MERGE_C R17, R27, R22, RZ ;  /* 0x000000161b11723e */ /* 0x001fc400048070ff */
[----:B-1----:R-:W-:-:S03]  /*1f0870*/  IADD3 R20, P1, PT, R0, R4, RZ ;  /* 0x0000000400147210 */ /* 0x002fc60007f3e0ff */
[----:B------:R-:W-:Y:S02]  /*1f0880*/  STL [R1+0x3e4], R17 ;  /* 0x0003e41101007387 */ /* 0x000fe40000100800 */
[----:B------:R-:W-:-:S05]  /*1f0890*/  IMAD.X R21, R11, 0x1, R3, P1 ;  /* 0x000000010b157824 */ /* 0x000fca00008e0603 */
[----:B------:R0:W-:Y:S04]  /*1f08a0*/  STL.64 [R1+0x2bf0], R20 ;  /* 0x002bf01401007387 */ /* 0x0001e80000100a00 */
[----:B0-----:R-:W3:Y:S04]  /*1f08b0*/  LDL.LU R20, [R1+0x7b80] ;  /* 0x007b800001147983 */ /* 0x001ee80000300800 */
[----:B------:R-:W2:Y:S04]  /*1f08c0*/  LDL.LU R17, [R1+0x2bb0] ;  /* 0x002bb00001117983 */ /* 0x000ea80000300800 */
[----:B------:R-:W2:Y:S04]  /*1f08d0*/  LDL.LU R21, [R1+0x2bb4] ;  /* 0x002bb40001157983 */ /* 0x000ea80000300800 */
[----:B------:R-:W2:Y:S04]  /*1f08e0*/  LDL.LU R22, [R1+0x2bb8] ;  /* 0x002bb80001167983 */ /* 0x000ea80000300800 */
[----:B------:R-:W2:Y:S01]  /*1f08f0*/  LDL.LU R27, [R1+0x2bbc] ;  /* 0x002bbc00011b7983 */ /* 0x000ea20000300800 */
[----:B------:R-:W-:Y:S01]  /*1f0900*/  VIADD R0, R0, UR6 ;  /* 0x0000000600007c36 */ /* 0x000fe20008000000 */
[----:B------:R-:W0:Y:S01]  /*1f0910*/  LDCU UR6, c[0x0][0x3b8] ;  /* 0x00007700ff0677ac */ /* 0x000e220008000800 */
[----:B---3--:R-:W-:-:S05]  /*1f0920*/  F2FP.SATFINITE.E4M3.F32.PACK_AB_MERGE_C R11, R28, R20, RZ ;  /* 0x000000141c0b723e */ /* 0x008fca00048070ff */
[----:B------:R4:W-:Y:S04]  /*1f0930*/  STL [R1+0x3e0], R11 ;  /* 0x0003e00b01007387 */ /* 0x0009e80000100800 */
[----:B------:R-:W3:Y:S04]  /*1f0940*/  LDL.LU R20, [R1+0x18f0] ;  /* 0x0018f00001147983 */ /* 0x000ee80000300800 */
[----:B------:R-:W3:Y:S01]  /*1f0950*/  LDL.LU R28, [R1+0x18f4] ;  /* 0x0018f400011c7983 */ /* 0x000ee20000300800 */
[----:B----4-:R-:W-:-:S03]  /*1f0960*/  F2FP.SATFINITE.E4M3.F32.PACK_AB_MERGE_C R11, R12, R14, RZ ;  /* 0x0000000e0c0b723e */ /* 0x010fc600048070ff */
[----:B------:R-:W4:Y:S04]  /*1f0970*/  LDL.LU R14, [R1+0x18f8] ;  /* 0x0018f800010e7983 */ /* 0x000f280000300800 */
[----:B------:R1:W-:Y:S01]  /*1f0980*/  STL [R1+0x3dc], R11 ;  /* 0x0003dc0b01007387 */ /* 0x0003e20000100800 */
[----:B--2---:R-:W-:-:S03]  /*1f0990*/  F2FP.SATFINITE.E4M3.F32.PACK_AB_MERGE_C R16, R16, R29, RZ ;  /* 0x0000001d1010723e */ /* 0x004fc600048070ff */
[----:B------:R-:W4:Y:S01]  /*1f09a0*/  LDL.LU R12, [R1+0x18fc] ;  /* 0x0018fc00010c7983 */ /* 0x000f220000300800 */
[----:B-1----:R-:W-:Y:S02]  /*1f09b0*/  F2FP.SATFINITE.E4M3.F32.PACK_AB_MERGE_C R11, R2, R18, RZ ;  /* 0x00000012020b723e */ /* 0x002fe400048070ff */
[----:B------:R-:W-:Y:S02]  /*1f09c0*/  SHF.R.S32.HI R2, RZ, 0x1f, R0 ;  /* 0x0000001fff027819 */ /* 0x000fe40000011400 */
[----:B------:R-:W-:Y:S01]  /*1f09d0*/  IADD3 R18, P1, PT, R0, R10, RZ ;  /* 0x0000000a00127210 */ /* 0x000fe20007f3e0ff */
[----:B------:R1:W-:Y:S04]  /*1f09e0*/  STL [R1+0x2be8], R11 ;  /* 0x002be80b01007387 */ /* 0x0003e80000100800 */
[----:B------:R-:W-:Y:S01]  /*1f09f0*/  IMAD.X R19, R2, 0x1, R9, P1 ;  /* 0x0000000102137824 */ /* 0x000fe200008e0609 */
[----:B------:R-:W2:Y:S04]  /*1f0a00*/  LDL.LU R29, [R1+0x2ba0] ;  /* 0x002ba000011d7983 */ /* 0x000ea80000300800 */
[----:B------:R0:W-:Y:S01]  /*1f0a10*/  STL.64 [R1+0x2be0], R18 ;  /* 0x002be01201007387 */ /* 0x0001e20000100a00 */
[----:B-1----:R-:W-:-:S03]  /*1f0a20*/  F2FP.SATFINITE.E4M3.F32.PACK_AB_MERGE_C R11, R13, R15, RZ ;  /* 0x0000000f0d0b723e */ /* 0x002fc600048070ff */
[----:B------:R1:W-:Y:S01]  /*1f0a30*/  STL [R1+0x3d4], R16 ;  /* 0x0003d41001007387 */ /* 0x0003e20000100800 */
[----:B0-----:R-:W-:-:S03]  /*1f0a40*/  IADD3 R18, P1, PT, R0, R8, RZ ;  /* 0x0000000800127210 */ /* 0x001fc60007f3e0ff */
[----:B-1----:R-:W2:Y:S02]  /*1f0a50*/  LDL.LU R16, [R1+0x2ba4] ;  /* 0x002ba40001107983 */ /* 0x002ea40000300800 */
[----:B------:R-:W-:Y:S02]  /*1f0a60*/  IMAD.X R19, R2, 0x1, R7, P1 ;  /* 0x0000000102137824 */ /* 0x000fe400008e0607 */
[----:B------:R0:W-:Y:S01]  /*1f0a70*/  STL [R1+0x3d8], R11 ;  /* 0x0003d80b01007387 */ /* 0x0001e20000100800 */
[----:B------:R-:W-:-:S03]  /*1f0a80*/  F2FP.SATFINITE.E4M3.F32.PACK_AB_MERGE_C R23, R24, R23, RZ ;  /* 0x000000171817723e */ /* 0x000fc600048070ff */
[----:B------:R-:W2:Y:S04]  /*1f0a90*/  LDL.LU R15, [R1+0x2ba8] ;  /* 0x002ba800010f7983 */ /* 0x000ea80000300800 */
[----:B------:R-:W2:Y:S01]  /*1f0aa0*/  LDL.LU R13, [R1+0x2bac] ;  /* 0x002bac00010d7983 */ /* 0x000ea20000300800 */
[----:B0-----:R-:W-:-:S03]  /*1f0ab0*/  F2FP.SATFINITE.E4M3.F32.PACK_AB_MERGE_C R11, R26, R25, RZ ;  /* 0x000000191a0b723e */ /* 0x001fc600048070ff */
[----:B------:R0:W-:Y:S04]  /*1f0ac0*/  STL.64 [R1+0x2bd0], R18 ;  /* 0x002bd01201007387 */ /* 0x0001e80000100a00 */
[----:B------:R1:W-:Y:S01]  /*1f0ad0*/  STL [R1+0x3cc], R23 ;  /* 0x0003cc1701007387 */ /* 0x0003e20000100800 */
[----:B0-----:R-:W-:-:S03]  /*1f0ae0*/  IADD3 R18, P1, PT, R0, R6, RZ ;  /* 0x0000000600127210 */ /* 0x001fc60007f3e0ff */
[----:B------:R0:W-:Y:S02]  /*1f0af0*/  STL [R1+0x3d0], R11 ;  /* 0x0003d00b01007387 */ /* 0x0001e40000100800 */
[----:B------:R-:W-:Y:S02]  /*1f0b00*/  IMAD.X R19, R2, 0x1, R5, P1 ;  /* 0x0000000102137824 */ /* 0x000fe400008e0605 */
[----:B-1----:R-:W2:Y:S04]  /*1f0b10*/  LDL.LU R23, [R1+0x2b90] ;  /* 0x002b900001177983 */ /* 0x002ea80000300800 */
[----:B------:R-:W2:Y:S04]  /*1f0b20*/  LDL.LU R24, [R1+0x2b94] ;  /* 0x002b940001187983 */ /* 0x000ea80000300800 */
[----:B------:R-:W2:Y:S04]  /*1f0b30*/  LDL.LU R25, [R1+0x2b98] ;  /* 0x002b980001197983 */ /* 0x000ea80000300800 */
[----:B------:R1:W-:Y:S01]  /*1f0b40*/  STL.64 [R1+0x2bc8], R18 ;  /* 0x002bc81201007387 */ /* 0x0003e20000100a00 */
[----:B0-----:R-:W-:-:S03]  /*1f0b50*/  F2FP.SATFINITE.E4M3.F32.PACK_AB_MERGE_C R11, R21, R17, RZ ;  /* 0x00000011150b723e */ /* 0x001fc600048070ff */
[----:B------:R-:W2:Y:S01]  /*1f0b60*/  LDL.LU R26, [R1+0x2b9c] ;  /* 0x002b9c00011a7983 */ /* 0x000ea20000300800 */
[----:B-1----:R-:W-:-:S05]  /*1f0b70*/  IADD3 R18, P1, PT, R0, R4, RZ ;  /* 0x0000000400127210 */ /* 0x002fca0007f3e0ff */
[----:B------:R-:W-:Y:S01]  /*1f0b80*/  IMAD.X R19, R2, 0x1, R3, P1 ;  /* 0x0000000102137824 */ /* 0x000fe200008e0603 */
[----:B------:R-:W-:Y:S01]  /*1f0b90*/  F2FP.SATFINITE.E4M3.F32.PACK_AB_MERGE_C R2, R27, R22, RZ ;  /* 0x000000161b02723e */ /* 0x000fe200048070ff */
[----:B------:R-:W-:Y:S04]  /*1f0ba0*/  STL [R1+0x3c0], R11 ;  /* 0x0003c00b01007387 */ /* 0x000fe80000100800 */
[----:B------:R3:W-:Y:S04]  /*1f0bb0*/  STL [R1+0x769c], R2 ;  /* 0x00769c0201007387 */ /* 0x0007e80000100800 */
[----:B------:R-:W-:Y:S04]  /*1f0bc0*/  STL.64 [R1+0x2bc0], R18 ;  /* 0x002bc01201007387 */ /* 0x000fe80000100a00 */
[----:B------:R-:W2:Y:S01]  /*1f0bd0*/  LDL.LU R27, [R1+0x2b80] ;  /* 0x002b8000011b7983 */ /* 0x000ea20000300800 */
[----:B---3--:R-:W-:-:S03]  /*1f0be0*/  F2FP.SATFINITE.E4M3.F32.PACK_AB_MERGE_C R2, R28, R20, RZ ;  /* 0x000000141c02723e */ /* 0x008fc600048070ff */
[----:B------:R-:W3:Y:S04]  /*1f0bf0*/  LDL.LU R28, [R1+0x2b84] ;  /* 0x002b8400011c7983 */ /* 0x000ee80000300800 */
[----:B------:R0:W-:Y:S04]  /*1f0c00*/  STL [R1+0x3b0], R2 ;  /* 0x0003b00201007387 */ /* 0x0001e80000100800 */
[----:B0-----:R-:W2:Y:S04]  /*1f0c10*/  LDL.LU R2, [R1+0x2b88] ;  /* 0x002b880001027983 */ /* 0x001ea80000300800 */
[----:B------:R-:W2:Y:S01]  /*1f0c20*/  LDL.LU R11, [R1+0x2b8c] ;  /* 0x002b8c00010b7983 */ /* 0x000ea20000300800 */
[----:B------:R-:W-:Y:S01]  /*1f0c30*/  VIADD R0, R0, UR6 ;  /* 0x0000000600007c36 */ /* 0x000fe20008000000 */
[----:B----4-:R-:W-:Y:S01]  /*1f0c40*/  F2FP.SATFINITE.E4M3.F32.PACK_AB_MERGE_C R12, R12, R14, RZ ;  /* 0x0000000e0c0c723e */ /* 0x010fe200048070ff */
[----:B------:R-:W0:Y:S03]  /*1f0c50*/  LDCU UR6, c[0x0][0x3b8] ;  /* 0x00007700ff0677ac */ /* 0x000e260008000800 */
[----:B------:R-:W-:-:S02]  /*1f0c60*/  SHF.R.S32.HI R14, RZ, 0x1f, R0 ;  /* 0x0000001fff0e7819 */ /* 0x000fc40000011400 */
[----:B------:R-:W-:Y:S01]  /*1f0c70*/  IADD3 R18, P1, PT, R0, R10, RZ ;  /* 0x0000000a00127210 */ /* 0x000fe20007f3e0ff */
[----:B------:R1:W-:Y:S04]  /*1f0c80*/  STL [R1+0x3b4], R12 ;  /* 0x0003b40c01007387 */ /* 0x0003e80000100800 */
[----:B------:R-:W4:Y:S01]  /*1f0c90*/  LDL.LU R20, [R1+0x2b70] ;  /* 0x002b700001147983 */ /* 0x000f220000300800 */
[----:B------:R-:W-:-:S03]  /*1f0ca0*/  IMAD.X R19, R14, 0x1, R9, P1 ;  /* 0x000000010e137824 */ /* 0x000fc600008e0609 */
[----:B-1----:R-:W4:Y:S04]  /*1f0cb0*/  LDL.LU R12, [R1+0x2b74] ;  /* 0x002b7400010c7983 */ /* 0x002f280000300800 */
[----:B--2---:R1:W-:Y:S04]  /*1f0cc0*/  STL.64 [R1+0x7b78], R10 ;  /* 0x007b780a01007387 */ /* 0x0043e80000100a00 */
[----:B------:R2:W-:Y:S01]  /*1f0cd0*/  STL.64 [R1+0x2bb0], R18 ;  /* 0x002bb01201007387 */ /* 0x0005e20000100a00 */
[----:B-1----:R-:W-:-:S03]  /*1f0ce0*/  F2FP.SATFINITE.E4M3.F32.PACK_AB_MERGE_C R10, R16, R29, RZ ;  /* 0x0000001d100a723e */ /* 0x002fc600048070ff */
[----:B--2---:R-:W2:Y:S04]  /*1f0cf0*/  LDL.LU R19, [R1+0x2b78] ;  /* 0x002b780001137983 */ /* 0x004ea80000300800 */
[----:B------:R-:W2:Y:S04]  /*1f0d00*/  LDL.LU R18, [R1+0x2b7c] ;  /* 0x002b7c0001127983 */ /* 0x000ea80000300800 */
[----:B------:R1:W-:Y:S04]  /*1f0d10*/  STL [R1+0x2bb8], R10 ;  /* 0x002bb80a01007387 */ /* 0x0003e80000100800 */
[----:B------:R-:W2:Y:S04]  /*1f0d20*/  LDL.LU R29, [R1+0x2b60] ;  /* 0x002b6000011d7983 */ /* 0x000ea80000300800 */
[----:B------:R-:W2:Y:S01]  /*1f0d30*/  LDL.LU R16, [R1+0x2b64] ;  /* 0x002b640001107983 */ /* 0x000ea20000300800 */
[----:B-1----:R-:W-:-:S05]  /*1f0d40*/  F2FP.SATFINITE.E4M3.F32.PACK_AB_MERGE_C R10, R13, R15, RZ ;  /* 0x0000000f0d0a723e */ /* 0x002fca00048070ff */
[----:B------:R1:W-:Y:S04]  /*1f0d50*/  STL [R1+0x2bac], R10 ;  /* 0x002bac0a01007387 */ /* 0x0003e80000100800 */
[----:B------:R-:W2:Y:S04]  /*1f0d60*/  LDL.LU R15, [R1+0x2b68] ;  /* 0x002b6800010f7983 */ /* 0x000ea80000300800 */
[----:B------:R-:W2:Y:S01]  /*1f0d70*/  LDL.LU R13, [R1+0x2b6c] ;  /* 0x002b6c00010d7983 */ /* 0x000ea20000300800 */
[----:B-1----:R-:W-:-:S05]  /*1f0d80*/  IADD3 R10, P1, PT, R0, R8, RZ ;  /* 0x00000008000a7210 */ /* 0x002fca0007f3e0ff */
[----:B------:R-:W-:-:S05]  /*1f0d90*/  IMAD.X R11, R14, 0x1, R7, P1 ;  /* 0x000000010e0b7824 */ /* 0x000fca00008e0607 */
[----:B------:R1:W-:Y:S04]  /*1f0da0*/  STL.64 [R1+0x2ba0], R10 ;  /* 0x002ba00a01007387 */ /* 0x0003e80000100a00 */
[----:B------:R-:W2:Y:S01]  /*1f0db0*/  LDL.LU R17, [R1+0x2b50] ;  /* 0x002b500001117983 */ /* 0x000ea20000300800 */
[----:B-1----:R-:W-:Y:S02]  /*1f0dc0*/  F2FP.SATFINITE.E4M3.F32.PACK_AB_MERGE_C R11, R24, R23, RZ ;  /* 0x00000017180b723e */ /* 0x002fe400048070ff */
[----:B------:R-:W-:-:S03]  /*1f0dd0*/  F2FP.SATFINITE.E4M3.F32.PACK_AB_MERGE_C R10, R26, R25, RZ ;  /* 0x000000191a0a723e */ /* 0x000fc600048070ff */
[----:B------:R-:W-:Y:S04]  /*1f0de0*/  STL [R1+0x2ba8], R11 ;  /* 0x002ba80b01007387 */ /* 0x000fe80000100800 */
[----:B------:R-:W2:Y:S04]  /*1f0df0*/  LDL.LU R21, [R1+0x2b54] ;  /* 0x002b540001157983 */ /* 0x000ea80000300800 */
[----:B------:R1:W-:Y:S04]  /*1f0e00*/  STL [R1+0x2b9c], R10 ;  /* 0x002b9c0a01007387 */ /* 0x0003e80000100800 */
[----:B------:R-:W2:Y:S04]  /*1f0e10*/  LDL.LU R23, [R1+0x2b58] ;  /* 0x002b580001177983 */ /* 0x000ea80000300800 */
[----:B------:R-:W2:Y:S01]  /*1f0e20*/  LDL.LU R24, [R1+0x2b5c] ;  /* 0x002b5c0001187983 */ /* 0x000ea20000300800 */
[----:B-1----:R-:W-:-:S03]  /*1f0e30*/  IADD3 R10, P1, PT, R0, R6, RZ ;  /* 0x00000006000a7210 */ /* 0x002fc60007f3e0ff */
[----:B------:R-:W2:Y:S02]  /*1f0e40*/  LDL.LU R25, [R1+0x2b40] ;  /* 0x002b400001197983 */ /* 0x000ea40000300800 */
[----:B------:R-:W-:Y:S02]  /*1f0e50*/  IMAD.X R11, R14, 0x1, R5, P1 ;  /* 0x000000010e0b7824 */ /* 0x000fe400008e0605 */
[----:B------:R-:W2:Y:S04]  /*1f0e60*/  LDL.LU R26, [R1+0x2b44] ;  /* 0x002b4400011a7983 */ /* 0x000ea80000300800 */
[----:B------:R1:W-:Y:S01]  /*1f0e70*/  STL.64 [R1+0x2b90], R10 ;  /* 0x002b900a01007387 */ /* 0x0003e20000100a00 */
[----:B---3--:R-:W-:Y:S02]  /*1f0e80*/  F2FP.SATFINITE.E4M3.F32.PACK_AB_MERGE_C R22, R28, R27, RZ ;  /* 0x0000001b1c16723e */ /* 0x008fe400048070ff */
[----:B-1----:R-:W-:-:S03]  /*1f0e90*/  IADD3 R10, P1, PT, R0, R4, RZ ;  /* 0x00000004000a7210 */ /* 0x002fc60007f3e0ff */
[----:B------:R-:W-:Y:S02]  /*1f0ea0*/  STL [R1+0x2b98], R22 ;  /* 0x002b981601007387 */ /* 0x000fe40000100800 */
[----:B------:R-:W-:-:S05]  /*1f0eb0*/  IMAD.X R11, R14, 0x1, R3, P1 ;  /* 0x000000010e0b7824 */ /* 0x000fca00008e0603 */
[----:B------:R1:W-:Y:S04]  /*1f0ec0*/  STL.64 [R1+0x2b80], R10 ;  /* 0x002b800a01007387 */ /* 0x0003e80000100a00 */
[----:B-1----:R-:W3:Y:S04]  /*1f0ed0*/  LDL.LU.64 R10, [R1+0x7b78] ;  /* 0x007b7800010a7983 */ /* 0x002ee80000300a00 */
[----:B------:R-:W2:Y:S04]  /*1f0ee0*/  LDL.LU R22, [R1+0x2b48] ;  /* 0x002b480001167983 */ /* 0x000ea80000300800 */
[----:B------:R-:W2:Y:S04]  /*1f0ef0*/  LDL.LU R27, [R1+0x2b4c] ;  /* 0x002b4c00011b7983 */ /* 0x000ea80000300800 */
[----:B------:R-:W2:Y:S04]  /*1f0f00*/  LDL.LU R14, [R1+0x2b30] ;  /* 0x002b3000010e7983 */ /* 0x000ea80000300800 */
[----:B------:R-:W2:Y:S01]  /*1f0f10*/  LDL.LU R28, [R1+0x2b34] ;  /* 0x002b3400011c7983 */ /* 0x000ea20000300800 */
[----:B0-----:R-:W-:Y:S01]  /*1f0f20*/  VIADD R0, R0, UR6 ;  /* 0x0000000600007c36 */ /* 0x001fe20008000000 */
[----:B------:R-:W0:Y:S01]  /*1f0f30*/  LDCU UR6, c[0x0][0x3b8] ;  /* 0x00007700ff0677ac */ /* 0x000e220008000800 */
[----:B---3--:R-:W-:-:S02]  /*1f0f40*/  F2FP.SATFINITE.E4M3.F32.PACK_AB_MERGE_C R11, R11, R2, RZ ;  /* 0x000000020b0b723e */ /* 0x008fc400048070ff */
[----:B----4-:R-:W-:Y:S02]  /*1f0f50*/  F2FP.SATFINITE.E4M3.F32.PACK_AB_MERGE_C R2, R12, R20, RZ ;  /* 0x000000140c02723e */ /* 0x010fe400048070ff */
[----:B------:R-:W3:Y:S04]  /*1f0f60*/  LDL.LU R20, [R1+0x2b38] ;  /* 0x002b380001147983 */ /* 0x000ee80000300800 */
[----:B------:R2:W-:Y:S04]  /*1f0f70*/  STL [R1+0x2b8c], R11 ;  /* 0x002b8c0b01007387 */ /* 0x0005e80000100800 */
[----:B------:R-:W3:Y:S04]  /*1f0f80*/  LDL.LU R12, [R1+0x2b3c] ;  /* 0x002b3c00010c7983 */ /* 0x000ee80000300800 */
[----:B------:R1:W-:Y:S01]  /*1f0f90*/  STL [R1+0x2b88], R2 ;  /* 0x002b880201007387 */ /* 0x0003e20000100800 */
[----:B--2---:R-:W-:-:S02]  /*1f0fa0*/  F2FP.SATFINITE.E4M3.F32.PACK_AB_MERGE_C R11, R18, R19, RZ ;  /* 0x00000013120b723e */ /* 0x004fc400048070ff */
[----:B------:R-:W-:Y:S02]  /*1f0fb0*/  IADD3 R18, P1, PT, R0, R10, RZ ;  /* 0x0000000a00127210 */ /* 0x000fe40007f3e0ff */
[----:B-1----:R-:W-:Y:S01]  /*1f0fc0*/  SHF.R.S32.HI R2, RZ, 0x1f, R0 ;  /* 0x0000001fff027819 */ /* 0x002fe20000011400 */
[----:B------:R1:W-:Y:S01]  /*1f0fd0*/  STL [R1+0x2b7c], R11 ;  /* 0x002b7c0b01007387 */ /* 0x0003e20000100800 */
[----:B------:R-:W-:-:S03]  /*1f0fe0*/  F2FP.SATFINITE.E4M3.F32.PACK_AB_MERGE_C R16, R16, R29, RZ ;  /* 0x0000001d1010723e */ /* 0x000fc600048070ff */
[----:B------:R-:W-:Y:S01]  /*1f0ff0*/  IMAD.X R19, R2, 0x1, R9, P1 ;  /* 0x0000000102137824 */ /* 0x000fe200008e0609 */
[----:B------:R-:W2:Y:S04]  /*1f1000*/  LDL.LU R29, [R1+0x2b20] ;  /* 0x002b2000011d7983 */ /* 0x000ea80000300800 */
[----:B------:R4:W-:Y:S01]  /*1f1010*/  STL.64 [R1+0x2b70], R18 ;  /* 0x002b701201007387 */ /* 0x0009e20000100a00 */
[----:B-1----:R-:W-:-:S03]  /*1f1020*/  F2FP.SATFINITE.E4M3.F32.PACK_AB_MERGE_C R11, R13, R15, RZ ;  /* 0x0000000f0d0b723e */ /* 0x002fc600048070ff */
[----:B------:R1:W-:Y:S01]  /*1f1030*/  STL [R1+0x2b78], R16 ;  /* 0x002b781001007387 */ /* 0x0003e20000100800 */
[----:B----4-:R-:W-:-:S03]  /*1f1040*/  IADD3 R18, P1, PT, R0, R8, RZ ;  /* 0x0000000800127210 */ /* 0x010fc60007f3e0ff */
[----:B-1----:R-:W2:Y:S02]  /*1f1050*/  LDL.LU R16, [R1+0x2b24] ;  /* 0x002b240001107983 */ /* 0x002ea40000300800 */
[----:B------:R-:W-:Y:S02]  /*1f1060*/  IMAD.X R19, R2, 0x1, R7, P1 ;  /* 0x0000000102137824 */ /* 0x000fe400008e0607 */
[----:B------:R1:W-:Y:S04]  /*1f1070*/  STL [R1+0x2b68], R11 ;  /* 0x002b680b01007387 */ /* 0x0003e80000100800 */
[----:B------:R-:W4:Y:S01]  /*1f1080*/  LDL.LU R15, [R1+0x2b28] ;  /* 0x002b2800010f7983 */ /* 0x000f220000300800 */
[----:B------:R-:W-:-:S03]  /*1f1090*/  F2FP.SATFINITE.E4M3.F32.PACK_AB_MERGE_C R17, R21, R17, RZ ;  /* 0x000000111511723e */ /* 0x000fc600048070ff */
[----:B------:R-:W4:Y:S04]  /*1f10a0*/  LDL.LU R13, [R1+0x2b2c] ;  /* 0x002b2c00010d7983 */ /* 0x000f280000300800 */
[----:B------:R0:W-:Y:S01]  /*1f10b0*/  STL.64 [R1+0x2b60], R18 ;  /* 0x002b601201007387 */ /* 0x0001e20000100a00 */
[----:B-1----:R-:W-:-:S03]  /*1f10c0*/  F2FP.SATFINITE.E4M3.F32.PACK_AB_MERGE_C R11, R24, R23, RZ ;  /* 0x00000017180b723e */ /* 0x002fc600048070ff */
[----:B------:R-:W-:Y:S01]  /*1f10d0*/  STL [R1+0xa68], R17 ;  /* 0x000a681101007387 */ /* 0x000fe20000100800 */
[----:B0-----:R-:W-:-:S03]  /*1f10e0*/  IADD3 R18, P1, PT, R0, R6, RZ ;  /* 0x0000000600127210 */ /* 0x001fc60007f3e0ff */
[----:B------:R0:W-:Y:S02]  /*1f10f0*/  STL [R1+0xa7c], R11 ;  /* 0x000a7c0b01007387 */ /* 0x0001e40000100800 */
[----:B------:R-:W-:Y:S02]  /*1f1100*/  IMAD.X R19, R2, 0x1, R5, P1 ;  /* 0x0000000102137824 */ /* 0x000fe400008e0605 */
[----:B------:R-:W4:Y:S04]  /*1f1110*/  LDL.LU R23, [R1+0x2b10] ;  /* 0x002b100001177983 */ /* 0x000f280000300800 */
[----:B------:R-:W4:Y:S01]  /*1f1120*/  LDL.LU R24, [R1+0x2b14] ;  /* 0x002b140001187983 */ /* 0x000f220000300800 */
[----:B0-----:R-:W-:-:S03]  /*1f1130*/  F2FP.SATFINITE.E4M3.F32.PACK_AB_MERGE_C R11, R26, R25, RZ ;  /* 0x000000191a0b723e */ /* 0x001fc600048070ff */
[----:B------:R0:W-:Y:S04]  /*1f1140*/  STL.64 [R1+0x2b50], R18 ;  /* 0x002b501201007387 */ /* 0x0001e80000100a00 */
[----:B------:R1:W-:Y:S04]  /*1f1150*/  STL [R1+0xa08], R11 ;  /* 0x000a080b01007387 */ /* 0x0003e80000100800 */
[----:B------:R-:W4:Y:S01]  /*1f1160*/  LDL.LU R25, [R1+0x2b18] ;  /* 0x002b180001197983 */ /* 0x000f220000300800 */
[----:B0-----:R-:W-:-:S03]  /*1f1170*/  IADD3 R18, P1, PT, R0, R4, RZ ;  /* 0x0000000400127210 */ /* 0x001fc60007f3e0ff */
[----:B------:R-:W4:Y:S01]  /*1f1180*/  LDL.LU R26, [R1+0x2b1c] ;  /* 0x002b1c00011a7983 */ /* 0x000f220000300800 */
[----:B-1----:R-:W-:Y:S01]  /*1f1190*/  F2FP.SATFINITE.E4M3.F32.PACK_AB_MERGE_C R11, R27, R22, RZ ;  /* 0x000000161b0b723e */ /* 0x002fe200048070ff */
[----:B------:R-:W-:Y:S01]  /*1f11a0*/  IMAD.X R19, R2, 0x1, R3, P1 ;  /* 0x0000000102137824 */ /* 0x000fe200008e0603 */
[----:B------:R-:W-:-:S04]  /*1f11b0*/  F2FP.SATFINITE.E4M3.F32.PACK_AB_MERGE_C R2, R28, R14, RZ ;  /* 0x0000000e1c02723e */ /* 0x000fc800048070ff */
[----:B------:R-:W-:Y:S04]  /*1f11c0*/  STL.64 [R1+0x2b40], R18 ;  /* 0x002b401201007387 */ /* 0x000fe80000100a00 */
[----:B------:R-:W4:Y:S04]  /*1f11d0*/  LDL.LU R14, [R1+0x2b00] ;  /* 0x002b0000010e7983 */ /* 0x000f280000300800 */
[----:B------:R-:W-:Y:S04]  /*1f11e0*/  STL [R1+0x9f4], R11 ;  /* 0x0009f40b01007387 */ /* 0x000fe80000100800 */
[----:B------:R-:W4:Y:S04]  /*1f11f0*/  LDL.LU R28, [R1+0x2b04] ;  /* 0x002b0400011c7983 */ /* 0x000f280000300800 */
[----:B------:R0:W-:Y:S04]  /*1f1200*/  STL [R1+0x9a8], R2 ;  /* 0x0009a80201007387 */ /* 0x0001e80000100800 */
[----:B0-----:R-:W4:Y:S04]  /*1f1210*/  LDL.LU R2, [R1+0x2b08] ;  /* 0x002b080001027983 */ /* 0x001f280000300800 */
[----:B------:R-:W4:Y:S01]  /*1f1220*/  LDL.LU R11, [R1+0x2b0c] ;  /* 0x002b0c00010b7983 */ /* 0x000f220000300800 */
[----:B---3--:R-:W-:-:S05]  /*1f1230*/  F2FP.SATFINITE.E4M3.F32.PACK_AB_MERGE_C R12, R12, R20, RZ ;  /* 0x000000140c0c723e */ /* 0x008fca00048070ff */
[----:B------:R0:W-:Y:S04]  /*1f1240*/  STL [R1+0x9c0], R12 ;  /* 0x0009c00c01007387 */ /* 0x0001e80000100800 */
[----:B------:R-:W3:Y:S04]  /*1f1250*/  LDL.LU R19, [R1+0x2af0] ;  /* 0x002af00001137983 */ /* 0x000ee80000300800 */
[----:B------:R-:W3:Y:S01]  /*1f1260*/  LDL.LU R18, [R1+0x2af4] ;  /* 0x002af40001127983 */ /* 0x000ee20000300800 */
[----:B------:R-:W-:Y:S01]  /*1f1270*/  VIADD R0, R0, UR6 ;  /* 0x0000000600007c36 */ /* 0x000fe20008000000 */
[----:B------:R-:W1:Y:S04]  /*1f1280*/  LDCU UR6, c[0x0][0x3b8] ;  /* 0x00007700ff0677ac */ /* 0x000e680008000800 */
[----:B0-----:R-:W-:-:S02]  /*1f1290*/  SHF.R.S32.HI R12, RZ, 0x1f, R0 ;  /* 0x0000001fff0c7819 */ /* 0x001fc40000011400 */
[----:B--2---:R-:W-:Y:S02]  /*1f12a0*/  F2FP.SATFINITE.E4M3.F32.PACK_AB_MERGE_C R16, R16, R29, RZ ;  /* 0x0000001d1010723e */ /* 0x004fe400048070ff */
[----:B----4-:R-:W-:Y:S02]  /*1f12b0*/  F2FP.SATFINITE.E4M3.F32.PACK_AB_MERGE_C R13, R13, R15, RZ ;  /* 0x0000000f0d0d723e */ /* 0x010fe400048070ff */
[----:B------:R-:W-:Y:S01]  /*1f12c0*/  F2FP.SATFINITE.E4M3.F32.PACK_AB_MERGE_C R14, R28, R14, RZ ;  /* 0x0000000e1c0e723e */ /* 0x000fe200048070ff */
[----:B---3--:R0:W-:Y:S04]  /*1f12d0*/  STL.64 [R1+0x7b70], R18 ;  /* 0x007b701201007387 */ /* 0x0081e80000100a00 */
[----:B------:R-:W2:Y:S04]  /*1f12e0*/  LDL.LU R27, [R1+0x2af8] ;  /* 0x002af800011b7983 */ /* 0x000ea80000300800 */
[----:B------:R-:W2:Y:S01]  /*1f12f0*/  LDL.LU R20, [R1+0x2afc] ;  /* 0x002afc0001147983 */ /* 0x000ea20000300800 */
[----:B0-----:R-:W-:-:S03]  /*1f1300*/  IADD3 R18, P1, PT, R0, R10, RZ ;  /* 0x0000000a00127210 */ /* 0x001fc60007f3e0ff */
[----:B------:R-:W3:Y:S02]  /*1f1310*/  LDL.LU R17, [R1+0x2ae0] ;  /* 0x002ae00001117983 */ /* 0x000ee40000300800 */
[----:B------:R-:W-:-:S05]  /*1f1320*/  IMAD.X R19, R12, 0x1, R9, P1 ;  /* 0x000000010c137824 */ /* 0x000fca00008e0609 */
[----:B------:R0:W-:Y:S04]  /*1f1330*/  STL.64 [R1+0x2b30], R18 ;  /* 0x002b301201007387 */ /* 0x0001e80000100a00 */
[----:B------:R4:W-:Y:S04]  /*1f1340*/  STL [R1+0x968], R16 ;  /* 0x0009681001007387 */ /* 0x0009e80000100800 */
[----:B------:R-:W3:Y:S01]  /*1f1350*/  LDL.LU R21, [R1+0x2ae4] ;  /* 0x002ae40001157983 */ /* 0x000ee20000300800 */
[----:B0-----:R-:W-:-:S03]  /*1f1360*/  IADD3 R18, P1, PT, R0, R8, RZ ;  /* 0x0000000800127210 */ /* 0x001fc60007f3e0ff */
[----:B------:R0:W-:Y:S02]  /*1f1370*/  STL [R1+0x96c], R13 ;  /* 0x00096c0d01007387 */ /* 0x0001e40000100800 */
[----:B------:R-:W-:Y:S02]  /*1f1380*/  IMAD.X R19, R12, 0x1, R7, P1 ;  /* 0x000000010c137824 */ /* 0x000fe400008e0607 */
[----:B------:R-:W3:Y:S04]  /*1f1390*/  LDL.LU R29, [R1+0x2ae8] ;  /* 0x002ae800011d7983 */ /* 0x000ee80000300800 */
[----:B----4-:R-:W3:Y:S04]  /*1f13a0*/  LDL.LU R16, [R1+0x2aec] ;  /* 0x002aec0001107983 */ /* 0x010ee80000300800 */
[----:B------:R-:W4:Y:S04]  /*1f13b0*/  LDL.LU R15, [R1+0x2ad0] ;  /* 0x002ad000010f7983 */ /* 0x000f280000300800 */
[----:B0-----:R-:W4:Y:S04]  /*1f13c0*/  LDL.LU R13, [R1+0x2ad4] ;  /* 0x002ad400010d7983 */ /* 0x001f280000300800 */
[----:B------:R0:W-:Y:S04]  /*1f13d0*/  STL.64 [R1+0x2b20], R18 ;  /* 0x002b201201007387 */ /* 0x0001e80000100a00 */
[----:B------:R-:W3:Y:S01]  /*1f13e0*/  LDL.LU R22, [R1+0x2ad8] ;  /* 0x002ad80001167983 */ /* 0x000ee20000300800 */
[----:B0-----:R-:W-:-:S02]  /*1f13f0*/  F2FP.SATFINITE.E4M3.F32.PACK_AB_MERGE_C R19, R24, R23, RZ ;  /* 0x000000171813723e */ /* 0x001fc400048070ff */
[----:B------:R-:W-:-:S03]  /*1f1400*/  F2FP.SATFINITE.E4M3.F32.PACK_AB_MERGE_C R18, R26, R25, RZ ;  /* 0x000000191a12723e */ /* 0x000fc600048070ff */
[----:B------:R-:W-:Y:S04]  /*1f1410*/  STL [R1+0x910], R19 ;  /* 0x0009101301007387 */ /* 0x000fe80000100800 */
[----:B------:R-:W3:Y:S04]  /*1f1420*/  LDL.LU R23, [R1+0x2adc] ;  /* 0x002adc0001177983 */ /* 0x000ee80000300800 */
[----:B------:R0:W-:Y:S04]  /*1f1430*/  STL [R1+0x934], R18 ;  /* 0x0009341201007387 */ /* 0x0001e80000100800 */
[----:B------:R-:W3:Y:S04]  /*1f1440*/  LDL.LU R24, [R1+0x2ac0] ;  /* 0x002ac00001187983 */ /* 0x000ee80000300800 */
[----:B------:R-:W3:Y:S01]  /*1f1450*/  LDL.LU R25, [R1+0x2ac4] ;  /* 0x002ac40001197983 */ /* 0x000ee20000300800 */
[----:B0-----:R-:W-:-:S05]  /*1f1460*/  IADD3 R18, P1, PT, R0, R6, RZ ;  /* 0x0000000600127210 */ /* 0x001fca0007f3e0ff */
[----:B------:R-:W-:-:S05]  /*1f1470*/  IMAD.X R19, R12, 0x1, R5, P1 ;  /* 0x000000010c137824 */ /* 0x000fca00008e0605 */
[----:B------:R0:W-:Y:S02]  /*1f1480*/  STL.64 [R1+0x2b10], R18 ;  /* 0x002b101201007387 */ /* 0x0001e40000100a00 */
[----:B0-----:R-:W-:Y:S02]  /*1f1490*/  IADD3 R18, P1, PT, R0, R4, RZ ;  /* 0x0000000400127210 */ /* 0x001fe40007f3e0ff */
[----:B------:R-:W-:Y:S03]  /*1f14a0*/  STL [R1+0x898], R14 ;  /* 0x0008980e01007387 */ /* 0x000fe60000100800 */
[----:B------:R-:W-:-:S05]  /*1f14b0*/  IMAD.X R19, R12, 0x1, R3, P1 ;  /* 0x000000010c137824 */ /* 0x000fca00008e0603 */
[----:B------:R0:W-:Y:S04]  /*1f14c0*/  STL.64 [R1+0x2b00], R18 ;  /* 0x002b001201007387 */ /* 0x0001e80000100a00 */
[----:B0-----:R-:W3:Y:S04]  /*1f14d0*/  LDL.LU.64 R18, [R1+0x7b70] ;  /* 0x007b700001127983 */ /* 0x001ee80000300a00 */
[----:B------:R-:W4:Y:S04]  /*1f14e0*/  LDL.LU R26, [R1+0x2ac8] ;  /* 0x002ac800011a7983 */ /* 0x000f280000300800 */
[----:B------:R-:W4:Y:S04]  /*1f14f0*/  LDL.LU R14, [R1+0x2acc] ;  /* 0x002acc00010e7983 */ /* 0x000f280000300800 */
[----:B------:R-:W4:Y:S04]  /*1f1500*/  LDL.LU R12, [R1+0x2ab0] ;  /* 0x002ab000010c7983 */ /* 0x000f280000300800 */
[----:B------:R-:W4:Y:S01]  /*1f1510*/  LDL.LU R28, [R1+0x2ab4] ;  /* 0x002ab400011c7983 */ /* 0x000f220000300800 */
[----:B------:R-:W-:Y:S01]  /*1f1520*/  F2FP.SATFINITE.E4M3.F32.PACK_AB_MERGE_C R2, R11, R2, RZ ;  /* 0x000000020b02723e */ /* 0x000fe200048070ff */
[----:B-1----:R-:W-:Y:S01]  /*1f1530*/  VIADD R0, R0, UR6 ;  /* 0x0000000600007c36 */ /* 0x002fe20008000000 */
[----:B------:R-:W0:Y:S03]  /*1f1540*/  LDCU UR6, c[0x0][0x3b8] ;  /* 0x00007700ff0677ac */ /* 0x000e260008000800 */
[----:B------:R2:W-:Y:S02]  /*1f1550*/  STL [R1+0x8c0], R2 ;  /* 0x0008c00201007387 */ /* 0x0005e40000100800 */
[----:B--2---:R-:W-:-:S02]  /*1f1560*/  F2FP.SATFINITE.E4M3.F32.PACK_AB_MERGE_C R2, R20, R27, RZ ;  /* 0x0000001b1402723e */ /* 0x004fc400048070ff */
[----:B---3--:R-:W-:-:S05]  /*1f1570*/  F2FP.SATFINITE.E4M3.F32.PACK_AB_MERGE_C R11, R18, R19, RZ ;  /* 0x00000013120b723e */ /* 0x008fca00048070ff */
[----:B------:R-:W-:Y:S01]  /*1f1580*/  STL [R1+0x840], R11 ;  /* 0x0008400b01007387 */ /* 0x000fe20000100800 */
[----:B------:R-:W-:-:S03]  /*1f1590*/  IADD3 R18, P1, PT, R0, R10, RZ ;  /* 0x0000000a00127210 */ /* 0x000fc60007f3e0ff */
[----:B------:R-:W2:Y:S04]  /*1f15a0*/  LDL.LU R27, [R1+0x2ab8] ;  /* 0x002ab800011b7983 */ /* 0x000ea80000300800 */
[----:B------:R-:W2:Y:S04]  /*1f15b0*/  LDL.LU R20, [R1+0x2abc] ;  /* 0x002abc0001147983 */ /* 0x000ea80000300800 */
[----:B------:R1:W-:Y:S02]  /*1f15c0*/  STL [R1+0x868], R2 ;  /* 0x0008680201007387 */ /* 0x0003e40000100800 */
[----:B-1----:R-:W-:-:S05]  /*1f15d0*/  SHF.R.S32.HI R2, RZ, 0x1f, R0 ;  /* 0x0000001fff027819 */ /* 0x002fca0000011400 */
[----:B------:R-:W-:Y:S01]  /*1f15e0*/  IMAD.X R19, R2, 0x1, R9, P1 ;  /* 0x0000000102137824 */ /* 0x000fe200008e0609 */
[----:B------:R-:W-:Y:S02]  /*1f15f0*/  F2FP.SATFINITE.E4M3.F32.PACK_AB_MERGE_C R11, R16, R29, RZ ;  /* 0x0000001d100b723e */ /* 0x000fe400048070ff */
[----:B------:R-:W-:Y:S02]  /*1f1600*/  IADD3 R16, P1, PT, R0, R8, RZ ;  /* 0x0000000800107210 */ /* 0x000fe40007f3e0ff */
[----:B------:R1:W-:Y:S02]  /*1f1610*/  STL.64 [R1+0x2af0], R18 ;  /* 0x002af01201007387 */ /* 0x0003e40000100a00 */
[----:B-1----:R-:W-:Y:S01]  /*1f1620*/  F2FP.SATFINITE.E4M3.F32.PACK_AB_MERGE_C R18, R21, R17, RZ ;  /* 0x000000111512723e */ /* 0x002fe200048070ff */
[----:B------:R-:W-:-:S04]  /*1f1630*/  IMAD.X R17, R2, 0x1, R7, P1 ;  /* 0x0000000102117824 */ /* 0x000fc800008e0607 */
[----:B------:R1:W-:Y:S04]  /*1f1640*/  STL [R1+0x7a8], R18 ;  /* 0x0007a81201007387 */ /* 0x0003e80000100800 */
[----:B------:R4:W-:Y:S04]  /*1f1650*/  STL [R1+0x7b8], R11 ;  /* 0x0007b80b01007387 */ /* 0x0009e80000100800 */
[----:B------:R-:W3:Y:S01]  /*1f1660*/  LDL.LU R29, [R1+0x2aa0] ;  /* 0x002aa000011d7983 */ /* 0x000ee20000300800 */
[----:B-1----:R-:W-:Y:S02]  /*1f1670*/  IADD3 R18, P1, PT, R0, R6, RZ ;  /* 0x0000000600127210 */ /* 0x002fe40007f3e0ff */
[----:B----4-:R-:W-:Y:S01]  /*1f1680*/  F2FP.SATFINITE.E4M3.F32.PACK_AB_MERGE_C R11, R13, R15, RZ ;  /* 0x0000000f0d0b723e */ /* 0x010fe200048070ff */
[----:B------:R1:W-:Y:S02]  /*1f1690*/  STL.64 [R1+0x2ae0], R16 ;  /* 0x002ae01001007387 */ /* 0x0003e40000100a00 */
[----:B------:R-:W-:-:S02]  /*1f16a0*/  IMAD.X R19, R2, 0x1, R5, P1 ;  /* 0x0000000102137824 */ /* 0x000fc400008e0605 */
[----:B-1----:R-:W3:Y:S04]  /*1f16b0*/  LDL.LU R16, [R1+0x2aa4] ;  /* 0x002aa40001107983 */ /* 0x002ee80000300800 */
[----:B------:R1:W-:Y:S04]  /*1f16c0*/  STL [R1+0x764], R11 ;  /* 0x0007640b01007387 */ /* 0x0003e80000100800 */
[----:B------:R-:W4:Y:S04]  /*1f16d0*/  LDL.LU R15, [R1+0x2aa8] ;  /* 0x002aa800010f7983 */ /* 0x000f280000300800 */
[----:B------:R-:W4:Y:S01]  /*1f16e0*/  LDL.LU R13, [R1+0x2aac] ;  /* 0x002aac00010d7983 */ /* 0x000f220000300800 */
[----:B-1----:R-:W-:-:S03]  /*1f16f0*/  F2FP.SATFINITE.E4M3.F32.PACK_AB_MERGE_C R11, R23, R22, RZ ;  /* 0x00000016170b723e */ /* 0x002fc600048070ff */
[----:B------:R1:W-:Y:S04]  /*1f1700*/  STL [R1+0x7b60], R6 ;  /* 0x007b600601007387 */ /* 0x0003e80000100800 */
[----:B------:R-:W-:Y:S04]  /*1f1710*/  STL [R1+0x77c], R11 ;  /* 0x00077c0b01007387 */ /* 0x000fe80000100800 */
[----:B------:R0:W-:Y:S01]  /*1f1720*/  STL.64 [R1+0x2ad0], R18 ;  /* 0x002ad01201007387 */ /* 0x0001e20000100a00 */
[----:B-1----:R-:W-:-:S03]  /*1f1730*/  F2FP.SATFINITE.E4M3.F32.PACK_AB_MERGE_C R6, R25, R24, RZ ;  /* 0x000000181906723e */ /* 0x002fc600048070ff */
[----:B------:R1:W-:Y:S01]  /*1f1740*/  STL.64 [R1+0x7b68], R4 ;  /* 0x007b680401007387 */ /* 0x0003e20000100a00 */
[----:B0-----:R-:W-:-:S03]  /*1f1750*/  IADD3 R18, P1, PT, R0, R4, RZ ;  /* 0x0000000400127210 */ /* 0x001fc60007f3e0ff */
[----:B------:R0:W-:Y:S01]  /*1f1760*/  STL [R1+0x738], R6 ;  /* 0x0007380601007387 */ /* 0x0001e20000100800 */
[----:B-1----:R-:W-:Y:S01]  /*1f1770*/  F2FP.SATFINITE.E4M3.F32.PACK_AB_MERGE_C R4, R14, R26, RZ ;  /* 0x0000001a0e04723e */ /* 0x002fe200048070ff */
[----:B------:R-:W-:Y:S02]  /*1f1780*/  IMAD.X R19, R2, 0x1, R3, P1 ;  /* 0x0000000102137824 */ /* 0x000fe400008e0603 */
[----:B------:R-:W3:Y:S01]  /*1f1790*/  LDL.LU R11, [R1+0x2a9c] ;  /* 0x002a9c00010b7983 */ /* 0x000ee20000300800 */
[----:B------:R-:W-:-:S03]  /*1f17a0*/  F2FP.SATFINITE.E4M3.F32.PACK_AB_MERGE_C R2, R28, R12, RZ ;  /* 0x0000000c1c02723e */ /* 0x000fc600048070ff */
[----:B------:R1:W-:Y:S04]  /*1f17b0*/  STL.64 [R1+0x2ac0], R18 ;  /* 0x002ac01201007387 */ /* 0x0003e80000100a00 */
[----:B------:R-:W-:Y:S04]  /*1f17c0*/  STL [R1+0x724], R4 ;  /* 0x0007240401007387 */ /* 0x000fe80000100800 */
[----:B0-----:R-:W3:Y:S04]  /*1f17d0*/  LDL.LU R6, [R1+0x2a90] ;  /* 0x002a900001067983 */ /* 0x001ee80000300800 */
[----:B------:R-:W3:Y:S04]  /*1f17e0*/  LDL.LU R26, [R1+0x2a80] ;  /* 0x002a8000011a7983 */ /* 0x000ee80000300800 */
[----:B------:R2:W-:Y:S04]  /*1f17f0*/  STL [R1+0x6d0], R2 ;  /* 0x0006d00201007387 */ /* 0x0005e80000100800 */
[----:B------:R-:W3:Y:S04]  /*1f1800*/  LDL.LU R14, [R1+0x2a84] ;  /* 0x002a8400010e7983 */ /* 0x000ee80000300800 */
[----:B------:R-:W3:Y:S04]  /*1f1810*/  LDL.LU R12, [R1+0x2a88] ;  /* 0x002a8800010c7983 */ /* 0x000ee80000300800 */
[----:B------:R-:W3:Y:S04]  /*1f1820*/  LDL.LU R28, [R1+0x2a8c] ;  /* 0x002a8c00011c7983 */ /* 0x000ee80000300800 */
[----:B-1----:R-:W3:Y:S04]  /*1f1830*/  LDL.LU R19, [R1+0x2a70] ;  /* 0x002a700001137983 */ /* 0x002ee80000300800 */
[----:B------:R-:W3:Y:S01]  /*1f1840*/  LDL.LU R18, [R1+0x2a74] ;  /* 0x002a740001127983 */ /* 0x000ee20000300800 */
[----:B--2---:R-:W-:-:S05]  /*1f1850*/  F2FP.SATFINITE.E4M3.F32.PACK_AB_MERGE_C R2, R20, R27, RZ ;  /* 0x0000001b1402723e */ /* 0x004fca00048070ff */
[----:B------:R-:W-:Y:S04]  /*1f1860*/  STL [R1+0x6bc], R2 ;  /* 0x0006bc0201007387 */ /* 0x000fe80000100800 */
[----:B---3--:R0:W-:Y:S04]  /*1f1870*/  STL.64 [R1+0x7b58], R18 ;  /* 0x007b581201007387 */ /* 0x0081e80000100a00 */
[----:B0-----:R-:W2:Y:S01]  /*1f1880*/  LDL.LU R18, [R1+0x2a94] ;  /* 0x002a940001127983 */ /* 0x001ea20000300800 */
[----:B------:R-:W-:Y:S01]  /*1f1890*/  VIADD R0, R0, UR6 ;  /* 0x0000000600007c36 */ /* 0x000fe20008000000 */
[----:B------:R-:W0:Y:S02]  /*1f18a0*/  LDCU UR6, c[0x0][0x3b8] ;  /* 0x00007700ff0677ac */ /* 0x000e240008000800 */
[----:B------:R-:W3:Y:S02]  /*1f18b0*/  LDL.LU R19, [R1+0x2a98] ;  /* 0x002a980001137983 */ /* 0x000ee40000300800 */
[----:B------:R-:W-:-:S02]  /*1f18c0*/  SHF.R.S32.HI R2, RZ, 0x1f, R0 ;  /* 0x0000001fff027819 */ /* 0x000fc40000011400 */
[----:B------:R-:W-:Y:S01]  /*1f18d0*/  IADD3 R4, P1, PT, R0, R10, RZ ;  /* 0x0000000a00047210 */ /* 0x000fe20007f3e0ff */
[----:B------:R-:W3:Y:S04]  /*1f18e0*/  LDL.LU R27, [R1+0x2a78] ;  /* 0x002a7800011b7983 */ /* 0x000ee80000300800 */
[----:B------:R-:W-:Y:S01]  /*1f18f0*/  IMAD.X R5, R2, 0x1, R9, P1 ;  /* 0x0000000102057824 */ /* 0x000fe200008e0609 */
[----:B------:R-:W3:Y:S04]  /*1f1900*/  LDL.LU R20, [R1+0x2a7c] ;  /* 0x002a7c0001147983 */ /* 0x000ee80000300800 */
[----:B------:R1:W-:Y:S04]  /*1f1910*/  STL.64 [R1+0x2ab0], R4 ;  /* 0x002ab00401007387 */ /* 0x0003e80000100a00 */
[----:B------:R-:W3:Y:S01]  /*1f1920*/  LDL.LU R17, [R1+0x2a60] ;  /* 0x002a600001117983 */ /* 0x000ee20000300800 */
[----:B-1----:R-:W-:-:S02]  /*1f1930*/  F2FP.SATFINITE.E4M3.F32.PACK_AB_MERGE_C R5, R16, R29, RZ ;  /* 0x0000001d1005723e */ /* 0x002fc400048070ff */
[----:B----4-:R-:W-:-:S03]  /*1f1940*/  F2FP.SATFINITE.E4M3.F32.PACK_AB_MERGE_C R4, R13, R15, RZ ;  /* 0x0000000f0d04723e */ /* 0x010fc600048070ff */
[----:B------:R-:W-:Y:S04]  /*1f1950*/  STL [R1+0x66c], R5 ;  /* 0x00066c0501007387 */ /* 0x000fe80000100800 */
[----:B------:R-:W4:Y:S04]  /*1f1960*/  LDL.LU R21, [R1+0x2a64] ;  /* 0x002a640001157983 */ /* 0x000f280000300800 */
[----:B------:R1:W-:Y:S04]  /*1f1970*/  STL [R1+0x680], R4 ;  /* 0x0006800401007387 */ /* 0x0003e80000100800 */
[----:B------:R-:W4:Y:S04]  /*1f1980*/  LDL.LU R22, [R1+0x2a68] ;  /* 0x002a680001167983 */ /* 0x000f280000300800 */
[----:B------:R-:W4:Y:S01]  /*1f1990*/  LDL.LU R23, [R1+0x2a6c] ;  /* 0x002a6c0001177983 */ /* 0x000f220000300800 */
[----:B-1----:R-:W-:-:S03]  /*1f19a0*/  IADD3 R4, P1, PT, R0, R8, RZ ;  /* 0x0000000800047210 */ /* 0x002fc60007f3e0ff */
[----:B------:R-:W4:Y:S02]  /*1f19b0*/  LDL.LU R24, [R1+0x2a50] ;  /* 0x002a500001187983 */ /* 0x000f240000300800 */
[----:B------:R-:W-:Y:S02]  /*1f19c0*/  IMAD.X R5, R2, 0x1, R7, P1 ;  /* 0x0000000102057824 */ /* 0x000fe400008e0607 */
[----:B------:R-:W4:Y:S04]  /*1f19d0*/  LDL.LU R25, [R1+0x2a54] ;  /* 0x002a540001197983 */ /* 0x000f280000300800 */
[----:B------:R-:W4:Y:S04]  /*1f19e0*/  LDL.LU R29, [R1+0x2a58] ;  /* 0x002a5800011d7983 */ /* 0x000f280000300800 */
[----:B------:R-:W4:Y:S04]  /*1f19f0*/  LDL.LU R16, [R1+0x2a5c] ;  /* 0x002a5c0001107983 */ /* 0x000f280000300800 */
[----:B------:R1:W-:Y:S04]  /*1f1a00*/  STL.64 [R1+0x2aa0], R4 ;  /* 0x002aa00401007387 */ /* 0x0003e80000100a00 */
[----:B-1----:R-:W4:Y:S04]  /*1f1a10*/  LDL.LU.64 R4, [R1+0x7b68] ;  /* 0x007b680001047983 */ /* 0x002f280000300a00 */
[----:B------:R-:W4:Y:S04]  /*1f1a20*/  LDL.LU R15, [R1+0x2a40] ;  /* 0x002a4000010f7983 */ /* 0x000f280000300800 */
[----:B------:R-:W4:Y:S01]  /*1f1a30*/  LDL.LU R13, [R1+0x2a44] ;  /* 0x002a4400010d7983 */ /* 0x000f220000300800 */
[----:B--2---:R-:W-:-:S03]  /*1f1a40*/  F2FP.SATFINITE.E4M3.F32.PACK_AB_MERGE_C R18, R18, R6, RZ ;  /* 0x000000061212723e */ /* 0x004fc600048070ff */
[----:B------:R-:W2:Y:S04]  /*1f1a50*/  LDL.LU R6, [R1+0x7b60] ;  /* 0x007b600001067983 */ /* 0x000ea80000300800 */
[----:B------:R-:W-:Y:S01]  /*1f1a60*/  STL [R1+0x614], R18 ;  /* 0x0006141201007387 */ /* 0x000fe20000100800 */
[----:B---3--:R-:W-:-:S05]  /*1f1a70*/  F2FP.SATFINITE.E4M3.F32.PACK_AB_MERGE_C R11, R11, R19, RZ ;  /* 0x000000130b0b723e */ /* 0x008fca00048070ff */
[----:B------:R1:W-:Y:S02]  /*1f1a80*/  STL [R1+0x624], R11 ;  /* 0x0006240b01007387 */ /* 0x0003e40000100800 */
[----:B-1----:R-:W-:Y:S02]  /*1f1a90*/  F2FP.SATFINITE.E4M3.F32.PACK_AB_MERGE_C R11, R14, R26, RZ ;  /* 0x0000001a0e0b723e */ /* 0x002fe400048070ff */
[----:B--2---:R-:W-:-:S05]  /*1f1aa0*/  IADD3 R18, P1, PT, R0, R6, RZ ;  /* 0x0000000600127210 */ /* 0x004fca0007f3e0ff */
[----:B----4-:R-:W-:-:S05]  /*1f1ab0*/  IMAD.X R19, R2, 0x1, R5, P1 ;  /* 0x0000000102137824 */ /* 0x010fca00008e0605 */
[----:B------:R1:W-:Y:S02]  /*1f1ac0*/  STL.64 [R1+0x2a90], R18 ;  /* 0x002a901201007387 */ /* 0x0003e40000100a00 */
[----:B-1----:R-:W-:Y:S02]  /*1f1ad0*/  IADD3 R18, P1, PT, R0, R4, RZ ;  /* 0x0000000400127210 */ /* 0x002fe40007f3e0ff */
[----:B------:R-:W-:Y:S03]  /*1f1ae0*/  STL [R1+0x5bc], R11 ;  /* 0x0005bc0b01007387 */ /* 0x000fe60000100800 */
[----:B------:R-:W-:-:S05]  /*1f1af0*/  IMAD.X R19, R2, 0x1, R3, P1 ;  /* 0x0000000102137824 */ /* 0x000fca00008e0603 */
[----:B------:R1:W-:Y:S04]  /*1f1b00*/  STL.64 [R1+0x2a80], R18 ;  /* 0x002a801201007387 */ /* 0x0003e80000100a00 */
[----:B-1----:R-:W2:Y:S01]  /*1f1b10*/  LDL.LU.64 R18, [R1+0x7b58] ;  /* 0x007b580001127983 */ /* 0x002ea20000300a00 */
[----:B------:R-:W-:-:S03]  /*1f1b20*/  F2FP.SATFINITE.E4M3.F32.PACK_AB_MERGE_C R2, R28, R12, RZ ;  /* 0x0000000c1c02723e */ /* 0x000fc600048070ff */
[----:B------:R-:W3:Y:S04]  /*1f1b30*/  LDL.LU R26, [R1+0x2a48] ;  /* 0x002a4800011a7983 */ /* 0x000ee80000300800 */
[----:B------:R-:W3:Y:S04]  /*1f1b40*/  LDL.LU R14, [R1+0x2a4c] ;  /* 0x002a4c00010e7983 */ /* 0x000ee80000300800 */
[----:B------:R2:W-:Y:S04]  /*1f1b50*/  STL [R1+0x5c4], R2 ;  /* 0x0005c40201007387 */ /* 0x0005e80000100800 */
[----:B------:R-:W4:Y:S04]  /*1f1b60*/  LDL.LU R12, [R1+0x2a30] ;  /* 0x002a3000010c7983 */ /* 0x000f280000300800 */
[----:B------:R-:W4:Y:S01]  /*1f1b70*/  LDL.LU R28, [R1+0x2a34] ;  /* 0x002a3400011c7983 */ /* 0x000f220000300800 */
[----:B0-----:R-:W-:Y:S01]  /*1f1b80*/  VIADD R0, R0, UR6 ;  /* 0x0000000600007c36 */ /* 0x001fe20008000000 */
[----:B------:R-:W-:Y:S01]  /*1f1b90*/  F2FP.SATFINITE.E4M3.F32.PACK_AB_MERGE_C R11, R20, R27, RZ ;  /* 0x0000001b140b723e */ /* 0x000fe200048070ff */
[----:B------:R-:W0:Y:S01]  /*1f1ba0*/  LDCU UR6, c[0x0][0x3b8] ;  /* 0x00007700ff0677ac */ /* 0x000e220008000800 */
[----:B--2---:R-:W-:-:S02]  /*1f1bb0*/  F2FP.SATFINITE.E4M3.F32.PACK_AB_MERGE_C R2, R18, R19, RZ ;  /* 0x000000131202723e */ /* 0x004fc400048070ff */
[----:B------:R-:W-:-:S03]  /*1f1bc0*/  IADD3 R18, P1, PT, R0, R10, RZ ;  /* 0x0000000a00127210 */ /* 0x000fc60007f3e0ff */
[----:B------:R1:W-:Y:S02]  /*1f1bd0*/  STL [R1+0x4d4], R2 ;  /* 0x0004d40201007387 */ /* 0x0003e40000100800 */
[----:B-1----:R-:W-:Y:S02]  /*1f1be0*/  SHF.R.S32.HI R2, RZ, 0x1f, R0 ;  /* 0x0000001fff027819 */ /* 0x002fe40000011400 */
[----:B------:R1:W-:Y:S03]  /*1f1bf0*/  STL [R1+0x4e0], R11 ;  /* 0x0004e00b01007387 */ /* 0x0003e60000100800 */
[----:B------:R-:W-:Y:S01]  /*1f1c00*/  IMAD.X R19, R2, 0x1, R9, P1 ;  /* 0x0000000102137824 */ /* 0x000fe200008e0609 */
[----:B------:R-:W2:Y:S04]  /*1f1c10*/  LDL.LU R27, [R1+0x2a38] ;  /* 0x002a3800011b7983 */ /* 0x000ea80000300800 */
[----:B------:R-:W2:Y:S01]  /*1f1c20*/  LDL.LU R20, [R1+0x2a3c] ;  /* 0x002a3c0001147983 */ /* 0x000ea20000300800 */
[----:B-1----:R-:W-:-:S03]  /*1f1c30*/  F2FP.SATFINITE.E4M3.F32.PACK_AB_MERGE_C R11, R21, R17, RZ ;  /* 0x00000011150b723e */ /* 0x002fc600048070ff */
[----:B------:R1:W-:Y:S01]  /*1f1c40*/  STL.64 [R1+0x2a70], R18 ;  /* 0x002a701201007387 */ /* 0x0003e20000100a00 */
[----:B------:R-:W-:Y:S02]  /*1f1c50*/  F2FP.SATFINITE.E4M3.F32.PACK_AB_MERGE_C R17, R23, R22, RZ ;  /* 0x000000161711723e */ /* 0x000fe400048070ff */
[----:B-1----:R-:W-:-:S03]  /*1f1c60*/  IADD3 R18, P1, PT, R0, R8, RZ ;  /* 0x0000000800127210 */ /* 0x002fc60007f3e0ff */
[----:B------:R-:W-:Y:S02]  /*1f1c70*/  STL [R1+0x780c], R17 ;  /* 0x00780c1101007387 */ /* 0x000fe40000100800 */
[----:B------:R-:W-:Y:S02]  /*1f1c80*/  IMAD.X R19, R2, 0x1, R7, P1 ;  /* 0x0000000102137824 */ /* 0x000fe400008e0607 */
[----:B------:R1:W-:Y:S04]  /*1f1c90*/  STL [R1+0x4c4], R11 ;  /* 0x0004c40b01007387 */ /* 0x0003e80000100800 */
[----:B------:R0:W-:Y:S01]  /*1f1ca0*/  STL.64 [R1+0x2a60], R18 ;  /* 0x002a601201007387 */ /* 0x0001e20000100a00 */
[----:B-1----:R-:W-:Y:S02]  /*1f1cb0*/  F2FP.SATFINITE.E4M3.F32.PACK_AB_MERGE_C R11, R16, R29, RZ ;  /* 0x0000001d100b723e */ /* 0x002fe400048070ff */
[----:B------:R-:W-:-:S02]  /*1f1cc0*/  IADD3 R16, P1, PT, R0, R6, RZ ;  /* 0x0000000600107210 */ /* 0x000fc40007f3e0ff */
[----:B0-----:R-:W-:-:S03]  /*1f1cd0*/  F2FP.SATFINITE.E4M3.F32.PACK_AB_MERGE_C R18, R25, R24, RZ ;  /* 0x000000181912723e */ /* 0x001fc600048070ff */
[----:B------:R-:W-:Y:S02]  /*1f1ce0*/  IMAD.X R17, R2, 0x1, R5, P1 ;  /* 0x0000000102117824 */ /* 0x000fe400008e0605 */
[----:B------:R0:W-:Y:S04]  /*1f1cf0*/  STL [R1+0x4ac], R18 ;  /* 0x0004ac1201007387 */ /* 0x0001e80000100800 */
[----:B------:R1:W-:Y:S04]  /*1f1d00*/  STL [R1+0x4b0], R11 ;  /* 0x0004b00b01007387 */ /* 0x0003e80000100800 */
[----:B------:R-:W2:Y:S01]  /*1f1d10*/  LDL.LU R29, [R1+0x2a20] ;  /* 0x002a2000011d7983 */ /* 0x000ea20000300800 */
[----:B0-----:R-:W-:-:S02]  /*1f1d20*/  IADD3 R18, P1, PT, R0, R4, RZ ;  /* 0x0000000400127210 */ /* 0x001fc40007f3e0ff */
[----:B-1----:R-:W-:Y:S01]  /*1f1d30*/  F2FP.SATFINITE.E4M3.F32.PACK_AB_MERGE_C R11, R13, R15, RZ ;  /* 0x0000000f0d0b723e */ /* 0x002fe200048070ff */
[----:B------:R0:W-:Y:S02]  /*1f1d40*/  STL.64 [R1+0x2a50], R16 ;  /* 0x002a501001007387 */ /* 0x0001e40000100a00 */
[----:B------:R-:W-:Y:S01]  /*1f1d50*/  IMAD.X R19, R2, 0x1, R3, P1 ;  /* 0x0000000102137824 */ /* 0x000fe200008e0603 */
[----:B----4-:R-:W-:Y:S01]  /*1f1d60*/  F2FP.SATFINITE.E4M3.F32.PACK_AB_MERGE_C R2, R28, R12, RZ ;  /* 0x0000000c1c02723e */ /* 0x010fe200048070ff */
[----:B0-----:R-:W4:Y:S04]  /*1f1d70*/  LDL.LU R16, [R1+0x2a24] ;  /* 0x002a240001107983 */ /* 0x001f280000300800 */
[----:B------:R-:W-:Y:S04]  /*1f1d80*/  STL [R1+0x4a8], R11 ;  /* 0x0004a80b01007387 */ /* 0x000fe80000100800 */
[----:B------:R-:W4:Y:S04]  /*1f1d90*/  LDL.LU R15, [R1+0x2a28] ;  /* 0x002a2800010f7983 */ /* 0x000f280000300800 */
[----:B------:R-:W4:Y:S04]  /*1f1da0*/  LDL.LU R13, [R1+0x2a2c] ;  /* 0x002a2c00010d7983 */ /* 0x000f280000300800 */
[----:B------:R3:W-:Y:S04]  /*1f1db0*/  STL.64 [R1+0x7b50], R4 ;  /* 0x007b500401007387 */ /* 0x0007e80000100a00 */
[----:B------:R-:W4:Y:S04]  /*1f1dc0*/  LDL.LU R17, [R1+0x2a14] ;  /* 0x002a140001117983 */ /* 0x000f280000300800 */
[----:B------:R-:W4:Y:S01]  /*1f1dd0*/  LDL.LU R24, [R1+0x2a18] ;  /* 0x002a180001187983 */ /* 0x000f220000300800 */
[----:B---3--:R-:W-:-:S03]  /*1f1de0*/  F2FP.SATFINITE.E4M3.F32.PACK_AB_MERGE_C R4, R14, R26, RZ ;  /* 0x0000001a0e04723e */ /* 0x008fc600048070ff */
[----:B------:R-:W3:Y:S04]  /*1f1df0*/  LDL.LU R25, [R1+0x2a1c] ;  /* 0x002a1c0001197983 */ /* 0x000ee80000300800 */
[----:B------:R0:W-:Y:S04]  /*1f1e00*/  STL.64 [R1+0x2a40], R18 ;  /* 0x002a401201007387 */ /* 0x0001e80000100a00 */
[----:B------:R-:W3:Y:S04]  /*1f1e10*/  LDL.LU R11, [R1+0x2a00] ;  /* 0x002a0000010b7983 */ /* 0x000ee80000300800 */
[----:B------:R1:W-:Y:S04]  /*1f1e20*/  STL [R1+0x4a4], R4 ;  /* 0x0004a40401007387 */ /* 0x0003e80000100800 */
[----:B0-----:R-:W3:Y:S04]  /*1f1e30*/  LDL.LU R19, [R1+0x2a04] ;  /* 0x002a040001137983 */ /* 0x001ee80000300800 */
[----:B------:R2:W-:Y:S04]  /*1f1e40*/  STL [R1+0x494], R2 ;  /* 0x0004940201007387 */ /* 0x0005e80000100800 */
[----:B------:R-:W3:Y:S04]  /*1f1e50*/  LDL.LU R26, [R1+0x2a08] ;  /* 0x002a0800011a7983 */ /* 0x000ee80000300800 */
[----:B------:R-:W3:Y:S04]  /*1f1e60*/  LDL.LU R14, [R1+0x2a0c] ;  /* 0x002a0c00010e7983 */ /* 0x000ee80000300800 */
[----:B------:R-:W3:Y:S04]  /*1f1e70*/  LDL.LU R12, [R1+0x27f0] ;  /* 0x0027f000010c7983 */ /* 0x000ee80000300800 */
[----:B------:R-:W3:Y:S04]  /*1f1e80*/  LDL.LU R28, [R1+0x27f4] ;  /* 0x0027f400011c7983 */ /* 0x000ee80000300800 */
[----:B------:R-:W3:Y:S01]  /*1f1e90*/  LDL.LU R18, [R1+0x27f8] ;  /* 0x0027f80001127983 */ /* 0x000ee20000300800 */
[----:B------:R-:W-:Y:S01]  /*1f1ea0*/  VIADD R0, R0, UR6 ;  /* 0x0000000600007c36 */ /* 0x000fe20008000000 */
[----:B------:R-:W0:Y:S04]  /*1f1eb0*/  LDCU UR6, c[0x0][0x3b8] ;  /* 0x00007700ff0677ac */ /* 0x000e280008000800 */
[----:B-1----:R-:W-:-:S02]  /*1f1ec0*/  IADD3 R4, P1, PT, R0, R10, RZ ;  /* 0x0000000a00047210 */ /* 0x002fc40007f3e0ff */
[----:B--2---:R-:W-:Y:S01]  /*1f1ed0*/  F2FP.SATFINITE.E4M3.F32.PACK_AB_MERGE_C R2, R20, R27, RZ ;  /* 0x0000001b1402723e */ /* 0x004fe200048070ff */
[----:B---3--:R1:W-:Y:S04]  /*1f1ee0*/  STL [R1+0x7b48], R18 ;  /* 0x007b481201007387 */ /* 0x0083e80000100800 */
[----:B------:R2:W-:Y:S04]  /*1f1ef0*/  STL [R1+0x498], R2 ;  /* 0x0004980201007387 */ /* 0x0005e80000100800 */
[----:B-1----:R-:W3:Y:S01]  /*1f1f00*/  LDL.LU R18, [R1+0x2a10] ;  /* 0x002a100001127983 */ /* 0x002ee20000300800 */
[----:B--2---:R-:W-:-:S03]  /*1f1f10*/  SHF.R.S32.HI R2, RZ, 0x1f, R0 ;  /* 0x0000001fff027819 */ /* 0x004fc60000011400 */
[----:B------:R-:W-:Y:S02]  /*1f1f20*/  STL [R1+0x7b4c], R19 ;  /* 0x007b4c1301007387 */ /* 0x000fe40000100800 */
[----:B------:R-:W-:Y:S02]  /*1f1f30*/  IMAD.X R5, R2, 0x1, R9, P1 ;  /* 0x0000000102057824 */ /* 0x000fe400008e0609 */
[----:B------:R-:W2:Y:S04]  /*1f1f40*/  LDL.LU R21, [R1+0x27fc] ;  /* 0x0027fc0001157983 */ /* 0x000ea80000300800 */
[----:B------:R-:W2:Y:S04]  /*1f1f50*/  LDL.LU R22, [R1+0x27e0] ;  /* 0x0027e00001167983 */ /* 0x000ea80000300800 */
[----:B------:R-:W2:Y:S04]  /*1f1f60*/  LDL.LU R23, [R1+0x27e4] ;  /* 0x0027e40001177983 */ /* 0x000ea80000300800 */
[----:B------:R-:W2:Y:S04]  /*1f1f70*/  LDL.LU R27, [R1+0x27e8] ;  /* 0x0027e800011b7983 */ /* 0x000ea80000300800 */
[----:B------:R4:W-:Y:S04]  /*1f1f80*/  STL.64 [R1+0x2a30], R4 ;  /* 0x002a300401007387 */ /* 0x0009e80000100a00 */
[----:B------:R-:W2:Y:S01]  /*1f1f90*/  LDL.LU R20, [R1+0x27ec] ;  /* 0x0027ec0001147983 */ /* 0x000ea20000300800 */
[----:B----4-:R-:W-:-:S02]  /*1f1fa0*/  F2FP.SATFINITE.E4M3.F32.PACK_AB_MERGE_C R5, R16, R29, RZ ;  /* 0x0000001d1005723e */ /* 0x010fc400048070ff */
[----:B------:R-:W-:Y:S01]  /*1f1fb0*/  F2FP.SATFINITE.E4M3.F32.PACK_AB_MERGE_C R4, R13, R15, RZ ;  /* 0x0000000f0d04723e */ /* 0x000fe200048070ff */
[----:B------:R-:W4:Y:S04]  /*1f1fc0*/  LDL.LU R29, [R1+0x27d0] ;  /* 0x0027d000011d7983 */ /* 0x000f280000300800 */
[----:B------:R-:W-:Y:S04]  /*1f1fd0*/  STL [R1+0x3c4], R5 ;  /* 0x0003c40501007387 */ /* 0x000fe80000100800 */
[----:B------:R-:W4:Y:S04]  /*1f1fe0*/  LDL.LU R16, [R1+0x27d4] ;  /* 0x0027d40001107983 */ /* 0x000f280000300800 */
[----:B------:R1:W-:Y:S02]  /*1f1ff0*/  STL [R1+0x3c8], R4 ;  /* 0x0003c80401007387 */ /* 0x0003e40000100800 */
[----:B-1----:R-:W-:-:S05]  /*1f2000*/  IADD3 R4, P1, PT, R0, R8, RZ ;  /* 0x0000000800047210 */ /* 0x002fca0007f3e0ff */
[----:B------:R-:W-:-:S05]  /*1f2010*/  IMAD.X R5, R2, 0x1, R7, P1 ;  /* 0x0000000102057824 */ /* 0x000fca00008e0607 */
[----:B------:R1:W-:Y:S04]  /*1f2020*/  STL.64 [R1+0x2a20], R4 ;  /* 0x002a200401007387 */ /* 0x0003e80000100a00 */
[----:B-1----:R-:W2:Y:S04]  /*1f2030*/  LDL.LU.64 R4, [R1+0x7b50] ;  /* 0x007b500001047983 */ /* 0x002ea80000300a00 */
[----:B------:R-:W4:Y:S04]  /*1f2040*/  LDL.LU R15, [R1+0x27d8] ;  /* 0x0027d800010f7983 */ /* 0x000f280000300800 */
[----:B------:R-:W4:Y:S01]  /*1f2050*/  LDL.LU R13, [R1+0x27dc] ;  /* 0x0027dc00010d7983 */ /* 0x000f220000300800 */
[----:B---3--:R-:W-:-:S02]  /*1f2060*/  F2FP.SATFINITE.E4M3.F32.PACK_AB_MERGE_C R18, R17, R18, RZ ;  /* 0x000000121112723e */ /* 0x008fc400048070ff */
[----:B------:R-:W-:Y:S02]  /*1f2070*/  F2FP.SATFINITE.E4M3.F32.PACK_AB_MERGE_C R17, R25, R24, RZ ;  /* 0x000000181911723e */ /* 0x000fe400048070ff */
[----:B------:R-:W3:Y:S04]  /*1f2080*/  LDL.LU R24, [R1+0x27c0] ;  /* 0x0027c00001187983 */ /* 0x000ee80000300800 */
[----:B------:R1:W-:Y:S04]  /*1f2090*/  STL [R1+0x3b8], R18 ;  /* 0x0003b81201007387 */ /* 0x0003e80000100800 */
[----:B------:R-:W3:Y:S01]  /*1f20a0*/  LDL.LU R25, [R1+0x27c4] ;  /* 0x0027c40001197983 */ /* 0x000ee20000300800 */
[----:B-1----:R-:W-:-:S03]  /*1f20b0*/  IADD3 R18, P1, PT, R0, R6, RZ ;  /* 0x0000000600127210 */ /* 0x002fc60007f3e0ff */
[----:B------:R-:W-:Y:S02]  /*1f20c0*/  STL [R1+0x3bc], R17 ;  /* 0x0003bc1101007387 */ /* 0x000fe40000100800 */
[----:B--2---:R-:W-:-:S05]  /*1f20d0*/  IMAD.X R19, R2, 0x1, R5, P1 ;  /* 0x0000000102137824 */ /* 0x004fca00008e0605 */
[----:B------:R1:W-:Y:S04]  /*1f20e0*/  STL.64 [R1+0x2a10], R18 ;  /* 0x002a101201007387 */ /* 0x0003e80000100a00 */
[----:B-1----:R-:W2:Y:S01]  /*1f20f0*/  LDL.LU R19, [R1+0x7b4c] ;  /* 0x007b4c0001137983 */ /* 0x002ea20000300800 */
[----:B------:R-:W-:Y:S02]  /*1f2100*/  IADD3 R18, P1, PT, R0, R4, RZ ;  /* 0x0000000400127210 */ /* 0x000fe40007f3e0ff */
[----:B--2---:R-:W-:-:S03]  /*1f2110*/  F2FP.SATFINITE.E4M3.F32.PACK_AB_MERGE_C R11, R19, R11, RZ ;  /* 0x0000000b130b723e */ /* 0x004fc600048070ff */
[----:B------:R-:W-:Y:S02]  /*1f2120*/  IMAD.X R19, R2, 0x1, R3, P1 ;  /* 0x0000000102137824 */ /* 0x000fe400008e0603 */
[----:B------:R-:W-:Y:S04]  /*1f2130*/  STL [R1+0x3ac], R11 ;  /* 0x0003ac0b01007387 */ /* 0x000fe80000100800 */
[----:B------:R1:W-:Y:S04]  /*1f2140*/  STL.64 [R1+0x2a00], R18 ;  /* 0x002a001201007387 */ /* 0x0003e80000100a00 */
[----:B-1----:R-:W2:Y:S01]  /*1f2150*/  LDL.LU R18, [R1+0x7b48] ;  /* 0x007b480001127983 */ /* 0x002ea20000300800 */
[----:B------:R-:W-:Y:S01]  /*1f2160*/  F2FP.SATFINITE.E4M3.F32.PACK_AB_MERGE_C R11, R14, R26, RZ ;  /* 0x0000001a0e0b723e */ /* 0x000fe200048070ff */
[----:B0-----:R-:W-:Y:S01]  /*1f2170*/  VIADD R0, R0, UR6 ;  /* 0x0000000600007c36 */ /* 0x001fe20008000000 */
[----:B------:R-:W-:Y:S01]  /*1f2180*/  F2FP.SATFINITE.E4M3.F32.PACK_AB_MERGE_C R2, R28, R12, RZ ;  /* 0x0000000c1c02723e */ /* 0x000fe200048070ff */
[----:B------:R-:W3:Y:S01]  /*1f2190*/  LDL.LU R26, [R1+0x27c8] ;  /* 0x0027c800011a7983 */ /* 0x000ee20000300800 */
[----:B------:R-:W-:Y:S01]  /*1f21a0*/  F2FP.SATFINITE.E4M3.F32.PACK_AB_MERGE_C R17, R23, R22, RZ ;  /* 0x000000161711723e */ /* 0x000fe200048070ff */
[----:B------:R-:W0:Y:S02]  /*1f21b0*/  LDCU UR6, c[0x0][0x3b8] ;  /* 0x00007700ff0677ac */ /* 0x000e240008000800 */
[----:B------:R-:W-:Y:S04]  /*1f21c0*/  STL [R1+0x3a8], R11 ;  /* 0x0003a80b01007387 */ /* 0x000fe80000100800 */
[----:B------:R-:W3:Y:S04]  /*1f21d0*/  LDL.LU R14, [R1+0x27cc] ;  /* 0x0027cc00010e7983 */ /* 0x000ee80000300800 */
[----:B------:R1:W-:Y:S04]  /*1f21e0*/  STL [R1+0x3a4], R2 ;  /* 0x0003a40201007387 */ /* 0x0003e80000100800 */
[----:B------:R-:W3:Y:S04]  /*1f21f0*/  LDL.LU R12, [R1+0x16f0] ;  /* 0x0016f000010c7983 */ /* 0x000ee80000300800 */
[----:B------:R-:W3:Y:S01]  /*1f2200*/  LDL.LU R28, [R1+0x16f4] ;  /* 0x0016f400011c7983 */ /* 0x000ee20000300800 */
[----:B-1----:R-:W-:-:S02]  /*1f2210*/  SHF.R.S32.HI R2, RZ, 0x1f, R0 ;  /* 0x0000001fff027819 */ /* 0x002fc40000011400 */
[----:B--2---:R-:W-:Y:S02]  /*1f2220*/  F2FP.SATFINITE.E4M3.F32.PACK_AB_MERGE_C R11, R21, R18, RZ ;  /* 0x00000012150b723e */ /* 0x004fe400048070ff */
[----:B------:R-:W-:-:S03]  /*1f2230*/  IADD3 R18, P1, PT, R0, R10, RZ ;  /* 0x0000000a00127210 */ /* 0x000fc60007f3e0ff */
[----:B------:R1:W-:Y:S02]  /*1f2240*/  STL [R1+0x3a0], R11 ;  /* 0x0003a00b01007387 */ /* 0x0003e40000100800 */
[----:B------:R-:W-:Y:S01]  /*1f2250*/  IMAD.X R19, R2, 0x1, R9, P1 ;  /* 0x0000000102137824 */ /* 0x000fe200008e0609 */
[----:B-1----:R-:W-:Y:S02]  /*1f2260*/  F2FP.SATFINITE.E4M3.F32.PACK_AB_MERGE_C R11, R20, R27, RZ ;  /* 0x0000001b140b723e */ /* 0x002fe400048070ff */
[----:B------:R-:W2:Y:S04]  /*1f2270*/  LDL.LU R27, [R1+0x16f8] ;  /* 0x0016f800011b7983 */ /* 0x000ea80000300800 */
[----:B------:R1:W-:Y:S04]  /*1f2280*/  STL.64 [R1+0x27f0], R18 ;  /* 0x0027f01201007387 */ /* 0x0003e80000100a00 */
[----:B------:R-:W-:Y:S04]  /*1f2290*/  STL [R1+0x394], R17 ;  /* 0x0003941101007387 */ /* 0x000fe80000100800 */
[----:B------:R-:W2:Y:S01]  /*1f22a0*/  LDL.LU R20, [R1+0x16fc] ;  /* 0x0016fc0001147983 */ /* 0x000ea20000300800 */
[----:B-1----:R-:W-:-:S03]  /*1f22b0*/  IADD3 R18, P1, PT, R0, R8, RZ ;  /* 0x0000000800127210 */ /* 0x002fc60007f3e0ff */
[----:B------:R4:W-:Y:S02]  /*1f22c0*/  STL [R1+0x398], R11 ;  /* 0x0003980b01007387 */ /* 0x0009e40000100800 */
[----:B------:R-:W-:Y:S01]  /*1f22d0*/  IMAD.X R19, R2, 0x1, R7, P1 ;  /* 0x0000000102137824 */ /* 0x000fe200008e0607 */
[----:B----4-:R-:W-:Y:S02]  /*1f22e0*/  F2FP.SATFINITE.E4M3.F32.PACK_AB_MERGE_C R11, R16, R29, RZ ;  /* 0x0000001d100b723e */ /* 0x010fe400048070ff */
[----:B------:R-:W4:Y:S04]  /*1f22f0*/  LDL.LU R29, [R1+0x27b0] ;  /* 0x0027b000011d7983 */ /* 0x000f280000300800 */
[----:B------:R-:W4:Y:S04]  /*1f2300*/  LDL.LU R16, [R1+0x27b4] ;  /* 0x0027b40001107983 */ /* 0x000f280000300800 */
[----:B------:R1:W-:Y:S04]  /*1f2310*/  STL.64 [R1+0x27e0], R18 ;  /* 0x0027e01201007387 */ /* 0x0003e80000100a00 */
[----:B------:R0:W-:Y:S01]  /*1f2320*/  STL [R1+0x38c], R11 ;  /* 0x00038c0b01007387 */ /* 0x0001e20000100800 */
[----:B-1----:R-:W-:-:S02]  /*1f2330*/  IADD3 R18, P1, PT, R0, R6, RZ ;  /* 0x0000000600127210 */ /* 0x002fc40007f3e0ff */
[----:B0-----:R-:W-:-:S03]  /*1f2340*/  F2FP.SATFINITE.E4M3.F32.PACK_AB_MERGE_C R11, R13, R15, RZ ;  /* 0x0000000f0d0b723e */ /* 0x001fc600048070ff */
[----:B------:R-:W-:Y:S02]  /*1f2350*/  IMAD.X R19, R2, 0x1, R5, P1 ;  /* 0x0000000102137824 */ /* 0x000fe400008e0605 */
[----:B------:R3:W-:Y:S04]  /*1f2360*/  STL [R1+0x390], R11 ;  /* 0x0003900b01007387 */ /* 0x0007e80000100800 */
[----:B------:R-:W4:Y:S04]  /*1f2370*/  LDL.LU R15, [R1+0x27b8] ;  /* 0x0027b800010f7983 */ /* 0x000f280000300800 */
[----:B------:R-:W4:Y:S04]  /*1f2380*/  LDL.LU R13, [R1+0x27bc] ;  /* 0x0027bc00010d7983 */ /* 0x000f280000300800 */
[----:B------:R0:W-:Y:S01]  /*1f2390*/  STL.64 [R1+0x27d8], R18 ;  /* 0x0027d81201007387 */ /* 0x0001e20000100a00 */
[----:B---3--:R-:W-:-:S03]  /*1f23a0*/  F2FP.SATFINITE.E4M3.F32.PACK_AB_MERGE_C R11, R25, R24, RZ ;  /* 0x00000018190b723e */ /* 0x008fc600048070ff */
[----:B------:R-:W-:Y:S01]  /*1f23b0*/  STL.64 [R1+0x7b40], R4 ;  /* 0x007b400401007387 */ /* 0x000fe20000100a00 */
[----:B0-----:R-:W-:-:S03]  /*1f23c0*/  IADD3 R18, P1, PT, R0, R4, RZ ;  /* 0x0000000400127210 */ /* 0x001fc60007f3e0ff */
[----:B------:R0:W-:Y:S02]  /*1f23d0*/  STL [R1+0x380], R11 ;  /* 0x0003800b01007387 */ /* 0x0001e40000100800 */
[----:B------:R-:W-:Y:S02]  /*1f23e0*/  IMAD.X R19, R2, 0x1, R3, P1 ;  /* 0x0000000102137824 */ /* 0x000fe400008e0603 */
[----:B------:R-:W3:Y:S04]  /*1f23f0*/  LDL.LU R17, [R1+0x27a4] ;  /* 0x0027a40001117983 */ /* 0x000ee80000300800 */
[----:B0-----:R-:W3:Y:S04]  /*1f2400*/  LDL.LU R11, [R1+0x27a8] ;  /* 0x0027a800010b7983 */ /* 0x001ee80000300800 */
[----:B------:R0:W-:Y:S04]  /*1f2410*/  STL.64 [R1+0x27d0], R18 ;  /* 0x0027d01201007387 */ /* 0x0001e80000100a00 */
[----:B0-----:R-:W3:Y:S04]  /*1f2420*/  LDL.LU R19, [R1+0x27ac] ;  /* 0x0027ac0001137983 */ /* 0x001ee80000300800 */
[----:B------:R-:W3:Y:S04]  /*1f2430*/  LDL.LU R23, [R1+0x2790] ;  /* 0x0027900001177983 */ /* 0x000ee80000300800 */
[----:B------:R-:W3:Y:S04]  /*1f2440*/  LDL.LU R24, [R1+0x2794] ;  /* 0x0027940001187983 */ /* 0x000ee80000300800 */
[----:B------:R-:W3:Y:S01]  /*1f2450*/  LDL.LU R18, [R1+0x2798] ;  /* 0x0027980001127983 */ /* 0x000ee20000300800 */
[----:B------:R-:W-:Y:S01]  /*1f2460*/  F2FP.SATFINITE.E4M3.F32.PACK_AB_MERGE_C R4, R14, R26, RZ ;  /* 0x0000001a0e04723e */ /* 0x000fe200048070ff */
[----:B------:R-:W-:Y:S01]  /*1f2470*/  VIADD R0, R0, UR6 ;  /* 0x0000000600007c36 */ /* 0x000fe20008000000 */
[----:B------:R-:W-:Y:S01]  /*1f2480*/  F2FP.SATFINITE.E4M3.F32.PACK_AB_MERGE_C R2, R28, R12, RZ ;  /* 0x0000000c1c02723e */ /* 0x000fe200048070ff */
[----:B------:R-:W0:Y:S02]  /*1f2490*/  LDCU UR6, c[0x0][0x3b8] ;  /* 0x00007700ff0677ac */ /* 0x000e240008000800 */
[----:B------:R1:W-:Y:S02]  /*1f24a0*/  STL [R1+0x37c], R4 ;  /* 0x00037c0401007387 */ /* 0x0003e40000100800 */
[----:B-1----:R-:W-:-:S02]  /*1f24b0*/  IADD3 R4, P1, PT, R0, R10, RZ ;  /* 0x0000000a00047210 */ /* 0x002fc40007f3e0ff */
[----:B--2---:R-:W-:Y:S01]  /*1f24c0*/  F2FP.SATFINITE.E4M3.F32.PACK_AB_MERGE_C R20, R20, R27, RZ ;  /* 0x0000001b1414723e */ /* 0x004fe200048070ff */
[----:B---3--:R1:W-:Y:S04]  /*1f24d0*/  STL [R1+0x7b38], R18 ;  /* 0x007b381201007387 */ /* 0x0083e80000100800 */
[----:B------:R2:W-:Y:S04]  /*1f24e0*/  STL [R1+0x36c], R2 ;  /* 0x00036c0201007387 */ /* 0x0005e80000100800 */
[----:B-1----:R-:W3:Y:S01]  /*1f24f0*/  LDL.LU R18, [R1+0x27a0] ;  /* 0x0027a00001127983 */ /* 0x002ee20000300800 */
[----:B--2---:R-:W-:-:S03]  /*1f2500*/  SHF.R.S32.HI R2, RZ, 0x1f, R0 ;  /* 0x0000001fff027819 */ /* 0x004fc60000011400 */
[----:B------:R-:W2:Y:S04]  /*1f2510*/  LDL.LU R25, [R1+0x279c] ;  /* 0x00279c0001197983 */ /* 0x000ea80000300800 */
[----:B------:R-:W2:Y:S01]  /*1f2520*/  LDL.LU R26, [R1+0x2780] ;  /* 0x00278000011a7983 */ /* 0x000ea20000300800 */
[----:B------:R-:W-:-:S03]  /*1f2530*/  IMAD.X R5, R2, 0x1, R9, P1 ;  /* 0x0000000102057824 */ /* 0x000fc600008e0609 */
[----:B------:R-:W2:Y:S04]  /*1f2540*/  LDL.LU R14, [R1+0x2784] ;  /* 0x00278400010e7983 */ /* 0x000ea80000300800 */
[----:B------:R-:W2:Y:S04]  /*1f2550*/  LDL.LU R12, [R1+0x2788] ;  /* 0x00278800010c7983 */ /* 0x000ea80000300800 */
[----:B------:R-:W2:Y:S04]  /*1f2560*/  LDL.LU R28, [R1+0x278c] ;  /* 0x00278c00011c7983 */ /* 0x000ea80000300800 */
[----:B------:R-:W-:Y:S04]  /*1f2570*/  STL [R1+0x370], R20 ;  /* 0x0003701401007387 */ /* 0x000fe80000100800 */
[----:B------:R4:W-:Y:S04]  /*1f2580*/  STL.64 [R1+0x27c0], R4 ;  /* 0x0027c00401007387 */ /* 0x0009e80000100a00 */
[----:B------:R-:W2:Y:S04]  /*1f2590*/  LDL.LU R21, [R1+0x2770] ;  /* 0x0027700001157983 */ /* 0x000ea80000300800 */
[----:B------:R-:W2:Y:S01]  /*1f25a0*/  LDL.LU R22, [R1+0x2774] ;  /* 0x0027740001167983 */ /* 0x000ea20000300800 */
[----:B----4-:R-:W-:-:S05]  /*1f25b0*/  F2FP.SATFINITE.E4M3.F32.PACK_AB_MERGE_C R4, R16, R29, RZ ;  /* 0x0000001d1004723e */ /* 0x010fca00048070ff */
[----:B------:R1:W-:Y:S04]  /*1f25c0*/  STL [R1+0x27c8], R4 ;  /* 0x0027c80401007387 */ /* 0x0003e80000100800 */
[----:B------:R-:W4:Y:S04]  /*1f25d0*/  LDL.LU R27, [R1+0x2778] ;  /* 0x00277800011b7983 */ /* 0x000f280000300800 */
[----:B------:R-:W4:Y:S01]  /*1f25e0*/  LDL.LU R29, [R1+0x277c] ;  /* 0x00277c00011d7983 */ /* 0x000f220000300800 */
[----:B-1----:R-:W-:-:S03]  /*1f25f0*/  F2FP.SATFINITE.E4M3.F32.PACK_AB_MERGE_C R4, R13, R15, RZ ;  /* 0x0000000f0d04723e */ /* 0x002fc600048070ff */
[----:B------:R-:W2:Y:S04]  /*1f2600*/  LDL.LU R20, [R1+0x2760] ;  /* 0x0027600001147983 */ /* 0x000ea80000300800 */
[----:B------:R-:W2:Y:S04]  /*1f2610*/  LDL.LU R16, [R1+0x2764] ;  /* 0x0027640001107983 */ /* 0x000ea80000300800 */
[----:B------:R1:W-:Y:S04]  /*1f2620*/  STL [R1+0x27bc], R4 ;  /* 0x0027bc0401007387 */ /* 0x0003e80000100800 */
[----:B------:R-:W2:Y:S04]  /*1f2630*/  LDL.LU R15, [R1+0x2768] ;  /* 0x00276800010f7983 */ /* 0x000ea80000300800 */
[----:B------:R-:W2:Y:S01]  /*1f2640*/  LDL.LU R13, [R1+0x276c] ;  /* 0x00276c00010d7983 */ /* 0x000ea20000300800 */
[----:B-1----:R-:W-:-:S05]  /*1f2650*/  IADD3 R4, P1, PT, R0, R8, RZ ;  /* 0x0000000800047210 */ /* 0x002fca0007f3e0ff */
[----:B------:R-:W-:-:S05]  /*1f2660*/  IMAD.X R5, R2, 0x1, R7, P1 ;  /* 0x0000000102057824 */ /* 0x000fca00008e0607 */
[----:B------:R1:W-:Y:S04]  /*1f2670*/  STL.64 [R1+0x27b0], R4 ;  /* 0x0027b00401007387 */ /* 0x0003e80000100a00 */
[----:B-1----:R-:W2:Y:S01]  /*1f2680*/  LDL.LU.64 R4, [R1+0x7b40] ;  /* 0x007b400001047983 */ /* 0x002ea20000300a00 */
[----:B------:R-:W-:Y:S02]  /*1f2690*/  F2FP.SATFINITE.E4M3.F32.PACK_AB_MERGE_C R11, R19, R11, RZ ;  /* 0x0000000b130b723e */ /* 0x000fe400048070ff */
[----:B---3--:R-:W-:Y:S02]  /*1f26a0*/  F2FP.SATFINITE.E4M3.F32.PACK_AB_MERGE_C R17, R17, R18, RZ ;  /* 0x000000121111723e */ /* 0x008fe400048070ff */
[----:B------:R-:W-:-:S03]  /*1f26b0*/  IADD3 R18, P1, PT, R0, R6, RZ ;  /* 0x0000000600127210 */ /* 0x000fc60007f3e0ff */
[----:B------:R-:W-:Y:S04]  /*1f26c0*/  STL [R1+0x27b8], R17 ;  /* 0x0027b81101007387 */ /* 0x000fe80000100800 */
[----:B------:R1:W-:Y:S02]  /*1f26d0*/  STL [R1+0x27ac], R11 ;  /* 0x0027ac0b01007387 */ /* 0x0003e40000100800 */
[----:B-1----:R-:W-:Y:S02]  /*1f26e0*/  F2FP.SATFINITE.E4M3.F32.PACK_AB_MERGE_C R11, R24, R23, RZ ;  /* 0x00000017180b723e */ /* 0x002fe400048070ff */
[----:B------:R-:W3:Y:S04]  /*1f26f0*/  LDL.LU R23, [R1+0x2750] ;  /* 0x0027500001177983 */ /* 0x000ee80000300800 */
[----:B------:R-:W3:Y:S01]  /*1f2700*/  LDL.LU R24, [R1+0x2754] ;  /* 0x0027540001187983 */ /* 0x000ee20000300800 */
[----:B--2---:R-:W-:-:S05]  /*1f2710*/  IMAD.X R19, R2, 0x1, R5, P1 ;  /* 0x0000000102137824 */ /* 0x004fca00008e0605 */
[----:B------:R1:W-:Y:S02]  /*1f2720*/  STL.64 [R1+0x27a0], R18 ;  /* 0x0027a01201007387 */ /* 0x0003e40000100a00 */
[----:B-1----:R-:W-:Y:S02]  /*1f2730*/  IADD3 R18, P1, PT, R0, R4, RZ ;  /* 0x0000000400127210 */ /* 0x002fe40007f3e0ff */
[----:B------:R-:W-:Y:S03]  /*1f2740*/  STL [R1+0x27a8], R11 ;  /* 0x0027a80b01007387 */ /* 0x000fe60000100800 */
[----:B------:R-:W-:-:S05]  /*1f2750*/  IMAD.X R19, R2, 0x1, R3, P1 ;  /* 0x0000000102137824 */ /* 0x000fca00008e0603 */
[----:B------:R1:W-:Y:S04]  /*1f2760*/  STL.64 [R1+0x2790], R18 ;  /* 0x0027901201007387 */ /* 0x0003e80000100a00 */
[----:B-1----:R-:W2:Y:S01]  /*1f2770*/  LDL.LU R18, [R1+0x7b38] ;  /* 0x007b380001127983 */ /* 0x002ea20000300800 */
[----:B------:R-:W-:Y:S01]  /*1f2780*/  F2FP.SATFINITE.E4M3.F32.PACK_AB_MERGE_C R2, R14, R26, RZ ;  /* 0x0000001a0e02723e */ /* 0x000fe200048070ff */
[----:B0-----:R-:W-:Y:S01]  /*1f2790*/  VIADD R0, R0, UR6 ;  /* 0x0000000600007c36 */ /* 0x001fe20008000000 */
[----:B------:R-:W-:Y:S01]  /*1f27a0*/  F2FP.SATFINITE.E4M3.F32.PACK_AB_MERGE_C R14, R28, R12, RZ ;  /* 0x0000000c1c0e723e */ /* 0x000fe200048070ff */
[----:B------:R-:W0:Y:S01]  /*1f27b0*/  LDCU UR6, c[0x0][0x3b8] ;  /* 0x00007700ff0677ac */ /* 0x000e220008000800 */
[----:B--2---:R-:W-:Y:S02]  /*1f27c0*/  F2FP.SATFINITE.E4M3.F32.PACK_AB_MERGE_C R11, R25, R18, RZ ;  /* 0x00000012190b723e */ /* 0x004fe400048070ff */
[----:B------:R-:W-:-:S03]  /*1f27d0*/  IADD3 R18, P1, PT, R0, R10, RZ ;  /* 0x0000000a00127210 */ /* 0x000fc60007f3e0ff */
[----:B------:R-:W-:Y:S04]  /*1f27e0*/  STL [R1+0x279c], R11 ;  /* 0x00279c0b01007387 */ /* 0x000fe80000100800 */
[----:B------:R1:W-:Y:S04]  /*1f27f0*/  STL [R1+0x2798], R2 ;  /* 0x0027980201007387 */ /* 0x0003e80000100800 */
[----:B------:R-:W2:Y:S04]  /*1f2800*/  LDL.LU R25, [R1+0x2758] ;  /* 0x0027580001197983 */ /* 0x000ea80000300800 */
[----:B------:R-:W2:Y:S01]  /*1f2810*/  LDL.LU R26, [R1+0x275c] ;  /* 0x00275c00011a7983 */ /* 0x000ea20000300800 */
[----:B-1----:R-:W-:-:S03]  /*1f2820*/  SHF.R.S32.HI R2, RZ, 0x1f, R0 ;  /* 0x0000001fff027819 */ /* 0x002fc60000011400 */
[----:B------:R-:W2:Y:S02]  /*1f2830*/  LDL.LU R12, [R1+0x2740] ;  /* 0x00274000010c7983 */ /* 0x000ea40000300800 */
[----:B------:R-:W-:Y:S02]  /*1f2840*/  IMAD.X R19, R2, 0x1, R9, P1 ;  /* 0x0000000102137824 */ /* 0x000fe400008e0609 */
[----:B------:R-:W2:Y:S01]  /*1f2850*/  LDL.LU R28, [R1+0x2744] ;  /* 0x00274400011c7983 */ /* 0x000ea20000300800 */
[----:B----4-:R-:W-:-:S03]  /*1f2860*/  F2FP.SATFINITE.E4M3.F32.PACK_AB_MERGE_C R11, R29, R27, RZ ;  /* 0x0000001b1d0b723e */ /* 0x010fc600048070ff */
[----:B------:R1:W-:Y:S04]  /*1f2870*/  STL [R1+0x76f0], R14 ;  /* 0x0076f00e01007387 */ /* 0x0003e80000100800 */
[----:B------:R-:W4:Y:S01]  /*1f2880*/  LDL.LU R27, [R1+0x2748] ;  /* 0x00274800011b7983 */ /* 0x000f220000300800 */
[----:B-1----:R-:W-:-:S03]  /*1f2890*/  F2FP.SATFINITE.E4M3.F32.PACK_AB_MERGE_C R14, R22, R21, RZ ;  /* 0x00000015160e723e */ /* 0x002fc600048070ff */
[----:B------:R1:W-:Y:S04]  /*1f28a0*/  STL.64 [R1+0x2780], R18 ;  /* 0x0027801201007387 */ /* 0x0003e80000100a00 */
[----:B------:R0:W-:Y:S04]  /*1f28b0*/  STL [R1+0x2788], R14 ;  /* 0x0027880e01007387 */ /* 0x0001e80000100800 */
[----:B------:R-:W4:Y:S01]  /*1f28c0*/  LDL.LU R29, [R1+0x274c] ;  /* 0x00274c00011d7983 */ /* 0x000f220000300800 */
[----:B-1----:R-:W-:Y:S02]  /*1f28d0*/  IADD3 R18, P1, PT, R0, R8, RZ ;  /* 0x0000000800127210 */ /* 0x002fe40007f3e0ff */
[----:B0-----:R-:W-:-:S03]  /*1f28e0*/  F2FP.SATFINITE.E4M3.F32.PACK_AB_MERGE_C R14, R16, R20, RZ ;  /* 0x00000014100e723e */ /* 0x001fc600048070ff */
[----:B------:R-:W-:Y:S01]  /*1f28f0*/  IMAD.X R19, R2, 0x1, R7, P1 ;  /* 0x0000000102137824 */ /* 0x000fe200008e0607 */
[----:B------:R0:W-:Y:S04]  /*1f2900*/  STL [R1+0x2778], R11 ;  /* 0x0027780b01007387 */ /* 0x0001e80000100800 */
[----:B------:R-:W4:Y:S04]  /*1f2910*/  LDL.LU R20, [R1+0x2730] ;  /* 0x0027300001147983 */ /* 0x000f280000300800 */
[----:B------:R1:W-:Y:S01]  /*1f2920*/  STL.64 [R1+0x2770], R18 ;  /* 0x0027701201007387 */ /* 0x0003e20000100a00 */
[----:B0-----:R-:W-:-:S03]  /*1f2930*/  F2FP.SATFINITE.E4M3.F32.PACK_AB_MERGE_C R11, R13, R15, RZ ;  /* 0x0000000f0d0b723e */ /* 0x001fc600048070ff */
[----:B------:R-:W-:Y:S04]  /*1f2940*/  STL [R1+0xa78], R14 ;  /* 0x000a780e01007387 */ /* 0x000fe80000100800 */
[----:B------:R-:W4:Y:S04]  /*1f2950*/  LDL.LU R16, [R1+0x2734] ;  /* 0x0027340001107983 */ /* 0x000f280000300800 */
[----:B------:R-:W-:Y:S04]  /*1f2960*/  STL [R1+0x2768], R11 ;  /* 0x0027680b01007387 */ /* 0x000fe80000100800 */
[----:B------:R-:W4:Y:S04]  /*1f2970*/  LDL.LU R15, [R1+0x2738] ;  /* 0x00273800010f7983 */ /* 0x000f280000300800 */
[----:B------:R-:W4:Y:S01]  /*1f2980*/  LDL.LU R13, [R1+0x273c] ;  /* 0x00273c00010d7983 */ /* 0x000f220000300800 */
[----:B-1----:R-:W-:-:S05]  /*1f2990*/  IADD3 R18, P1, PT, R0, R6, RZ ;  /* 0x0000000600127210 */ /* 0x002fca0007f3e0ff */
[----:B------:R-:W-:Y:S01]  /*1f29a0*/  IMAD.X R19, R2, 0x1, R5, P1 ;  /* 0x0000000102137824 */ /* 0x000fe200008e0605 */
[----:B------:R3:W-:Y:S04]  /*1f29b0*/  STL [R1+0x7b28], R6 ;  /* 0x007b280601007387 */ /* 0x0007e80000100800 */
[----:B------:R0:W-:Y:S01]  /*1f29c0*/  STL.64 [R1+0x2760], R18 ;  /* 0x0027601201007387 */ /* 0x0001e20000100a00 */
[----:B---3--:R-:W-:-:S03]  /*1f29d0*/  F2FP.SATFINITE.E4M3.F32.PACK_AB_MERGE_C R6, R24, R23, RZ ;  /* 0x000000171806723e */ /* 0x008fc600048070ff */
[----:B------:R-:W-:Y:S01]  /*1f29e0*/  STL.64 [R1+0x7b30], R4 ;  /* 0x007b300401007387 */ /* 0x000fe20000100a00 */
[----:B0-----:R-:W-:-:S03]  /*1f29f0*/  IADD3 R18, P1, PT, R0, R4, RZ ;  /* 0x0000000400127210 */ /* 0x001fc60007f3e0ff */
[----:B------:R0:W-:Y:S02]  /*1f2a00*/  STL [R1+0xa00], R6 ;  /* 0x000a000601007387 */ /* 0x0001e40000100800 */
[----:B------:R-:W-:Y:S02]  /*1f2a10*/  IMAD.X R19, R2, 0x1, R3, P1 ;  /* 0x0000000102137824 */ /* 0x000fe400008e0603 */
[----:B0-----:R-:W3:Y:S04]  /*1f2a20*/  LDL.LU R6, [R1+0x2720] ;  /* 0x0027200001067983 */ /* 0x001ee80000300800 */
[----:B------:R-:W3:Y:S04]  /*1f2a30*/  LDL.LU R14, [R1+0x2728] ;  /* 0x00272800010e7983 */ /* 0x000ee80000300800 */
[----:B------:R-:W3:Y:S04]  /*1f2a40*/  LDL.LU R17, [R1+0x272c] ;  /* 0x00272c0001117983 */ /* 0x000ee80000300800 */
[----:B------:R0:W-:Y:S04]  /*1f2a50*/  STL.64 [R1+0x2750], R18 ;  /* 0x0027501201007387 */ /* 0x0001e80000100a00 */
[----:B------:R-:W3:Y:S01]  /*1f2a60*/  LDL.LU R11, [R1+0x2710] ;  /* 0x00271000010b7983 */ /* 0x000ee20000300800 */
[----:B------:R-:W-:Y:S01]  /*1f2a70*/  VIADD R0, R0, UR6 ;  /* 0x0000000600007c36 */ /* 0x000fe20008000000 */
[----:B------:R-:W1:Y:S02]  /*1f2a80*/  LDCU UR6, c[0x0][0x3b8] ;  /* 0x00007700ff0677ac */ /* 0x000e640008000800 */
[----:B0-----:R-:W3:Y:S01]  /*1f2a90*/  LDL.LU R19, [R1+0x2714] ;  /* 0x0027140001137983 */ /* 0x001ee20000300800 */
[----:B--2---:R-:W-:-:S02]  /*1f2aa0*/  F2FP.SATFINITE.E4M3.F32.PACK_AB_MERGE_C R4, R26, R25, RZ ;  /* 0x000000191a04723e */ /* 0x004fc400048070ff */
[----:B------:R-:W-:Y:S02]  /*1f2ab0*/  F2FP.SATFINITE.E4M3.F32.PACK_AB_MERGE_C R2, R28, R12, RZ ;  /* 0x0000000c1c02723e */ /* 0x000fe400048070ff */
[----:B------:R-:W2:Y:S04]  /*1f2ac0*/  LDL.LU R12, [R1+0x2718] ;  /* 0x00271800010c7983 */ /* 0x000ea80000300800 */
[----:B------:R-:W-:Y:S04]  /*1f2ad0*/  STL [R1+0xa04], R4 ;  /* 0x000a040401007387 */ /* 0x000fe80000100800 */
[----:B------:R-:W2:Y:S04]  /*1f2ae0*/  LDL.LU R28, [R1+0x271c] ;  /* 0x00271c00011c7983 */ /* 0x000ea80000300800 */
[----:B------:R4:W-:Y:S04]  /*1f2af0*/  STL [R1+0x9d0], R2 ;  /* 0x0009d00201007387 */ /* 0x0009e80000100800 */
[----:B------:R-:W2:Y:S04]  /*1f2b00*/  LDL.LU R18, [R1+0x2700] ;  /* 0x0027000001127983 */ /* 0x000ea80000300800 */
[----:B------:R-:W2:Y:S01]  /*1f2b10*/  LDL.LU R21, [R1+0x2704] ;  /* 0x0027040001157983 */ /* 0x000ea20000300800 */
[----:B----4-:R-:W-:-:S03]  /*1f2b20*/  F2FP.SATFINITE.E4M3.F32.PACK_AB_MERGE_C R2, R29, R27, RZ ;  /* 0x0000001b1d02723e */ /* 0x010fc600048070ff */
[----:B------:R-:W4:Y:S04]  /*1f2b30*/  LDL.LU R22, [R1+0x2708] ;  /* 0x0027080001167983 */ /* 0x000f280000300800 */
[----:B------:R-:W4:Y:S01]  /*1f2b40*/  LDL.LU R23, [R1+0x270c] ;  /* 0x00270c0001177983 */ /* 0x000f220000300800 */
[----:B------:R-:W-:-:S03]  /*1f2b50*/  IADD3 R4, P1, PT, R0, R10, RZ ;  /* 0x0000000a00047210 */ /* 0x000fc60007f3e0ff */
[----:B------:R-:W2:Y:S04]  /*1f2b60*/  LDL.LU R24, [R1+0x26f0] ;  /* 0x0026f00001187983 */ /* 0x000ea80000300800 */
[----:B------:R-:W2:Y:S04]  /*1f2b70*/  LDL.LU R25, [R1+0x26f4] ;  /* 0x0026f40001197983 */ /* 0x000ea80000300800 */
[----:B------:R0:W-:Y:S04]  /*1f2b80*/  STL [R1+0x9f0], R2 ;  /* 0x0009f00201007387 */ /* 0x0001e80000100800 */
[----:B------:R-:W2:Y:S04]  /*1f2b90*/  LDL.LU R26, [R1+0x26f8] ;  /* 0x0026f800011a7983 */ /* 0x000ea80000300800 */
[----:B------:R-:W2:Y:S01]  /*1f2ba0*/  LDL.LU R29, [R1+0x26fc] ;  /* 0x0026fc00011d7983 */ /* 0x000ea20000300800 */
[----:B0-----:R-:W-:-:S05]  /*1f2bb0*/  SHF.R.S32.HI R2, RZ, 0x1f, R0 ;  /* 0x0000001fff027819 */ /* 0x001fca0000011400 */
[----:B------:R-:W-:-:S05]  /*1f2bc0*/  IMAD.X R5, R2, 0x1, R9, P1 ;  /* 0x0000000102057824 */ /* 0x000fca00008e0609 */
[----:B------:R0:W-:Y:S04]  /*1f2bd0*/  STL.64 [R1+0x2740], R4 ;  /* 0x0027400401007387 */ /* 0x0001e80000100a00 */
[----:B------:R-:W2:Y:S01]  /*1f2be0*/  LDL.LU R27, [R1+0x26e0] ;  /* 0x0026e000011b7983 */ /* 0x000ea20000300800 */
[----:B0-----:R-:W-:Y:S02]  /*1f2bf0*/  F2FP.SATFINITE.E4M3.F32.PACK_AB_MERGE_C R4, R16, R20, RZ ;  /* 0x000000141004723e */ /* 0x001fe400048070ff */
[----:B------:R-:W-:-:S03]  /*1f2c00*/  F2FP.SATFINITE.E4M3.F32.PACK_AB_MERGE_C R16, R13, R15, RZ ;  /* 0x0000000f0d10723e */ /* 0x000fc600048070ff */
[----:B------:R-:W-:Y:S04]  /*1f2c10*/  STL [R1+0x980], R4 ;  /* 0x0009800401007387 */ /* 0x000fe80000100800 */
[----:B------:R-:W2:Y:S04]  /*1f2c20*/  LDL.LU R20, [R1+0x26e4] ;  /* 0x0026e40001147983 */ /* 0x000ea80000300800 */
[----:B------:R-:W2:Y:S04]  /*1f2c30*/  LDL.LU R15, [R1+0x26e8] ;  /* 0x0026e800010f7983 */ /* 0x000ea80000300800 */
[----:B------:R-:W2:Y:S04]  /*1f2c40*/  LDL.LU R13, [R1+0x26ec] ;  /* 0x0026ec00010d7983 */ /* 0x000ea80000300800 */
[----:B------:R0:W-:Y:S04]  /*1f2c50*/  STL [R1+0x76d4], R16 ;  /* 0x0076d41001007387 */ /* 0x0001e80000100800 */
[----:B0-----:R-:W3:Y:S01]  /*1f2c60*/  LDL.LU R16, [R1+0x2724] ;  /* 0x0027240001107983 */ /* 0x001ee20000300800 */
[----:B------:R-:W-:-:S05]  /*1f2c70*/  IADD3 R4, P1, PT, R0, R8, RZ ;  /* 0x0000000800047210 */ /* 0x000fca0007f3e0ff */
[----:B------:R-:W-:-:S05]  /*1f2c80*/  IMAD.X R5, R2, 0x1, R7, P1 ;  /* 0x0000000102057824 */ /* 0x000fca00008e0607 */
[----:B------:R0:W-:Y:S04]  /*1f2c90*/  STL.64 [R1+0x2730], R4 ;  /* 0x0027300401007387 */ /* 0x0001e80000100a00 */
[----:B0-----:R-:W2:Y:S01]  /*1f2ca0*/  LDL.LU.64 R4, [R1+0x7b30] ;  /* 0x007b300001047983 */ /* 0x001ea20000300a00 */
[----:B---3--:R-:W-:-:S03]  /*1f2cb0*/  F2FP.SATFINITE.E4M3.F32.PACK_AB_MERGE_C R16, R16, R6, RZ ;  /* 0x000000061010723e */ /* 0x008fc600048070ff */
[----:B------:R-:W3:Y:S04]  /*1f2cc0*/  LDL.LU R6, [R1+0x7b28] ;  /* 0x007b280001067983 */ /* 0x000ee80000300800 */
[----:B------:R-:W-:Y:S01]  /*1f2cd0*/  STL [R1+0x8b0], R16 ;  /* 0x0008b01001007387 */ /* 0x000fe20000100800 */
[----:B------:R-:W-:-:S05]  /*1f2ce0*/  F2FP.SATFINITE.E4M3.F32.PACK_AB_MERGE_C R14, R17, R14, RZ ;  /* 0x0000000e110e723e */ /* 0x000fca00048070ff */
[----:B------:R2:W-:Y:S01]  /*1f2cf0*/  STL [R1+0x8e4], R14 ;  /* 0x0008e40e01007387 */ /* 0x0005e20000100800 */
[----:B------:R-:W-:Y:S02]  /*1f2d00*/  F2FP.SATFINITE.E4M3.F32.PACK_AB_MERGE_C R11, R19, R11, RZ ;  /* 0x0000000b130b723e */ /* 0x000fe400048070ff */
[----:B--2---:R-:W-:Y:S02]  /*1f2d10*/  F2FP.SATFINITE.E4M3.F32.PACK_AB_MERGE_C R14, R29, R26, RZ ;  /* 0x0000001a1d0e723e */ /* 0x004fe400048070ff */
[----:B------:R-:W-:Y:S02]  /*1f2d20*/  F2FP.SATFINITE.E4M3.F32.PACK_AB_MERGE_C R13, R13, R15, RZ ;  /* 0x0000000f0d0d723e */ /* 0x000fe400048070ff */
[----:B---3--:R-:W-:-:S05]  /*1f2d30*/  IADD3 R16, P1, PT, R0, R6, RZ ;  /* 0x0000000600107210 */ /* 0x008fca0007f3e0ff */
[----:B------:R-:W-:-:S05]  /*1f2d40*/  IMAD.X R17, R2, 0x1, R5, P1 ;  /* 0x0000000102117824 */ /* 0x000fca00008e0605 */
[----:B------:R0:W-:Y:S04]  /*1f2d50*/  STL.64 [R1+0x2720], R16 ;  /* 0x0027201001007387 */ /* 0x0001e80000100a00 */
[----:B------:R2:W-:Y:S01]  /*1f2d60*/  STL [R1+0x834], R11 ;  /* 0x0008340b01007387 */ /* 0x0005e20000100800 */
[C---:B0-----:R-:W-:Y:S01]  /*1f2d70*/  IADD3 R16, P1, PT, R0.reuse, R4, RZ ;  /* 0x0000000400107210 */ /* 0x041fe20007f3e0ff */
[----:B-1----:R-:W-:Y:S01]  /*1f2d80*/  VIADD R0, R0, UR6 ;  /* 0x0000000600007c36 */ /* 0x002fe20008000000 */
[----:B--2---:R-:W-:Y:S01]  /*1f2d90*/  F2FP.SATFINITE.E4M3.F32.PACK_AB_MERGE_C R11, R21, R18, RZ ;  /* 0x00000012150b723e */ /* 0x004fe200048070ff */
[----:B------:R-:W0:Y:S02]  /*1f2da0*/  LDCU UR6, c[0x0][0x3b8] ;  /* 0x00007700ff0677ac */ /* 0x000e240008000800 */
[----:B------:R-:W-:Y:S01]  /*1f2db0*/  IMAD.X R17, R2, 0x1, R3, P1 ;  /* 0x0000000102117824 */ /* 0x000fe200008e0603 */
[----:B------:R-:W-:-:S02]  /*1f2dc0*/  F2FP.SATFINITE.E4M3.F32.PACK_AB_MERGE_C R2, R28, R12, RZ ;  /* 0x0000000c1c02723e */ /* 0x000fc400048070ff */
[----:B------:R-:W2:Y:S04]  /*1f2dd0*/  LDL.LU R12, [R1+0x26d0] ;  /* 0x0026d000010c7983 */ /* 0x000ea80000300800 */
[----:B------:R1:W-:Y:S04]  /*1f2de0*/  STL.64 [R1+0x2710], R16 ;  /* 0x0027101001007387 */ /* 0x0003e80000100a00 */
[----:B------:R-:W2:Y:S04]  /*1f2df0*/  LDL.LU R28, [R1+0x26d4] ;  /* 0x0026d400011c7983 */ /* 0x000ea80000300800 */
[----:B------:R4:W-:Y:S04]  /*1f2e00*/  STL [R1+0x864], R2 ;  /* 0x0008640201007387 */ /* 0x0009e80000100800 */
[----:B------:R3:W-:Y:S01]  /*1f2e10*/  STL [R1+0x7bc], R11 ;  /* 0x0007bc0b01007387 */ /* 0x0007e20000100800 */
[----:B-1----:R-:W-:-:S02]  /*1f2e20*/  IADD3 R16, P1, PT, R0, R10, RZ ;  /* 0x0000000a00107210 */ /* 0x002fc40007f3e0ff */
[----:B----4-:R-:W-:Y:S02]  /*1f2e30*/  F2FP.SATFINITE.E4M3.F32.PACK_AB_MERGE_C R2, R23, R22, RZ ;  /* 0x000000161702723e */ /* 0x010fe400048070ff */
[----:B---3--:R-:W-:-:S03]  /*1f2e40*/  SHF.R.S32.HI R11, RZ, 0x1f, R0 ;  /* 0x0000001fff0b7819 */ /* 0x008fc60000011400 */
[----:B------:R1:W-:Y:S02]  /*1f2e50*/  STL [R1+0x2708], R2 ;  /* 0x0027080201007387 */ /* 0x0003e40000100800 */
[----:B------:R-:W-:-:S05]  /*1f2e60*/  IMAD.X R17, R11, 0x1, R9, P1 ;  /* 0x000000010b117824 */ /* 0x000fca00008e0609 */
[----:B------:R3:W-:Y:S04]  /*1f2e70*/  STL.64 [R1+0x2700], R16 ;  /* 0x0027001001007387 */ /* 0x0007e80000100a00 */
[----:B-1----:R-:W4:Y:S01]  /*1f2e80*/  LDL.LU R2, [R1+0x26dc] ;  /* 0x0026dc0001027983 */ /* 0x002f220000300800 */
[----:B---3--:R-:W-:-:S05]  /*1f2e90*/  F2FP.SATFINITE.E4M3.F32.PACK_AB_MERGE_C R16, R25, R24, RZ ;  /* 0x000000181910723e */ /* 0x008fca00048070ff */
[----:B------:R1:W-:Y:S04]  /*1f2ea0*/  STL [R1+0x76c], R16 ;  /* 0x00076c1001007387 */ /* 0x0003e80000100800 */
[----:B------:R-:W3:Y:S01]  /*1f2eb0*/  LDL.LU R23, [R1+0x26c0] ;  /* 0x0026c00001177983 */ /* 0x000ee20000300800 */
[----:B-1----:R-:W-:-:S03]  /*1f2ec0*/  IADD3 R16, P1, PT, R0, R8, RZ ;  /* 0x0000000800107210 */ /* 0x002fc60007f3e0ff */
[----:B------:R1:W-:Y:S04]  /*1f2ed0*/  STL [R1+0x750], R14 ;  /* 0x0007500e01007387 */ /* 0x0003e80000100800 */
[----:B------:R-:W3:Y:S01]  /*1f2ee0*/  LDL.LU R24, [R1+0x26c4] ;  /* 0x0026c40001187983 */ /* 0x000ee20000300800 */
[----:B------:R-:W-:-:S03]  /*1f2ef0*/  IMAD.X R17, R11, 0x1, R7, P1 ;  /* 0x000000010b117824 */ /* 0x000fc600008e0607 */
[----:B------:R-:W2:Y:S01]  /*1f2f00*/  LDL.LU R25, [R1+0x26c8] ;  /* 0x0026c80001197983 */ /* 0x000ea20000300800 */
[----:B-1----:R-:W-:-:S03]  /*1f2f10*/  F2FP.SATFINITE.E4M3.F32.PACK_AB_MERGE_C R14, R20, R27, RZ ;  /* 0x0000001b140e723e */ /* 0x002fc600048070ff */
[----:B------:R-:W2:Y:S04]  /*1f2f20*/  LDL.LU R29, [R1+0x26cc] ;  /* 0x0026cc00011d7983 */ /* 0x000ea80000300800 */
[----:B------:R1:W-:Y:S04]  /*1f2f30*/  STL [R1+0x7b18], R8 ;  /* 0x007b180801007387 */ /* 0x0003e80000100800 */
[----:B-1----:R-:W2:Y:S04]  /*1f2f40*/  LDL.LU R8, [R1+0x26b0] ;  /* 0x0026b00001087983 */ /* 0x002ea80000300800 */
[----:B------:R1:W-:Y:S04]  /*1f2f50*/  STL.64 [R1+0x26f0], R16 ;  /* 0x0026f01001007387 */ /* 0x0003e80000100a00 */
[----:B------:R0:W-:Y:S04]  /*1f2f60*/  STL [R1+0x700], R14 ;  /* 0x0007000e01007387 */ /* 0x0001e80000100800 */
[----:B-1----:R-:W2:Y:S04]  /*1f2f70*/  LDL.LU R16, [R1+0x26b4] ;  /* 0x0026b40001107983 */ /* 0x002ea80000300800 */
[----:B------:R-:W-:Y:S04]  /*1f2f80*/  STL [R1+0x728], R13 ;  /* 0x0007280d01007387 */ /* 0x000fe80000100800 */
[----:B0-----:R-:W2:Y:S04]  /*1f2f90*/  LDL.LU R14, [R1+0x26b8] ;  /* 0x0026b800010e7983 */ /* 0x001ea80000300800 */
[----:B------:R-:W2:Y:S01]  /*1f2fa0*/  LDL.LU R17, [R1+0x26bc] ;  /* 0x0026bc0001117983 */ /* 0x000ea20000300800 */
[----:B------:R-:W-:-:S05]  /*1f2fb0*/  IADD3 R18, P1, PT, R0, R6, RZ ;  /* 0x0000000600127210 */ /* 0x000fca0007f3e0ff */
[----:B------:R-:W-:Y:S01]  /*1f2fc0*/  IMAD.X R19, R11, 0x1, R5, P1 ;  /* 0x000000010b137824 */ /* 0x000fe200008e0605 */
[----:B--2---:R0:W-:Y:S04]  /*1f2fd0*/  STL.64 [R1+0x7b20], R16 ;  /* 0x007b201001007387 */ /* 0x0041e80000100a00 */
[----:B0-----:R-:W4:Y:S04]  /*1f2fe0*/  LDL.LU R17, [R1+0x26d8] ;  /* 0x0026d80001117983 */ /* 0x001f280000300800 */
[----:B------:R-:W2:Y:S04]  /*1f2ff0*/  LDL.LU R26, [R1+0x26a0] ;  /* 0x0026a000011a7983 */ /* 0x000ea80000300800 */
[----:B------:R-:W2:Y:S04]  /*1f3000*/  LDL.LU R27, [R1+0x26a4] ;  /* 0x0026a400011b7983 */ /* 0x000ea80000300800 */
[----:B------:R-:W2:Y:S04]  /*1f3010*/  LDL.LU R15, [R1+0x26a8] ;  /* 0x0026a800010f7983 */ /* 0x000ea80000300800 */
[----:B------:R-:W2:Y:S04]  /*1f3020*/  LDL.LU R13, [R1+0x26ac] ;  /* 0x0026ac00010d7983 */ /* 0x000ea80000300800 */
[----:B------:R0:W-:Y:S01]  /*1f3030*/  STL.64 [R1+0x26e0], R18 ;  /* 0x0026e01201007387 */ /* 0x0001e20000100a00 */
[----:B------:R-:W-:-:S02]  /*1f3040*/  F2FP.SATFINITE.E4M3.F32.PACK_AB_MERGE_C R12, R28, R12, RZ ;  /* 0x0000000c1c0c723e */ /* 0x000fc400048070ff */
[----:B0-----:R-:W-:-:S03]  /*1f3050*/  IADD3 R18, P1, PT, R0, R4, RZ ;  /* 0x0000000400127210 */ /* 0x001fc60007f3e0ff */
[----:B------:R-:W-:Y:S02]  /*1f3060*/  STL [R1+0x6c8], R12 ;  /* 0x0006c80c01007387 */ /* 0x000fe40000100800 */
[----:B------:R-:W-:Y:S02]  /*1f3070*/  IMAD.X R19, R11, 0x1, R3, P1 ;  /* 0x000000010b137824 */ /* 0x000fe400008e0603 */
[----:B------:R-:W2:Y:S04]  /*1f3080*/  LDL.LU R11, [R1+0x2690] ;  /* 0x00269000010b7983 */ /* 0x000ea80000300800 */
[----:B------:R0:W-:Y:S01]  /*1f3090*/  STL.64 [R1+0x26d0], R18 ;  /* 0x0026d01201007387 */ /* 0x0001e20000100a00 */
[----:B---3--:R-:W-:Y:S01]  /*1f30a0*/  F2FP.SATFINITE.E4M3.F32.PACK_AB_MERGE_C R16, R24, R23, RZ ;  /* 0x000000171810723e */ /* 0x008fe200048070ff */
[----:B------:R-:W-:Y:S01]  /*1f30b0*/  VIADD R0, R0, UR6 ;  /* 0x0000000600007c36 */ /* 0x000fe20008000000 */
[----:B------:R-:W1:Y:S01]  /*1f30c0*/  LDCU UR6, c[0x0][0x3b8] ;  /* 0x00007700ff0677ac */ /* 0x000e620008000800 */
[----:B0-----:R-:W3:Y:S04]  /*1f30d0*/  LDL.LU R19, [R1+0x2694] ;  /* 0x0026940001137983 */ /* 0x001ee80000300800 */
[----:B------:R-:W2:Y:S04]  /*1f30e0*/  LDL.LU R18, [R1+0x2698] ;  /* 0x0026980001127983 */ /* 0x000ea80000300800 */
[----:B------:R-:W2:Y:S04]  /*1f30f0*/  LDL.LU R21, [R1+0x269c] ;  /* 0x00269c0001157983 */ /* 0x000ea80000300800 */
[----:B------:R-:W2:Y:S04]  /*1f3100*/  LDL.LU R22, [R1+0x2680] ;  /* 0x0026800001167983 */ /* 0x000ea80000300800 */
[----:B------:R-:W2:Y:S04]  /*1f3110*/  LDL.LU R20, [R1+0x2684] ;  /* 0x0026840001147983 */ /* 0x000ea80000300800 */
[----:B------:R-:W2:Y:S04]  /*1f3120*/  LDL.LU R12, [R1+0x2688] ;  /* 0x00268800010c7983 */ /* 0x000ea80000300800 */
[----:B------:R-:W2:Y:S01]  /*1f3130*/  LDL.LU R28, [R1+0x268c] ;  /* 0x00268c00011c7983 */ /* 0x000ea20000300800 */
[----:B----4-:R-:W-:-:S05]  /*1f3140*/  F2FP.SATFINITE.E4M3.F32.PACK_AB_MERGE_C R2, R2, R17, RZ ;  /* 0x000000110202723e */ /* 0x010fca00048070ff */
[----:B------:R0:W-:Y:S04]  /*1f3150*/  STL [R1+0x26d8], R2 ;  /* 0x0026d80201007387 */ /* 0x0001e80000100800 */
[----:B------:R4:W-:Y:S04]  /*1f3160*/  STL [R1+0x674], R16 ;  /* 0x0006741001007387 */ /* 0x0009e80000100800 */
[----:B------:R-:W2:Y:S01]  /*1f3170*/  LDL.LU R23, [R1+0x2670] ;  /* 0x0026700001177983 */ /* 0x000ea20000300800 */
[----:B0-----:R-:W-:-:S03]  /*1f3180*/  F2FP.SATFINITE.E4M3.F32.PACK_AB_MERGE_C R2, R29, R25, RZ ;  /* 0x000000191d02723e */ /* 0x001fc600048070ff */
[----:B------:R-:W2:Y:S01]  /*1f3190*/  LDL.LU R24, [R1+0x2674] ;  /* 0x0026740001187983 */ /* 0x000ea20000300800 */
[----:B----4-:R-:W-:-:S03]  /*1f31a0*/  IADD3 R16, P1, PT, R0, R10, RZ ;  /* 0x0000000a00107210 */ /* 0x010fc60007f3e0ff */
[----:B------:R0:W-:Y:S04]  /*1f31b0*/  STL [R1+0x660], R2 ;  /* 0x0006600201007387 */ /* 0x0001e80000100800 */
[----:B------:R-:W4:Y:S04]  /*1f31c0*/  LDL.LU R25, [R1+0x2678] ;  /* 0x0026780001197983 */ /* 0x000f280000300800 */
[----:B------:R-:W4:Y:S01]  /*1f31d0*/  LDL.LU R29, [R1+0x267c] ;  /* 0x00267c00011d7983 */ /* 0x000f220000300800 */
[----:B0-----:R-:W-:-:S05]  /*1f31e0*/  SHF.R.S32.HI R2, RZ, 0x1f, R0 ;  /* 0x0000001fff027819 */ /* 0x001fca0000011400 */
[----:B------:R-:W-:-:S05]  /*1f31f0*/  IMAD.X R17, R2, 0x1, R9, P1 ;  /* 0x0000000102117824 */ /* 0x000fca00008e0609 */
[----:B------:R0:W-:Y:S04]  /*1f3200*/  STL.64 [R1+0x26c0], R16 ;  /* 0x0026c01001007387 */ /* 0x0001e80000100a00 */
[----:B0-----:R-:W2:Y:S02]  /*1f3210*/  LDL.LU.64 R16, [R1+0x7b20] ;  /* 0x007b200001107983 */ /* 0x001ea40000300a00 */
[----:B--2---:R-:W-:Y:S02]  /*1f3220*/  F2FP.SATFINITE.E4M3.F32.PACK_AB_MERGE_C R16, R16, R8, RZ ;  /* 0x000000081010723e */ /* 0x004fe400048070ff */
[----:B------:R-:W2:Y:S04]  /*1f3230*/  LDL.LU R8, [R1+0x7b18] ;  /* 0x007b180001087983 */ /* 0x000ea80000300800 */
[----:B------:R-:W-:Y:S01]  /*1f3240*/  STL [R1+0x60c], R16 ;  /* 0x00060c1001007387 */ /* 0x000fe20000100800 */
[----:B------:R-:W-:-:S05]  /*1f3250*/  F2FP.SATFINITE.E4M3.F32.PACK_AB_MERGE_C R14, R17, R14, RZ ;  /* 0x0000000e110e723e */ /* 0x000fca00048070ff */
[----:B------:R0:W-:Y:S02]  /*1f3260*/  STL [R1+0x61c], R14 ;  /* 0x00061c0e01007387 */ /* 0x0001e40000100800 */
[----:B0-----:R-:W-:Y:S02]  /*1f3270*/  F2FP.SATFINITE.E4M3.F32.PACK_AB_MERGE_C R14, R13, R15, RZ ;  /* 0x0000000f0d0e723e */ /* 0x001fe400048070ff */
[----:B--2---:R-:W-:-:S05]  /*1f3280*/  IADD3 R16, P1, PT, R0, R8, RZ ;  /* 0x0000000800107210 */ /* 0x004fca0007f3e0ff */
[----:B------:R-:W-:-:S05]  /*1f3290*/  IMAD.X R17, R2, 0x1, R7, P1 ;  /* 0x0000000102117824 */ /* 0x000fca00008e0607 */
[----:B------:R0:W-:Y:S04]  /*1f32a0*/  STL.64 [R1+0x26b0], R16 ;  /* 0x0026b01001007387 */ /* 0x0001e80000100a00 */
[----:B------:R-:W2:Y:S01]  /*1f32b0*/  LDL.LU R15, [R1+0x2660] ;  /* 0x00266000010f7983 */ /* 0x000ea20000300800 */
[----:B0-----:R-:W-:-:S05]  /*1f32c0*/  F2FP.SATFINITE.E4M3.F32.PACK_AB_MERGE_C R16, R27, R26, RZ ;  /* 0x0000001a1b10723e */ /* 0x001fca00048070ff */
[----:B------:R0:W-:Y:S04]  /*1f32d0*/  STL [R1+0x5b8], R16 ;  /* 0x0005b81001007387 */ /* 0x0001e80000100800 */
[----:B------:R-:W2:Y:S01]  /*1f32e0*/  LDL.LU R13, [R1+0x2664] ;  /* 0x00266400010d7983 */ /* 0x000ea20000300800 */
[----:B0-----:R-:W-:-:S03]  /*1f32f0*/  IADD3 R16, P1, PT, R0, R6, RZ ;  /* 0x0000000600107210 */ /* 0x001fc60007f3e0ff */
[----:B------:R-:W-:Y:S02]  /*1f3300*/  STL [R1+0x26a8], R14 ;  /* 0x0026a80e01007387 */ /* 0x000fe40000100800 */
[----:B------:R-:W-:Y:S02]  /*1f3310*/  IMAD.X R17, R2, 0x1, R5, P1 ;  /* 0x0000000102117824 */ /* 0x000fe400008e0605 */
[----:B------:R-:W2:Y:S04]  /*1f3320*/  LDL.LU R26, [R1+0x2668] ;  /* 0x00266800011a7983 */ /* 0x000ea80000300800 */
[----:B------:R-:W2:Y:S04]  /*1f3330*/  LDL.LU R27, [R1+0x266c] ;  /* 0x00266c00011b7983 */ /* 0x000ea80000300800 */
[----:B------:R0:W-:Y:S01]  /*1f3340*/  STL.64 [R1+0x26a0], R16 ;  /* 0x0026a01001007387 */ /* 0x0001e20000100a00 */
[----:B---3--:R-:W-:-:S02]  /*1f3350*/  F2FP.SATFINITE.E4M3.F32.PACK_AB_MERGE_C R11, R19, R11, RZ ;  /* 0x0000000b130b723e */ /* 0x008fc400048070ff */
[C---:B0-----:R-:W-:Y:S01]  /*1f3360*/  IADD3 R16, P1, PT, R0.reuse, R4, RZ ;  /* 0x0000000400107210 */ /* 0x041fe20007f3e0ff */
[----:B-1----:R-:W-:Y:S02]  /*1f3370*/  VIADD R0, R0, UR6 ;  /* 0x0000000600007c36 */ /* 0x002fe40008000000 */
[----:B------:R0:W-:Y:S01]  /*1f3380*/  STL [R1+0x4a0], R11 ;  /* 0x0004a00b01007387 */ /* 0x0001e20000100800 */
[----:B------:R-:W1:Y:S01]  /*1f3390*/  LDCU UR6, c[0x0][0x3b8] ;  /* 0x00007700ff0677ac */ /* 0x000e620008000800 */
[----:B------:R-:W-:Y:S01]  /*1f33a0*/  IMAD.X R17, R2, 0x1, R3, P1 ;  /* 0x0000000102117824 */ /* 0x000fe200008e0603 */
[----:B------:R-:W-:-:S04]  /*1f33b0*/  F2FP.SATFINITE.E4M3.F32.PACK_AB_MERGE_C R2, R21, R18, RZ ;  /* 0x000000121502723e */ /* 0x000fc800048070ff */
[----:B------:R3:W-:Y:S01]  /*1f33c0*/  STL.64 [R1+0x2690], R16 ;  /* 0x0026901001007387 */ /* 0x0007e20000100a00 */
[----:B0-----:R-:W-:-:S03]  /*1f33d0*/  F2FP.SATFINITE.E4M3.F32.PACK_AB_MERGE_C R11, R20, R22, RZ ;  /* 0x00000016140b723e */ /* 0x001fc600048070ff */
[----:B------:R0:W-:Y:S04]  /*1f33e0*/  STL [R1+0x49c], R2 ;  /* 0x00049c0201007387 */ /* 0x0001e80000100800 */
[----:B------:R1:W-:Y:S01]  /*1f33f0*/  STL [R1+0x490], R11 ;  /* 0x0004900b01007387 */ /* 0x0003e20000100800 */
[----:B---3--:R-:W-:-:S03]  /*1f3400*/  IADD3 R16, P1, PT, R0, R10, RZ ;  /* 0x0000000a00107210 */ /* 0x008fc60007f3e0ff */
[----:B------:R-:W3:Y:S01]  /*1f3410*/  LDL.LU R20, [R1+0x2650] ;  /* 0x0026500001147983 */ /* 0x000ee20000300800 */
[----:B0-----:R-:W-:Y:S02]  /*1f3420*/  F2FP.SATFINITE.E4M3.F32.PACK_AB_MERGE_C R2, R28, R12, RZ ;  /* 0x0000000c1c02723e */ /* 0x001fe400048070ff */
[----:B------:R-:W-:Y:S01]  /*1f3430*/  SHF.R.S32.HI R12, RZ, 0x1f, R0 ;  /* 0x0000001fff0c7819 */ /* 0x000fe20000011400 */
[----:B------:R-:W3:Y:S01]  /*1f3440*/  LDL.LU R28, [R1+0x2654] ;  /* 0x00265400011c7983 */ /* 0x000ee20000300800 */
[----:B-1----:R-:W-:-:S03]  /*1f3450*/  F2FP.SATFINITE.E4M3.F32.PACK_AB_MERGE_C R11, R24, R23, RZ ;  /* 0x00000017180b723e */ /* 0x002fc600048070ff */
[----:B------:R-:W-:Y:S01]  /*1f3460*/  IMAD.X R17, R12, 0x1, R9, P1 ;  /* 0x000000010c117824 */ /* 0x000fe200008e0609 */
[----:B------:R4:W-:Y:S01]  /*1f3470*/  STL [R1+0x48c], R2 ;  /* 0x00048c0201007387 */ /* 0x0009e20000100800 */
[----:B------:R-:W-:-:S03]  /*1f3480*/  IADD3 R22, P1, PT, R0, R8, RZ ;  /* 0x0000000800167210 */ /* 0x000fc60007f3e0ff */
[----:B------:R0:W-:Y:S01]  /*1f3490*/  STL [R1+0x7b08], R10 ;  /* 0x007b080a01007387 */ /* 0x0001e20000100800 */
[----:B----4-:R-:W-:-:S03]  /*1f34a0*/  F2FP.SATFINITE.E4M3.F32.PACK_AB_MERGE_C R2, R29, R25, RZ ;  /* 0x000000191d02723e */ /* 0x010fc600048070ff */
[----:B0-----:R-:W4:Y:S01]  /*1f34b0*/  LDL.LU R10, [R1+0x2658] ;  /* 0x00265800010a7983 */ /* 0x001f220000300800 */
[----:B------:R-:W-:-:S03]  /*1f34c0*/  IMAD.X R23, R12, 0x1, R7, P1 ;  /* 0x000000010c177824 */ /* 0x000fc600008e0607 */
[----:B------:R0:W-:Y:S04]  /*1f34d0*/  STL.64 [R1+0x2680], R16 ;  /* 0x0026801001007387 */ /* 0x0001e80000100a00 */
[----:B------:R-:W-:Y:S04]  /*1f34e0*/  STL [R1+0x488], R11 ;  /* 0x0004880b01007387 */ /* 0x000fe80000100800 */
[----:B------:R-:W4:Y:S04]  /*1f34f0*/  LDL.LU R19, [R1+0x265c] ;  /* 0x00265c0001137983 */ /* 0x000f280000300800 */
[----:B------:R1:W-:Y:S04]  /*1f3500*/  STL [R1+0x2678], R2 ;  /* 0x0026780201007387 */ /* 0x0003e80000100800 */
[----:B0-----:R-:W3:Y:S04]  /*1f3510*/  LDL.LU R16, [R1+0x2644] ;  /* 0x0026440001107983 */ /* 0x001ee80000300800 */
[----:B------:R-:W3:Y:S04]  /*1f3520*/  LDL.LU R14, [R1+0x2648] ;  /* 0x00264800010e7983 */ /* 0x000ee80000300800 */
[----:B-1----:R-:W3:Y:S04]  /*1f3530*/  LDL.LU R2, [R1+0x264c] ;  /* 0x00264c0001027983 */ /* 0x002ee80000300800 */
[----:B------:R-:W-:Y:S04]  /*1f3540*/  STL.64 [R1+0x7b10], R8 ;  /* 0x007b100801007387 */ /* 0x000fe80000100a00 */
[----:B------:R0:W-:Y:S04]  /*1f3550*/  STL.64 [R1+0x2670], R22 ;  /* 0x0026701601007387 */ /* 0x0001e80000100a00 */
[----:B0-----:R-:W3:Y:S04]  /*1f3560*/  LDL.LU R22, [R1+0x2630] ;  /* 0x0026300001167983 */ /* 0x001ee80000300800 */
[----:B------:R-:W3:Y:S01]  /*1f3570*/  LDL.LU R29, [R1+0x2634] ;  /* 0x00263400011d7983 */ /* 0x000ee20000300800 */
[----:B--2---:R-:W-:-:S03]  /*1f3580*/  F2FP.SATFINITE.E4M3.F32.PACK_AB_MERGE_C R8, R13, R15, RZ ;  /* 0x0000000f0d08723e */ /* 0x004fc600048070ff */
[----:B------:R-:W2:Y:S04]  /*1f3590*/  LDL.LU R15, [R1+0x2638] ;  /* 0x00263800010f7983 */ /* 0x000ea80000300800 */
[----:B------:R-:W2:Y:S04]  /*1f35a0*/  LDL.LU R13, [R1+0x263c] ;  /* 0x00263c00010d7983 */ /* 0x000ea80000300800 */
[----:B------:R0:W-:Y:S04]  /*1f35b0*/  STL [R1+0x484], R8 ;  /* 0x0004840801007387 */ /* 0x0001e80000100800 */
[----:B------:R-:W2:Y:S01]  /*1f35c0*/  LDL.LU R17, [R1+0x2620] ;  /* 0x0026200001117983 */ /* 0x000ea20000300800 */
[----:B0-----:R-:W-:-:S02]  /*1f35d0*/  F2FP.SATFINITE.E4M3.F32.PACK_AB_MERGE_C R8, R27, R26, RZ ;  /* 0x0000001a1b08723e */ /* 0x001fc400048070ff */
[----:B----4-:R-:W-:Y:S01]  /*1f35e0*/  F2FP.SATFINITE.E4M3.F32.PACK_AB_MERGE_C R19, R19, R10, RZ ;  /* 0x0000000a1313723e */ /* 0x010fe200048070ff */
[----:B--2---:R0:W-:Y:S04]  /*1f35f0*/  STL [R1+0x7b00], R17 ;  /* 0x007b001101007387 */ /* 0x0041e80000100800 */
[----:B------:R1:W-:Y:S04]  /*1f3600*/  STL [R1+0x480], R8 ;  /* 0x0004800801007387 */ /* 0x0003e80000100800 */
[----:B0-----:R-:W2:Y:S01]  /*1f3610*/  LDL.LU R17, [R1+0x2640] ;  /* 0x0026400001117983 */ /* 0x001ea20000300800 */
[----:B-1----:R-:W-:-:S03]  /*1f3620*/  IADD3 R8, P1, PT, R0, R6, RZ ;  /* 0x0000000600087210 */ /* 0x002fc60007f3e0ff */
[----:B------:R-:W4:Y:S02]  /*1f3630*/  LDL.LU R11, [R1+0x2624] ;  /* 0x00262400010b7983 */ /* 0x000f240000300800 */
[----:B------:R-:W-:Y:S02]  /*1f3640*/  IMAD.X R9, R12, 0x1, R5, P1 ;  /* 0x000000010c097824 */ /* 0x000fe400008e0605 */
[----:B------:R-:W4:Y:S04]  /*1f3650*/  LDL.LU R18, [R1+0x2628] ;  /* 0x0026280001127983 */ /* 0x000f280000300800 */
[----:B------:R-:W4:Y:S04]  /*1f3660*/  LDL.LU R21, [R1+0x262c] ;  /* 0x00262c0001157983 */ /* 0x000f280000300800 */
[----:B------:R-:W4:Y:S04]  /*1f3670*/  LDL.LU R23, [R1+0x2610] ;  /* 0x0026100001177983 */ /* 0x000f280000300800 */
[----:B------:R-:W4:Y:S04]  /*1f3680*/  LDL.LU R24, [R1+0x2614] ;  /* 0x0026140001187983 */ /* 0x000f280000300800 */
[----:B------:R3:W-:Y:S04]  /*1f3690*/  STL.64 [R1+0x2660], R8 ;  /* 0x0026600801007387 */ /* 0x0007e80000100a00 */
[----:B------:R-:W4:Y:S04]  /*1f36a0*/  LDL.LU R25, [R1+0x2618] ;  /* 0x0026180001197983 */ /* 0x000f280000300800 */
[----:B------:R-:W4:Y:S01]  /*1f36b0*/  LDL.LU R26, [R1+0x261c] ;  /* 0x00261c00011a7983 */ /* 0x000f220000300800 */
[----:B---3--:R-:W-:-:S05]  /*1f36c0*/  F2FP.SATFINITE.E4M3.F32.PACK_AB_MERGE_C R8, R28, R20, RZ ;  /* 0x000000141c08723e */ /* 0x008fca00048070ff */
[----:B------:R0:W-:Y:S02]  /*1f36d0*/  STL [R1+0x470], R8 ;  /* 0x0004700801007387 */ /* 0x0001e40000100800 */
[----:B0-----:R-:W-:-:S05]  /*1f36e0*/  IADD3 R8, P1, PT, R0, R4, RZ ;  /* 0x0000000400087210 */ /* 0x001fca0007f3e0ff */
[----:B------:R-:W-:-:S05]  /*1f36f0*/  IMAD.X R9, R12, 0x1, R3, P1 ;  /* 0x000000010c097824 */ /* 0x000fca00008e0603 */
[----:B------:R0:W-:Y:S04]  /*1f3700*/  STL.64 [R1+0x2650], R8 ;  /* 0x0026500801007387 */ /* 0x0001e80000100a00 */
[----:B0-----:R-:W3:Y:S04]  /*1f3710*/  LDL.LU.64 R8, [R1+0x7b10] ;  /* 0x007b100001087983 */ /* 0x001ee80000300a00 */
[----:B------:R-:W3:Y:S04]  /*1f3720*/  LDL.LU R27, [R1+0x2600] ;  /* 0x00260000011b7983 */ /* 0x000ee80000300800 */
[----:B------:R-:W3:Y:S04]  /*1f3730*/  LDL.LU R20, [R1+0x2604] ;  /* 0x0026040001147983 */ /* 0x000ee80000300800 */
[----:B------:R-:W3:Y:S04]  /*1f3740*/  LDL.LU R12, [R1+0x2608] ;  /* 0x00260800010c7983 */ /* 0x000ee80000300800 */
[----:B------:R-:W3:Y:S04]  /*1f3750*/  LDL.LU R28, [R1+0x260c] ;  /* 0x00260c00011c7983 */ /* 0x000ee80000300800 */
[----:B------:R-:W3:Y:S01]  /*1f3760*/  LDL.LU R10, [R1+0x7b08] ;  /* 0x007b0800010a7983 */ /* 0x000ee20000300800 */
[----:B------:R-:W-:Y:S01]  /*1f3770*/  VIADD R0, R0, UR6 ;  /* 0x0000000600007c36 */ /* 0x000fe20008000000 */
[----:B------:R-:W-:Y:S01]  /*1f3780*/  F2FP.SATFINITE.E4M3.F32.PACK_AB_MERGE_C R14, R2, R14, RZ ;  /* 0x0000000e020e723e */ /* 0x000fe200048070ff */
[----:B------:R-:W0:Y:S01]  /*1f3790*/  LDCU UR6, c[0x0][0x3b8] ;  /* 0x00007700ff0677ac */ /* 0x000e220008000800 */
[----:B------:R1:W-:Y:S02]  /*1f37a0*/  STL [R1+0x474], R19 ;  /* 0x0004741301007387 */ /* 0x0003e40000100800 */
[----:B------:R-:W-:-:S02]  /*1f37b0*/  SHF.R.S32.HI R2, RZ, 0x1f, R0 ;  /* 0x0000001fff027819 */ /* 0x000fc40000011400 */
[----:B-1----:R-:W4:Y:S01]  /*1f37c0*/  LDL.LU R19, [R1+0x7b04] ;  /* 0x007b040001137983 */ /* 0x002f220000300800 */
[----:B--2---:R-:W-:-:S05]  /*1f37d0*/  F2FP.SATFINITE.E4M3.F32.PACK_AB_MERGE_C R16, R16, R17, RZ ;  /* 0x000000111010723e */ /* 0x004fca00048070ff */
[----:B------:R-:W-:Y:S04]  /*1f37e0*/  STL [R1+0x39c], R16 ;  /* 0x00039c1001007387 */ /* 0x000fe80000100800 */
[----:B------:R1:W-:Y:S02]  /*1f37f0*/  STL [R1+0x2648], R14 ;  /* 0x0026480e01007387 */ /* 0x0003e40000100800 */
[----:B-1----:R-:W-:Y:S02]  /*1f3800*/  F2FP.SATFINITE.E4M3.F32.PACK_AB_MERGE_C R14, R29, R22, RZ ;  /* 0x000000161d0e723e */ /* 0x002fe400048070ff */
[----:B------:R-:W2:Y:S04]  /*1f3810*/  LDL.LU R22, [R1+0x25f0] ;  /* 0x0025f00001167983 */ /* 0x000ea80000300800 */
[----:B------:R-:W2:Y:S01]  /*1f3820*/  LDL.LU R29, [R1+0x25f4] ;  /* 0x0025f400011d7983 */ /* 0x000ea20000300800 */
[----:B---3--:R-:W-:-:S05]  /*1f3830*/  IADD3 R16, P1, PT, R0, R10, RZ ;  /* 0x0000000a00107210 */ /* 0x008fca0007f3e0ff */
[----:B------:R-:W-:-:S05]  /*1f3840*/  IMAD.X R17, R2, 0x1, R9, P1 ;  /* 0x0000000102117824 */ /* 0x000fca00008e0609 */
[----:B------:R1:W-:Y:S04]  /*1f3850*/  STL.64 [R1+0x2640], R16 ;  /* 0x0026401001007387 */ /* 0x0003e80000100a00 */
[----:B------:R3:W-:Y:S01]  /*1f3860*/  STL [R1+0x388], R14 ;  /* 0x0003880e01007387 */ /* 0x0007e20000100800 */
[----:B-1----:R-:W-:Y:S02]  /*1f3870*/  IADD3 R16, P1, PT, R0, R8, RZ ;  /* 0x0000000800107210 */ /* 0x002fe40007f3e0ff */
[----:B---3--:R-:W-:Y:S02]  /*1f3880*/  F2FP.SATFINITE.E4M3.F32.PACK_AB_MERGE_C R14, R13, R15, RZ ;  /* 0x0000000f0d0e723e */ /* 0x008fe400048070ff */
[----:B------:R-:W3:Y:S01]  /*1f3890*/  LDL.LU R15, [R1+0x25f8] ;  /* 0x0025f800010f7983 */ /* 0x000ee20000300800 */
[----:B------:R-:W-:-:S03]  /*1f38a0*/  IMAD.X R17, R2, 0x1, R7, P1 ;  /* 0x0000000102117824 */ /* 0x000fc600008e0607 */
[----:B------:R-:W3:Y:S04]  /*1f38b0*/  LDL.LU R13, [R1+0x25fc] ;  /* 0x0025fc00010d7983 */ /* 0x000ee80000300800 */
[----:B------:R-:W-:Y:S04]  /*1f38c0*/  STL [R1+0x384], R14 ;  /* 0x0003840e01007387 */ /* 0x000fe80000100800 */
[----:B------:R1:W-:Y:S04]  /*1f38d0*/  STL.64 [R1+0x2630], R16 ;  /* 0x0026301001007387 */ /* 0x0003e80000100a00 */
[----:B-1----:R-:W4:Y:S01]  /*1f38e0*/  LDL.LU R17, [R1+0x7b00] ;  /* 0x007b000001117983 */ /* 0x002f220000300800 */
[----:B------:R-:W-:-:S02]  /*1f38f0*/  IADD3 R16, P1, PT, R0, R6, RZ ;  /* 0x0000000600107210 */ /* 0x000fc40007f3e0ff */
[----:B----4-:R-:W-:-:S03]  /*1f3900*/  F2FP.SATFINITE.E4M3.F32.PACK_AB_MERGE_C R14, R11, R17, RZ ;  /* 0x000000110b0e723e */ /* 0x010fc600048070ff */
[----:B------:R-:W-:Y:S01]  /*1f3910*/  IMAD.X R17, R2, 0x1, R5, P1 ;  /* 0x0000000102117824 */ /* 0x000fe200008e0605 */
[----:B------:R-:W-:Y:S01]  /*1f3920*/  F2FP.SATFINITE.E4M3.F32.PACK_AB_MERGE_C R11, R21, R18, RZ ;  /* 0x00000012150b723e */ /* 0x000fe200048070ff */
[----:B------:R-:W-:Y:S04]  /*1f3930*/  STL [R1+0x378], R14 ;  /* 0x0003780e01007387 */ /* 0x000fe80000100800 */
[----:B------:R1:W-:Y:S04]  /*1f3940*/  STL [R1+0x374], R11 ;  /* 0x0003740b01007387 */ /* 0x0003e80000100800 */
[----:B------:R4:W-:Y:S01]  /*1f3950*/  STL.64 [R1+0x2620], R16 ;  /* 0x0026201001007387 */ /* 0x0009e20000100a00 */
[----:B-1----:R-:W-:-:S02]  /*1f3960*/  F2FP.SATFINITE.E4M3.F32.PACK_AB_MERGE_C R11, R24, R23, RZ ;  /* 0x00000017180b723e */ /* 0x002fc400048070ff */
[----:B----4-:R-:W-:-:S03]  /*1f3970*/  IADD3 R16, P1, PT, R0, R4, RZ ;  /* 0x0000000400107210 */ /* 0x010fc60007f3e0ff */
[----:B------:R1:W-:Y:S02]  /*1f3980*/  STL [R1+0x368], R11 ;  /* 0x0003680b01007387 */ /* 0x0003e40000100800 */
[----:B------:R-:W-:Y:S01]  /*1f3990*/  IMAD.X R17, R2, 0x1, R3, P1 ;  /* 0x0000000102117824 */ /* 0x000fe200008e0603 */
[----:B------:R-:W-:Y:S01]  /*1f39a0*/  F2FP.SATFINITE.E4M3.F32.PACK_AB_MERGE_C R2, R26, R25, RZ ;  /* 0x000000191a02723e */ /* 0x000fe200048070ff */
[----:B------:R-:W4:Y:S04]  /*1f39b0*/  LDL.LU R23, [R1+0x25e0] ;  /* 0x0025e00001177983 */ /* 0x000f280000300800 */
[----:B------:R-:W-:Y:S04]  /*1f39c0*/  STL.64 [R1+0x2610], R16 ;  /* 0x0026101001007387 */ /* 0x000fe80000100a00 */
[----:B------:R-:W4:Y:S04]  /*1f39d0*/  LDL.LU R24, [R1+0x25e4] ;  /* 0x0025e40001187983 */ /* 0x000f280000300800 */
[----:B------:R0:W-:Y:S04]  /*1f39e0*/  STL [R1+0x2618], R2 ;  /* 0x0026180201007387 */ /* 0x0001e80000100800 */
[----:B------:R-:W4:Y:S04]  /*1f39f0*/  LDL.LU R25, [R1+0x25e8] ;  /* 0x0025e80001197983 */ /* 0x000f280000300800 */
[----:B------:R-:W4:Y:S01]  /*1f3a00*/  LDL.LU R26, [R1+0x25ec] ;  /* 0x0025ec00011a7983 */ /* 0x000f220000300800 */
[----:B-1----:R-:W-:-:S02]  /*1f3a10*/  F2FP.SATFINITE.E4M3.F32.PACK_AB_MERGE_C R11, R20, R27, RZ ;  /* 0x0000001b140b723e */ /* 0x002fc400048070ff */
[----:B0-----:R-:W-:-:S03]  /*1f3a20*/  F2FP.SATFINITE.E4M3.F32.PACK_AB_MERGE_C R2, R28, R12, RZ ;  /* 0x0000000c1c02723e */ /* 0x001fc600048070ff */
[----:B------:R-:W-:Y:S04]  /*1f3a30*/  STL [R1+0x35c], R11 ;  /* 0x00035c0b01007387 */ /* 0x000fe80000100800 */
[----:B------:R-:W4:Y:S04]  /*1f3a40*/  LDL.LU R12, [R1+0x25d0] ;  /* 0x0025d000010c7983 */ /* 0x000f280000300800 */
[----:B------:R-:W4:Y:S04]  /*1f3a50*/  LDL.LU R28, [R1+0x25d4] ;  /* 0x0025d400011c7983 */ /* 0x000f280000300800 */
[----:B------:R-:W-:Y:S04]  /*1f3a60*/  STL [R1+0x358], R2 ;  /* 0x0003580201007387 */ /* 0x000fe80000100800 */
[----:B------:R0:W-:Y:S04]  /*1f3a70*/  STL [R1+0x7afc], R10 ;  /* 0x007afc0a01007387 */ /* 0x0001e80000100800 */
[----:B------:R-:W4:Y:S04]  /*1f3a80*/  LDL.LU R27, [R1+0x25d8] ;  /* 0x0025d800011b7983 */ /* 0x000f280000300800 */
[----:B------:R-:W4:Y:S01]  /*1f3a90*/  LDL.LU R20, [R1+0x25dc] ;  /* 0x0025dc0001147983 */ /* 0x000f220000300800 */
[----:B------:R-:W-:Y:S01]  /*1f3aa0*/  VIADD R0, R0, UR6 ;  /* 0x0000000600007c36 */ /* 0x000fe20008000000 */
[----:B--2---:R-:W-:Y:S01]  /*1f3ab0*/  F2FP.SATFINITE.E4M3.F32.PACK_AB_MERGE_C R18, R29, R22, RZ ;  /* 0x000000161d12723e */ /* 0x004fe200048070ff */
[----:B------:R-:W1:Y:S03]  /*1f3ac0*/  LDCU UR6, c[0x0][0x3b8] ;  /* 0x00007700ff0677ac */ /* 0x000e660008000800 */
[----:B------:R-:W-:-:S02]  /*1f3ad0*/  IADD3 R16, P1, PT, R0, R10, RZ ;  /* 0x0000000a00107210 */ /* 0x000fc40007f3e0ff */
[----:B0-----:R-:W-:-:S05]  /*1f3ae0*/  SHF.R.S32.HI R10, RZ, 0x1f, R0 ;  /* 0x0000001fff0a7819 */ /* 0x001fca0000011400 */
[----:B------:R-:W-:Y:S01]  /*1f3af0*/  IMAD.X R17, R10, 0x1, R9, P1 ;  /* 0x000000010a117824 */ /* 0x000fe200008e0609 */
[----:B------:R-:W-:Y:S02]  /*1f3b00*/  IADD3 R14, P1, PT, R0, R8, RZ ;  /* 0x00000008000e7210 */ /* 0x000fe40007f3e0ff */
[----:B---3--:R-:W-:Y:S02]  /*1f3b10*/  F2FP.SATFINITE.E4M3.F32.PACK_AB_MERGE_C R2, R13, R15, RZ ;  /* 0x0000000f0d02723e */ /* 0x008fe400048070ff */
[----:B------:R-:W-:Y:S01]  /*1f3b20*/  STL.64 [R1+0x2600], R16 ;  /* 0x0026001001007387 */ /* 0x000fe20000100a00 */
[----:B------:R-:W-:-:S03]  /*1f3b30*/  IMAD.X R15, R10, 0x1, R7, P1 ;  /* 0x000000010a0f7824 */ /* 0x000fc600008e0607 */
[----:B------:R-:W-:Y:S04]  /*1f3b40*/  STL [R1+0x7868], R18 ;  /* 0x0078681201007387 */ /* 0x000fe80000100800 */
[----:B------:R0:W-:Y:S04]  /*1f3b50*/  STL [R1+0x7a78], R19 ;  /* 0x007a781301007387 */ /* 0x0001e80000100800 */
[----:B0-----:R-:W2:Y:S04]  /*1f3b60*/  LDL.LU R19, [R1+0x14f4] ;  /* 0x0014f40001137983 */ /* 0x001ea80000300800 */
[----:B------:R-:W3:Y:S04]  /*1f3b70*/  LDL.LU R18, [R1+0x14f8] ;  /* 0x0014f80001127983 */ /* 0x000ee80000300800 */
[----:B------:R0:W-:Y:S04]  /*1f3b80*/  STL [R1+0x34c], R2 ;  /* 0x00034c0201007387 */ /* 0x0001e80000100800 */
[----:B0-----:R-:W3:Y:S04]  /*1f3b90*/  LDL.LU R2, [R1+0x14fc] ;  /* 0x0014fc0001027983 */ /* 0x001ee80000300800 */
[----:B------:R-:W2:Y:S04]  /*1f3ba0*/  LDL.LU R16, [R1+0x25c0] ;  /* 0x0025c00001107983 */ /* 0x000ea80000300800 */
[----:B------:R0:W-:Y:S04]  /*1f3bb0*/  STL.64 [R1+0x25f0], R14 ;  /* 0x0025f00e01007387 */ /* 0x0001e80000100a00 */
[----:B0-----:R-:W2:Y:S04]  /*1f3bc0*/  LDL.LU R15, [R1+0x25c4] ;  /* 0x0025c400010f7983 */ /* 0x001ea80000300800 */
[----:B------:R-:W2:Y:S04]  /*1f3bd0*/  LDL.LU R14, [R1+0x25c8] ;  /* 0x0025c800010e7983 */ /* 0x000ea80000300800 */
[----:B------:R-:W3:Y:S04]  /*1f3be0*/  LDL.LU R17, [R1+0x25cc] ;  /* 0x0025cc0001117983 */ /* 0x000ee80000300800 */
[----:B------:R-:W3:Y:S04]  /*1f3bf0*/  LDL.LU R11, [R1+0x25b0] ;  /* 0x0025b000010b7983 */ /* 0x000ee80000300800 */
[----:B------:R-:W3:Y:S04]  /*1f3c00*/  LDL.LU R21, [R1+0x25b4] ;  /* 0x0025b40001157983 */ /* 0x000ee80000300800 */
[----:B------:R-:W3:Y:S04]  /*1f3c10*/  LDL.LU R29, [R1+0x25b8] ;  /* 0x0025b800011d7983 */ /* 0x000ee80000300800 */
[----:B------:R-:W3:Y:S01]  /*1f3c20*/  LDL.LU R13, [R1+0x25bc] ;  /* 0x0025bc00010d7983 */ /* 0x000ee20000300800 */
[----:B----4-:R-:W-:-:S02]  /*1f3c30*/  F2FP.SATFINITE.E4M3.F32.PACK_AB_MERGE_C R22, R24, R23, RZ ;  /* 0x000000171816723e */ /* 0x010fc400048070ff */
[----:B------:R-:W-:-:S05]  /*1f3c40*/  F2FP.SATFINITE.E4M3.F32.PACK_AB_MERGE_C R26, R26, R25, RZ ;  /* 0x000000191a1a723e */ /* 0x000fca00048070ff */
[----:B------:R0:W-:Y:S04]  /*1f3c50*/  STL [R1+0x76a0], R26 ;  /* 0x0076a01a01007387 */ /* 0x0001e80000100800 */
[----:B------:R4:W-:Y:S01]  /*1f3c60*/  STL [R1+0x344], R22 ;  /* 0x0003441601007387 */ /* 0x0009e20000100800 */
[----:B------:R-:W-:-:S03]  /*1f3c70*/  F2FP.SATFINITE.E4M3.F32.PACK_AB_MERGE_C R24, R28, R12, RZ ;  /* 0x0000000c1c18723e */ /* 0x000fc600048070ff */
[----:B0-----:R-:W3:Y:S01]  /*1f3c80*/  LDL.LU R26, [R1+0x14f0] ;  /* 0x0014f000011a7983 */ /* 0x001ee20000300800 */
[----:B----4-:R-:W-:-:S05]  /*1f3c90*/  IADD3 R22, P1, PT, R0, R6, RZ ;  /* 0x0000000600167210 */ /* 0x010fca0007f3e0ff */
[----:B------:R-:W-:-:S05]  /*1f3ca0*/  IMAD.X R23, R10, 0x1, R5, P1 ;  /* 0x000000010a177824 */ /* 0x000fca00008e0605 */
[----:B------:R0:W-:Y:S04]  /*1f3cb0*/  STL.64 [R1+0x25e8], R22 ;  /* 0x0025e81601007387 */ /* 0x0001e80000100a00 */
[----:B0-----:R-:W4:Y:S04]  /*1f3cc0*/  LDL.LU R22, [R1+0x25a0] ;  /* 0x0025a00001167983 */ /* 0x001f280000300800 */
[----:B------:R-:W4:Y:S04]  /*1f3cd0*/  LDL.LU R23, [R1+0x25a4] ;  /* 0x0025a40001177983 */ /* 0x000f280000300800 */
[----:B------:R-:W4:Y:S04]  /*1f3ce0*/  LDL.LU R12, [R1+0x25a8] ;  /* 0x0025a800010c7983 */ /* 0x000f280000300800 */
[----:B------:R-:W4:Y:S04]  /*1f3cf0*/  LDL.LU R28, [R1+0x25ac] ;  /* 0x0025ac00011c7983 */ /* 0x000f280000300800 */
[----:B------:R0:W-:Y:S02]  /*1f3d00*/  STL [R1+0x330], R24 ;  /* 0x0003301801007387 */ /* 0x0001e40000100800 */
[----:B0-----:R-:W-:-:S05]  /*1f3d10*/  IADD3 R24, P1, PT, R0, R4, RZ ;  /* 0x0000000400187210 */ /* 0x001fca0007f3e0ff */
[----:B------:R-:W-:Y:S02]  /*1f3d20*/  IMAD.X R25, R10, 0x1, R3, P1 ;  /* 0x000000010a197824 */ /* 0x000fe400008e0603 */
[----:B------:R-:W4:Y:S01]  /*1f3d30*/  LDL.LU R10, [R1+0x7afc] ;  /* 0x007afc00010a7983 */ /* 0x000f220000300800 */
[----:B------:R-:W-:-:S03]  /*1f3d40*/  F2FP.SATFINITE.E4M3.F32.PACK_AB_MERGE_C R20, R20, R27, RZ ;  /* 0x0000001b1414723e */ /* 0x000fc600048070ff */
[----:B------:R0:W-:Y:S04]  /*1f3d50*/  STL.64 [R1+0x25e0], R24 ;  /* 0x0025e01801007387 */ /* 0x0001e80000100a00 */
[----:B0-----:R-:W4:Y:S04]  /*1f3d60*/  LDL.LU R24, [R1+0x2590] ;  /* 0x0025900001187983 */ /* 0x001f280000300800 */
[----:B------:R-:W4:Y:S04]  /*1f3d70*/  LDL.LU R25, [R1+0x2594] ;  /* 0x0025940001197983 */ /* 0x000f280000300800 */
[----:B------:R0:W-:Y:S04]  /*1f3d80*/  STL [R1+0x32c], R20 ;  /* 0x00032c1401007387 */ /* 0x0001e80000100800 */
[----:B------:R-:W4:Y:S04]  /*1f3d90*/  LDL.LU R27, [R1+0x2598] ;  /* 0x00259800011b7983 */ /* 0x000f280000300800 */
[----:B0-----:R-:W4:Y:S01]  /*1f3da0*/  LDL.LU R20, [R1+0x259c] ;  /* 0x00259c0001147983 */ /* 0x001f220000300800 */
[----:B-1----:R-:W-:Y:S01]  /*1f3db0*/  VIADD R0, R0, UR6 ;  /* 0x0000000600007c36 */ /* 0x002fe20008000000 */
[----:B--2---:R-:W-:Y:S01]  /*1f3dc0*/  F2FP.SATFINITE.E4M3.F32.PACK_AB_MERGE_C R15, R15, R16, RZ ;  /* 0x000000100f0f723e */ /* 0x004fe200048070ff */
[----:B------:R-:W0:Y:S01]  /*1f3dd0*/  LDCU UR6, c[0x0][0x3b8] ;  /* 0x00007700ff0677ac */ /* 0x000e220008000800 */
[----:B---3--:R-:W-:-:S02]  /*1f3de0*/  F2FP.SATFINITE.E4M3.F32.PACK_AB_MERGE_C R16, R17, R14, RZ ;  /* 0x0000000e1110723e */ /* 0x008fc400048070ff */
[----:B------:R-:W-:Y:S02]  /*1f3df0*/  F2FP.SATFINITE.E4M3.F32.PACK_AB_MERGE_C R19, R19, R26, RZ ;  /* 0x0000001a1313723e */ /* 0x000fe400048070ff */
[----:B------:R-:W-:Y:S02]  /*1f3e00*/  F2FP.SATFINITE.E4M3.F32.PACK_AB_MERGE_C R26, R2, R18, RZ ;  /* 0x00000012021a723e */ /* 0x000fe400048070ff */
[----:B------:R-:W-:Y:S01]  /*1f3e10*/  SHF.R.S32.HI R2, RZ, 0x1f, R0 ;  /* 0x0000001fff027819 */ /* 0x000fe20000011400 */
[----:B------:R1:W-:Y:S04]  /*1f3e20*/  STL [R1+0x25dc], R19 ;  /* 0x0025dc1301007387 */ /* 0x0003e80000100800 */
[----:B------:R-:W-:Y:S04]  /*1f3e30*/  STL [R1+0x25fc], R26 ;  /* 0x0025fc1a01007387 */ /* 0x000fe80000100800 */
[----:B------:R2:W-:Y:S01]  /*1f3e40*/  STL [R1+0x76e4], R15 ;  /* 0x0076e40f01007387 */ /* 0x0005e20000100800 */
[----:B----4-:R-:W-:-:S05]  /*1f3e50*/  IADD3 R18, P1, PT, R0, R10, RZ ;  /* 0x0000000a00127210 */ /* 0x010fca0007f3e0ff */
[----:B-1----:R-:W-:Y:S01]  /*1f3e60*/  IMAD.X R19, R2, 0x1, R9, P1 ;  /* 0x0000000102137824 */ /* 0x002fe200008e0609 */
[----:B------:R-:W-:-:S05]  /*1f3e70*/  IADD3 R14, P1, PT, R0, R8, RZ ;  /* 0x00000008000e7210 */ /* 0x000fca0007f3e0ff */
[----:B--2---:R-:W-:Y:S01]  /*1f3e80*/  IMAD.X R15, R2, 0x1, R7, P1 ;  /* 0x00000001020f7824 */ /* 0x004fe200008e0607 */
[----:B------:R-:W-:Y:S04]  /*1f3e90*/  STL.64 [R1+0x25d0], R18 ;  /* 0x0025d01201007387 */ /* 0x000fe80000100a00 */
[----:B------:R1:W-:Y:S04]  /*1f3ea0*/  STL [R1+0x25cc], R16 ;  /* 0x0025cc1001007387 */ /* 0x0003e80000100800 */
[----:B------:R2:W-:Y:S01]  /*1f3eb0*/  STL.64 [R1+0x25c0], R14 ;  /* 0x0025c00e01007387 */ /* 0x0005e20000100a00 */
[----:B-1----:R-:W-:-:S02]  /*1f3ec0*/  F2FP.SATFINITE.E4M3.F32.PACK_AB_MERGE_C R16, R21, R11, RZ ;  /* 0x0000000b1510723e */ /* 0x002fc400048070ff */
[----:B------:R-:W-:Y:S02]  /*1f3ed0*/  F2FP.SATFINITE.E4M3.F32.PACK_AB_MERGE_C R11, R13, R29, RZ ;  /* 0x0000001d0d0b723e */ /* 0x000fe400048070ff */
[----:B--2---:R-:W-:Y:S01]  /*1f3ee0*/  IADD3 R14, P1, PT, R0, R6, RZ ;  /* 0x00000006000e7210 */ /* 0x004fe20007f3e0ff */
[----:B------:R-:W-:Y:S04]  /*1f3ef0*/  STL [R1+0x25c8], R16 ;  /* 0x0025c81001007387 */ /* 0x000fe80000100800 */
[----:B------:R-:W-:Y:S01]  /*1f3f00*/  IMAD.X R15, R2, 0x1, R5, P1 ;  /* 0x00000001020f7824 */ /* 0x000fe200008e0605 */
[----:B------:R1:W-:Y:S04]  /*1f3f10*/  STL [R1+0x25bc], R11 ;  /* 0x0025bc0b01007387 */ /* 0x0003e80000100800 */
[----:B------:R-:W2:Y:S04]  /*1f3f20*/  LDL.LU R17, [R1+0x2580] ;  /* 0x0025800001117983 */ /* 0x000ea80000300800 */
[----:B-1----:R-:W2:Y:S04]  /*1f3f30*/  LDL.LU R11, [R1+0x2584] ;  /* 0x00258400010b7983 */ /* 0x002ea80000300800 */
[----:B------:R-:W3:Y:S04]  /*1f3f40*/  LDL.LU R29, [R1+0x2588] ;  /* 0x00258800011d7983 */ /* 0x000ee80000300800 */
[----:B------:R1:W-:Y:S01]  /*1f3f50*/  STL.64 [R1+0x25b0], R14 ;  /* 0x0025b00e01007387 */ /* 0x0003e20000100a00 */
[----:B------:R-:W-:-:S03]  /*1f3f60*/  F2FP.SATFINITE.E4M3.F32.PACK_AB_MERGE_C R16, R23, R22, RZ ;  /* 0x000000161710723e */ /* 0x000fc600048070ff */
[----:B------:R-:W3:Y:S01]  /*1f3f70*/  LDL.LU R13, [R1+0x258c] ;  /* 0x00258c00010d7983 */ /* 0x000ee20000300800 */
[----:B-1----:R-:W-:-:S03]  /*1f3f80*/  IADD3 R14, P1, PT, R0, R4, RZ ;  /* 0x00000004000e7210 */ /* 0x002fc60007f3e0ff */
[----:B------:R-:W-:Y:S02]  /*1f3f90*/  STL [R1+0x25b8], R16 ;  /* 0x0025b81001007387 */ /* 0x000fe40000100800 */
[----:B------:R-:W-:Y:S01]  /*1f3fa0*/  IMAD.X R15, R2, 0x1, R3, P1 ;  /* 0x00000001020f7824 */ /* 0x000fe200008e0603 */
[----:B------:R-:W-:Y:S01]  /*1f3fb0*/  F2FP.SATFINITE.E4M3.F32.PACK_AB_MERGE_C R2, R28, R12, RZ ;  /* 0x0000000c1c02723e */ /* 0x000fe200048070ff */
[----:B------:R-:W4:Y:S04]  /*1f3fc0*/  LDL.LU R22, [R1+0x2570] ;  /* 0x0025700001167983 */ /* 0x000f280000300800 */
[----:B------:R1:W-:Y:S04]  /*1f3fd0*/  STL.64 [R1+0x25a0], R14 ;  /* 0x0025a00e01007387 */ /* 0x0003e80000100a00 */
[----:B------:R-:W4:Y:S04]  /*1f3fe0*/  LDL.LU R28, [R1+0x2574] ;  /* 0x00257400011c7983 */ /* 0x000f280000300800 */
[----:B------:R0:W-:Y:S01]  /*1f3ff0*/  STL [R1+0x25ac], R2 ;  /* 0x0025ac0201007387 */ /* 0x0001e20000100800 */
[----:B-1----:R-:W-:-:S03]  /*1f4000*/  F2FP.SATFINITE.E4M3.F32.PACK_AB_MERGE_C R14, R25, R24, RZ ;  /* 0x00000018190e723e */ /* 0x002fc600048070ff */
[----:B------:R-:W2:Y:S04]  /*1f4010*/  LDL.LU R23, [R1+0x2578] ;  /* 0x0025780001177983 */ /* 0x000ea80000300800 */
[----:B------:R-:W2:Y:S01]  /*1f4020*/  LDL.LU R12, [R1+0x257c] ;  /* 0x00257c00010c7983 */ /* 0x000ea20000300800 */
[----:B0-----:R-:W-:-:S03]  /*1f4030*/  F2FP.SATFINITE.E4M3.F32.PACK_AB_MERGE_C R2, R20, R27, RZ ;  /* 0x0000001b1402723e */ /* 0x001fc600048070ff */
[----:B------:R-:W-:Y:S04]  /*1f4040*/  STL [R1+0x25a8], R14 ;  /* 0x0025a80e01007387 */ /* 0x000fe80000100800 */
[----:B------:R-:W2:Y:S04]  /*1f4050*/  LDL.LU R26, [R1+0x2564] ;  /* 0x00256400011a7983 */ /* 0x000ea80000300800 */
[----:B------:R-:W2:Y:S04]  /*1f4060*/  LDL.LU R19, [R1+0x2568] ;  /* 0x0025680001137983 */ /* 0x000ea80000300800 */
[----:B------:R-:W-:Y:S04]  /*1f4070*/  STL [R1+0x2598], R2 ;  /* 0x0025980201007387 */ /* 0x000fe80000100800 */
[----:B------:R-:W2:Y:S01]  /*1f4080*/  LDL.LU R18, [R1+0x256c] ;  /* 0x00256c0001127983 */ /* 0x000ea20000300800 */
[----:B------:R-:W-:Y:S01]  /*1f4090*/  VIADD R0, R0, UR6 ;  /* 0x0000000600007c36 */ /* 0x000fe20008000000 */
[----:B------:R-:W0:Y:S02]  /*1f40a0*/  LDCU UR6, c[0x0][0x3b8] ;  /* 0x00007700ff0677ac */ /* 0x000e240008000800 */
[----:B--2---:R1:W-:Y:S04]  /*1f40b0*/  STL.64 [R1+0x7af0], R18 ;  /* 0x007af01201007387 */ /* 0x0043e80000100a00 */
[----:B-1----:R-:W2:Y:S01]  /*1f40c0*/  LDL.LU R19, [R1+0x2560] ;  /* 0x0025600001137983 */ /* 0x002ea20000300800 */
[----:B------:R-:W-:-:S02]  /*1f40d0*/  SHF.R.S32.HI R15, RZ, 0x1f, R0 ;  /* 0x0000001fff0f7819 */ /* 0x000fc40000011400 */
[----:B------:R-:W-:-:S05]  /*1f40e0*/  IADD3 R24, P1, PT, R0, R10, RZ ;  /* 0x0000000a00187210 */ /* 0x000fca0007f3e0ff */
[----:B------:R-:W-:Y:S01]  /*1f40f0*/  IMAD.X R25, R15, 0x1, R9, P1 ;  /* 0x000000010f197824 */ /* 0x000fe200008e0609 */
[----:B------:R-:W-:Y:S02]  /*1f4100*/  F2FP.SATFINITE.E4M3.F32.PACK_AB_MERGE_C R17, R11, R17, RZ ;  /* 0x000000110b11723e */ /* 0x000fe400048070ff */
[----:B------:R-:W-:Y:S02]  /*1f4110*/  IADD3 R18, P1, PT, R0, R8, RZ ;  /* 0x0000000800127210 */ /* 0x000fe40007f3e0ff */
[----:B---3--:R-:W-:Y:S02]  /*1f4120*/  F2FP.SATFINITE.E4M3.F32.PACK_AB_MERGE_C R11, R13, R29, RZ ;  /* 0x0000001d0d0b723e */ /* 0x008fe400048070ff */
[----:B----4-:R-:W-:Y:S02]  /*1f4130*/  F2FP.SATFINITE.E4M3.F32.PACK_AB_MERGE_C R28, R28, R22, RZ ;  /* 0x000000161c1c723e */ /* 0x010fe400048070ff */
[----:B------:R-:W-:Y:S01]  /*1f4140*/  F2FP.SATFINITE.E4M3.F32.PACK_AB_MERGE_C R12, R12, R23, RZ ;  /* 0x000000170c0c723e */ /* 0x000fe200048070ff */
[----:B--2---:R1:W-:Y:S04]  /*1f4150*/  STL [R1+0x7af8], R19 ;  /* 0x007af81301007387 */ /* 0x0043e80000100800 */
[----:B------:R-:W2:Y:S04]  /*1f4160*/  LDL.LU R16, [R1+0x2550] ;  /* 0x0025500001107983 */ /* 0x000ea80000300800 */
[----:B------:R-:W2:Y:S04]  /*1f4170*/  LDL.LU R21, [R1+0x2554] ;  /* 0x0025540001157983 */ /* 0x000ea80000300800 */
[----:B------:R-:W3:Y:S04]  /*1f4180*/  LDL.LU R14, [R1+0x2558] ;  /* 0x00255800010e7983 */ /* 0x000ee80000300800 */
[----:B------:R-:W3:Y:S04]  /*1f4190*/  LDL.LU R2, [R1+0x255c] ;  /* 0x00255c0001027983 */ /* 0x000ee80000300800 */
[----:B------:R4:W-:Y:S01]  /*1f41a0*/  STL.64 [R1+0x2590], R24 ;  /* 0x0025901801007387 */ /* 0x0009e20000100a00 */
[----:B-1----:R-:W-:-:S03]  /*1f41b0*/  IMAD.X R19, R15, 0x1, R7, P1 ;  /* 0x000000010f137824 */ /* 0x002fc600008e0607 */
[----:B----4-:R-:W4:Y:S04]  /*1f41c0*/  LDL.LU R24, [R1+0x2540] ;  /* 0x0025400001187983 */ /* 0x010f280000300800 */
[----:B------:R-:W4:Y:S04]  /*1f41d0*/  LDL.LU R25, [R1+0x2544] ;  /* 0x0025440001197983 */ /* 0x000f280000300800 */
[----:B------:R-:W2:Y:S04]  /*1f41e0*/  LDL.LU R27, [R1+0x2548] ;  /* 0x00254800011b7983 */ /* 0x000ea80000300800 */
[----:B------:R-:W2:Y:S04]  /*1f41f0*/  LDL.LU R20, [R1+0x254c] ;  /* 0x00254c0001147983 */ /* 0x000ea80000300800 */
[----:B------:R1:W-:Y:S04]  /*1f4200*/  STL [R1+0xa60], R17 ;  /* 0x000a601101007387 */ /* 0x0003e80000100800 */
[----:B------:R0:W-:Y:S04]  /*1f4210*/  STL [R1+0xa64], R11 ;  /* 0x000a640b01007387 */ /* 0x0001e80000100800 */
[----:B-1----:R-:W2:Y:S04]  /*1f4220*/  LDL.LU R17, [R1+0x2530] ;  /* 0x0025300001117983 */ /* 0x002ea80000300800 */
[----:B0-----:R-:W2:Y:S04]  /*1f4230*/  LDL.LU R11, [R1+0x2534] ;  /* 0x00253400010b7983 */ /* 0x001ea80000300800 */
[----:B------:R-:W2:Y:S04]  /*1f4240*/  LDL.LU R29, [R1+0x2538] ;  /* 0x00253800011d7983 */ /* 0x000ea80000300800 */
[----:B------:R0:W-:Y:S04]  /*1f4250*/  STL.64 [R1+0x2580], R18 ;  /* 0x0025801201007387 */ /* 0x0001e80000100a00 */
[----:B------:R-:W2:Y:S01]  /*1f4260*/  LDL.LU R13, [R1+0x253c] ;  /* 0x00253c00010d7983 */ /* 0x000ea20000300800 */
[----:B0-----:R-:W-:-:S03]  /*1f4270*/  IADD3 R18, P1, PT, R0, R6, RZ ;  /* 0x0000000600127210 */ /* 0x001fc60007f3e0ff */
[----:B------:R-:W-:Y:S02]  /*1f4280*/  STL [R1+0x7750], R28 ;  /* 0x0077501c01007387 */ /* 0x000fe40000100800 */
[----:B------:R-:W-:Y:S02]  /*1f4290*/  IMAD.X R19, R15, 0x1, R5, P1 ;  /* 0x000000010f137824 */ /* 0x000fe400008e0605 */
[----:B------:R-:W2:Y:S04]  /*1f42a0*/  LDL.LU R22, [R1+0x2520] ;  /* 0x0025200001167983 */ /* 0x000ea80000300800 */
[----:B------:R-:W2:Y:S04]  /*1f42b0*/  LDL.LU R23, [R1+0x2524] ;  /* 0x0025240001177983 */ /* 0x000ea80000300800 */
[----:B------:R-:W-:Y:S04]  /*1f42c0*/  STL [R1+0x774c], R12 ;  /* 0x00774c0c01007387 */ /* 0x000fe80000100800 */
[----:B------:R0:W-:Y:S04]  /*1f42d0*/  STL.64 [R1+0x2570], R18 ;  /* 0x0025701201007387 */ /* 0x0001e80000100a00 */
[----:B0-----:R-:W2:Y:S01]  /*1f42e0*/  LDL.LU R19, [R1+0x7af8] ;  /* 0x007af80001137983 */ /* 0x001ea20000300800 */
[----:B------:R-:W-:-:S02]  /*1f42f0*/  IADD3 R18, P1, PT, R0, R4, RZ ;  /* 0x0000000400127210 */ /* 0x000fc40007f3e0ff */
[----:B--2---:R-:W-:-:S03]  /*1f4300*/  F2FP.SATFINITE.E4M3.F32.PACK_AB_MERGE_C R12, R26, R19, RZ ;  /* 0x000000131a0c723e */ /* 0x004fc600048070ff */
[----:B------:R-:W-:Y:S02]  /*1f4310*/  IMAD.X R19, R15, 0x1, R3, P1 ;  /* 0x000000010f137824 */ /* 0x000fe400008e0603 */
[----:B------:R-:W-:Y:S04]  /*1f4320*/  STL [R1+0x9dc], R12 ;  /* 0x0009dc0c01007387 */ /* 0x000fe80000100800 */
[----:B------:R0:W-:Y:S04]  /*1f4330*/  STL.64 [R1+0x2560], R18 ;  /* 0x0025601201007387 */ /* 0x0001e80000100a00 */
[----:B0-----:R-:W2:Y:S01]  /*1f4340*/  LDL.LU.64 R18, [R1+0x7af0] ;  /* 0x007af00001127983 */ /* 0x001ea20000300a00 */
[----:B------:R-:W-:Y:S01]  /*1f4350*/  F2FP.SATFINITE.E4M3.F32.PACK_AB_MERGE_C R21, R21, R16, RZ ;  /* 0x000000101515723e */ /* 0x000fe200048070ff */
[----:B------:R-:W-:Y:S01]  /*1f4360*/  VIADD R0, R0, UR6 ;  /* 0x0000000600007c36 */ /* 0x000fe20008000000 */
[----:B------:R-:W0:Y:S03]  /*1f4370*/  LDCU UR6, c[0x0][0x3b8] ;  /* 0x00007700ff0677ac */ /* 0x000e260008000800 */
[----:B------:R3:W-:Y:S02]  /*1f4380*/  STL [R1+0x7770], R21 ;  /* 0x0077701501007387 */ /* 0x0007e40000100800 */
[----:B---3--:R-:W-:-:S02]  /*1f4390*/  F2FP.SATFINITE.E4M3.F32.PACK_AB_MERGE_C R21, R2, R14, RZ ;  /* 0x0000000e0215723e */ /* 0x008fc400048070ff */
[----:B------:R-:W-:Y:S02]  /*1f43a0*/  SHF.R.S32.HI R2, RZ, 0x1f, R0 ;  /* 0x0000001fff027819 */ /* 0x000fe40000011400 */
[----:B------:R-:W-:-:S05]  /*1f43b0*/  IADD3 R14, P1, PT, R0, R10, RZ ;  /* 0x0000000a000e7210 */ /* 0x000fca0007f3e0ff */
[----:B------:R-:W-:Y:S01]  /*1f43c0*/  IMAD.X R15, R2, 0x1, R9, P1 ;  /* 0x00000001020f7824 */ /* 0x000fe200008e0609 */
[----:B--2---:R-:W-:-:S05]  /*1f43d0*/  F2FP.SATFINITE.E4M3.F32.PACK_AB_MERGE_C R12, R18, R19, RZ ;  /* 0x00000013120c723e */ /* 0x004fca00048070ff */
[----:B------:R1:W-:Y:S04]  /*1f43e0*/  STL [R1+0x9d8], R12 ;  /* 0x0009d80c01007387 */ /* 0x0003e80000100800 */
[----:B------:R-:W-:Y:S01]  /*1f43f0*/  STL [R1+0x7780], R21 ;  /* 0x0077801501007387 */ /* 0x000fe20000100800 */
[----:B------:R-:W-:-:S03]  /*1f4400*/  IADD3 R18, P1, PT, R0, R8, RZ ;  /* 0x0000000800127210 */ /* 0x000fc60007f3e0ff */
[----:B------:R4:W-:Y:S01]  /*1f4410*/  STL.64 [R1+0x2550], R14 ;  /* 0x0025500e01007387 */ /* 0x0009e20000100a00 */
[----:B-1----:R-:W-:-:S03]  /*1f4420*/  F2FP.SATFINITE.E4M3.F32.PACK_AB_MERGE_C R12, R20, R27, RZ ;  /* 0x0000001b140c723e */ /* 0x002fc600048070ff */
[----:B------:R-:W2:Y:S01]  /*1f4430*/  LDL.LU R16, [R1+0x2528] ;  /* 0x0025280001107983 */ /* 0x000ea20000300800 */
[----:B------:R-:W-:Y:S01]  /*1f4440*/  IMAD.X R19, R2, 0x1, R7, P1 ;  /* 0x0000000102137824 */ /* 0x000fe200008e0607 */
[----:B----4-:R-:W-:-:S05]  /*1f4450*/  F2FP.SATFINITE.E4M3.F32.PACK_AB_MERGE_C R14, R25, R24, RZ ;  /* 0x00000018190e723e */ /* 0x010fca00048070ff */
[----:B------:R1:W-:Y:S01]  /*1f4460*/  STL [R1+0x838], R14 ;  /* 0x0008380e01007387 */ /* 0x0003e20000100800 */
[----:B------:R-:W-:Y:S02]  /*1f4470*/  F2FP.SATFINITE.E4M3.F32.PACK_AB_MERGE_C R15, R11, R17, RZ ;  /* 0x000000110b0f723e */ /* 0x000fe400048070ff */
[----:B------:R-:W-:Y:S01]  /*1f4480*/  F2FP.SATFINITE.E4M3.F32.PACK_AB_MERGE_C R11, R13, R29, RZ ;  /* 0x0000001d0d0b723e */ /* 0x000fe200048070ff */
[----:B-1----:R-:W2:Y:S04]  /*1f4490*/  LDL.LU R14, [R1+0x252c] ;  /* 0x00252c00010e7983 */ /* 0x002ea80000300800 */
[----:B------:R1:W-:Y:S04]  /*1f44a0*/  STL [R1+0x874], R12 ;  /* 0x0008740c01007387 */ /* 0x0003e80000100800 */
[----:B------:R-:W3:Y:S04]  /*1f44b0*/  LDL.LU R24, [R1+0x2510] ;  /* 0x0025100001187983 */ /* 0x000ee80000300800 */
[----:B------:R-:W3:Y:S01]  /*1f44c0*/  LDL.LU R25, [R1+0x2514] ;  /* 0x0025140001197983 */ /* 0x000ee20000300800 */
[----:B-1----:R-:W-:-:S03]  /*1f44d0*/  IADD3 R12, P1, PT, R0, R6, RZ ;  /* 0x00000006000c7210 */ /* 0x002fc60007f3e0ff */
[----:B------:R-:W4:Y:S02]  /*1f44e0*/  LDL.LU R27, [R1+0x2518] ;  /* 0x00251800011b7983 */ /* 0x000f240000300800 */
[----:B------:R-:W-:Y:S02]  /*1f44f0*/  IMAD.X R13, R2, 0x1, R5, P1 ;  /* 0x00000001020d7824 */ /* 0x000fe400008e0605 */
[----:B------:R-:W4:Y:S04]  /*1f4500*/  LDL.LU R20, [R1+0x251c] ;  /* 0x00251c0001147983 */ /* 0x000f280000300800 */
[----:B------:R1:W-:Y:S04]  /*1f4510*/  STL.64 [R1+0x2540], R18 ;  /* 0x0025401201007387 */ /* 0x0003e80000100a00 */
[----:B------:R-:W-:Y:S04]  /*1f4520*/  STL [R1+0x7b0], R15 ;  /* 0x0007b00f01007387 */ /* 0x000fe80000100800 */
[----:B------:R-:W-:Y:S04]  /*1f4530*/  STL [R1+0x7e8], R11 ;  /* 0x0007e80b01007387 */ /* 0x000fe80000100800 */
[----:B------:R-:W4:Y:S01]  /*1f4540*/  LDL.LU R29, [R1+0x2500] ;  /* 0x00250000011d7983 */ /* 0x000f220000300800 */
[----:B-1----:R-:W-:-:S03]  /*1f4550*/  IADD3 R18, P1, PT, R0, R4, RZ ;  /* 0x0000000400127210 */ /* 0x002fc60007f3e0ff */
[----:B------:R1:W-:Y:S02]  /*1f4560*/  STL.64 [R1+0x2530], R12 ;  /* 0x0025300c01007387 */ /* 0x0003e40000100a00 */
[----:B------:R-:W-:Y:S01]  /*1f4570*/  IMAD.X R19, R2, 0x1, R3, P1 ;  /* 0x0000000102137824 */ /* 0x000fe200008e0603 */
[----:B-1----:R-:W-:Y:S01]  /*1f4580*/  F2FP.SATFINITE.E4M3.F32.PACK_AB_MERGE_C R12, R23, R22, RZ ;  /* 0x00000016170c723e */ /* 0x002fe200048070ff */
[----:B------:R-:W4:Y:S04]  /*1f4590*/  LDL.LU R13, [R1+0x2504] ;  /* 0x00250400010d7983 */ /* 0x000f280000300800 */
[----:B------:R-:W4:Y:S04]  /*1f45a0*/  LDL.LU R17, [R1+0x2508] ;  /* 0x0025080001117983 */ /* 0x000f280000300800 */
[----:B------:R-:W4:Y:S04]  /*1f45b0*/  LDL.LU R11, [R1+0x250c] ;  /* 0x00250c00010b7983 */ /* 0x000f280000300800 */
[----:B------:R-:W-:Y:S04]  /*1f45c0*/  STL [R1+0x754], R12 ;  /* 0x0007540c01007387 */ /* 0x000fe80000100800 */
[----:B------:R-:W-:Y:S04]  /*1f45d0*/  STL.64 [R1+0x7ae8], R4 ;  /* 0x007ae80401007387 */ /* 0x000fe80000100a00 */
[----:B------:R-:W4:Y:S04]  /*1f45e0*/  LDL.LU R21, [R1+0x24f4] ;  /* 0x0024f40001157983 */ /* 0x000f280000300800 */
[----:B------:R-:W4:Y:S04]  /*1f45f0*/  LDL.LU R28, [R1+0x24f8] ;  /* 0x0024f800011c7983 */ /* 0x000f280000300800 */
[----:B------:R-:W4:Y:S04]  /*1f4600*/  LDL.LU R15, [R1+0x24fc] ;  /* 0x0024fc00010f7983 */ /* 0x000f280000300800 */
[----:B------:R1:W-:Y:S04]  /*1f4610*/  STL.64 [R1+0x2520], R18 ;  /* 0x0025201201007387 */ /* 0x0003e80000100a00 */
[----:B------:R-:W4:Y:S04]  /*1f4620*/  LDL.LU R26, [R1+0x24e0] ;  /* 0x0024e000011a7983 */ /* 0x000f280000300800 */
[----:B-1----:R-:W4:Y:S04]  /*1f4630*/  LDL.LU R19, [R1+0x24e4] ;  /* 0x0024e40001137983 */ /* 0x002f280000300800 */
[----:B------:R-:W4:Y:S01]  /*1f4640*/  LDL.LU R18, [R1+0x24e8] ;  /* 0x0024e80001127983 */ /* 0x000f220000300800 */
[----:B0-----:R-:W-:Y:S01]  /*1f4650*/  VIADD R0, R0, UR6 ;  /* 0x0000000600007c36 */ /* 0x001fe20008000000 */
[----:B------:R-:W0:Y:S04]  /*1f4660*/  LDCU UR6, c[0x0][0x3b8] ;  /* 0x00007700ff0677ac */ /* 0x000e280008000800 */
[----:B------:R-:W-:-:S02]  /*1f4670*/  SHF.R.S32.HI R12, RZ, 0x1f, R0 ;  /* 0x0000001fff0c7819 */ /* 0x000fc40000011400 */
[----:B--2---:R-:W-:Y:S02]  /*1f4680*/  F2FP.SATFINITE.E4M3.F32.PACK_AB_MERGE_C R5, R14, R16, RZ ;  /* 0x000000100e05723e */ /* 0x004fe400048070ff */
[----:B---3--:R-:W-:Y:S01]  /*1f4690*/  F2FP.SATFINITE.E4M3.F32.PACK_AB_MERGE_C R4, R25, R24, RZ ;  /* 0x000000181904723e */ /* 0x008fe200048070ff */
[----:B----4-:R1:W-:Y:S04]  /*1f46a0*/  STL [R1+0x7ae0], R18 ;  /* 0x007ae01201007387 */ /* 0x0103e80000100800 */
[----:B-1----:R-:W2:Y:S04]  /*1f46b0*/  LDL.LU R18, [R1+0x24f0] ;  /* 0x0024f00001127983 */ /* 0x002ea80000300800 */
[----:B------:R-:W-:Y:S04]  /*1f46c0*/  STL [R1+0x7ae4], R19 ;  /* 0x007ae41301007387 */ /* 0x000fe80000100800 */
[----:B------:R-:W3:Y:S04]  /*1f46d0*/  LDL.LU R2, [R1+0x24ec] ;  /* 0x0024ec0001027983 */ /* 0x000ee80000300800 */
[----:B------:R-:W4:Y:S04]  /*1f46e0*/  LDL.LU R22, [R1+0x24d0] ;  /* 0x0024d00001167983 */ /* 0x000f280000300800 */
[----:B------:R-:W4:Y:S04]  /*1f46f0*/  LDL.LU R23, [R1+0x24d4] ;  /* 0x0024d40001177983 */ /* 0x000f280000300800 */
[----:B------:R-:W-:Y:S04]  /*1f4700*/  STL [R1+0x768], R5 ;  /* 0x0007680501007387 */ /* 0x000fe80000100800 */
[----:B------:R-:W3:Y:S04]  /*1f4710*/  LDL.LU R24, [R1+0x24d8] ;  /* 0x0024d80001187983 */ /* 0x000ee80000300800 */
[----:B------:R1:W-:Y:S04]  /*1f4720*/  STL [R1+0x6f8], R4 ;  /* 0x0006f80401007387 */ /* 0x0003e80000100800 */
[----:B------:R-:W3:Y:S01]  /*1f4730*/  LDL.LU R25, [R1+0x24dc] ;  /* 0x0024dc0001197983 */ /* 0x000ee20000300800 */
[----:B-1----:R-:W-:-:S03]  /*1f4740*/  F2FP.SATFINITE.E4M3.F32.PACK_AB_MERGE_C R4, R20, R27, RZ ;  /* 0x0000001b1404723e */ /* 0x002fc600048070ff */
[----:B------:R-:W3:Y:S04]  /*1f4750*/  LDL.LU R27, [R1+0x24c0] ;  /* 0x0024c000011b7983 */ /* 0x000ee80000300800 */
[----:B------:R-:W3:Y:S04]  /*1f4760*/  LDL.LU R20, [R1+0x24c4] ;  /* 0x0024c40001147983 */ /* 0x000ee80000300800 */
[----:B------:R1:W-:Y:S02]  /*1f4770*/  STL [R1+0x71c], R4 ;  /* 0x00071c0401007387 */ /* 0x0003e40000100800 */
[----:B-1----:R-:W-:-:S05]  /*1f4780*/  IADD3 R4, P1, PT, R0, R10, RZ ;  /* 0x0000000a00047210 */ /* 0x002fca0007f3e0ff */
[----:B------:R-:W-:-:S05]  /*1f4790*/  IMAD.X R5, R12, 0x1, R9, P1 ;  /* 0x000000010c057824 */ /* 0x000fca00008e0609 */
[----:B------:R1:W-:Y:S02]  /*1f47a0*/  STL.64 [R1+0x2510], R4 ;  /* 0x0025100401007387 */ /* 0x0003e40000100a00 */
[----:B-1----:R-:W-:Y:S02]  /*1f47b0*/  F2FP.SATFINITE.E4M3.F32.PACK_AB_MERGE_C R4, R13, R29, RZ ;  /* 0x0000001d0d04723e */ /* 0x002fe400048070ff */
[----:B------:R-:W3:Y:S04]  /*1f47c0*/  LDL.LU R29, [R1+0x24c8] ;  /* 0x0024c800011d7983 */ /* 0x000ee80000300800 */
[----:B------:R-:W3:Y:S04]  /*1f47d0*/  LDL.LU R13, [R1+0x24cc] ;  /* 0x0024cc00010d7983 */ /* 0x000ee80000300800 */
[----:B------:R1:W-:Y:S04]  /*1f47e0*/  STL [R1+0x6a8], R4 ;  /* 0x0006a80401007387 */ /* 0x0003e80000100800 */
[----:B------:R-:W3:Y:S04]  /*1f47f0*/  LDL.LU R16, [R1+0x24b0] ;  /* 0x0024b00001107983 */ /* 0x000ee80000300800 */
[----:B------:R-:W3:Y:S01]  /*1f4800*/  LDL.LU R14, [R1+0x24b4] ;  /* 0x0024b400010e7983 */ /* 0x000ee20000300800 */
[----:B-1----:R-:W-:-:S05]  /*1f4810*/  F2FP.SATFINITE.E4M3.F32.PACK_AB_MERGE_C R4, R11, R17, RZ ;  /* 0x000000110b04723e */ /* 0x002fca00048070ff */
[----:B------:R1:W-:Y:S04]  /*1f4820*/  STL [R1+0x6c4], R4 ;  /* 0x0006c40401007387 */ /* 0x0003e80000100800 */
[----:B------:R-:W3:Y:S04]  /*1f4830*/  LDL.LU R17, [R1+0x24b8] ;  /* 0x0024b80001117983 */ /* 0x000ee80000300800 */
[----:B------:R-:W3:Y:S01]  /*1f4840*/  LDL.LU R11, [R1+0x24bc] ;  /* 0x0024bc00010b7983 */ /* 0x000ee20000300800 */
[----:B-1----:R-:W-:-:S05]  /*1f4850*/  IADD3 R4, P1, PT, R0, R8, RZ ;  /* 0x0000000800047210 */ /* 0x002fca0007f3e0ff */
[----:B------:R-:W-:-:S05]  /*1f4860*/  IMAD.X R5, R12, 0x1, R7, P1 ;  /* 0x000000010c057824 */ /* 0x000fca00008e0607 */
[----:B------:R1:W-:Y:S04]  /*1f4870*/  STL.64 [R1+0x2500], R4 ;  /* 0x0025000401007387 */ /* 0x0003e80000100a00 */
[----:B-1----:R-:W3:Y:S01]  /*1f4880*/  LDL.LU.64 R4, [R1+0x7ae8] ;  /* 0x007ae80001047983 */ /* 0x002ee20000300a00 */
[----:B------:R-:W-:Y:S02]  /*1f4890*/  F2FP.SATFINITE.E4M3.F32.PACK_AB_MERGE_C R15, R15, R28, RZ ;  /* 0x0000001c0f0f723e */ /* 0x000fe400048070ff */
[----:B--2---:R-:W-:Y:S02]  /*1f48a0*/  F2FP.SATFINITE.E4M3.F32.PACK_AB_MERGE_C R21, R21, R18, RZ ;  /* 0x000000121515723e */ /* 0x004fe400048070ff */
[----:B------:R-:W-:-:S03]  /*1f48b0*/  IADD3 R18, P1, PT, R0, R6, RZ ;  /* 0x0000000600127210 */ /* 0x000fc60007f3e0ff */
[----:B------:R-:W-:Y:S04]  /*1f48c0*/  STL [R1+0x65c], R21 ;  /* 0x00065c1501007387 */ /* 0x000fe80000100800 */
[----:B------:R-:W-:Y:S01]  /*1f48d0*/  STL [R1+0x670], R15 ;  /* 0x0006700f01007387 */ /* 0x000fe20000100800 */
[----:B---3--:R-:W-:-:S05]  /*1f48e0*/  IMAD.X R19, R12, 0x1, R5, P1 ;  /* 0x000000010c137824 */ /* 0x008fca00008e0605 */
        /* <DEDUP_REMOVED lines=8> */
[----:B0-----:R-:W-:Y:S01]  /*1f4970*/  VIADD R0, R0, UR6 ;  /* 0x0000000600007c36 */ /* 0x001fe20008000000 */
[----:B------:R-:W-:Y:S01]  /*1f4980*/  F2FP.SATFINITE.E4M3.F32.PACK_AB_MERGE_C R11, R11, R17, RZ ;  /* 0x000000110b0b723e */ /* 0x000fe200048070ff */
[----:B------:R-:W0:Y:S01]  /*1f4990*/  LDCU UR6, c[0x0][0x3b8] ;  /* 0x00007700ff0677ac */ /* 0x000e220008000800 */
[----:B--2---:R-:W-:-:S02]  /*1f49a0*/  F2FP.SATFINITE.E4M3.F32.PACK_AB_MERGE_C R12, R2, R18, RZ ;  /* 0x00000012020c723e */ /* 0x004fc400048070ff */
[----:B----4-:R-:W-:-:S03]  /*1f49b0*/  F2FP.SATFINITE.E4M3.F32.PACK_AB_MERGE_C R2, R23, R22, RZ ;  /* 0x000000161702723e */ /* 0x010fc600048070ff */
[----:B------:R1:W-:Y:S04]  /*1f49c0*/  STL [R1+0x618], R12 ;  /* 0x0006180c01007387 */ /* 0x0003e80000100800 */
[----:B------:R-:W2:Y:S04]  /*1f49d0*/  LDL.LU R22, [R1+0x24a0] ;  /* 0x0024a00001167983 */ /* 0x000ea80000300800 */
[----:B------:R3:W-:Y:S04]  /*1f49e0*/  STL [R1+0x5b0], R2 ;  /* 0x0005b00201007387 */ /* 0x0007e80000100800 */
[----:B------:R-:W2:Y:S01]  /*1f49f0*/  LDL.LU R23, [R1+0x24a4] ;  /* 0x0024a40001177983 */ /* 0x000ea20000300800 */
[----:B-1----:R-:W-:-:S02]  /*1f4a00*/  F2FP.SATFINITE.E4M3.F32.PACK_AB_MERGE_C R12, R25, R24, RZ ;  /* 0x00000018190c723e */ /* 0x002fc400048070ff */
[----:B------:R-:W-:Y:S02]  /*1f4a10*/  IADD3 R18, P1, PT, R0, R10, RZ ;  /* 0x0000000a00127210 */ /* 0x000fe40007f3e0ff */
[----:B---3--:R-:W-:-:S05]  /*1f4a20*/  SHF.R.S32.HI R2, RZ, 0x1f, R0 ;  /* 0x0000001fff027819 */ /* 0x008fca0000011400 */
[----:B------:R-:W-:Y:S01]  /*1f4a30*/  IMAD.X R19, R2, 0x1, R9, P1 ;  /* 0x0000000102137824 */ /* 0x000fe200008e0609 */
[----:B--2---:R-:W-:Y:S04]  /*1f4a40*/  STL.64 [R1+0x7ad8], R22 ;  /* 0x007ad81601007387 */ /* 0x004fe80000100a00 */
[----:B------:R1:W-:Y:S04]  /*1f4a50*/  STL [R1+0x5c0], R12 ;  /* 0x0005c00c01007387 */ /* 0x0003e80000100800 */
[----:B------:R-:W2:Y:S04]  /*1f4a60*/  LDL.LU R24, [R1+0x24a8] ;  /* 0x0024a80001187983 */ /* 0x000ea80000300800 */
[----:B------:R-:W2:Y:S01]  /*1f4a70*/  LDL.LU R25, [R1+0x24ac] ;  /* 0x0024ac0001197983 */ /* 0x000ea20000300800 */
[----:B-1----:R-:W-:-:S03]  /*1f4a80*/  F2FP.SATFINITE.E4M3.F32.PACK_AB_MERGE_C R12, R20, R27, RZ ;  /* 0x0000001b140c723e */ /* 0x002fc600048070ff */
[----:B------:R1:W-:Y:S04]  /*1f4a90*/  STL.64 [R1+0x24d0], R18 ;  /* 0x0024d01201007387 */ /* 0x0003e80000100a00 */
[----:B------:R3:W-:Y:S04]  /*1f4aa0*/  STL [R1+0x478], R12 ;  /* 0x0004780c01007387 */ /* 0x0007e80000100800 */
[----:B------:R-:W4:Y:S01]  /*1f4ab0*/  LDL.LU R27, [R1+0x2490] ;  /* 0x00249000011b7983 */ /* 0x000f220000300800 */
[----:B-1----:R-:W-:-:S03]  /*1f4ac0*/  IADD3 R18, P1, PT, R0, R8, RZ ;  /* 0x0000000800127210 */ /* 0x002fc60007f3e0ff */
[----:B------:R-:W4:Y:S01]  /*1f4ad0*/  LDL.LU R20, [R1+0x2494] ;  /* 0x0024940001147983 */ /* 0x000f220000300800 */
[----:B---3--:R-:W-:-:S03]  /*1f4ae0*/  F2FP.SATFINITE.E4M3.F32.PACK_AB_MERGE_C R12, R13, R29, RZ ;  /* 0x0000001d0d0c723e */ /* 0x008fc600048070ff */
[----:B------:R-:W3:Y:S01]  /*1f4af0*/  LDL.LU R29, [R1+0x2498] ;  /* 0x00249800011d7983 */ /* 0x000ee20000300800 */
[----:B------:R-:W-:-:S03]  /*1f4b00*/  IMAD.X R19, R2, 0x1, R7, P1 ;  /* 0x0000000102137824 */ /* 0x000fc600008e0607 */
[----:B------:R-:W3:Y:S04]  /*1f4b10*/  LDL.LU R13, [R1+0x249c] ;  /* 0x00249c00010d7983 */ /* 0x000ee80000300800 */
[----:B------:R1:W-:Y:S04]  /*1f4b20*/  STL [R1+0x47c], R12 ;  /* 0x00047c0c01007387 */ /* 0x0003e80000100800 */
[----:B------:R-:W2:Y:S01]  /*1f4b30*/  LDL.LU R21, [R1+0x2484] ;  /* 0x0024840001157983 */ /* 0x000ea20000300800 */
[----:B-1----:R-:W-:-:S03]  /*1f4b40*/  F2FP.SATFINITE.E4M3.F32.PACK_AB_MERGE_C R12, R14, R16, RZ ;  /* 0x000000100e0c723e */ /* 0x002fc600048070ff */
[----:B------:R1:W-:Y:S04]  /*1f4b50*/  STL.64 [R1+0x24c0], R18 ;  /* 0x0024c01201007387 */ /* 0x0003e80000100a00 */
[----:B------:R-:W-:Y:S04]  /*1f4b60*/  STL [R1+0x468], R12 ;  /* 0x0004680c01007387 */ /* 0x000fe80000100800 */
[----:B------:R-:W2:Y:S04]  /*1f4b70*/  LDL.LU R28, [R1+0x2488] ;  /* 0x00248800011c7983 */ /* 0x000ea80000300800 */
[----:B------:R-:W-:Y:S04]  /*1f4b80*/  STL [R1+0x46c], R11 ;  /* 0x00046c0b01007387 */ /* 0x000fe80000100800 */
[----:B--2---:R-:W-:Y:S04]  /*1f4b90*/  STL [R1+0x7ad0], R28 ;  /* 0x007ad01c01007387 */ /* 0x004fe80000100800 */
[----:B------:R-:W2:Y:S04]  /*1f4ba0*/  LDL.LU R15, [R1+0x248c] ;  /* 0x00248c00010f7983 */ /* 0x000ea80000300800 */
[----:B------:R-:W2:Y:S04]  /*1f4bb0*/  LDL.LU R26, [R1+0x2470] ;  /* 0x00247000011a7983 */ /* 0x000ea80000300800 */
[----:B-1----:R-:W2:Y:S04]  /*1f4bc0*/  LDL.LU R19, [R1+0x2474] ;  /* 0x0024740001137983 */ /* 0x002ea80000300800 */
[----:B------:R-:W2:Y:S01]  /*1f4bd0*/  LDL.LU R18, [R1+0x2478] ;  /* 0x0024780001127983 */ /* 0x000ea20000300800 */
[----:B------:R-:W-:-:S05]  /*1f4be0*/  IADD3 R22, P1, PT, R0, R6, RZ ;  /* 0x0000000600167210 */ /* 0x000fca0007f3e0ff */
[----:B------:R-:W-:Y:S01]  /*1f4bf0*/  IMAD.X R23, R2, 0x1, R5, P1 ;  /* 0x0000000102177824 */ /* 0x000fe200008e0605 */
[----:B--2---:R1:W-:Y:S04]  /*1f4c00*/  STL.64 [R1+0x7ac8], R18 ;  /* 0x007ac81201007387 */ /* 0x0043e80000100a00 */
[----:B-1----:R-:W2:Y:S04]  /*1f4c10*/  LDL.LU R19, [R1+0x2480] ;  /* 0x0024800001137983 */ /* 0x002ea80000300800 */
[----:B------:R-:W2:Y:S04]  /*1f4c20*/  LDL.LU R16, [R1+0x247c] ;  /* 0x00247c0001107983 */ /* 0x000ea80000300800 */
[----:B------:R1:W-:Y:S04]  /*1f4c30*/  STL.64 [R1+0x24b0], R22 ;  /* 0x0024b01601007387 */ /* 0x0003e80000100a00 */
[----:B-1----:R-:W2:Y:S04]  /*1f4c40*/  LDL.LU.64 R22, [R1+0x7ad8] ;  /* 0x007ad80001167983 */ /* 0x002ea80000300a00 */
[----:B------:R-:W2:Y:S01]  /*1f4c50*/  LDL.LU R14, [R1+0x2460] ;  /* 0x00246000010e7983 */ /* 0x000ea20000300800 */
[----:B------:R-:W-:-:S03]  /*1f4c60*/  F2FP.SATFINITE.E4M3.F32.PACK_AB_MERGE_C R18, R25, R24, RZ ;  /* 0x000000181912723e */ /* 0x000fc600048070ff */
[----:B------:R-:W2:Y:S01]  /*1f4c70*/  LDL.LU R17, [R1+0x2464] ;  /* 0x0024640001117983 */ /* 0x000ea20000300800 */
[----:B----4-:R-:W-:Y:S02]  /*1f4c80*/  F2FP.SATFINITE.E4M3.F32.PACK_AB_MERGE_C R12, R20, R27, RZ ;  /* 0x0000001b140c723e */ /* 0x010fe400048070ff */
[----:B---3--:R-:W-:Y:S02]  /*1f4c90*/  F2FP.SATFINITE.E4M3.F32.PACK_AB_MERGE_C R13, R13, R29, RZ ;  /* 0x0000001d0d0d723e */ /* 0x008fe400048070ff */
[----:B--2---:R-:W-:Y:S02]  /*1f4ca0*/  F2FP.SATFINITE.E4M3.F32.PACK_AB_MERGE_C R11, R23, R22, RZ ;  /* 0x00000016170b723e */ /* 0x004fe400048070ff */
[----:B------:R-:W-:-:S03]  /*1f4cb0*/  IADD3 R22, P1, PT, R0, R4, RZ ;  /* 0x0000000400167210 */ /* 0x000fc60007f3e0ff */
[----:B------:R1:W-:Y:S02]  /*1f4cc0*/  STL [R1+0x460], R11 ;  /* 0x0004600b01007387 */ /* 0x0003e40000100800 */
[----:B------:R-:W-:Y:S02]  /*1f4cd0*/  IMAD.X R23, R2, 0x1, R3, P1 ;  /* 0x0000000102177824 */ /* 0x000fe400008e0603 */
[----:B------:R-:W2:Y:S01]  /*1f4ce0*/  LDL.LU R2, [R1+0x2468] ;  /* 0x0024680001027983 */ /* 0x000ea20000300800 */
[----:B0-----:R-:W-:Y:S01]  /*1f4cf0*/  VIADD R0, R0, UR6 ;  /* 0x0000000600007c36 */ /* 0x001fe20008000000 */
[----:B------:R-:W-:Y:S01]  /*1f4d00*/  F2FP.SATFINITE.E4M3.F32.PACK_AB_MERGE_C R21, R21, R19, RZ ;  /* 0x000000131515723e */ /* 0x000fe200048070ff */
[----:B------:R-:W0:Y:S01]  /*1f4d10*/  LDCU UR6, c[0x0][0x3b8] ;  /* 0x00007700ff0677ac */ /* 0x000e220008000800 */
[----:B-1----:R-:W2:Y:S04]  /*1f4d20*/  LDL.LU R11, [R1+0x246c] ;  /* 0x00246c00010b7983 */ /* 0x002ea80000300800 */
[----:B------:R1:W-:Y:S01]  /*1f4d30*/  STL.64 [R1+0x24a0], R22 ;  /* 0x0024a01601007387 */ /* 0x0003e20000100a00 */
[----:B------:R-:W-:-:S03]  /*1f4d40*/  IADD3 R28, P1, PT, R0, R10, RZ ;  /* 0x0000000a001c7210 */ /* 0x000fc60007f3e0ff */
[----:B-1----:R-:W3:Y:S04]  /*1f4d50*/  LDL.LU R22, [R1+0x2450] ;  /* 0x0024500001167983 */ /* 0x002ee80000300800 */
[----:B------:R-:W3:Y:S04]  /*1f4d60*/  LDL.LU R23, [R1+0x2454] ;  /* 0x0024540001177983 */ /* 0x000ee80000300800 */
[----:B------:R-:W4:Y:S04]  /*1f4d70*/  LDL.LU R24, [R1+0x2458] ;  /* 0x0024580001187983 */ /* 0x000f280000300800 */
[----:B------:R-:W-:Y:S04]  /*1f4d80*/  STL [R1+0x464], R18 ;  /* 0x0004641201007387 */ /* 0x000fe80000100800 */
[----:B------:R-:W4:Y:S04]  /*1f4d90*/  LDL.LU R20, [R1+0x245c] ;  /* 0x00245c0001147983 */ /* 0x000f280000300800 */
[----:B------:R1:W-:Y:S02]  /*1f4da0*/  STL [R1+0x45c], R12 ;  /* 0x00045c0c01007387 */ /* 0x0003e40000100800 */
[----:B-1----:R-:W-:-:S02]  /*1f4db0*/  SHF.R.S32.HI R12, RZ, 0x1f, R0 ;  /* 0x0000001fff0c7819 */ /* 0x002fc40000011400 */
[----:B------:R-:W-:Y:S03]  /*1f4dc0*/  STL [R1+0x458], R13 ;  /* 0x0004580d01007387 */ /* 0x000fe60000100800 */
[----:B------:R-:W-:-:S05]  /*1f4dd0*/  IMAD.X R29, R12, 0x1, R9, P1 ;  /* 0x000000010c1d7824 */ /* 0x000fca00008e0609 */
[----:B------:R1:W-:Y:S04]  /*1f4de0*/  STL.64 [R1+0x2490], R28 ;  /* 0x0024901c01007387 */ /* 0x0003e80000100a00 */
[----:B-1----:R-:W2:Y:S01]  /*1f4df0*/  LDL.LU R28, [R1+0x7ad0] ;  /* 0x007ad000011c7983 */ /* 0x002ea20000300800 */
[----:B------:R-:W-:-:S03]  /*1f4e00*/  IADD3 R18, P1, PT, R0, R8, RZ ;  /* 0x0000000800127210 */ /* 0x000fc60007f3e0ff */
[----:B------:R-:W3:Y:S02]  /*1f4e10*/  LDL.LU R25, [R1+0x2440] ;  /* 0x0024400001197983 */ /* 0x000ee40000300800 */
[----:B------:R-:W-:Y:S02]  /*1f4e20*/  IMAD.X R19, R12, 0x1, R7, P1 ;  /* 0x000000010c137824 */ /* 0x000fe400008e0607 */
[----:B------:R-:W3:Y:S04]  /*1f4e30*/  LDL.LU R27, [R1+0x2444] ;  /* 0x00244400011b7983 */ /* 0x000ee80000300800 */
[----:B------:R-:W3:Y:S04]  /*1f4e40*/  LDL.LU R29, [R1+0x2448] ;  /* 0x00244800011d7983 */ /* 0x000ee80000300800 */
[----:B------:R-:W3:Y:S04]  /*1f4e50*/  LDL.LU R13, [R1+0x244c] ;  /* 0x00244c00010d7983 */ /* 0x000ee80000300800 */
[----:B------:R-:W-:Y:S01]  /*1f4e60*/  STL [R1+0x44c], R21 ;  /* 0x00044c1501007387 */ /* 0x000fe20000100800 */
[----:B--2---:R-:W-:-:S05]  /*1f4e70*/  F2FP.SATFINITE.E4M3.F32.PACK_AB_MERGE_C R15, R15, R28, RZ ;  /* 0x0000001c0f0f723e */ /* 0x004fca00048070ff */
[----:B------:R-:W-:Y:S04]  /*1f4e80*/  STL [R1+0x448], R15 ;  /* 0x0004480f01007387 */ /* 0x000fe80000100800 */
[----:B------:R1:W-:Y:S04]  /*1f4e90*/  STL.64 [R1+0x2480], R18 ;  /* 0x0024801201007387 */ /* 0x0003e80000100a00 */
[----:B-1----:R-:W2:Y:S02]  /*1f4ea0*/  LDL.LU.64 R18, [R1+0x7ac8] ;  /* 0x007ac80001127983 */ /* 0x002ea40000300a00 */
[----:B--2---:R-:W-:-:S02]  /*1f4eb0*/  F2FP.SATFINITE.E4M3.F32.PACK_AB_MERGE_C R21, R19, R26, RZ ;  /* 0x0000001a1315723e */ /* 0x004fc400048070ff */
[----:B------:R-:W-:Y:S02]  /*1f4ec0*/  F2FP.SATFINITE.E4M3.F32.PACK_AB_MERGE_C R15, R16, R18, RZ ;  /* 0x00000012100f723e */ /* 0x000fe400048070ff */
[----:B------:R-:W-:Y:S01]  /*1f4ed0*/  IADD3 R18, P1, PT, R0, R6, RZ ;  /* 0x0000000600127210 */ /* 0x000fe20007f3e0ff */
[----:B------:R-:W-:Y:S04]  /*1f4ee0*/  STL [R1+0x360], R21 ;  /* 0x0003601501007387 */ /* 0x000fe80000100800 */
[----:B------:R1:W-:Y:S01]  /*1f4ef0*/  STL [R1+0x7ab8], R6 ;  /* 0x007ab80601007387 */ /* 0x0003e20000100800 */
[----:B------:R-:W-:-:S03]  /*1f4f00*/  IMAD.X R19, R12, 0x1, R5, P1 ;  /* 0x000000010c137824 */ /* 0x000fc600008e0605 */
[----:B------:R2:W-:Y:S01]  /*1f4f10*/  STL [R1+0x364], R15 ;  /* 0x0003640f01007387 */ /* 0x0005e20000100800 */
[----:B-1----:R-:W-:Y:S02]  /*1f4f20*/  F2FP.SATFINITE.E4M3.F32.PACK_AB_MERGE_C R6, R17, R14, RZ ;  /* 0x0000000e1106723e */ /* 0x002fe400048070ff */
[----:B------:R-:W-:Y:S01]  /*1f4f30*/  IADD3 R14, P1, PT, R0, R4, RZ ;  /* 0x00000004000e7210 */ /* 0x000fe20007f3e0ff */
[----:B------:R1:W-:Y:S04]  /*1f4f40*/  STL.64 [R1+0x7ac0], R4 ;  /* 0x007ac00401007387 */ /* 0x0003e80000100a00 */
[----:B--2---:R-:W-:Y:S01]  /*1f4f50*/  IMAD.X R15, R12, 0x1, R3, P1 ;  /* 0x000000010c0f7824 */ /* 0x004fe200008e0603 */
[----:B------:R-:W-:Y:S01]  /*1f4f60*/  STL.64 [R1+0x2470], R18 ;  /* 0x0024701201007387 */ /* 0x000fe20000100a00 */
[----:B0-----:R-:W-:Y:S01]  /*1f4f70*/  VIADD R0, R0, UR6 ;  /* 0x0000000600007c36 */ /* 0x001fe20008000000 */
[----:B------:R-:W0:Y:S02]  /*1f4f80*/  LDCU UR6, c[0x0][0x3b8] ;  /* 0x00007700ff0677ac */ /* 0x000e240008000800 */
[----:B------:R-:W-:Y:S01]  /*1f4f90*/  STL [R1+0x354], R6 ;  /* 0x0003540601007387 */ /* 0x000fe20000100800 */
[----:B-1----:R-:W-:-:S03]  /*1f4fa0*/  F2FP.SATFINITE.E4M3.F32.PACK_AB_MERGE_C R4, R11, R2, RZ ;  /* 0x000000020b04723e */ /* 0x002fc600048070ff */
[----:B------:R1:W-:Y:S01]  /*1f4fb0*/  STL.64 [R1+0x2460], R14 ;  /* 0x0024600e01007387 */ /* 0x0003e20000100a00 */
[----:B---3--:R-:W-:Y:S02]  /*1f4fc0*/  F2FP.SATFINITE.E4M3.F32.PACK_AB_MERGE_C R2, R23, R22, RZ ;  /* 0x000000161702723e */ /* 0x008fe400048070ff */
[----:B----4-:R-:W-:Y:S01]  /*1f4fd0*/  F2FP.SATFINITE.E4M3.F32.PACK_AB_MERGE_C R11, R20, R24, RZ ;  /* 0x00000018140b723e */ /* 0x010fe200048070ff */
[----:B-1----:R-:W2:Y:S04]  /*1f4fe0*/  LDL.LU R14, [R1+0x243c] ;  /* 0x00243c00010e7983 */ /* 0x002ea80000300800 */
[----:B------:R1:W-:Y:S04]  /*1f4ff0*/  STL [R1+0x350], R4 ;  /* 0x0003500401007387 */ /* 0x0003e80000100800 */
[----:B------:R-:W3:Y:S04]  /*1f5000*/  LDL.LU R6, [R1+0x2430] ;  /* 0x0024300001067983 */ /* 0x000ee80000300800 */
[----:B------:R-:W4:Y:S01]  /*1f5010*/  LDL.LU R22, [R1+0x2420] ;  /* 0x0024200001167983 */ /* 0x000f220000300800 */
[----:B-1----:R-:W-:-:S03]  /*1f5020*/  IADD3 R4, P1, PT, R0, R10, RZ ;  /* 0x0000000a00047210 */ /* 0x002fc60007f3e0ff */
[----:B------:R1:W-:Y:S04]  /*1f5030*/  STL [R1+0x340], R2 ;  /* 0x0003400201007387 */ /* 0x0003e80000100800 */
[----:B------:R-:W4:Y:S01]  /*1f5040*/  LDL.LU R23, [R1+0x2424] ;  /* 0x0024240001177983 */ /* 0x000f220000300800 */
[----:B-1----:R-:W-:-:S03]  /*1f5050*/  SHF.R.S32.HI R2, RZ, 0x1f, R0 ;  /* 0x0000001fff027819 */ /* 0x002fc60000011400 */
[----:B------:R-:W-:Y:S02]  /*1f5060*/  STL [R1+0x33c], R11 ;  /* 0x00033c0b01007387 */ /* 0x000fe40000100800 */
[----:B------:R-:W-:Y:S02]  /*1f5070*/  IMAD.X R5, R2, 0x1, R9, P1 ;  /* 0x0000000102057824 */ /* 0x000fe400008e0609 */
[----:B------:R-:W2:Y:S04]  /*1f5080*/  LDL.LU R21, [R1+0x2428] ;  /* 0x0024280001157983 */ /* 0x000ea80000300800 */
[----:B------:R-:W2:Y:S04]  /*1f5090*/  LDL.LU R12, [R1+0x242c] ;  /* 0x00242c00010c7983 */ /* 0x000ea80000300800 */
[----:B------:R-:W2:Y:S04]  /*1f50a0*/  LDL.LU R24, [R1+0x2410] ;  /* 0x0024100001187983 */ /* 0x000ea80000300800 */
[----:B------:R1:W-:Y:S04]  /*1f50b0*/  STL.64 [R1+0x2450], R4 ;  /* 0x0024500401007387 */ /* 0x0003e80000100a00 */
[----:B------:R-:W2:Y:S04]  /*1f50c0*/  LDL.LU R20, [R1+0x2414] ;  /* 0x0024140001147983 */ /* 0x000ea80000300800 */
[----:B------:R-:W2:Y:S01]  /*1f50d0*/  LDL.LU R28, [R1+0x2418] ;  /* 0x00241800011c7983 */ /* 0x000ea20000300800 */
[----:B-1----:R-:W-:-:S02]  /*1f50e0*/  F2FP.SATFINITE.E4M3.F32.PACK_AB_MERGE_C R5, R27, R25, RZ ;  /* 0x000000191b05723e */ /* 0x002fc400048070ff */
[----:B------:R-:W-:-:S03]  /*1f50f0*/  F2FP.SATFINITE.E4M3.F32.PACK_AB_MERGE_C R4, R13, R29, RZ ;  /* 0x0000001d0d04723e */ /* 0x000fc600048070ff */
[----:B------:R-:W-:Y:S04]  /*1f5100*/  STL [R1+0x328], R5 ;  /* 0x0003280501007387 */ /* 0x000fe80000100800 */
[----:B------:R-:W2:Y:S04]  /*1f5110*/  LDL.LU R15, [R1+0x241c] ;  /* 0x00241c00010f7983 */ /* 0x000ea80000300800 */
[----:B------:R1:W-:Y:S04]  /*1f5120*/  STL [R1+0x324], R4 ;  /* 0x0003240401007387 */ /* 0x0003e80000100800 */
[----:B------:R-:W2:Y:S04]  /*1f5130*/  LDL.LU R26, [R1+0x2400] ;  /* 0x00240000011a7983 */ /* 0x000ea80000300800 */
[----:B------:R-:W2:Y:S04]  /*1f5140*/  LDL.LU R19, [R1+0x2404] ;  /* 0x0024040001137983 */ /* 0x000ea80000300800 */
[----:B------:R-:W2:Y:S01]  /*1f5150*/  LDL.LU R18, [R1+0x2408] ;  /* 0x0024080001127983 */ /* 0x000ea20000300800 */
[----:B-1----:R-:W-:-:S03]  /*1f5160*/  IADD3 R4, P1, PT, R0, R8, RZ ;  /* 0x0000000800047210 */ /* 0x002fc60007f3e0ff */
[----:B--2---:R1:W-:Y:S04]  /*1f5170*/  STL.64 [R1+0x7ab0], R18 ;  /* 0x007ab01201007387 */ /* 0x0043e80000100a00 */
[----:B-1----:R-:W3:Y:S01]  /*1f5180*/  LDL.LU R18, [R1+0x2434] ;  /* 0x0024340001127983 */ /* 0x002ee20000300800 */
[----:B------:R-:W-:-:S03]  /*1f5190*/  IMAD.X R5, R2, 0x1, R7, P1 ;  /* 0x0000000102057824 */ /* 0x000fc600008e0607 */
[----:B------:R-:W2:Y:S04]  /*1f51a0*/  LDL.LU R19, [R1+0x2438] ;  /* 0x0024380001137983 */ /* 0x000ea80000300800 */
[----:B------:R-:W2:Y:S04]  /*1f51b0*/  LDL.LU R16, [R1+0x240c] ;  /* 0x00240c0001107983 */ /* 0x000ea80000300800 */
[----:B------:R-:W4:Y:S04]  /*1f51c0*/  LDL.LU R17, [R1+0x23f0] ;  /* 0x0023f00001117983 */ /* 0x000f280000300800 */
[----:B------:R-:W4:Y:S04]  /*1f51d0*/  LDL.LU R11, [R1+0x23f4] ;  /* 0x0023f400010b7983 */ /* 0x000f280000300800 */
[----:B------:R-:W4:Y:S04]  /*1f51e0*/  LDL.LU R25, [R1+0x23f8] ;  /* 0x0023f80001197983 */ /* 0x000f280000300800 */
[----:B------:R-:W4:Y:S04]  /*1f51f0*/  LDL.LU R27, [R1+0x23fc] ;  /* 0x0023fc00011b7983 */ /* 0x000f280000300800 */
[----:B------:R-:W4:Y:S04]  /*1f5200*/  LDL.LU R29, [R1+0x23e0] ;  /* 0x0023e000011d7983 */ /* 0x000f280000300800 */
[----:B------:R-:W4:Y:S04]  /*1f5210*/  LDL.LU R13, [R1+0x23e4] ;  /* 0x0023e400010d7983 */ /* 0x000f280000300800 */
[----:B------:R1:W-:Y:S04]  /*1f5220*/  STL.64 [R1+0x2440], R4 ;  /* 0x0024400401007387 */ /* 0x0003e80000100a00 */
[----:B-1----:R-:W4:Y:S01]  /*1f5230*/  LDL.LU.64 R4, [R1+0x7ac0] ;  /* 0x007ac00001047983 */ /* 0x002f220000300a00 */
[----:B---3--:R-:W-:-:S03]  /*1f5240*/  F2FP.SATFINITE.E4M3.F32.PACK_AB_MERGE_C R18, R18, R6, RZ ;  /* 0x000000061212723e */ /* 0x008fc600048070ff */
[----:B------:R-:W3:Y:S04]  /*1f5250*/  LDL.LU R6, [R1+0x7ab8] ;  /* 0x007ab80001067983 */ /* 0x000ee80000300800 */
[----:B------:R-:W-:Y:S01]  /*1f5260*/  STL [R1+0x318], R18 ;  /* 0x0003181201007387 */ /* 0x000fe20000100800 */
[----:B--2---:R-:W-:-:S05]  /*1f5270*/  F2FP.SATFINITE.E4M3.F32.PACK_AB_MERGE_C R14, R14, R19, RZ ;  /* 0x000000130e0e723e */ /* 0x004fca00048070ff */
[----:B------:R4:W-:Y:S02]  /*1f5280*/  STL [R1+0x314], R14 ;  /* 0x0003140e01007387 */ /* 0x0009e40000100800 */
[----:B----4-:R-:W-:Y:S02]  /*1f5290*/  F2FP.SATFINITE.E4M3.F32.PACK_AB_MERGE_C R14, R23, R22, RZ ;  /* 0x00000016170e723e */ /* 0x010fe400048070ff */
[----:B---3--:R-:W-:-:S05]  /*1f52a0*/  IADD3 R18, P1, PT, R0, R6, RZ ;  /* 0x0000000600127210 */ /* 0x008fca0007f3e0ff */
[----:B------:R-:W-:-:S05]  /*1f52b0*/  IMAD.X R19, R2, 0x1, R5, P1 ;  /* 0x0000000102137824 */ /* 0x000fca00008e0605 */
[----:B------:R1:W-:Y:S04]  /*1f52c0*/  STL.64 [R1+0x2430], R18 ;  /* 0x0024301201007387 */ /* 0x0003e80000100a00 */
[----:B------:R2:W-:Y:S01]  /*1f52d0*/  STL [R1+0x308], R14 ;  /* 0x0003080e01007387 */ /* 0x0005e20000100800 */
[----:B-1----:R-:W-:-:S03]  /*1f52e0*/  IADD3 R18, P1, PT, R0, R4, RZ ;  /* 0x0000000400127210 */ /* 0x002fc60007f3e0ff */
[----:B--2---:R-:W2:Y:S02]  /*1f52f0*/  LDL.LU R14, [R1+0x23e8] ;  /* 0x0023e800010e7983 */ /* 0x004ea40000300800 */
[----:B------:R-:W-:Y:S02]  /*1f5300*/  IMAD.X R19, R2, 0x1, R3, P1 ;  /* 0x0000000102137824 */ /* 0x000fe400008e0603 */
[----:B------:R-:W2:Y:S04]  /*1f5310*/  LDL.LU R2, [R1+0x23ec] ;  /* 0x0023ec0001027983 */ /* 0x000ea80000300800 */
[----:B------:R-:W3:Y:S04]  /*1f5320*/  LDL.LU R22, [R1+0x12f0] ;  /* 0x0012f00001167983 */ /* 0x000ee80000300800 */
[----:B------:R1:W-:Y:S01]  /*1f5330*/  STL.64 [R1+0x2420], R18 ;  /* 0x0024201201007387 */ /* 0x0003e20000100a00 */
[----:B0-----:R-:W-:Y:S01]  /*1f5340*/  VIADD R0, R0, UR6 ;  /* 0x0000000600007c36 */ /* 0x001fe20008000000 */
[----:B------:R-:W0:Y:S02]  /*1f5350*/  LDCU UR6, c[0x0][0x3b8] ;  /* 0x00007700ff0677ac */ /* 0x000e240008000800 */
[----:B------:R-:W3:Y:S01]  /*1f5360*/  LDL.LU R23, [R1+0x12f4] ;  /* 0x0012f40001177983 */ /* 0x000ee20000300800 */
[----:B-1----:R-:W-:-:S02]  /*1f5370*/  F2FP.SATFINITE.E4M3.F32.PACK_AB_MERGE_C R18, R12, R21, RZ ;  /* 0x000000150c12723e */ /* 0x002fc400048070ff */
[----:B------:R-:W-:Y:S02]  /*1f5380*/  F2FP.SATFINITE.E4M3.F32.PACK_AB_MERGE_C R12, R20, R24, RZ ;  /* 0x00000018140c723e */ /* 0x000fe400048070ff */
[----:B------:R-:W4:Y:S04]  /*1f5390*/  LDL.LU R24, [R1+0x12f8] ;  /* 0x0012f80001187983 */ /* 0x000f280000300800 */
[----:B------:R1:W-:Y:S04]  /*1f53a0*/  STL [R1+0x304], R18 ;  /* 0x0003041201007387 */ /* 0x0003e80000100800 */
[----:B------:R-:W4:Y:S04]  /*1f53b0*/  LDL.LU R20, [R1+0x12fc] ;  /* 0x0012fc0001147983 */ /* 0x000f280000300800 */
[----:B------:R0:W-:Y:S01]  /*1f53c0*/  STL [R1+0x2f4], R12 ;  /* 0x0002f40c01007387 */ /* 0x0001e20000100800 */
[----:B-1----:R-:W-:-:S02]  /*1f53d0*/  IADD3 R18, P1, PT, R0, R10, RZ ;  /* 0x0000000a00127210 */ /* 0x002fc40007f3e0ff */
[----:B0-----:R-:W-:Y:S02]  /*1f53e0*/  F2FP.SATFINITE.E4M3.F32.PACK_AB_MERGE_C R12, R15, R28, RZ ;  /* 0x0000001c0f0c723e */ /* 0x001fe400048070ff */
[----:B------:R-:W-:-:S05]  /*1f53f0*/  SHF.R.S32.HI R15, RZ, 0x1f, R0 ;  /* 0x0000001fff0f7819 */ /* 0x000fca0000011400 */
[----:B------:R-:W-:Y:S01]  /*1f5400*/  IMAD.X R19, R15, 0x1, R9, P1 ;  /* 0x000000010f137824 */ /* 0x000fe200008e0609 */
[----:B------:R-:W-:Y:S04]  /*1f5410*/  STL [R1+0x2f8], R12 ;  /* 0x0002f80c01007387 */ /* 0x000fe80000100800 */
[----:B------:R0:W-:Y:S04]  /*1f5420*/  STL.64 [R1+0x2410], R18 ;  /* 0x0024101201007387 */ /* 0x0001e80000100a00 */
[----:B0-----:R-:W2:Y:S02]  /*1f5430*/  LDL.LU.64 R18, [R1+0x7ab0] ;  /* 0x007ab00001127983 */ /* 0x001ea40000300a00 */
[----:B--2---:R-:W-:-:S02]  /*1f5440*/  F2FP.SATFINITE.E4M3.F32.PACK_AB_MERGE_C R12, R16, R18, RZ ;  /* 0x00000012100c723e */ /* 0x004fc400048070ff */
[----:B------:R-:W-:Y:S02]  /*1f5450*/  IADD3 R18, P1, PT, R0, R8, RZ ;  /* 0x0000000800127210 */ /* 0x000fe40007f3e0ff */
[----:B------:R-:W-:-:S03]  /*1f5460*/  F2FP.SATFINITE.E4M3.F32.PACK_AB_MERGE_C R21, R19, R26, RZ ;  /* 0x0000001a1315723e */ /* 0x000fc600048070ff */
[----:B------:R-:W-:Y:S01]  /*1f5470*/  IMAD.X R19, R15, 0x1, R7, P1 ;  /* 0x000000010f137824 */ /* 0x000fe200008e0607 */
[----:B------:R-:W-:Y:S01]  /*1f5480*/  IADD3 R16, P1, PT, R0, R6, RZ ;  /* 0x0000000600107210 */ /* 0x000fe20007f3e0ff */
[----:B------:R-:W-:Y:S04]  /*1f5490*/  STL [R1+0x2e0], R21 ;  /* 0x0002e01501007387 */ /* 0x000fe80000100800 */
[----:B------:R0:W-:Y:S04]  /*1f54a0*/  STL [R1+0x2e4], R12 ;  /* 0x0002e40c01007387 */ /* 0x0001e80000100800 */
[----:B------:R-:W-:Y:S01]  /*1f54b0*/  STL.64 [R1+0x2400], R18 ;  /* 0x0024001201007387 */ /* 0x000fe20000100a00 */
[----:B0-----:R-:W-:Y:S01]  /*1f54c0*/  F2FP.SATFINITE.E4M3.F32.PACK_AB_MERGE_C R12, R11, R17, RZ ;  /* 0x000000110b0c723e */ /* 0x001fe200048070ff */
[----:B------:R-:W-:Y:S01]  /*1f54d0*/  IMAD.X R17, R15, 0x1, R5, P1 ;  /* 0x000000010f117824 */ /* 0x000fe200008e0605 */
[----:B------:R-:W-:-:S03]  /*1f54e0*/  F2FP.SATFINITE.E4M3.F32.PACK_AB_MERGE_C R11, R27, R25, RZ ;  /* 0x000000191b0b723e */ /* 0x000fc600048070ff */
[----:B------:R0:W-:Y:S04]  /*1f54f0*/  STL [R1+0x2c8], R12 ;  /* 0x0002c80c01007387 */ /* 0x0001e80000100800 */
[----:B------:R-:W-:Y:S04]  /*1f5500*/  STL [R1+0x2c4], R11 ;  /* 0x0002c40b01007387 */ /* 0x000fe80000100800 */
[----:B------:R1:W-:Y:S01]  /*1f5510*/  STL.64 [R1+0x23f8], R16 ;  /* 0x0023f81001007387 */ /* 0x0003e20000100a00 */
[----:B0-----:R-:W-:-:S03]  /*1f5520*/  F2FP.SATFINITE.E4M3.F32.PACK_AB_MERGE_C R12, R13, R29, RZ ;  /* 0x0000001d0d0c723e */ /* 0x001fc600048070ff */
[----:B-1----:R-:W2:Y:S04]  /*1f5530*/  LDL.LU R17, [R1+0x23d0] ;  /* 0x0023d00001117983 */ /* 0x002ea80000300800 */
[----:B------:R-:W2:Y:S04]  /*1f5540*/  LDL.LU R11, [R1+0x23d4] ;  /* 0x0023d400010b7983 */ /* 0x000ea80000300800 */
[----:B------:R0:W-:Y:S04]  /*1f5550*/  STL [R1+0x2ac], R12 ;  /* 0x0002ac0c01007387 */ /* 0x0001e80000100800 */
[----:B------:R-:W2:Y:S04]  /*1f5560*/  LDL.LU R25, [R1+0x23d8] ;  /* 0x0023d80001197983 */ /* 0x000ea80000300800 */
[----:B------:R-:W2:Y:S01]  /*1f5570*/  LDL.LU R27, [R1+0x23dc] ;  /* 0x0023dc00011b7983 */ /* 0x000ea20000300800 */
[----:B0-----:R-:W-:-:S03]  /*1f5580*/  IADD3 R12, P1, PT, R0, R4, RZ ;  /* 0x00000004000c7210 */ /* 0x001fc60007f3e0ff */
[----:B------:R0:W-:Y:S02]  /*1f5590*/  STL.64 [R1+0x7aa8], R4 ;  /* 0x007aa80401007387 */ /* 0x0001e40000100a00 */
[----:B------:R-:W-:Y:S02]  /*1f55a0*/  IMAD.X R13, R15, 0x1, R3, P1 ;  /* 0x000000010f0d7824 */ /* 0x000fe400008e0603 */
[----:B------:R-:W2:Y:S04]  /*1f55b0*/  LDL.LU R21, [R1+0x23c4] ;  /* 0x0023c40001157983 */ /* 0x000ea80000300800 */
[----:B------:R-:W2:Y:S01]  /*1f55c0*/  LDL.LU R29, [R1+0x23c8] ;  /* 0x0023c800011d7983 */ /* 0x000ea20000300800 */
[----:B0-----:R-:W-:-:S03]  /*1f55d0*/  F2FP.SATFINITE.E4M3.F32.PACK_AB_MERGE_C R4, R2, R14, RZ ;  /* 0x0000000e0204723e */ /* 0x001fc600048070ff */
[----:B------:R0:W-:Y:S01]  /*1f55e0*/  STL.64 [R1+0x23f0], R12 ;  /* 0x0023f00c01007387 */ /* 0x0001e20000100a00 */
[----:B---3--:R-:W-:-:S03]  /*1f55f0*/  F2FP.SATFINITE.E4M3.F32.PACK_AB_MERGE_C R2, R23, R22, RZ ;  /* 0x000000161702723e */ /* 0x008fc600048070ff */
[----:B0-----:R-:W3:Y:S04]  /*1f5600*/  LDL.LU R13, [R1+0x23cc] ;  /* 0x0023cc00010d7983 */ /* 0x001ee80000300800 */
[----:B------:R4:W-:Y:S04]  /*1f5610*/  STL [R1+0x2a8], R4 ;  /* 0x0002a80401007387 */ /* 0x0009e80000100800 */
[----:B------:R-:W2:Y:S04]  /*1f5620*/  LDL.LU R28, [R1+0x23b0] ;  /* 0x0023b000011c7983 */ /* 0x000ea80000300800 */
[----:B------:R0:W-:Y:S01]  /*1f5630*/  STL [R1+0x280], R2 ;  /* 0x0002800201007387 */ /* 0x0001e20000100800 */
[----:B----4-:R-:W-:-:S03]  /*1f5640*/  F2FP.SATFINITE.E4M3.F32.PACK_AB_MERGE_C R4, R20, R24, RZ ;  /* 0x000000181404723e */ /* 0x010fc600048070ff */
[----:B------:R-:W4:Y:S04]  /*1f5650*/  LDL.LU R15, [R1+0x23b4] ;  /* 0x0023b400010f7983 */ /* 0x000f280000300800 */
[----:B0-----:R-:W2:Y:S04]  /*1f5660*/  LDL.LU R2, [R1+0x23b8] ;  /* 0x0023b80001027983 */ /* 0x001ea80000300800 */
[----:B------:R-:W2:Y:S04]  /*1f5670*/  LDL.LU R22, [R1+0x23bc] ;  /* 0x0023bc0001167983 */ /* 0x000ea80000300800 */
[----:B------:R-:W-:Y:S04]  /*1f5680*/  STL [R1+0x28c], R4 ;  /* 0x00028c0401007387 */ /* 0x000fe80000100800 */
[----:B------:R-:W2:Y:S04]  /*1f5690*/  LDL.LU R26, [R1+0x23a0] ;  /* 0x0023a000011a7983 */ /* 0x000ea80000300800 */
[----:B------:R-:W2:Y:S04]  /*1f56a0*/  LDL.LU R19, [R1+0x23a4] ;  /* 0x0023a40001137983 */ /* 0x000ea80000300800 */
[----:B------:R-:W2:Y:S04]  /*1f56b0*/  LDL.LU R24, [R1+0x23a8] ;  /* 0x0023a80001187983 */ /* 0x000ea80000300800 */
[----:B------:R-:W2:Y:S01]  /*1f56c0*/  LDL.LU R20, [R1+0x23ac] ;  /* 0x0023ac0001147983 */ /* 0x000ea20000300800 */
[----:B------:R-:W-:Y:S01]  /*1f56d0*/  VIADD R0, R0, UR6 ;  /* 0x0000000600007c36 */ /* 0x000fe20008000000 */
[----:B------:R-:W0:Y:S04]  /*1f56e0*/  LDCU UR6, c[0x0][0x3b8] ;  /* 0x00007700ff0677ac */ /* 0x000e280008000800 */
[----:B------:R-:W-:Y:S01]  /*1f56f0*/  SHF.R.S32.HI R12, RZ, 0x1f, R0 ;  /* 0x0000001fff0c7819 */ /* 0x000fe20000011400 */
[----:B--2---:R1:W-:Y:S04]  /*1f5700*/  STL [R1+0x7aa4], R20 ;  /* 0x007aa41401007387 */ /* 0x0043e80000100800 */
[----:B-1----:R-:W2:Y:S04]  /*1f5710*/  LDL.LU R20, [R1+0x23c0] ;  /* 0x0023c00001147983 */ /* 0x002ea80000300800 */
[----:B------:R-:W2:Y:S01]  /*1f5720*/  LDL.LU R18, [R1+0x2390] ;  /* 0x0023900001127983 */ /* 0x000ea20000300800 */
[----:B------:R-:W-:-:S05]  /*1f5730*/  IADD3 R4, P1, PT, R0, R10, RZ ;  /* 0x0000000a00047210 */ /* 0x000fca0007f3e0ff */
[----:B------:R-:W-:Y:S01]  /*1f5740*/  IMAD.X R5, R12, 0x1, R9, P1 ;  /* 0x000000010c057824 */ /* 0x000fe200008e0609 */
[----:B--2---:R-:W-:Y:S04]  /*1f5750*/  STL [R1+0x7aa0], R18 ;  /* 0x007aa01201007387 */ /* 0x004fe80000100800 */
[----:B------:R-:W2:Y:S04]  /*1f5760*/  LDL.LU R16, [R1+0x2394] ;  /* 0x0023940001107983 */ /* 0x000ea80000300800 */
[----:B------:R1:W-:Y:S04]  /*1f5770*/  STL.64 [R1+0x23e0], R4 ;  /* 0x0023e00401007387 */ /* 0x0003e80000100a00 */
[----:B------:R-:W2:Y:S04]  /*1f5780*/  LDL.LU R14, [R1+0x2398] ;  /* 0x00239800010e7983 */ /* 0x000ea80000300800 */
[----:B------:R-:W2:Y:S01]  /*1f5790*/  LDL.LU R23, [R1+0x239c] ;  /* 0x00239c0001177983 */ /* 0x000ea20000300800 */
[----:B-1----:R-:W-:-:S02]  /*1f57a0*/  F2FP.SATFINITE.E4M3.F32.PACK_AB_MERGE_C R5, R11, R17, RZ ;  /* 0x000000110b05723e */ /* 0x002fc400048070ff */
[----:B------:R-:W-:Y:S01]  /*1f57b0*/  F2FP.SATFINITE.E4M3.F32.PACK_AB_MERGE_C R4, R27, R25, RZ ;  /* 0x000000191b04723e */ /* 0x000fe200048070ff */
[----:B------:R-:W2:Y:S04]  /*1f57c0*/  LDL.LU R17, [R1+0x2380] ;  /* 0x0023800001117983 */ /* 0x000ea80000300800 */
[----:B------:R-:W-:Y:S04]  /*1f57d0*/  STL [R1+0x2448], R5 ;  /* 0x0024480501007387 */ /* 0x000fe80000100800 */
        /* <DEDUP_REMOVED lines=10> */
[----:B------:R-:W3:Y:S04]  /*1f5880*/  LDL.LU R29, [R1+0x2370] ;  /* 0x00237000011d7983 */ /* 0x000ee80000300800 */
[----:B------:R1:W-:Y:S04]  /*1f5890*/  STL [R1+0x23ec], R20 ;  /* 0x0023ec1401007387 */ /* 0x0003e80000100800 */
[----:B------:R-:W3:Y:S01]  /*1f58a0*/  LDL.LU R13, [R1+0x2374] ;  /* 0x00237400010d7983 */ /* 0x000ee20000300800 */
[----:B-1----:R-:W-:-:S03]  /*1f58b0*/  IADD3 R20, P1, PT, R0, R6, RZ ;  /* 0x0000000600147210 */ /* 0x002fc60007f3e0ff */
[----:B------:R-:W-:Y:S01]  /*1f58c0*/  STL [R1+0x2418], R18 ;  /* 0x0024181201007387 */ /* 0x000fe20000100800 */
[----:B----4-:R-:W-:Y:S01]  /*1f58d0*/  F2FP.SATFINITE.E4M3.F32.PACK_AB_MERGE_C R15, R15, R28, RZ ;  /* 0x0000001c0f0f723e */ /* 0x010fe200048070ff */
[----:B--2---:R-:W-:-:S05]  /*1f58e0*/  IMAD.X R21, R12, 0x1, R5, P1 ;  /* 0x000000010c157824 */ /* 0x004fca00008e0605 */
[----:B------:R1:W-:Y:S02]  /*1f58f0*/  STL.64 [R1+0x23c0], R20 ;  /* 0x0023c01401007387 */ /* 0x0003e40000100a00 */
[----:B-1----:R-:W-:Y:S02]  /*1f5900*/  IADD3 R20, P1, PT, R0, R4, RZ ;  /* 0x0000000400147210 */ /* 0x002fe40007f3e0ff */
[----:B------:R-:W-:Y:S03]  /*1f5910*/  STL [R1+0x23c8], R15 ;  /* 0x0023c80f01007387 */ /* 0x000fe60000100800 */
[----:B------:R-:W-:-:S05]  /*1f5920*/  IMAD.X R21, R12, 0x1, R3, P1 ;  /* 0x000000010c157824 */ /* 0x000fca00008e0603 */
[----:B------:R1:W-:Y:S04]  /*1f5930*/  STL.64 [R1+0x23b0], R20 ;  /* 0x0023b01401007387 */ /* 0x0003e80000100a00 */
[----:B-1----:R-:W2:Y:S01]  /*1f5940*/  LDL.LU R20, [R1+0x7aa4] ;  /* 0x007aa40001147983 */ /* 0x002ea20000300800 */
[----:B------:R-:W-:Y:S02]  /*1f5950*/  F2FP.SATFINITE.E4M3.F32.PACK_AB_MERGE_C R12, R22, R2, RZ ;  /* 0x00000002160c723e */ /* 0x000fe400048070ff */
[----:B------:R-:W-:Y:S01]  /*1f5960*/  F2FP.SATFINITE.E4M3.F32.PACK_AB_MERGE_C R15, R19, R26, RZ ;  /* 0x0000001a130f723e */ /* 0x000fe200048070ff */
[----:B------:R-:W4:Y:S01]  /*1f5970*/  LDL.LU R2, [R1+0x2378] ;  /* 0x0023780001027983 */ /* 0x000f220000300800 */
[----:B0-----:R-:W-:Y:S01]  /*1f5980*/  VIADD R0, R0, UR6 ;  /* 0x0000000600007c36 */ /* 0x001fe20008000000 */
[----:B------:R-:W-:Y:S01]  /*1f5990*/  F2FP.SATFINITE.E4M3.F32.PACK_AB_MERGE_C R11, R11, R17, RZ ;  /* 0x000000110b0b723e */ /* 0x000fe200048070ff */
[----:B------:R-:W0:Y:S01]  /*1f59a0*/  LDCU UR6, c[0x0][0x3b8] ;  /* 0x00007700ff0677ac */ /* 0x000e220008000800 */
[----:B------:R-:W4:Y:S04]  /*1f59b0*/  LDL.LU R22, [R1+0x237c] ;  /* 0x00237c0001167983 */ /* 0x000f280000300800 */
[----:B------:R2:W-:Y:S04]  /*1f59c0*/  STL [R1+0x23bc], R12 ;  /* 0x0023bc0c01007387 */ /* 0x0005e80000100800 */
[----:B------:R-:W-:Y:S01]  /*1f59d0*/  STL [R1+0x23b8], R15 ;  /* 0x0023b80f01007387 */ /* 0x000fe20000100800 */
[----:B------:R-:W-:-:S02]  /*1f59e0*/  IADD3 R18, P1, PT, R0, R10, RZ ;  /* 0x0000000a00127210 */ /* 0x000fc40007f3e0ff */
[----:B--2---:R-:W-:Y:S02]  /*1f59f0*/  F2FP.SATFINITE.E4M3.F32.PACK_AB_MERGE_C R12, R20, R24, RZ ;  /* 0x00000018140c723e */ /* 0x004fe400048070ff */
[----:B------:R-:W2:Y:S04]  /*1f5a00*/  LDL.LU R24, [R1+0x2360] ;  /* 0x0023600001187983 */ /* 0x000ea80000300800 */
[----:B------:R-:W2:Y:S04]  /*1f5a10*/  LDL.LU R20, [R1+0x2364] ;  /* 0x0023640001147983 */ /* 0x000ea80000300800 */
[----:B------:R1:W-:Y:S02]  /*1f5a20*/  STL [R1+0x245c], R12 ;  /* 0x00245c0c01007387 */ /* 0x0003e40000100800 */
[----:B-1----:R-:W-:-:S05]  /*1f5a30*/  SHF.R.S32.HI R12, RZ, 0x1f, R0 ;  /* 0x0000001fff0c7819 */ /* 0x002fca0000011400 */
[----:B------:R-:W-:-:S05]  /*1f5a40*/  IMAD.X R19, R12, 0x1, R9, P1 ;  /* 0x000000010c137824 */ /* 0x000fca00008e0609 */
[----:B------:R1:W-:Y:S04]  /*1f5a50*/  STL.64 [R1+0x23a0], R18 ;  /* 0x0023a01201007387 */ /* 0x0003e80000100a00 */
[----:B-1----:R-:W2:Y:S02]  /*1f5a60*/  LDL.LU R18, [R1+0x7aa0] ;  /* 0x007aa00001127983 */ /* 0x002ea40000300800 */
[----:B--2---:R-:W-:Y:S02]  /*1f5a70*/  F2FP.SATFINITE.E4M3.F32.PACK_AB_MERGE_C R18, R16, R18, RZ ;  /* 0x000000121012723e */ /* 0x004fe400048070ff */
[----:B------:R-:W-:Y:S02]  /*1f5a80*/  F2FP.SATFINITE.E4M3.F32.PACK_AB_MERGE_C R16, R23, R14, RZ ;  /* 0x0000000e1710723e */ /* 0x000fe400048070ff */
[----:B------:R-:W-:Y:S01]  /*1f5a90*/  IADD3 R14, P1, PT, R0, R8, RZ ;  /* 0x00000008000e7210 */ /* 0x000fe20007f3e0ff */
[----:B------:R-:W-:Y:S04]  /*1f5aa0*/  STL [R1+0x23a8], R18 ;  /* 0x0023a81201007387 */ /* 0x000fe80000100800 */
[----:B------:R-:W-:Y:S01]  /*1f5ab0*/  IMAD.X R15, R12, 0x1, R7, P1 ;  /* 0x000000010c0f7824 */ /* 0x000fe200008e0607 */
[----:B------:R-:W-:Y:S04]  /*1f5ac0*/  STL [R1+0x2398], R16 ;  /* 0x0023981001007387 */ /* 0x000fe80000100800 */
[----:B------:R-:W2:Y:S04]  /*1f5ad0*/  LDL.LU R26, [R1+0x2368] ;  /* 0x00236800011a7983 */ /* 0x000ea80000300800 */
[----:B------:R-:W2:Y:S04]  /*1f5ae0*/  LDL.LU R23, [R1+0x236c] ;  /* 0x00236c0001177983 */ /* 0x000ea80000300800 */
[----:B------:R-:W-:Y:S04]  /*1f5af0*/  STL.64 [R1+0x2390], R14 ;  /* 0x0023900e01007387 */ /* 0x000fe80000100a00 */
[----:B------:R1:W-:Y:S02]  /*1f5b00*/  STL [R1+0x7754], R11 ;  /* 0x0077540b01007387 */ /* 0x0003e40000100800 */
[----:B-1----:R-:W-:-:S02]  /*1f5b10*/  F2FP.SATFINITE.E4M3.F32.PACK_AB_MERGE_C R11, R27, R25, RZ ;  /* 0x000000191b0b723e */ /* 0x002fc400048070ff */
[----:B------:R-:W2:Y:S04]  /*1f5b20*/  LDL.LU R25, [R1+0x2350] ;  /* 0x0023500001197983 */ /* 0x000ea80000300800 */
[----:B------:R-:W2:Y:S01]  /*1f5b30*/  LDL.LU R27, [R1+0x2354] ;  /* 0x00235400011b7983 */ /* 0x000ea20000300800 */
[----:B------:R-:W-:-:S03]  /*1f5b40*/  IADD3 R14, P1, PT, R0, R6, RZ ;  /* 0x00000006000e7210 */ /* 0x000fc60007f3e0ff */
[----:B------:R3:W-:Y:S02]  /*1f5b50*/  STL [R1+0xa14], R11 ;  /* 0x000a140b01007387 */ /* 0x0007e40000100800 */
[----:B------:R-:W-:Y:S01]  /*1f5b60*/  IMAD.X R15, R12, 0x1, R5, P1 ;  /* 0x000000010c0f7824 */ /* 0x000fe200008e0605 */
[----:B---3--:R-:W-:Y:S01]  /*1f5b70*/  F2FP.SATFINITE.E4M3.F32.PACK_AB_MERGE_C R11, R13, R29, RZ ;  /* 0x0000001d0d0b723e */ /* 0x008fe200048070ff */
[----:B--2---:R-:W-:Y:S04]  /*1f5b80*/  STL [R1+0x7a9c], R27 ;  /* 0x007a9c1b01007387 */ /* 0x004fe80000100800 */
[----:B------:R-:W2:Y:S04]  /*1f5b90*/  LDL.LU R19, [R1+0x2340] ;  /* 0x0023400001137983 */ /* 0x000ea80000300800 */
[----:B------:R-:W2:Y:S04]  /*1f5ba0*/  LDL.LU R18, [R1+0x2344] ;  /* 0x0023440001127983 */ /* 0x000ea80000300800 */
[----:B------:R1:W-:Y:S04]  /*1f5bb0*/  STL.64 [R1+0x2380], R14 ;  /* 0x0023800e01007387 */ /* 0x0003e80000100a00 */
[----:B------:R-:W-:Y:S04]  /*1f5bc0*/  STL [R1+0x8ec], R11 ;  /* 0x0008ec0b01007387 */ /* 0x000fe80000100800 */
[----:B------:R-:W3:Y:S01]  /*1f5bd0*/  LDL.LU R29, [R1+0x2348] ;  /* 0x00234800011d7983 */ /* 0x000ee20000300800 */
[----:B-1----:R-:W-:-:S03]  /*1f5be0*/  IADD3 R14, P1, PT, R0, R4, RZ ;  /* 0x00000004000e7210 */ /* 0x002fc60007f3e0ff */
[----:B------:R-:W3:Y:S02]  /*1f5bf0*/  LDL.LU R13, [R1+0x234c] ;  /* 0x00234c00010d7983 */ /* 0x000ee40000300800 */
[----:B------:R-:W-:-:S05]  /*1f5c00*/  IMAD.X R15, R12, 0x1, R3, P1 ;  /* 0x000000010c0f7824 */ /* 0x000fca00008e0603 */
[----:B------:R1:W-:Y:S04]  /*1f5c10*/  STL.64 [R1+0x2370], R14 ;  /* 0x0023700e01007387 */ /* 0x0003e80000100a00 */
[----:B-1----:R-:W2:Y:S04]  /*1f5c20*/  LDL.LU R14, [R1+0x2330] ;  /* 0x00233000010e7983 */ /* 0x002ea80000300800 */
[----:B------:R-:W2:Y:S01]  /*1f5c30*/  LDL.LU R17, [R1+0x2334] ;  /* 0x0023340001117983 */ /* 0x000ea20000300800 */
[----:B----4-:R-:W-:Y:S01]  /*1f5c40*/  F2FP.SATFINITE.E4M3.F32.PACK_AB_MERGE_C R16, R22, R2, RZ ;  /* 0x000000021610723e */ /* 0x010fe200048070ff */
[----:B0-----:R-:W-:Y:S01]  /*1f5c50*/  VIADD R0, R0, UR6 ;  /* 0x0000000600007c36 */ /* 0x001fe20008000000 */
[----:B------:R-:W-:Y:S01]  /*1f5c60*/  F2FP.SATFINITE.E4M3.F32.PACK_AB_MERGE_C R24, R20, R24, RZ ;  /* 0x000000181418723e */ /* 0x000fe200048070ff */
[----:B------:R-:W0:Y:S01]  /*1f5c70*/  LDCU UR6, c[0x0][0x3b8] ;  /* 0x00007700ff0677ac */ /* 0x000e220008000800 */
[----:B------:R-:W-:Y:S01]  /*1f5c80*/  F2FP.SATFINITE.E4M3.F32.PACK_AB_MERGE_C R23, R23, R26, RZ ;  /* 0x0000001a1717723e */ /* 0x000fe200048070ff */
[----:B------:R1:W-:Y:S01]  /*1f5c90*/  STL [R1+0x76d8], R16 ;  /* 0x0076d81001007387 */ /* 0x0003e20000100800 */
[----:B------:R-:W-:-:S02]  /*1f5ca0*/  SHF.R.S32.HI R11, RZ, 0x1f, R0 ;  /* 0x0000001fff0b7819 */ /* 0x000fc40000011400 */
[----:B------:R-:W-:Y:S01]  /*1f5cb0*/  IADD3 R26, P1, PT, R0, R10, RZ ;  /* 0x0000000a001a7210 */ /* 0x000fe20007f3e0ff */
[----:B-1----:R-:W4:Y:S04]  /*1f5cc0*/  LDL.LU R16, [R1+0x235c] ;  /* 0x00235c0001107983 */ /* 0x002f280000300800 */
[----:B------:R-:W-:Y:S01]  /*1f5cd0*/  IMAD.X R27, R11, 0x1, R9, P1 ;  /* 0x000000010b1b7824 */ /* 0x000fe200008e0609 */
[----:B--2---:R1:W-:Y:S04]  /*1f5ce0*/  STL [R1+0x7a98], R17 ;  /* 0x007a981101007387 */ /* 0x0043e80000100800 */
[----:B-1----:R-:W4:Y:S04]  /*1f5cf0*/  LDL.LU R17, [R1+0x2358] ;  /* 0x0023580001117983 */ /* 0x002f280000300800 */
[----:B------:R-:W-:Y:S04]  /*1f5d00*/  STL [R1+0x7774], R24 ;  /* 0x0077741801007387 */ /* 0x000fe80000100800 */
[----:B------:R-:W2:Y:S04]  /*1f5d10*/  LDL.LU R21, [R1+0x2338] ;  /* 0x0023380001157983 */ /* 0x000ea80000300800 */
[----:B------:R-:W2:Y:S04]  /*1f5d20*/  LDL.LU R12, [R1+0x233c] ;  /* 0x00233c00010c7983 */ /* 0x000ea80000300800 */
[----:B------:R-:W2:Y:S04]  /*1f5d30*/  LDL.LU R28, [R1+0x2320] ;  /* 0x00232000011c7983 */ /* 0x000ea80000300800 */
[----:B------:R-:W2:Y:S04]  /*1f5d40*/  LDL.LU R2, [R1+0x2324] ;  /* 0x0023240001027983 */ /* 0x000ea80000300800 */
[----:B------:R-:W2:Y:S04]  /*1f5d50*/  LDL.LU R22, [R1+0x2328] ;  /* 0x0023280001167983 */ /* 0x000ea80000300800 */
[----:B------:R-:W2:Y:S04]  /*1f5d60*/  LDL.LU R20, [R1+0x232c] ;  /* 0x00232c0001147983 */ /* 0x000ea80000300800 */
[----:B------:R-:W-:Y:S04]  /*1f5d70*/  STL [R1+0x7a20], R23 ;  /* 0x007a201701007387 */ /* 0x000fe80000100800 */
[----:B------:R1:W-:Y:S04]  /*1f5d80*/  STL.64 [R1+0x2360], R26 ;  /* 0x0023601a01007387 */ /* 0x0003e80000100a00 */
[----:B-1----:R-:W2:Y:S04]  /*1f5d90*/  LDL.LU R27, [R1+0x7a9c] ;  /* 0x007a9c00011b7983 */ /* 0x002ea80000300800 */
[----:B------:R-:W3:Y:S04]  /*1f5da0*/  LDL.LU R15, [R1+0x2310] ;  /* 0x00231000010f7983 */ /* 0x000ee80000300800 */
[----:B------:R-:W3:Y:S01]  /*1f5db0*/  LDL.LU R26, [R1+0x2314] ;  /* 0x00231400011a7983 */ /* 0x000ee20000300800 */
[----:B--2---:R-:W-:-:S05]  /*1f5dc0*/  F2FP.SATFINITE.E4M3.F32.PACK_AB_MERGE_C R23, R27, R25, RZ ;  /* 0x000000191b17723e */ /* 0x004fca00048070ff */
[----:B------:R4:W-:Y:S04]  /*1f5dd0*/  STL [R1+0x7cc], R23 ;  /* 0x0007cc1701007387 */ /* 0x0009e80000100800 */
[----:B------:R-:W2:Y:S04]  /*1f5de0*/  LDL.LU R25, [R1+0x2318] ;  /* 0x0023180001197983 */ /* 0x000ea80000300800 */
[----:B------:R-:W2:Y:S01]  /*1f5df0*/  LDL.LU R27, [R1+0x231c] ;  /* 0x00231c00011b7983 */ /* 0x000ea20000300800 */
[----:B----4-:R-:W-:Y:S02]  /*1f5e00*/  F2FP.SATFINITE.E4M3.F32.PACK_AB_MERGE_C R23, R16, R17, RZ ;  /* 0x000000111017723e */ /* 0x010fe400048070ff */
[----:B------:R-:W-:-:S05]  /*1f5e10*/  IADD3 R16, P1, PT, R0, R8, RZ ;  /* 0x0000000800107210 */ /* 0x000fca0007f3e0ff */
[----:B------:R-:W-:Y:S01]  /*1f5e20*/  IMAD.X R17, R11, 0x1, R7, P1 ;  /* 0x000000010b117824 */ /* 0x000fe200008e0607 */
[----:B------:R-:W-:Y:S04]  /*1f5e30*/  STL [R1+0x800], R23 ;  /* 0x0008001701007387 */ /* 0x000fe80000100800 */
[----:B------:R1:W-:Y:S02]  /*1f5e40*/  STL.64 [R1+0x2350], R16 ;  /* 0x0023501001007387 */ /* 0x0003e40000100a00 */
[----:B-1----:R-:W-:Y:S02]  /*1f5e50*/  F2FP.SATFINITE.E4M3.F32.PACK_AB_MERGE_C R17, R18, R19, RZ ;  /* 0x000000131211723e */ /* 0x002fe400048070ff */
[----:B---3--:R-:W-:Y:S02]  /*1f5e60*/  F2FP.SATFINITE.E4M3.F32.PACK_AB_MERGE_C R16, R13, R29, RZ ;  /* 0x0000001d0d10723e */ /* 0x008fe400048070ff */
[----:B------:R-:W3:Y:S04]  /*1f5e70*/  LDL.LU R29, [R1+0x2300] ;  /* 0x00230000011d7983 */ /* 0x000ee80000300800 */
[----:B------:R-:W-:Y:S04]  /*1f5e80*/  STL [R1+0x760], R17 ;  /* 0x0007601101007387 */ /* 0x000fe80000100800 */
[----:B------:R-:W3:Y:S04]  /*1f5e90*/  LDL.LU R13, [R1+0x2304] ;  /* 0x00230400010d7983 */ /* 0x000ee80000300800 */
[----:B------:R1:W-:Y:S04]  /*1f5ea0*/  STL [R1+0x246c], R16 ;  /* 0x00246c1001007387 */ /* 0x0003e80000100800 */
[----:B------:R-:W4:Y:S04]  /*1f5eb0*/  LDL.LU R19, [R1+0x2308] ;  /* 0x0023080001137983 */ /* 0x000f280000300800 */
[----:B------:R-:W4:Y:S01]  /*1f5ec0*/  LDL.LU R18, [R1+0x230c] ;  /* 0x00230c0001127983 */ /* 0x000f220000300800 */
[----:B-1----:R-:W-:-:S05]  /*1f5ed0*/  IADD3 R16, P1, PT, R0, R6, RZ ;  /* 0x0000000600107210 */ /* 0x002fca0007f3e0ff */
[----:B------:R-:W-:-:S05]  /*1f5ee0*/  IMAD.X R17, R11, 0x1, R5, P1 ;  /* 0x000000010b117824 */ /* 0x000fca00008e0605 */
[----:B------:R1:W-:Y:S04]  /*1f5ef0*/  STL.64 [R1+0x2340], R16 ;  /* 0x0023401001007387 */ /* 0x0003e80000100a00 */
[----:B-1----:R-:W2:Y:S01]  /*1f5f00*/  LDL.LU R17, [R1+0x7a98] ;  /* 0x007a980001117983 */ /* 0x002ea20000300800 */
[----:B------:R-:W-:Y:S02]  /*1f5f10*/  IADD3 R16, P1, PT, R0, R4, RZ ;  /* 0x0000000400107210 */ /* 0x000fe40007f3e0ff */
[----:B------:R-:W-:Y:S02]  /*1f5f20*/  F2FP.SATFINITE.E4M3.F32.PACK_AB_MERGE_C R2, R2, R28, RZ ;  /* 0x0000001c0202723e */ /* 0x000fe400048070ff */
[----:B--2---:R-:W-:Y:S01]  /*1f5f30*/  F2FP.SATFINITE.E4M3.F32.PACK_AB_MERGE_C R14, R17, R14, RZ ;  /* 0x0000000e110e723e */ /* 0x004fe200048070ff */
[----:B------:R-:W-:Y:S01]  /*1f5f40*/  IMAD.X R17, R11, 0x1, R3, P1 ;  /* 0x000000010b117824 */ /* 0x000fe200008e0603 */
[----:B------:R-:W-:-:S03]  /*1f5f50*/  F2FP.SATFINITE.E4M3.F32.PACK_AB_MERGE_C R11, R12, R21, RZ ;  /* 0x000000150c0b723e */ /* 0x000fc600048070ff */
[----:B------:R1:W-:Y:S04]  /*1f5f60*/  STL [R1+0x6f4], R14 ;  /* 0x0006f40e01007387 */ /* 0x0003e80000100800 */
[----:B-1----:R-:W2:Y:S04]  /*1f5f70*/  LDL.LU R14, [R1+0x22f0] ;  /* 0x0022f000010e7983 */ /* 0x002ea80000300800 */
[----:B------:R1:W-:Y:S04]  /*1f5f80*/  STL.64 [R1+0x2330], R16 ;  /* 0x0023301001007387 */ /* 0x0003e80000100a00 */
[----:B-1----:R-:W2:Y:S04]  /*1f5f90*/  LDL.LU R17, [R1+0x22f4] ;  /* 0x0022f40001117983 */ /* 0x002ea80000300800 */
[----:B------:R1:W-:Y:S04]  /*1f5fa0*/  STL [R1+0x720], R11 ;  /* 0x0007200b01007387 */ /* 0x0003e80000100800 */
[----:B------:R-:W-:Y:S01]  /*1f5fb0*/  STL [R1+0x6ac], R2 ;  /* 0x0006ac0201007387 */ /* 0x000fe20000100800 */
[----:B-1----:R-:W-:-:S05]  /*1f5fc0*/  F2FP.SATFINITE.E4M3.F32.PACK_AB_MERGE_C R11, R20, R22, RZ ;  /* 0x00000016140b723e */ /* 0x002fca00048070ff */
[----:B------:R1:W-:Y:S04]  /*1f5fd0*/  STL [R1+0x6c0], R11 ;  /* 0x0006c00b01007387 */ /* 0x0003e80000100800 */
[----:B------:R-:W2:Y:S04]  /*1f5fe0*/  LDL.LU R23, [R1+0x22f8] ;  /* 0x0022f80001177983 */ /* 0x000ea80000300800 */
[----:B------:R-:W2:Y:S04]  /*1f5ff0*/  LDL.LU R24, [R1+0x22fc] ;  /* 0x0022fc0001187983 */ /* 0x000ea80000300800 */
[----:B------:R-:W2:Y:S01]  /*1f6000*/  LDL.LU R22, [R1+0x22e0] ;  /* 0x0022e00001167983 */ /* 0x000ea20000300800 */
[----:B0-----:R-:W-:Y:S01]  /*1f6010*/  VIADD R0, R0, UR6 ;  /* 0x0000000600007c36 */ /* 0x001fe20008000000 */
[----:B-1----:R-:W-:Y:S01]  /*1f6020*/  F2FP.SATFINITE.E4M3.F32.PACK_AB_MERGE_C R11, R26, R15, RZ ;  /* 0x0000000f1a0b723e */ /* 0x002fe200048070ff */
[----:B------:R-:W0:Y:S03]  /*1f6030*/  LDCU UR6, c[0x0][0x3b8] ;  /* 0x00007700ff0677ac */ /* 0x000e260008000800 */
[----:B------:R-:W-:-:S02]  /*1f6040*/  SHF.R.S32.HI R2, RZ, 0x1f, R0 ;  /* 0x0000001fff027819 */ /* 0x000fc40000011400 */
[----:B------:R-:W-:-:S05]  /*1f6050*/  IADD3 R20, P1, PT, R0, R10, RZ ;  /* 0x0000000a00147210 */ /* 0x000fca0007f3e0ff */
[----:B------:R-:W-:Y:S01]  /*1f6060*/  IMAD.X R21, R2, 0x1, R9, P1 ;  /* 0x0000000102157824 */ /* 0x000fe200008e0609 */
[----:B------:R-:W-:-:S04]  /*1f6070*/  F2FP.SATFINITE.E4M3.F32.PACK_AB_MERGE_C R12, R27, R25, RZ ;  /* 0x000000191b0c723e */ /* 0x000fc800048070ff */
[----:B------:R1:W-:Y:S04]  /*1f6080*/  STL.64 [R1+0x2320], R20 ;  /* 0x0023201401007387 */ /* 0x0003e80000100a00 */
[----:B--2---:R2:W-:Y:S04]  /*1f6090*/  STL.64 [R1+0x7a90], R22 ;  /* 0x007a901601007387 */ /* 0x0045e80000100a00 */
[----:B-1----:R-:W4:Y:S04]  /*1f60a0*/  LDL.LU R20, [R1+0x22e4] ;  /* 0x0022e40001147983 */ /* 0x002f280000300800 */
[----:B------:R-:W4:Y:S01]  /*1f60b0*/  LDL.LU R16, [R1+0x22e8] ;  /* 0x0022e80001107983 */ /* 0x000f220000300800 */
[----:B--2---:R-:W-:-:S03]  /*1f60c0*/  IADD3 R22, P1, PT, R0, R8, RZ ;  /* 0x0000000800167210 */ /* 0x004fc60007f3e0ff */
[----:B------:R1:W-:Y:S02]  /*1f60d0*/  STL [R1+0x658], R11 ;  /* 0x0006580b01007387 */ /* 0x0003e40000100800 */
[----:B------:R-:W-:Y:S02]  /*1f60e0*/  IMAD.X R23, R2, 0x1, R7, P1 ;  /* 0x0000000102177824 */ /* 0x000fe400008e0607 */
[----:B-1----:R-:W2:Y:S04]  /*1f60f0*/  LDL.LU R11, [R1+0x22ec] ;  /* 0x0022ec00010b7983 */ /* 0x002ea80000300800 */
[----:B------:R3:W-:Y:S04]  /*1f6100*/  STL [R1+0x2478], R12 ;  /* 0x0024780c01007387 */ /* 0x0007e80000100800 */
[----:B------:R-:W2:Y:S04]  /*1f6110*/  LDL.LU R25, [R1+0x22d0] ;  /* 0x0022d00001197983 */ /* 0x000ea80000300800 */
[----:B------:R-:W2:Y:S01]  /*1f6120*/  LDL.LU R27, [R1+0x22d4] ;  /* 0x0022d400011b7983 */ /* 0x000ea20000300800 */
[----:B---3--:R-:W-:-:S03]  /*1f6130*/  F2FP.SATFINITE.E4M3.F32.PACK_AB_MERGE_C R12, R13, R29, RZ ;  /* 0x0000001d0d0c723e */ /* 0x008fc600048070ff */
[----:B------:R1:W-:Y:S04]  /*1f6140*/  STL.64 [R1+0x2310], R22 ;  /* 0x0023101601007387 */ /* 0x0003e80000100a00 */
[----:B------:R-:W3:Y:S04]  /*1f6150*/  LDL.LU R29, [R1+0x22d8] ;  /* 0x0022d800011d7983 */ /* 0x000ee80000300800 */
[----:B------:R-:W3:Y:S01]  /*1f6160*/  LDL.LU R13, [R1+0x22dc] ;  /* 0x0022dc00010d7983 */ /* 0x000ee20000300800 */
[----:B-1----:R-:W-:-:S03]  /*1f6170*/  IADD3 R22, P1, PT, R0, R6, RZ ;  /* 0x0000000600167210 */ /* 0x002fc60007f3e0ff */
[----:B------:R4:W-:Y:S04]  /*1f6180*/  STL [R1+0x5fc], R12 ;  /* 0x0005fc0c01007387 */ /* 0x0009e80000100800 */
[----:B------:R-:W2:Y:S01]  /*1f6190*/  LDL.LU R28, [R1+0x22c0] ;  /* 0x0022c000011c7983 */ /* 0x000ea20000300800 */
[----:B------:R-:W-:-:S03]  /*1f61a0*/  IMAD.X R23, R2, 0x1, R5, P1 ;  /* 0x0000000102177824 */ /* 0x000fc600008e0605 */
[----:B------:R-:W2:Y:S01]  /*1f61b0*/  LDL.LU R15, [R1+0x22c4] ;  /* 0x0022c400010f7983 */ /* 0x000ea20000300800 */
[----:B----4-:R-:W-:-:S05]  /*1f61c0*/  F2FP.SATFINITE.E4M3.F32.PACK_AB_MERGE_C R12, R18, R19, RZ ;  /* 0x00000013120c723e */ /* 0x010fca00048070ff */
[----:B------:R1:W-:Y:S04]  /*1f61d0*/  STL [R1+0x608], R12 ;  /* 0x0006080c01007387 */ /* 0x0003e80000100800 */
[----:B------:R-:W4:Y:S04]  /*1f61e0*/  LDL.LU R26, [R1+0x22c8] ;  /* 0x0022c800011a7983 */ /* 0x000f280000300800 */
[----:B------:R-:W4:Y:S04]  /*1f61f0*/  LDL.LU R19, [R1+0x22cc] ;  /* 0x0022cc0001137983 */ /* 0x000f280000300800 */
[----:B------:R0:W-:Y:S01]  /*1f6200*/  STL.64 [R1+0x2308], R22 ;  /* 0x0023081601007387 */ /* 0x0001e20000100a00 */
[----:B-1----:R-:W-:-:S02]  /*1f6210*/  F2FP.SATFINITE.E4M3.F32.PACK_AB_MERGE_C R12, R17, R14, RZ ;  /* 0x0000000e110c723e */ /* 0x002fc400048070ff */
[----:B0-----:R-:W-:-:S03]  /*1f6220*/  IADD3 R22, P1, PT, R0, R4, RZ ;  /* 0x0000000400167210 */ /* 0x001fc60007f3e0ff */
[----:B------:R-:W-:Y:S02]  /*1f6230*/  STL [R1+0x5b4], R12 ;  /* 0x0005b40c01007387 */ /* 0x000fe40000100800 */
[----:B------:R-:W-:-:S05]  /*1f6240*/  IMAD.X R23, R2, 0x1, R3, P1 ;  /* 0x0000000102177824 */ /* 0x000fca00008e0603 */
[----:B------:R0:W-:Y:S04]  /*1f6250*/  STL.64 [R1+0x2300], R22 ;  /* 0x0023001601007387 */ /* 0x0001e80000100a00 */
[----:B0-----:R-:W3:Y:S04]  /*1f6260*/  LDL.LU.64 R22, [R1+0x7a90] ;  /* 0x007a900001167983 */ /* 0x001ee80000300a00 */
[----:B------:R-:W4:Y:S04]  /*1f6270*/  LDL.LU R21, [R1+0x22b0] ;  /* 0x0022b00001157983 */ /* 0x000f280000300800 */
[----:B------:R-:W4:Y:S04]  /*1f6280*/  LDL.LU R12, [R1+0x22b4] ;  /* 0x0022b400010c7983 */ /* 0x000f280000300800 */
[----:B------:R-:W4:Y:S04]  /*1f6290*/  LDL.LU R18, [R1+0x22b8] ;  /* 0x0022b80001127983 */ /* 0x000f280000300800 */
[----:B------:R-:W4:Y:S04]  /*1f62a0*/  LDL.LU R14, [R1+0x22bc] ;  /* 0x0022bc00010e7983 */ /* 0x000f280000300800 */
[----:B------:R-:W4:Y:S01]  /*1f62b0*/  LDL.LU R17, [R1+0x22a0] ;  /* 0x0022a00001117983 */ /* 0x000f220000300800 */
[----:B------:R-:W-:Y:S01]  /*1f62c0*/  VIADD R0, R0, UR6 ;  /* 0x0000000600007c36 */ /* 0x000fe20008000000 */
[----:B------:R-:W0:Y:S01]  /*1f62d0*/  LDCU UR6, c[0x0][0x3b8] ;  /* 0x00007700ff0677ac */ /* 0x000e220008000800 */
[----:B--2---:R-:W-:-:S02]  /*1f62e0*/  F2FP.SATFINITE.E4M3.F32.PACK_AB_MERGE_C R15, R15, R28, RZ ;  /* 0x0000001c0f0f723e */ /* 0x004fc400048070ff */
[----:B---3--:R-:W-:Y:S01]  /*1f62f0*/  F2FP.SATFINITE.E4M3.F32.PACK_AB_MERGE_C R23, R24, R23, RZ ;  /* 0x000000171817723e */ /* 0x008fe200048070ff */
[----:B----4-:R1:W-:Y:S04]  /*1f6300*/  STL [R1+0x7a8c], R17 ;  /* 0x007a8c1101007387 */ /* 0x0103e80000100800 */
[----:B------:R-:W2:Y:S04]  /*1f6310*/  LDL.LU R2, [R1+0x22a4] ;  /* 0x0022a40001027983 */ /* 0x000ea80000300800 */
[----:B------:R3:W-:Y:S01]  /*1f6320*/  STL [R1+0x5a4], R23 ;  /* 0x0005a41701007387 */ /* 0x0007e20000100800 */
[----:B-1----:R-:W-:-:S03]  /*1f6330*/  F2FP.SATFINITE.E4M3.F32.PACK_AB_MERGE_C R17, R20, R22, RZ ;  /* 0x000000161411723e */ /* 0x002fc600048070ff */
[----:B------:R-:W4:Y:S01]  /*1f6340*/  LDL.LU R22, [R1+0x22a8] ;  /* 0x0022a80001167983 */ /* 0x000f220000300800 */
[----:B---3--:R-:W-:Y:S02]  /*1f6350*/  F2FP.SATFINITE.E4M3.F32.PACK_AB_MERGE_C R23, R11, R16, RZ ;  /* 0x000000100b17723e */ /* 0x008fe400048070ff */
[----:B------:R-:W-:Y:S02]  /*1f6360*/  SHF.R.S32.HI R11, RZ, 0x1f, R0 ;  /* 0x0000001fff0b7819 */ /* 0x000fe40000011400 */
[----:B------:R-:W-:Y:S01]  /*1f6370*/  IADD3 R16, P1, PT, R0, R10, RZ ;  /* 0x0000000a00107210 */ /* 0x000fe20007f3e0ff */
[----:B------:R1:W-:Y:S04]  /*1f6380*/  STL [R1+0x454], R17 ;  /* 0x0004541101007387 */ /* 0x0003e80000100800 */
[----:B------:R-:W4:Y:S01]  /*1f6390*/  LDL.LU R20, [R1+0x22ac] ;  /* 0x0022ac0001147983 */ /* 0x000f220000300800 */
[----:B-1----:R-:W-:-:S03]  /*1f63a0*/  IMAD.X R17, R11, 0x1, R9, P1 ;  /* 0x000000010b117824 */ /* 0x002fc600008e0609 */
[----:B------:R-:W-:Y:S04]  /*1f63b0*/  STL [R1+0x247c], R23 ;  /* 0x00247c1701007387 */ /* 0x000fe80000100800 */
[----:B------:R1:W-:Y:S02]  /*1f63c0*/  STL.64 [R1+0x22f0], R16 ;  /* 0x0022f01001007387 */ /* 0x0003e40000100a00 */
[----:B-1----:R-:W-:Y:S02]  /*1f63d0*/  F2FP.SATFINITE.E4M3.F32.PACK_AB_MERGE_C R16, R27, R25, RZ ;  /* 0x000000191b10723e */ /* 0x002fe400048070ff */
[----:B------:R-:W3:Y:S04]  /*1f63e0*/  LDL.LU R25, [R1+0x2290] ;  /* 0x0022900001197983 */ /* 0x000ee80000300800 */
[----:B------:R-:W3:Y:S04]  /*1f63f0*/  LDL.LU R27, [R1+0x2294] ;  /* 0x00229400011b7983 */ /* 0x000ee80000300800 */
[----:B------:R1:W-:Y:S02]  /*1f6400*/  STL [R1+0x444], R16 ;  /* 0x0004441001007387 */ /* 0x0003e40000100800 */
[----:B-1----:R-:W-:-:S02]  /*1f6410*/  F2FP.SATFINITE.E4M3.F32.PACK_AB_MERGE_C R16, R13, R29, RZ ;  /* 0x0000001d0d10723e */ /* 0x002fc400048070ff */
[----:B------:R-:W2:Y:S04]  /*1f6420*/  LDL.LU R29, [R1+0x2298] ;  /* 0x00229800011d7983 */ /* 0x000ea80000300800 */
[----:B------:R-:W2:Y:S04]  /*1f6430*/  LDL.LU R13, [R1+0x229c] ;  /* 0x00229c00010d7983 */ /* 0x000ea80000300800 */
[----:B------:R1:W-:Y:S02]  /*1f6440*/  STL [R1+0x450], R16 ;  /* 0x0004501001007387 */ /* 0x0003e40000100800 */
[----:B-1----:R-:W-:-:S05]  /*1f6450*/  IADD3 R16, P1, PT, R0, R8, RZ ;  /* 0x0000000800107210 */ /* 0x002fca0007f3e0ff */
[----:B------:R-:W-:-:S05]  /*1f6460*/  IMAD.X R17, R11, 0x1, R7, P1 ;  /* 0x000000010b117824 */ /* 0x000fca00008e0607 */
[----:B------:R1:W-:Y:S04]  /*1f6470*/  STL.64 [R1+0x22e8], R16 ;  /* 0x0022e81001007387 */ /* 0x0003e80000100a00 */
[----:B------:R-:W3:Y:S04]  /*1f6480*/  LDL.LU R28, [R1+0x2280] ;  /* 0x00228000011c7983 */ /* 0x000ee80000300800 */
[----:B------:R0:W-:Y:S01]  /*1f6490*/  STL [R1+0x438], R15 ;  /* 0x0004380f01007387 */ /* 0x0001e20000100800 */
[----:B-1----:R-:W-:-:S03]  /*1f64a0*/  F2FP.SATFINITE.E4M3.F32.PACK_AB_MERGE_C R16, R19, R26, RZ ;  /* 0x0000001a1310723e */ /* 0x002fc600048070ff */
[----:B0-----:R-:W3:Y:S04]  /*1f64b0*/  LDL.LU R15, [R1+0x2284] ;  /* 0x00228400010f7983 */ /* 0x001ee80000300800 */
[----:B------:R0:W-:Y:S04]  /*1f64c0*/  STL [R1+0x43c], R16 ;  /* 0x00043c1001007387 */ /* 0x0001e80000100800 */
[----:B------:R-:W3:Y:S04]  /*1f64d0*/  LDL.LU R26, [R1+0x2288] ;  /* 0x00228800011a7983 */ /* 0x000ee80000300800 */
[----:B------:R-:W3:Y:S01]  /*1f64e0*/  LDL.LU R19, [R1+0x228c] ;  /* 0x00228c0001137983 */ /* 0x000ee20000300800 */
[----:B0-----:R-:W-:-:S05]  /*1f64f0*/  IADD3 R16, P1, PT, R0, R6, RZ ;  /* 0x0000000600107210 */ /* 0x001fca0007f3e0ff */
[----:B------:R-:W-:-:S05]  /*1f6500*/  IMAD.X R17, R11, 0x1, R5, P1 ;  /* 0x000000010b117824 */ /* 0x000fca00008e0605 */
[----:B------:R0:W-:Y:S01]  /*1f6510*/  STL.64 [R1+0x22e0], R16 ;  /* 0x0022e01001007387 */ /* 0x0001e20000100a00 */
[----:B------:R-:W-:Y:S02]  /*1f6520*/  F2FP.SATFINITE.E4M3.F32.PACK_AB_MERGE_C R12, R12, R21, RZ ;  /* 0x000000150c0c723e */ /* 0x000fe400048070ff */
[----:B0-----:R-:W-:-:S03]  /*1f6530*/  IADD3 R16, P1, PT, R0, R4, RZ ;  /* 0x0000000400107210 */ /* 0x001fc60007f3e0ff */
[----:B------:R-:W-:Y:S02]  /*1f6540*/  STL [R1+0x42c], R12 ;  /* 0x00042c0c01007387 */ /* 0x000fe40000100800 */
[----:B------:R-:W-:Y:S01]  /*1f6550*/  IMAD.X R17, R11, 0x1, R3, P1 ;  /* 0x000000010b117824 */ /* 0x000fe200008e0603 */
[----:B------:R-:W-:-:S04]  /*1f6560*/  F2FP.SATFINITE.E4M3.F32.PACK_AB_MERGE_C R11, R14, R18, RZ ;  /* 0x000000120e0b723e */ /* 0x000fc800048070ff */
[----:B------:R0:W-:Y:S04]  /*1f6570*/  STL.64 [R1+0x22d8], R16 ;  /* 0x0022d81001007387 */ /* 0x0001e80000100a00 */
[----:B0-----:R-:W3:Y:S04]  /*1f6580*/  LDL.LU R17, [R1+0x7a8c] ;  /* 0x007a8c0001117983 */ /* 0x001ee80000300800 */
[----:B------:R-:W3:Y:S01]  /*1f6590*/  LDL.LU R18, [R1+0x2270] ;  /* 0x0022700001127983 */ /* 0x000ee20000300800 */
[----:B------:R-:W-:Y:S01]  /*1f65a0*/  VIADD R0, R0, UR6 ;  /* 0x0000000600007c36 */ /* 0x000fe20008000000 */
[----:B------:R-:W0:Y:S02]  /*1f65b0*/  LDCU UR6, c[0x0][0x3b8] ;  /* 0x00007700ff0677ac */ /* 0x000e240008000800 */
[----:B------:R4:W-:Y:S02]  /*1f65c0*/  STL [R1+0x2488], R11 ;  /* 0x0024880b01007387 */ /* 0x0009e40000100800 */
[----:B------:R-:W-:-:S02]  /*1f65d0*/  IADD3 R16, P1, PT, R0, R10, RZ ;  /* 0x0000000a00107210 */ /* 0x000fc40007f3e0ff */
[----:B----4-:R-:W-:Y:S02]  /*1f65e0*/  F2FP.SATFINITE.E4M3.F32.PACK_AB_MERGE_C R11, R20, R22, RZ ;  /* 0x00000016140b723e */ /* 0x010fe400048070ff */
[----:B--2---:R-:W-:Y:S02]  /*1f65f0*/  F2FP.SATFINITE.E4M3.F32.PACK_AB_MERGE_C R12, R13, R29, RZ ;  /* 0x0000001d0d0c723e */ /* 0x004fe400048070ff */
[----:B---3--:R-:W-:Y:S02]  /*1f6600*/  F2FP.SATFINITE.E4M3.F32.PACK_AB_MERGE_C R15, R15, R28, RZ ;  /* 0x0000001c0f0f723e */ /* 0x008fe400048070ff */
[----:B------:R-:W-:Y:S01]  /*1f6610*/  F2FP.SATFINITE.E4M3.F32.PACK_AB_MERGE_C R2, R2, R17, RZ ;  /* 0x000000110202723e */ /* 0x000fe200048070ff */
[----:B------:R-:W-:Y:S04]  /*1f6620*/  STL [R1+0x7a88], R18 ;  /* 0x007a881201007387 */ /* 0x000fe80000100800 */
[----:B------:R1:W-:Y:S04]  /*1f6630*/  STL [R1+0x338], R2 ;  /* 0x0003380201007387 */ /* 0x0003e80000100800 */
[----:B------:R-:W2:Y:S01]  /*1f6640*/  LDL.LU R14, [R1+0x2274] ;  /* 0x00227400010e7983 */ /* 0x000ea20000300800 */
[----:B-1----:R-:W-:-:S03]  /*1f6650*/  SHF.R.S32.HI R2, RZ, 0x1f, R0 ;  /* 0x0000001fff027819 */ /* 0x002fc60000011400 */
[----:B------:R1:W-:Y:S02]  /*1f6660*/  STL [R1+0x334], R11 ;  /* 0x0003340b01007387 */ /* 0x0003e40000100800 */
[----:B------:R-:W-:Y:S02]  /*1f6670*/  IMAD.X R17, R2, 0x1, R9, P1 ;  /* 0x0000000102117824 */ /* 0x000fe400008e0609 */
[----:B-1----:R-:W3:Y:S04]  /*1f6680*/  LDL.LU R11, [R1+0x227c] ;  /* 0x00227c00010b7983 */ /* 0x002ee80000300800 */
[----:B------:R-:W4:Y:S04]  /*1f6690*/  LDL.LU R22, [R1+0x1170] ;  /* 0x0011700001167983 */ /* 0x000f280000300800 */
[----:B------:R-:W4:Y:S04]  /*1f66a0*/  LDL.LU R20, [R1+0x1174] ;  /* 0x0011740001147983 */ /* 0x000f280000300800 */
[----:B------:R1:W-:Y:S02]  /*1f66b0*/  STL.64 [R1+0x22d0], R16 ;  /* 0x0022d01001007387 */ /* 0x0003e40000100a00 */
[----:B-1----:R-:W-:-:S05]  /*1f66c0*/  F2FP.SATFINITE.E4M3.F32.PACK_AB_MERGE_C R17, R27, R25, RZ ;  /* 0x000000191b11723e */ /* 0x002fca00048070ff */
[----:B------:R1:W-:Y:S04]  /*1f66d0*/  STL [R1+0x7820], R17 ;  /* 0x0078201101007387 */ /* 0x0003e80000100800 */
[----:B-1----:R-:W3:Y:S04]  /*1f66e0*/  LDL.LU R17, [R1+0x2278] ;  /* 0x0022780001117983 */ /* 0x002ee80000300800 */
[----:B------:R-:W2:Y:S04]  /*1f66f0*/  LDL.LU R25, [R1+0x1178] ;  /* 0x0011780001197983 */ /* 0x000ea80000300800 */
[----:B------:R-:W2:Y:S04]  /*1f6700*/  LDL.LU R27, [R1+0x117c] ;  /* 0x00117c00011b7983 */ /* 0x000ea80000300800 */
[----:B------:R1:W-:Y:S04]  /*1f6710*/  STL [R1+0x31c], R12 ;  /* 0x00031c0c01007387 */ /* 0x0003e80000100800 */
[----:B------:R-:W2:Y:S01]  /*1f6720*/  LDL.LU R29, [R1+0x1180] ;  /* 0x00118000011d7983 */ /* 0x000ea20000300800 */
[----:B-1----:R-:W-:-:S05]  /*1f6730*/  IADD3 R12, P1, PT, R0, R8, RZ ;  /* 0x00000008000c7210 */ /* 0x002fca0007f3e0ff */
[----:B------:R-:W-:Y:S01]  /*1f6740*/  IMAD.X R13, R2, 0x1, R7, P1 ;  /* 0x00000001020d7824 */ /* 0x000fe200008e0607 */
[----:B------:R-:W-:-:S04]  /*1f6750*/  IADD3 R18, P1, PT, R0, R6, RZ ;  /* 0x0000000600127210 */ /* 0x000fc80007f3e0ff */
[----:B------:R1:W-:Y:S02]  /*1f6760*/  STL.64 [R1+0x22c8], R12 ;  /* 0x0022c80c01007387 */ /* 0x0003e40000100a00 */
[----:B-1----:R-:W-:Y:S02]  /*1f6770*/  F2FP.SATFINITE.E4M3.F32.PACK_AB_MERGE_C R12, R19, R26, RZ ;  /* 0x0000001a130c723e */ /* 0x002fe400048070ff */
[----:B------:R-:W2:Y:S01]  /*1f6780*/  LDL.LU R13, [R1+0x1184] ;  /* 0x00118400010d7983 */ /* 0x000ea20000300800 */
[----:B------:R-:W-:-:S03]  /*1f6790*/  IMAD.X R19, R2, 0x1, R5, P1 ;  /* 0x0000000102137824 */ /* 0x000fc600008e0605 */
[----:B------:R-:W2:Y:S04]  /*1f67a0*/  LDL.LU R23, [R1+0x1188] ;  /* 0x0011880001177983 */ /* 0x000ea80000300800 */
[----:B------:R-:W-:Y:S04]  /*1f67b0*/  STL [R1+0x310], R15 ;  /* 0x0003100f01007387 */ /* 0x000fe80000100800 */
[----:B------:R-:W2:Y:S04]  /*1f67c0*/  LDL.LU R24, [R1+0x118c] ;  /* 0x00118c0001187983 */ /* 0x000ea80000300800 */
[----:B------:R1:W-:Y:S04]  /*1f67d0*/  STL [R1+0x248c], R12 ;  /* 0x00248c0c01007387 */ /* 0x0003e80000100800 */
[----:B------:R-:W2:Y:S04]  /*1f67e0*/  LDL.LU R16, [R1+0x1190] ;  /* 0x0011900001107983 */ /* 0x000ea80000300800 */
[----:B------:R-:W2:Y:S04]  /*1f67f0*/  LDL.LU R21, [R1+0x1194] ;  /* 0x0011940001157983 */ /* 0x000ea80000300800 */
[----:B-1----:R-:W2:Y:S04]  /*1f6800*/  LDL.LU R12, [R1+0x1198] ;  /* 0x00119800010c7983 */ /* 0x002ea80000300800 */
[----:B------:R-:W2:Y:S04]  /*1f6810*/  LDL.LU R28, [R1+0x119c] ;  /* 0x00119c00011c7983 */ /* 0x000ea80000300800 */
[----:B------:R1:W-:Y:S04]  /*1f6820*/  STL.64 [R1+0x22c0], R18 ;  /* 0x0022c01201007387 */ /* 0x0003e80000100a00 */
[----:B-1----:R-:W2:Y:S04]  /*1f6830*/  LDL.LU R18, [R1+0x7a88] ;  /* 0x007a880001127983 */ /* 0x002ea80000300800 */
[----:B------:R-:W3:Y:S04]  /*1f6840*/  LDL.LU R15, [R1+0x11a0] ;  /* 0x0011a000010f7983 */ /* 0x000ee80000300800 */
[----:B------:R-:W3:Y:S01]  /*1f6850*/  LDL.LU R26, [R1+0x11a4] ;  /* 0x0011a400011a7983 */ /* 0x000ee20000300800 */
[----:B--2---:R-:W-:-:S02]  /*1f6860*/  F2FP.SATFINITE.E4M3.F32.PACK_AB_MERGE_C R14, R14, R18, RZ ;  /* 0x000000120e0e723e */ /* 0x004fc400048070ff */
[----:B------:R-:W-:-:S05]  /*1f6870*/  IADD3 R18, P1, PT, R0, R4, RZ ;  /* 0x0000000400127210 */ /* 0x000fca0007f3e0ff */
[----:B------:R-:W-:Y:S01]  /*1f6880*/  IMAD.X R19, R2, 0x1, R3, P1 ;  /* 0x0000000102137824 */ /* 0x000fe200008e0603 */
[----:B------:R-:W-:Y:S04]  /*1f6890*/  STL [R1+0x2fc], R14 ;  /* 0x0002fc0e01007387 */ /* 0x000fe80000100800 */
[----:B------:R1:W-:Y:S04]  /*1f68a0*/  STL.64 [R1+0x22b8], R18 ;  /* 0x0022b81201007387 */ /* 0x0003e80000100a00 */
[----:B-1----:R-:W2:Y:S04]  /*1f68b0*/  LDL.LU R19, [R1+0x11a8] ;  /* 0x0011a80001137983 */ /* 0x002ea80000300800 */
[----:B------:R-:W2:Y:S01]  /*1f68c0*/  LDL.LU R18, [R1+0x11ac] ;  /* 0x0011ac0001127983 */ /* 0x000ea20000300800 */
[----:B---3--:R-:W-:Y:S01]  /*1f68d0*/  F2FP.SATFINITE.E4M3.F32.PACK_AB_MERGE_C R17, R11, R17, RZ ;  /* 0x000000110b11723e */ /* 0x008fe200048070ff */
[----:B0-----:R-:W-:Y:S01]  /*1f68e0*/  VIADD R0, R0, UR6 ;  /* 0x0000000600007c36 */ /* 0x001fe20008000000 */
[----:B----4-:R-:W-:Y:S01]  /*1f68f0*/  F2FP.SATFINITE.E4M3.F32.PACK_AB_MERGE_C R11, R20, R22, RZ ;  /* 0x00000016140b723e */ /* 0x010fe200048070ff */
[----:B------:R-:W0:Y:S01]  /*1f6900*/  LDCU UR6, c[0x0][0x3b8] ;  /* 0x00007700ff0677ac */ /* 0x000e220008000800 */
[----:B------:R-:W-:-:S02]  /*1f6910*/  F2FP.SATFINITE.E4M3.F32.PACK_AB_MERGE_C R13, R13, R29, RZ ;  /* 0x0000001d0d0d723e */ /* 0x000fc400048070ff */
[----:B------:R-:W-:Y:S01]  /*1f6920*/  F2FP.SATFINITE.E4M3.F32.PACK_AB_MERGE_C R12, R28, R12, RZ ;  /* 0x0000000c1c0c723e */ /* 0x000fe200048070ff */
[----:B--2---:R1:W-:Y:S04]  /*1f6930*/  STL.64 [R1+0x7a80], R18 ;  /* 0x007a801201007387 */ /* 0x0043e80000100a00 */
[----:B------:R-:W2:Y:S04]  /*1f6940*/  LDL.LU R14, [R1+0x11b0] ;  /* 0x0011b000010e7983 */ /* 0x000ea80000300800 */
[----:B------:R-:W2:Y:S04]  /*1f6950*/  LDL.LU R2, [R1+0x11b4] ;  /* 0x0011b40001027983 */ /* 0x000ea80000300800 */
[----:B------:R-:W3:Y:S01]  /*1f6960*/  LDL.LU R22, [R1+0x11b8] ;  /* 0x0011b80001167983 */ /* 0x000ee20000300800 */
[----:B-1----:R-:W-:-:S03]  /*1f6970*/  IADD3 R18, P1, PT, R0, R10, RZ ;  /* 0x0000000a00127210 */ /* 0x002fc60007f3e0ff */
[----:B------:R1:W-:Y:S04]  /*1f6980*/  STL [R1+0x300], R17 ;  /* 0x0003001101007387 */ /* 0x0003e80000100800 */
[----:B------:R-:W3:Y:S04]  /*1f6990*/  LDL.LU R20, [R1+0x11bc] ;  /* 0x0011bc0001147983 */ /* 0x000ee80000300800 */
[----:B------:R4:W-:Y:S01]  /*1f69a0*/  STL [R1+0x2dc], R11 ;  /* 0x0002dc0b01007387 */ /* 0x0009e20000100800 */
[----:B-1----:R-:W-:Y:S02]  /*1f69b0*/  F2FP.SATFINITE.E4M3.F32.PACK_AB_MERGE_C R17, R27, R25, RZ ;  /* 0x000000191b11723e */ /* 0x002fe400048070ff */
[----:B----4-:R-:W-:-:S03]  /*1f69c0*/  SHF.R.S32.HI R11, RZ, 0x1f, R0 ;  /* 0x0000001fff0b7819 */ /* 0x010fc60000011400 */
[----:B------:R1:W-:Y:S02]  /*1f69d0*/  STL [R1+0x2e8], R17 ;  /* 0x0002e81101007387 */ /* 0x0003e40000100800 */
[----:B------:R-:W-:Y:S02]  /*1f69e0*/  IMAD.X R19, R11, 0x1, R9, P1 ;  /* 0x000000010b137824 */ /* 0x000fe400008e0609 */
[----:B------:R-:W4:Y:S04]  /*1f69f0*/  LDL.LU R25, [R1+0x11c0] ;  /* 0x0011c00001197983 */ /* 0x000f280000300800 */
[----:B------:R-:W4:Y:S04]  /*1f6a00*/  LDL.LU R27, [R1+0x11c4] ;  /* 0x0011c400011b7983 */ /* 0x000f280000300800 */
[----:B------:R0:W-:Y:S01]  /*1f6a10*/  STL.64 [R1+0x22b0], R18 ;  /* 0x0022b01201007387 */ /* 0x0001e20000100a00 */
[----:B-1----:R-:W-:-:S03]  /*1f6a20*/  F2FP.SATFINITE.E4M3.F32.PACK_AB_MERGE_C R17, R24, R23, RZ ;  /* 0x000000171811723e */ /* 0x002fc600048070ff */
[----:B------:R1:W-:Y:S04]  /*1f6a30*/  STL [R1+0x2c0], R13 ;  /* 0x0002c00d01007387 */ /* 0x0003e80000100800 */
[----:B------:R-:W3:Y:S01]  /*1f6a40*/  LDL.LU R29, [R1+0x11c8] ;  /* 0x0011c800011d7983 */ /* 0x000ee20000300800 */
[----:B0-----:R-:W-:-:S03]  /*1f6a50*/  IADD3 R18, P1, PT, R0, R8, RZ ;  /* 0x0000000800127210 */ /* 0x001fc60007f3e0ff */
[----:B-1----:R-:W3:Y:S02]  /*1f6a60*/  LDL.LU R13, [R1+0x11cc] ;  /* 0x0011cc00010d7983 */ /* 0x002ee40000300800 */
[----:B------:R-:W-:Y:S02]  /*1f6a70*/  IMAD.X R19, R11, 0x1, R7, P1 ;  /* 0x000000010b137824 */ /* 0x000fe400008e0607 */
[----:B------:R-:W-:Y:S04]  /*1f6a80*/  STL [R1+0x2498], R17 ;  /* 0x0024981101007387 */ /* 0x000fe80000100800 */
[----:B------:R0:W-:Y:S02]  /*1f6a90*/  STL.64 [R1+0x22a8], R18 ;  /* 0x0022a81201007387 */ /* 0x0001e40000100a00 */
[----:B0-----:R-:W-:-:S02]  /*1f6aa0*/  F2FP.SATFINITE.E4M3.F32.PACK_AB_MERGE_C R18, R21, R16, RZ ;  /* 0x000000101512723e */ /* 0x001fc400048070ff */
[----:B------:R-:W-:-:S03]  /*1f6ab0*/  IADD3 R16, P1, PT, R0, R6, RZ ;  /* 0x0000000600107210 */ /* 0x000fc60007f3e0ff */
[----:B------:R0:W-:Y:S02]  /*1f6ac0*/  STL [R1+0x2a4], R18 ;  /* 0x0002a41201007387 */ /* 0x0001e40000100800 */
[----:B------:R-:W-:Y:S02]  /*1f6ad0*/  IMAD.X R17, R11, 0x1, R5, P1 ;  /* 0x000000010b117824 */ /* 0x000fe400008e0605 */
[----:B------:R1:W-:Y:S04]  /*1f6ae0*/  STL [R1+0x2a0], R12 ;  /* 0x0002a00c01007387 */ /* 0x0003e80000100800 */
[----:B------:R-:W3:Y:S01]  /*1f6af0*/  LDL.LU R23, [R1+0x11d0] ;  /* 0x0011d00001177983 */ /* 0x000ee20000300800 */
[----:B0-----:R-:W-:-:S03]  /*1f6b00*/  IADD3 R18, P1, PT, R0, R4, RZ ;  /* 0x0000000400127210 */ /* 0x001fc60007f3e0ff */
[----:B------:R-:W3:Y:S01]  /*1f6b10*/  LDL.LU R24, [R1+0x11d4] ;  /* 0x0011d40001187983 */ /* 0x000ee20000300800 */
[----:B-1----:R-:W-:Y:S01]  /*1f6b20*/  F2FP.SATFINITE.E4M3.F32.PACK_AB_MERGE_C R12, R26, R15, RZ ;  /* 0x0000000f1a0c723e */ /* 0x002fe200048070ff */
[----:B------:R-:W-:Y:S02]  /*1f6b30*/  IMAD.X R19, R11, 0x1, R3, P1 ;  /* 0x000000010b137824 */ /* 0x000fe400008e0603 */
[----:B------:R0:W-:Y:S04]  /*1f6b40*/  STL.64 [R1+0x22a0], R16 ;  /* 0x0022a01001007387 */ /* 0x0001e80000100a00 */
[----:B------:R-:W-:Y:S04]  /*1f6b50*/  STL [R1+0x27c], R12 ;  /* 0x00027c0c01007387 */ /* 0x000fe80000100800 */
[----:B0-----:R-:W3:Y:S04]  /*1f6b60*/  LDL.LU R16, [R1+0x11d8] ;  /* 0x0011d80001107983 */ /* 0x001ee80000300800 */
[----:B------:R-:W3:Y:S04]  /*1f6b70*/  LDL.LU R15, [R1+0x11dc] ;  /* 0x0011dc00010f7983 */ /* 0x000ee80000300800 */
[----:B------:R0:W-:Y:S04]  /*1f6b80*/  STL.64 [R1+0x2298], R18 ;  /* 0x0022981201007387 */ /* 0x0001e80000100a00 */
[----:B0-----:R-:W3:Y:S01]  /*1f6b90*/  LDL.LU.64 R18, [R1+0x7a80] ;  /* 0x007a800001127983 */ /* 0x001ee20000300a00 */
[----:B------:R-:W-:Y:S01]  /*1f6ba0*/  VIADD R0, R0, UR6 ;  /* 0x0000000600007c36 */ /* 0x000fe20008000000 */
[----:B------:R-:W0:Y:S02]  /*1f6bb0*/  LDCU UR6, c[0x0][0x3b8] ;  /* 0x00007700ff0677ac */ /* 0x000e240008000800 */
[----:B------:R-:W4:Y:S01]  /*1f6bc0*/  LDL.LU R17, [R1+0x11f0] ;  /* 0x0011f00001117983 */ /* 0x000f220000300800 */
[----:B--2---:R-:W-:-:S02]  /*1f6bd0*/  F2FP.SATFINITE.E4M3.F32.PACK_AB_MERGE_C R2, R2, R14, RZ ;  /* 0x0000000e0202723e */ /* 0x004fc400048070ff */
[----:B---3--:R-:W-:Y:S02]  /*1f6be0*/  F2FP.SATFINITE.E4M3.F32.PACK_AB_MERGE_C R11, R18, R19, RZ ;  /* 0x00000013120b723e */ /* 0x008fe400048070ff */
[----:B------:R-:W-:-:S03]  /*1f6bf0*/  IADD3 R18, P1, PT, R0, R10, RZ ;  /* 0x0000000a00127210 */ /* 0x000fc60007f3e0ff */
[----:B------:R1:W-:Y:S04]  /*1f6c00*/  STL [R1+0x278], R11 ;  /* 0x0002780b01007387 */ /* 0x0003e80000100800 */
[----:B------:R-:W2:Y:S01]  /*1f6c10*/  LDL.LU R12, [R1+0x11f4] ;  /* 0x0011f400010c7983 */ /* 0x000ea20000300800 */
[----:B-1----:R-:W-:-:S03]  /*1f6c20*/  SHF.R.S32.HI R11, RZ, 0x1f, R0 ;  /* 0x0000001fff0b7819 */ /* 0x002fc60000011400 */
[----:B------:R1:W-:Y:S04]  /*1f6c30*/  STL [R1+0x25c], R2 ;  /* 0x00025c0201007387 */ /* 0x0003e80000100800 */
[----:B------:R-:W3:Y:S01]  /*1f6c40*/  LDL.LU R21, [R1+0x11f8] ;  /* 0x0011f80001157983 */ /* 0x000ee20000300800 */
[----:B------:R-:W-:Y:S01]  /*1f6c50*/  IMAD.X R19, R11, 0x1, R9, P1 ;  /* 0x000000010b137824 */ /* 0x000fe200008e0609 */
[----:B-1----:R-:W-:Y:S02]  /*1f6c60*/  F2FP.SATFINITE.E4M3.F32.PACK_AB_MERGE_C R2, R20, R22, RZ ;  /* 0x000000161402723e */ /* 0x002fe400048070ff */
[----:B------:R-:W3:Y:S04]  /*1f6c70*/  LDL.LU R20, [R1+0x11fc] ;  /* 0x0011fc0001147983 */ /* 0x000ee80000300800 */
[----:B------:R-:W2:Y:S04]  /*1f6c80*/  LDL.LU R28, [R1+0x11e0] ;  /* 0x0011e000011c7983 */ /* 0x000ea80000300800 */
[----:B------:R-:W2:Y:S04]  /*1f6c90*/  LDL.LU R26, [R1+0x11e4] ;  /* 0x0011e400011a7983 */ /* 0x000ea80000300800 */
[----:B------:R-:W-:Y:S04]  /*1f6ca0*/  STL [R1+0x76a4], R2 ;  /* 0x0076a40201007387 */ /* 0x000fe80000100800 */
[----:B------:R1:W-:Y:S04]  /*1f6cb0*/  STL.64 [R1+0x2290], R18 ;  /* 0x0022901201007387 */ /* 0x0003e80000100a00 */
[----:B-1----:R-:W2:Y:S01]  /*1f6cc0*/  LDL.LU R19, [R1+0x7a78] ;  /* 0x007a780001137983 */ /* 0x002ea20000300800 */
[----:B----4-:R-:W-:-:S03]  /*1f6cd0*/  F2FP.SATFINITE.E4M3.F32.PACK_AB_MERGE_C R2, R27, R25, RZ ;  /* 0x000000191b02723e */ /* 0x010fc600048070ff */
[----:B------:R-:W4:Y:S04]  /*1f6ce0*/  LDL.LU R14, [R1+0x11e8] ;  /* 0x0011e800010e7983 */ /* 0x000f280000300800 */
[----:B------:R-:W-:Y:S04]  /*1f6cf0*/  STL [R1+0x23c], R2 ;  /* 0x00023c0201007387 */ /* 0x000fe80000100800 */
[----:B------:R-:W4:Y:S01]  /*1f6d00*/  LDL.LU R22, [R1+0x11ec] ;  /* 0x0011ec0001167983 */ /* 0x000f220000300800 */
[----:B------:R-:W-:-:S03]  /*1f6d10*/  F2FP.SATFINITE.E4M3.F32.PACK_AB_MERGE_C R18, R13, R29, RZ ;  /* 0x0000001d0d12723e */ /* 0x000fc600048070ff */
[----:B------:R-:W3:Y:S04]  /*1f6d20*/  LDL.LU R25, [R1+0x1200] ;  /* 0x0012000001197983 */ /* 0x000ee80000300800 */
[----:B------:R-:W3:Y:S04]  /*1f6d30*/  LDL.LU R27, [R1+0x1204] ;  /* 0x00120400011b7983 */ /* 0x000ee80000300800 */
[----:B------:R-:W3:Y:S04]  /*1f6d40*/  LDL.LU R29, [R1+0x1208] ;  /* 0x00120800011d7983 */ /* 0x000ee80000300800 */
[----:B------:R-:W3:Y:S04]  /*1f6d50*/  LDL.LU R13, [R1+0x120c] ;  /* 0x00120c00010d7983 */ /* 0x000ee80000300800 */
[----:B------:R1:W-:Y:S02]  /*1f6d60*/  STL [R1+0x7878], R18 ;  /* 0x0078781201007387 */ /* 0x0003e40000100800 */
[----:B-1----:R-:W-:-:S02]  /*1f6d70*/  IADD3 R18, P1, PT, R0, R8, RZ ;  /* 0x0000000800127210 */ /* 0x002fc40007f3e0ff */
[----:B------:R-:W-:Y:S01]  /*1f6d80*/  F2FP.SATFINITE.E4M3.F32.PACK_AB_MERGE_C R2, R15, R16, RZ ;  /* 0x000000100f02723e */ /* 0x000fe200048070ff */
[----:B--2---:R1:W-:Y:S02]  /*1f6d90*/  STL [R1+0x7a70], R19 ;  /* 0x007a701301007387 */ /* 0x0043e40000100800 */
[----:B-1----:R-:W-:-:S05]  /*1f6da0*/  IMAD.X R19, R11, 0x1, R7, P1 ;  /* 0x000000010b137824 */ /* 0x002fca00008e0607 */
[----:B------:R1:W-:Y:S02]  /*1f6db0*/  STL.64 [R1+0x2288], R18 ;  /* 0x0022881201007387 */ /* 0x0003e40000100a00 */
[----:B-1----:R-:W-:Y:S02]  /*1f6dc0*/  F2FP.SATFINITE.E4M3.F32.PACK_AB_MERGE_C R18, R24, R23, RZ ;  /* 0x000000171812723e */ /* 0x002fe400048070ff */
[----:B------:R-:W2:Y:S04]  /*1f6dd0*/  LDL.LU R23, [R1+0x1210] ;  /* 0x0012100001177983 */ /* 0x000ea80000300800 */
[----:B------:R1:W-:Y:S04]  /*1f6de0*/  STL [R1+0x22c], R18 ;  /* 0x00022c1201007387 */ /* 0x0003e80000100800 */
[----:B------:R-:W2:Y:S04]  /*1f6df0*/  LDL.LU R24, [R1+0x1214] ;  /* 0x0012140001187983 */ /* 0x000ea80000300800 */
[----:B------:R0:W-:Y:S01]  /*1f6e00*/  STL [R1+0x230], R2 ;  /* 0x0002300201007387 */ /* 0x0001e20000100800 */
[----:B-1----:R-:W-:-:S03]  /*1f6e10*/  IADD3 R18, P1, PT, R0, R6, RZ ;  /* 0x0000000600127210 */ /* 0x002fc60007f3e0ff */
[----:B------:R-:W2:Y:S04]  /*1f6e20*/  LDL.LU R16, [R1+0x1218] ;  /* 0x0012180001107983 */ /* 0x000ea80000300800 */
[----:B------:R-:W2:Y:S01]  /*1f6e30*/  LDL.LU R15, [R1+0x121c] ;  /* 0x00121c00010f7983 */ /* 0x000ea20000300800 */
[----:B------:R-:W-:Y:S01]  /*1f6e40*/  IMAD.X R19, R11, 0x1, R5, P1 ;  /* 0x000000010b137824 */ /* 0x000fe200008e0605 */
[----:B0-----:R-:W-:-:S04]  /*1f6e50*/  F2FP.SATFINITE.E4M3.F32.PACK_AB_MERGE_C R2, R12, R17, RZ ;  /* 0x000000110c02723e */ /* 0x001fc800048070ff */
[----:B------:R0:W-:Y:S04]  /*1f6e60*/  STL.64 [R1+0x2280], R18 ;  /* 0x0022801201007387 */ /* 0x0001e80000100a00 */
[----:B------:R1:W-:Y:S04]  /*1f6e70*/  STL [R1+0x210], R2 ;  /* 0x0002100201007387 */ /* 0x0003e80000100800 */
[----:B------:R-:W2:Y:S04]  /*1f6e80*/  LDL.LU R17, [R1+0x1220] ;  /* 0x0012200001117983 */ /* 0x000ea80000300800 */
[----:B------:R-:W2:Y:S01]  /*1f6e90*/  LDL.LU R12, [R1+0x1224] ;  /* 0x00122400010c7983 */ /* 0x000ea20000300800 */
[----:B0-----:R-:W-:-:S02]  /*1f6ea0*/  IADD3 R18, P1, PT, R0, R4, RZ ;  /* 0x0000000400127210 */ /* 0x001fc40007f3e0ff */
[----:B---3--:R-:W-:-:S03]  /*1f6eb0*/  F2FP.SATFINITE.E4M3.F32.PACK_AB_MERGE_C R20, R20, R21, RZ ;  /* 0x000000151414723e */ /* 0x008fc600048070ff */
[----:B------:R-:W-:Y:S01]  /*1f6ec0*/  IMAD.X R19, R11, 0x1, R3, P1 ;  /* 0x000000010b137824 */ /* 0x000fe200008e0603 */
[----:B-1----:R-:W-:-:S04]  /*1f6ed0*/  F2FP.SATFINITE.E4M3.F32.PACK_AB_MERGE_C R2, R26, R28, RZ ;  /* 0x0000001c1a02723e */ /* 0x002fc800048070ff */
[----:B------:R-:W-:Y:S04]  /*1f6ee0*/  STL.64 [R1+0x2278], R18 ;  /* 0x0022781201007387 */ /* 0x000fe80000100a00 */
[----:B------:R-:W-:Y:S04]  /*1f6ef0*/  STL [R1+0x76a8], R20 ;  /* 0x0076a81401007387 */ /* 0x000fe80000100800 */
[----:B------:R-:W3:Y:S04]  /*1f6f00*/  LDL.LU R11, [R1+0x1228] ;  /* 0x00122800010b7983 */ /* 0x000ee80000300800 */
[----:B------:R-:W3:Y:S01]  /*1f6f10*/  LDL.LU R21, [R1+0x122c] ;  /* 0x00122c0001157983 */ /* 0x000ee20000300800 */
[----:B------:R-:W-:Y:S01]  /*1f6f20*/  VIADD R0, R0, UR6 ;  /* 0x0000000600007c36 */ /* 0x000fe20008000000 */
[----:B------:R-:W-:Y:S01]  /*1f6f30*/  F2FP.SATFINITE.E4M3.F32.PACK_AB_MERGE_C R13, R13, R29, RZ ;  /* 0x0000001d0d0d723e */ /* 0x000fe200048070ff */
[----:B------:R-:W0:Y:S01]  /*1f6f40*/  LDCU UR6, c[0x0][0x3b8] ;  /* 0x00007700ff0677ac */ /* 0x000e220008000800 */
[----:B------:R4:W-:Y:S04]  /*1f6f50*/  STL [R1+0x1f0], R2 ;  /* 0x0001f00201007387 */ /* 0x0009e80000100800 */
[----:B------:R-:W3:Y:S04]  /*1f6f60*/  LDL.LU R28, [R1+0x1230] ;  /* 0x00123000011c7983 */ /* 0x000ee80000300800 */
[----:B------:R-:W3:Y:S01]  /*1f6f70*/  LDL.LU R26, [R1+0x1234] ;  /* 0x00123400011a7983 */ /* 0x000ee20000300800 */
[----:B----4-:R-:W-:-:S03]  /*1f6f80*/  F2FP.SATFINITE.E4M3.F32.PACK_AB_MERGE_C R2, R22, R14, RZ ;  /* 0x0000000e1602723e */ /* 0x010fc600048070ff */
[----:B------:R-:W4:Y:S01]  /*1f6f90*/  LDL.LU R14, [R1+0x1238] ;  /* 0x00123800010e7983 */ /* 0x000f220000300800 */
[----:B------:R-:W-:-:S03]  /*1f6fa0*/  IADD3 R18, P1, PT, R0, R10, RZ ;  /* 0x0000000a00127210 */ /* 0x000fc60007f3e0ff */
[----:B------:R-:W4:Y:S04]  /*1f6fb0*/  LDL.LU R22, [R1+0x123c] ;  /* 0x00123c0001167983 */ /* 0x000f280000300800 */
[----:B------:R1:W-:Y:S02]  /*1f6fc0*/  STL [R1+0x1f4], R2 ;  /* 0x0001f40201007387 */ /* 0x0003e40000100800 */
[----:B-1----:R-:W-:-:S05]  /*1f6fd0*/  SHF.R.S32.HI R2, RZ, 0x1f, R0 ;  /* 0x0000001fff027819 */ /* 0x002fca0000011400 */
[----:B------:R-:W-:-:S05]  /*1f6fe0*/  IMAD.X R19, R2, 0x1, R9, P1 ;  /* 0x0000000102137824 */ /* 0x000fca00008e0609 */
[----:B------:R1:W-:Y:S02]  /*1f6ff0*/  STL.64 [R1+0x2270], R18 ;  /* 0x0022701201007387 */ /* 0x0003e40000100a00 */
[----:B-1----:R-:W-:Y:S02]  /*1f7000*/  F2FP.SATFINITE.E4M3.F32.PACK_AB_MERGE_C R18, R27, R25, RZ ;  /* 0x000000191b12723e */ /* 0x002fe400048070ff */
[----:B------:R-:W4:Y:S04]  /*1f7010*/  LDL.LU R25, [R1+0x1240] ;  /* 0x0012400001197983 */ /* 0x000f280000300800 */
[----:B------:R1:W-:Y:S04]  /*1f7020*/  STL [R1+0x23dc], R18 ;  /* 0x0023dc1201007387 */ /* 0x0003e80000100800 */
[----:B------:R-:W4:Y:S01]  /*1f7030*/  LDL.LU R27, [R1+0x1244] ;  /* 0x00124400011b7983 */ /* 0x000f220000300800 */
[----:B-1----:R-:W-:-:S03]  /*1f7040*/  IADD3 R18, P1, PT, R0, R8, RZ ;  /* 0x0000000800127210 */ /* 0x002fc60007f3e0ff */
[----:B------:R1:W-:Y:S02]  /*1f7050*/  STL [R1+0x240c], R13 ;  /* 0x00240c0d01007387 */ /* 0x0003e40000100800 */
[----:B------:R-:W-:Y:S02]  /*1f7060*/  IMAD.X R19, R2, 0x1, R7, P1 ;  /* 0x0000000102137824 */ /* 0x000fe400008e0607 */
[----:B------:R-:W4:Y:S04]  /*1f7070*/  LDL.LU R29, [R1+0x1248] ;  /* 0x00124800011d7983 */ /* 0x000f280000300800 */
[----:B-1----:R-:W4:Y:S04]  /*1f7080*/  LDL.LU R13, [R1+0x124c] ;  /* 0x00124c00010d7983 */ /* 0x002f280000300800 */
[----:B------:R2:W-:Y:S02]  /*1f7090*/  STL.64 [R1+0x20e8], R18 ;  /* 0x0020e81201007387 */ /* 0x0005e40000100a00 */
[----:B--2---:R-:W-:-:S02]  /*1f70a0*/  F2FP.SATFINITE.E4M3.F32.PACK_AB_MERGE_C R18, R24, R23, RZ ;  /* 0x000000171812723e */ /* 0x004fc400048070ff */
[----:B------:R-:W2:Y:S04]  /*1f70b0*/  LDL.LU R23, [R1+0x1250] ;  /* 0x0012500001177983 */ /* 0x000ea80000300800 */
[----:B------:R1:W-:Y:S04]  /*1f70c0*/  STL [R1+0x2388], R18 ;  /* 0x0023881201007387 */ /* 0x0003e80000100800 */
[----:B------:R-:W2:Y:S01]  /*1f70d0*/  LDL.LU R24, [R1+0x1254] ;  /* 0x0012540001187983 */ /* 0x000ea20000300800 */
[----:B------:R-:W-:-:S05]  /*1f70e0*/  F2FP.SATFINITE.E4M3.F32.PACK_AB_MERGE_C R15, R15, R16, RZ ;  /* 0x000000100f0f723e */ /* 0x000fca00048070ff */
[----:B------:R0:W-:Y:S01]  /*1f70f0*/  STL [R1+0x239c], R15 ;  /* 0x00239c0f01007387 */ /* 0x0001e20000100800 */
[----:B-1----:R-:W-:-:S03]  /*1f7100*/  IADD3 R18, P1, PT, R0, R6, RZ ;  /* 0x0000000600127210 */ /* 0x002fc60007f3e0ff */
[----:B------:R-:W2:Y:S04]  /*1f7110*/  LDL.LU R16, [R1+0x1258] ;  /* 0x0012580001107983 */ /* 0x000ea80000300800 */
[----:B0-----:R-:W2:Y:S01]  /*1f7120*/  LDL.LU R15, [R1+0x125c] ;  /* 0x00125c00010f7983 */ /* 0x001ea20000300800 */
[----:B------:R-:W-:Y:S01]  /*1f7130*/  IMAD.X R19, R2, 0x1, R5, P1 ;  /* 0x0000000102137824 */ /* 0x000fe200008e0605 */
[----:B------:R-:W-:-:S04]  /*1f7140*/  F2FP.SATFINITE.E4M3.F32.PACK_AB_MERGE_C R12, R12, R17, RZ ;  /* 0x000000110c0c723e */ /* 0x000fc800048070ff */
[----:B------:R-:W-:Y:S04]  /*1f7150*/  STL.64 [R1+0x20e0], R18 ;  /* 0x0020e01201007387 */ /* 0x000fe80000100a00 */
[----:B------:R0:W-:Y:S04]  /*1f7160*/  STL [R1+0x2368], R12 ;  /* 0x0023680c01007387 */ /* 0x0001e80000100800 */
[----:B------:R-:W2:Y:S04]  /*1f7170*/  LDL.LU R17, [R1+0x1260] ;  /* 0x0012600001117983 */ /* 0x000ea80000300800 */
[----:B0-----:R-:W2:Y:S01]  /*1f7180*/  LDL.LU R12, [R1+0x1264] ;  /* 0x00126400010c7983 */ /* 0x001ea20000300800 */
[----:B------:R-:W-:-:S05]  /*1f7190*/  IADD3 R18, P1, PT, R0, R4, RZ ;  /* 0x0000000400127210 */ /* 0x000fca0007f3e0ff */
[----:B------:R-:W-:-:S05]  /*1f71a0*/  IMAD.X R19, R2, 0x1, R3, P1 ;  /* 0x0000000102137824 */ /* 0x000fca00008e0603 */
[----:B------:R0:W-:Y:S01]  /*1f71b0*/  STL.64 [R1+0x2098], R18 ;  /* 0x0020981201007387 */ /* 0x0001e20000100a00 */
[----:B---3--:R-:W-:Y:S02]  /*1f71c0*/  F2FP.SATFINITE.E4M3.F32.PACK_AB_MERGE_C R2, R26, R28, RZ ;  /* 0x0000001c1a02723e */ /* 0x008fe400048070ff */
[----:B0-----:R-:W-:Y:S02]  /*1f71d0*/  F2FP.SATFINITE.E4M3.F32.PACK_AB_MERGE_C R18, R21, R11, RZ ;  /* 0x0000000b1512723e */ /* 0x001fe400048070ff */
[----:B------:R-:W3:Y:S04]  /*1f71e0*/  LDL.LU R11, [R1+0x1268] ;  /* 0x00126800010b7983 */ /* 0x000ee80000300800 */
[----:B------:R-:W-:Y:S01]  /*1f71f0*/  STL [R1+0x236c], R18 ;  /* 0x00236c1201007387 */ /* 0x000fe20000100800 */
[----:B------:R-:W-:Y:S01]  /*1f7200*/  VIADD R0, R0, UR6 ;  /* 0x0000000600007c36 */ /* 0x000fe20008000000 */
[----:B------:R-:W0:Y:S02]  /*1f7210*/  LDCU UR6, c[0x0][0x3b8] ;  /* 0x00007700ff0677ac */ /* 0x000e240008000800 */
[----:B------:R-:W3:Y:S04]  /*1f7220*/  LDL.LU R21, [R1+0x126c] ;  /* 0x00126c0001157983 */ /* 0x000ee80000300800 */
        /* <DEDUP_REMOVED lines=12> */
[----:B------:R-:W4:Y:S01]  /*1f72f0*/  LDL.LU R25, [R1+0x1280] ;  /* 0x0012800001197983 */ /* 0x000f220000300800 */
[----:B------:R-:W-:-:S03]  /*1f7300*/  F2FP.SATFINITE.E4M3.F32.PACK_AB_MERGE_C R13, R13, R29, RZ ;  /* 0x0000001d0d0d723e */ /* 0x000fc600048070ff */
        /* <DEDUP_REMOVED lines=12> */
[----:B-1----:R-:W-:Y:S02]  /*1f73d0*/  IADD3 R18, P1, PT, R0, R6, RZ ;  /* 0x0000000600127210 */ /* 0x002fe40007f3e0ff */
[----:B------:R-:W-:-:S03]  /*1f73e0*/  F2FP.SATFINITE.E4M3.F32.PACK_AB_MERGE_C R15, R15, R16, RZ ;  /* 0x000000100f0f723e */ /* 0x000fc600048070ff */
[----:B------:R-:W-:Y:S02]  /*1f73f0*/  IMAD.X R19, R2, 0x1, R5, P1 ;  /* 0x0000000102137824 */ /* 0x000fe400008e0605 */
[----:B------:R1:W-:Y:S04]  /*1f7400*/  STL [R1+0x8f8], R15 ;  /* 0x0008f80f01007387 */ /* 0x0003e80000100800 */
[----:B------:R-:W2:Y:S04]  /*1f7410*/  LDL.LU R16, [R1+0x1298] ;  /* 0x0012980001107983 */ /* 0x000ea80000300800 */
[----:B-1----:R-:W2:Y:S04]  /*1f7420*/  LDL.LU R15, [R1+0x129c] ;  /* 0x00129c00010f7983 */ /* 0x002ea80000300800 */
[----:B------:R1:W-:Y:S01]  /*1f7430*/  STL.64 [R1+0x2080], R18 ;  /* 0x0020801201007387 */ /* 0x0003e20000100a00 */
[----:B------:R-:W-:-:S02]  /*1f7440*/  F2FP.SATFINITE.E4M3.F32.PACK_AB_MERGE_C R12, R12, R17, RZ ;  /* 0x000000110c0c723e */ /* 0x000fc400048070ff */
[----:B-1----:R-:W-:-:S03]  /*1f7450*/  IADD3 R18, P1, PT, R0, R4, RZ ;  /* 0x0000000400127210 */ /* 0x002fc60007f3e0ff */
[----:B------:R-:W-:Y:S02]  /*1f7460*/  STL [R1+0x8dc], R12 ;  /* 0x0008dc0c01007387 */ /* 0x000fe40000100800 */
[----:B------:R-:W-:-:S05]  /*1f7470*/  IMAD.X R19, R2, 0x1, R3, P1 ;  /* 0x0000000102137824 */ /* 0x000fca00008e0603 */
[----:B------:R1:W-:Y:S04]  /*1f7480*/  STL.64 [R1+0x2078], R18 ;  /* 0x0020781201007387 */ /* 0x0003e80000100a00 */
[----:B-1----:R-:W2:Y:S04]  /*1f7490*/  LDL.LU R18, [R1+0x12a0] ;  /* 0x0012a00001127983 */ /* 0x002ea80000300800 */
[----:B------:R-:W2:Y:S01]  /*1f74a0*/  LDL.LU R12, [R1+0x12a4] ;  /* 0x0012a400010c7983 */ /* 0x000ea20000300800 */
[----:B---3--:R-:W-:Y:S02]  /*1f74b0*/  F2FP.SATFINITE.E4M3.F32.PACK_AB_MERGE_C R11, R21, R11, RZ ;  /* 0x0000000b150b723e */ /* 0x008fe400048070ff */
[----:B------:R-:W-:-:S03]  /*1f74c0*/  F2FP.SATFINITE.E4M3.F32.PACK_AB_MERGE_C R2, R26, R28, RZ ;  /* 0x0000001c1a02723e */ /* 0x000fc600048070ff */
[----:B------:R1:W-:Y:S01]  /*1f74d0*/  STL [R1+0x8d4], R11 ;  /* 0x0008d40b01007387 */ /* 0x0003e20000100800 */
[----:B0-----:R-:W-:Y:S01]  /*1f74e0*/  VIADD R0, R0, UR6 ;  /* 0x0000000600007c36 */ /* 0x001fe20008000000 */
[----:B------:R-:W0:Y:S02]  /*1f74f0*/  LDCU UR6, c[0x0][0x3b8] ;  /* 0x00007700ff0677ac */ /* 0x000e240008000800 */
[----:B------:R-:W3:Y:S04]  /*1f7500*/  LDL.LU R17, [R1+0x12a8] ;  /* 0x0012a80001117983 */ /* 0x000ee80000300800 */
[----:B------:R4:W-:Y:S04]  /*1f7510*/  STL [R1+0x7c4], R2 ;  /* 0x0007c40201007387 */ /* 0x0009e80000100800 */
[----:B-1----:R-:W3:Y:S04]  /*1f7520*/  LDL.LU R11, [R1+0x12ac] ;  /* 0x0012ac00010b7983 */ /* 0x002ee80000300800 */
[----:B------:R-:W3:Y:S01]  /*1f7530*/  LDL.LU R28, [R1+0x12b0] ;  /* 0x0012b000011c7983 */ /* 0x000ee20000300800 */
[----:B----4-:R-:W-:-:S03]  /*1f7540*/  F2FP.SATFINITE.E4M3.F32.PACK_AB_MERGE_C R2, R22, R14, RZ ;  /* 0x0000000e1602723e */ /* 0x010fc600048070ff */
[----:B------:R-:W4:Y:S01]  /*1f7550*/  LDL.LU R26, [R1+0x12b4] ;  /* 0x0012b400011a7983 */ /* 0x000f220000300800 */
[----:B------:R-:W-:-:S03]  /*1f7560*/  IADD3 R20, P1, PT, R0, R10, RZ ;  /* 0x0000000a00147210 */ /* 0x000fc60007f3e0ff */
[----:B------:R-:W4:Y:S04]  /*1f7570*/  LDL.LU R14, [R1+0x12b8] ;  /* 0x0012b800010e7983 */ /* 0x000f280000300800 */
[----:B------:R-:W4:Y:S04]  /*1f7580*/  LDL.LU R22, [R1+0x12bc] ;  /* 0x0012bc0001167983 */ /* 0x000f280000300800 */
[----:B------:R1:W-:Y:S02]  /*1f7590*/  STL [R1+0x804], R2 ;  /* 0x0008040201007387 */ /* 0x0003e40000100800 */
[----:B-1----:R-:W-:-:S05]  /*1f75a0*/  SHF.R.S32.HI R2, RZ, 0x1f, R0 ;  /* 0x0000001fff027819 */ /* 0x002fca0000011400 */
[----:B------:R-:W-:Y:S01]  /*1f75b0*/  IMAD.X R21, R2, 0x1, R9, P1 ;  /* 0x0000000102157824 */ /* 0x000fe200008e0609 */
[----:B------:R-:W-:-:S04]  /*1f75c0*/  F2FP.SATFINITE.E4M3.F32.PACK_AB_MERGE_C R19, R27, R25, RZ ;  /* 0x000000191b13723e */ /* 0x000fc800048070ff */
[----:B------:R1:W-:Y:S04]  /*1f75d0*/  STL.64 [R1+0x2070], R20 ;  /* 0x0020701401007387 */ /* 0x0003e80000100a00 */
[----:B------:R-:W4:Y:S04]  /*1f75e0*/  LDL.LU R25, [R1+0x12c0] ;  /* 0x0012c00001197983 */ /* 0x000f280000300800 */
[----:B------:R-:W-:Y:S01]  /*1f75f0*/  STL [R1+0x758], R19 ;  /* 0x0007581301007387 */ /* 0x000fe20000100800 */
[----:B-1----:R-:W-:-:S03]  /*1f7600*/  IADD3 R20, P1, PT, R0, R8, RZ ;  /* 0x0000000800147210 */ /* 0x002fc60007f3e0ff */
[----:B------:R-:W4:Y:S01]  /*1f7610*/  LDL.LU R27, [R1+0x12c4] ;  /* 0x0012c400011b7983 */ /* 0x000f220000300800 */
[----:B------:R-:W-:-:S03]  /*1f7620*/  F2FP.SATFINITE.E4M3.F32.PACK_AB_MERGE_C R21, R13, R29, RZ ;  /* 0x0000001d0d15723e */ /* 0x000fc600048070ff */
[----:B------:R-:W4:Y:S04]  /*1f7630*/  LDL.LU R29, [R1+0x12c8] ;  /* 0x0012c800011d7983 */ /* 0x000f280000300800 */
[----:B------:R-:W4:Y:S04]  /*1f7640*/  LDL.LU R13, [R1+0x12cc] ;  /* 0x0012cc00010d7983 */ /* 0x000f280000300800 */
[----:B------:R1:W-:Y:S02]  /*1f7650*/  STL [R1+0x7784], R21 ;  /* 0x0077841501007387 */ /* 0x0003e40000100800 */
[----:B-1----:R-:W-:Y:S01]  /*1f7660*/  IMAD.X R21, R2, 0x1, R7, P1 ;  /* 0x0000000102157824 */ /* 0x002fe200008e0607 */
[----:B--2---:R-:W-:-:S02]  /*1f7670*/  F2FP.SATFINITE.E4M3.F32.PACK_AB_MERGE_C R19, R24, R23, RZ ;  /* 0x000000171813723e */ /* 0x004fc400048070ff */
[----:B------:R-:W2:Y:S04]  /*1f7680*/  LDL.LU R23, [R1+0x12d0] ;  /* 0x0012d00001177983 */ /* 0x000ea80000300800 */
[----:B------:R1:W-:Y:S02]  /*1f7690*/  STL.64 [R1+0x2068], R20 ;  /* 0x0020681401007387 */ /* 0x0003e40000100a00 */
[----:B-1----:R-:W-:Y:S02]  /*1f76a0*/  IADD3 R20, P1, PT, R0, R6, RZ ;  /* 0x0000000600147210 */ /* 0x002fe40007f3e0ff */
[----:B------:R-:W-:Y:S03]  /*1f76b0*/  STL [R1+0x6f0], R19 ;  /* 0x0006f01301007387 */ /* 0x000fe60000100800 */
[----:B------:R-:W-:Y:S01]  /*1f76c0*/  IMAD.X R21, R2, 0x1, R5, P1 ;  /* 0x0000000102157824 */ /* 0x000fe200008e0605 */
[----:B------:R-:W-:Y:S01]  /*1f76d0*/  F2FP.SATFINITE.E4M3.F32.PACK_AB_MERGE_C R15, R15, R16, RZ ;  /* 0x000000100f0f723e */ /* 0x000fe200048070ff */
[----:B------:R-:W2:Y:S04]  /*1f76e0*/  LDL.LU R24, [R1+0x12d4] ;  /* 0x0012d40001187983 */ /* 0x000ea80000300800 */
[----:B------:R1:W-:Y:S04]  /*1f76f0*/  STL [R1+0x6fc], R15 ;  /* 0x0006fc0f01007387 */ /* 0x0003e80000100800 */
[----:B------:R-:W2:Y:S04]  /*1f7700*/  LDL.LU R16, [R1+0x12d8] ;  /* 0x0012d80001107983 */ /* 0x000ea80000300800 */
[----:B-1----:R-:W2:Y:S04]  /*1f7710*/  LDL.LU R15, [R1+0x12dc] ;  /* 0x0012dc00010f7983 */ /* 0x002ea80000300800 */
[----:B------:R-:W-:Y:S01]  /*1f7720*/  STL.64 [R1+0x2060], R20 ;  /* 0x0020601401007387 */ /* 0x000fe20000100a00 */
[----:B------:R-:W-:-:S02]  /*1f7730*/  F2FP.SATFINITE.E4M3.F32.PACK_AB_MERGE_C R12, R12, R18, RZ ;  /* 0x000000120c0c723e */ /* 0x000fc400048070ff */
[----:B------:R-:W-:-:S05]  /*1f7740*/  IADD3 R18, P1, PT, R0, R4, RZ ;  /* 0x0000000400127210 */ /* 0x000fca0007f3e0ff */
[----:B------:R-:W-:Y:S01]  /*1f7750*/  IMAD.X R19, R2, 0x1, R3, P1 ;  /* 0x0000000102137824 */ /* 0x000fe200008e0603 */
[----:B------:R-:W-:Y:S04]  /*1f7760*/  STL [R1+0x6a4], R12 ;  /* 0x0006a40c01007387 */ /* 0x000fe80000100800 */
[----:B------:R1:W-:Y:S04]  /*1f7770*/  STL.64 [R1+0x2058], R18 ;  /* 0x0020581201007387 */ /* 0x0003e80000100a00 */
[----:B-1----:R-:W2:Y:S04]  /*1f7780*/  LDL.LU R18, [R1+0x12e0] ;  /* 0x0012e00001127983 */ /* 0x002ea80000300800 */
[----:B------:R-:W2:Y:S01]  /*1f7790*/  LDL.LU R12, [R1+0x12e4] ;  /* 0x0012e400010c7983 */ /* 0x000ea20000300800 */
[----:B---3--:R-:W-:-:S02]  /*1f77a0*/  F2FP.SATFINITE.E4M3.F32.PACK_AB_MERGE_C R11, R11, R17, RZ ;  /* 0x000000110b0b723e */ /* 0x008fc400048070ff */
[----:B----4-:R-:W-:-:S03]  /*1f77b0*/  F2FP.SATFINITE.E4M3.F32.PACK_AB_MERGE_C R2, R26, R28, RZ ;  /* 0x0000001c1a02723e */ /* 0x010fc600048070ff */
[----:B------:R-:W-:Y:S01]  /*1f77c0*/  STL [R1+0x6b8], R11 ;  /* 0x0006b80b01007387 */ /* 0x000fe20000100800 */
[----:B0-----:R-:W-:Y:S01]  /*1f77d0*/  VIADD R0, R0, UR6 ;  /* 0x0000000600007c36 */ /* 0x001fe20008000000 */
[----:B------:R-:W0:Y:S02]  /*1f77e0*/  LDCU UR6, c[0x0][0x3b8] ;  /* 0x00007700ff0677ac */ /* 0x000e240008000800 */
[----:B------:R-:W3:Y:S04]  /*1f77f0*/  LDL.LU R28, [R1+0x12e8] ;  /* 0x0012e800011c7983 */ /* 0x000ee80000300800 */
[----:B------:R1:W-:Y:S04]  /*1f7800*/  STL [R1+0x64c], R2 ;  /* 0x00064c0201007387 */ /* 0x0003e80000100800 */
[----:B------:R-:W3:Y:S01]  /*1f7810*/  LDL.LU R26, [R1+0x12ec] ;  /* 0x0012ec00011a7983 */ /* 0x000ee20000300800 */
[----:B-1----:R-:W-:-:S03]  /*1f7820*/  F2FP.SATFINITE.E4M3.F32.PACK_AB_MERGE_C R2, R22, R14, RZ ;  /* 0x0000000e1602723e */ /* 0x002fc600048070ff */
[----:B------:R-:W4:Y:S01]  /*1f7830*/  LDL.LU R14, [R1+0x2260] ;  /* 0x00226000010e7983 */ /* 0x000f220000300800 */
[----:B------:R-:W-:-:S03]  /*1f7840*/  IADD3 R20, P1, PT, R0, R10, RZ ;  /* 0x0000000a00147210 */ /* 0x000fc60007f3e0ff */
[----:B------:R-:W4:Y:S04]  /*1f7850*/  LDL.LU R22, [R1+0x2264] ;  /* 0x0022640001167983 */ /* 0x000f280000300800 */
[----:B------:R1:W-:Y:S04]  /*1f7860*/  STL [R1+0x664], R2 ;  /* 0x0006640201007387 */ /* 0x0003e80000100800 */
[----:B------:R-:W4:Y:S04]  /*1f7870*/  LDL.LU R17, [R1+0x2268] ;  /* 0x0022680001117983 */ /* 0x000f280000300800 */
[----:B------:R-:W4:Y:S01]  /*1f7880*/  LDL.LU R11, [R1+0x226c] ;  /* 0x00226c00010b7983 */ /* 0x000f220000300800 */
[----:B-1----:R-:W-:-:S05]  /*1f7890*/  SHF.R.S32.HI R2, RZ, 0x1f, R0 ;  /* 0x0000001fff027819 */ /* 0x002fca0000011400 */
[----:B------:R-:W-:Y:S01]  /*1f78a0*/  IMAD.X R21, R2, 0x1, R9, P1 ;  /* 0x0000000102157824 */ /* 0x000fe200008e0609 */
[----:B------:R-:W-:Y:S02]  /*1f78b0*/  F2FP.SATFINITE.E4M3.F32.PACK_AB_MERGE_C R19, R27, R25, RZ ;  /* 0x000000191b13723e */ /* 0x000fe400048070ff */
[----:B------:R-:W4:Y:S04]  /*1f78c0*/  LDL.LU R25, [R1+0x1300] ;  /* 0x0013000001197983 */ /* 0x000f280000300800 */
[----:B------:R1:W-:Y:S01]  /*1f78d0*/  STL.64 [R1+0x2050], R20 ;  /* 0x0020501401007387 */ /* 0x0003e20000100a00 */
[----:B------:R-:W-:-:S03]  /*1f78e0*/  F2FP.SATFINITE.E4M3.F32.PACK_AB_MERGE_C R13, R13, R29, RZ ;  /* 0x0000001d0d0d723e */ /* 0x000fc600048070ff */
[----:B------:R-:W-:Y:S04]  /*1f78f0*/  STL [R1+0x5e0], R19 ;  /* 0x0005e01301007387 */ /* 0x000fe80000100800 */
[----:B------:R-:W4:Y:S01]  /*1f7900*/  LDL.LU R27, [R1+0x1304] ;  /* 0x00130400011b7983 */ /* 0x000f220000300800 */
[----:B-1----:R-:W-:-:S03]  /*1f7910*/  IADD3 R20, P1, PT, R0, R8, RZ ;  /* 0x0000000800147210 */ /* 0x002fc60007f3e0ff */
[----:B------:R1:W-:Y:S02]  /*1f7920*/  STL [R1+0x5f0], R13 ;  /* 0x0005f00d01007387 */ /* 0x0003e40000100800 */
[----:B------:R-:W-:Y:S02]  /*1f7930*/  IMAD.X R21, R2, 0x1, R7, P1 ;  /* 0x0000000102157824 */ /* 0x000fe400008e0607 */
[----:B------:R-:W4:Y:S04]  /*1f7940*/  LDL.LU R29, [R1+0x1308] ;  /* 0x00130800011d7983 */ /* 0x000f280000300800 */
[----:B-1----:R-:W4:Y:S01]  /*1f7950*/  LDL.LU R13, [R1+0x130c] ;  /* 0x00130c00010d7983 */ /* 0x002f220000300800 */
[----:B--2---:R-:W-:-:S03]  /*1f7960*/  F2FP.SATFINITE.E4M3.F32.PACK_AB_MERGE_C R19, R24, R23, RZ ;  /* 0x000000171813723e */ /* 0x004fc600048070ff */
[----:B------:R-:W2:Y:S04]  /*1f7970*/  LDL.LU R23, [R1+0x1310] ;  /* 0x0013100001177983 */ /* 0x000ea80000300800 */
[----:B------:R1:W-:Y:S04]  /*1f7980*/  STL.64 [R1+0x2048], R20 ;  /* 0x0020481401007387 */ /* 0x0003e80000100a00 */
[----:B------:R-:W-:Y:S01]  /*1f7990*/  STL [R1+0x440], R19 ;  /* 0x0004401301007387 */ /* 0x000fe20000100800 */
[----:B------:R-:W-:-:S03]  /*1f79a0*/  F2FP.SATFINITE.E4M3.F32.PACK_AB_MERGE_C R15, R15, R16, RZ ;  /* 0x000000100f0f723e */ /* 0x000fc600048070ff */
[----:B------:R-:W2:Y:S01]  /*1f79b0*/  LDL.LU R24, [R1+0x1314] ;  /* 0x0013140001187983 */ /* 0x000ea20000300800 */
[----:B-1----:R-:W-:-:S05]  /*1f79c0*/  IADD3 R20, P1, PT, R0, R6, RZ ;  /* 0x0000000600147210 */ /* 0x002fca0007f3e0ff */
[----:B------:R-:W-:Y:S01]  /*1f79d0*/  IMAD.X R21, R2, 0x1, R5, P1 ;  /* 0x0000000102157824 */ /* 0x000fe200008e0605 */
        /* <DEDUP_REMOVED lines=11> */
[----:B---3--:R-:W-:-:S03]  /*1f7a90*/  F2FP.SATFINITE.E4M3.F32.PACK_AB_MERGE_C R2, R26, R28, RZ ;  /* 0x0000001c1a02723e */ /* 0x008fc600048070ff */
[----:B------:R-:W3:Y:S01]  /*1f7aa0*/  LDL.LU R28, [R1+0x1328] ;  /* 0x00132800011c7983 */ /* 0x000ee20000300800 */
[----:B0-----:R-:W-:Y:S01]  /*1f7ab0*/  VIADD R0, R0, UR6 ;  /* 0x0000000600007c36 */ /* 0x001fe20008000000 */
[----:B------:R-:W0:Y:S02]  /*1f7ac0*/  LDCU UR6, c[0x0][0x3b8] ;  /* 0x00007700ff0677ac */ /* 0x000e240008000800 */
[----:B------:R-:W3:Y:S04]  /*1f7ad0*/  LDL.LU R26, [R1+0x132c] ;  /* 0x00132c00011a7983 */ /* 0x000ee80000300800 */
[----:B------:R4:W-:Y:S01]  /*1f7ae0*/  STL [R1+0x430], R2 ;  /* 0x0004300201007387 */ /* 0x0009e20000100800 */
[----:B------:R-:W-:Y:S02]  /*1f7af0*/  IADD3 R20, P1, PT, R0, R10, RZ ;  /* 0x0000000a00147210 */ /* 0x000fe40007f3e0ff */
[----:B----4-:R-:W-:-:S02]  /*1f7b00*/  F2FP.SATFINITE.E4M3.F32.PACK_AB_MERGE_C R2, R22, R14, RZ ;  /* 0x0000000e1602723e */ /* 0x010fc400048070ff */
[----:B------:R-:W4:Y:S01]  /*1f7b10*/  LDL.LU R14, [R1+0x1330] ;  /* 0x00133000010e7983 */ /* 0x000f220000300800 */
[----:B------:R-:W-:-:S03]  /*1f7b20*/  F2FP.SATFINITE.E4M3.F32.PACK_AB_MERGE_C R11, R11, R17, RZ ;  /* 0x000000110b0b723e */ /* 0x000fc600048070ff */
[----:B------:R1:W-:Y:S04]  /*1f7b30*/  STL [R1+0x428], R2 ;  /* 0x0004280201007387 */ /* 0x0003e80000100800 */
[----:B------:R-:W4:Y:S01]  /*1f7b40*/  LDL.LU R22, [R1+0x1334] ;  /* 0x0013340001167983 */ /* 0x000f220000300800 */
[----:B-1----:R-:W-:-:S03]  /*1f7b50*/  SHF.R.S32.HI R2, RZ, 0x1f, R0 ;  /* 0x0000001fff027819 */ /* 0x002fc60000011400 */
[----:B------:R1:W-:Y:S02]  /*1f7b60*/  STL [R1+0x424], R11 ;  /* 0x0004240b01007387 */ /* 0x0003e40000100800 */
[----:B------:R-:W-:Y:S02]  /*1f7b70*/  IMAD.X R21, R2, 0x1, R9, P1 ;  /* 0x0000000102157824 */ /* 0x000fe400008e0609 */
[----:B------:R-:W4:Y:S01]  /*1f7b80*/  LDL.LU R17, [R1+0x1338] ;  /* 0x0013380001117983 */ /* 0x000f220000300800 */
[----:B------:R-:W-:-:S03]  /*1f7b90*/  F2FP.SATFINITE.E4M3.F32.PACK_AB_MERGE_C R19, R27, R25, RZ ;  /* 0x000000191b13723e */ /* 0x000fc600048070ff */
[----:B-1----:R-:W4:Y:S01]  /*1f7ba0*/  LDL.LU R11, [R1+0x133c] ;  /* 0x00133c00010b7983 */ /* 0x002f220000300800 */
[----:B------:R-:W-:-:S03]  /*1f7bb0*/  F2FP.SATFINITE.E4M3.F32.PACK_AB_MERGE_C R13, R13, R29, RZ ;  /* 0x0000001d0d0d723e */ /* 0x000fc600048070ff */
[----:B------:R1:W-:Y:S04]  /*1f7bc0*/  STL.64 [R1+0x2030], R20 ;  /* 0x0020301401007387 */ /* 0x0003e80000100a00 */
[----:B------:R-:W4:Y:S04]  /*1f7bd0*/  LDL.LU R25, [R1+0x1340] ;  /* 0x0013400001197983 */ /* 0x000f280000300800 */
[----:B------:R-:W-:Y:S01]  /*1f7be0*/  STL [R1+0x414], R19 ;  /* 0x0004141301007387 */ /* 0x000fe20000100800 */
[----:B-1----:R-:W-:-:S03]  /*1f7bf0*/  IADD3 R20, P1, PT, R0, R8, RZ ;  /* 0x0000000800147210 */ /* 0x002fc60007f3e0ff */
[----:B------:R-:W4:Y:S02]  /*1f7c00*/  LDL.LU R27, [R1+0x1344] ;  /* 0x00134400011b7983 */ /* 0x000f240000300800 */
[----:B------:R-:W-:Y:S02]  /*1f7c10*/  IMAD.X R21, R2, 0x1, R7, P1 ;  /* 0x0000000102157824 */ /* 0x000fe400008e0607 */
[----:B------:R1:W-:Y:S04]  /*1f7c20*/  STL [R1+0x41c], R13 ;  /* 0x00041c0d01007387 */ /* 0x0003e80000100800 */
[----:B------:R-:W4:Y:S04]  /*1f7c30*/  LDL.LU R29, [R1+0x1348] ;  /* 0x00134800011d7983 */ /* 0x000f280000300800 */
[----:B-1----:R-:W4:Y:S01]  /*1f7c40*/  LDL.LU R13, [R1+0x134c] ;  /* 0x00134c00010d7983 */ /* 0x002f220000300800 */
[----:B--2---:R-:W-:-:S03]  /*1f7c50*/  F2FP.SATFINITE.E4M3.F32.PACK_AB_MERGE_C R19, R24, R23, RZ ;  /* 0x000000171813723e */ /* 0x004fc600048070ff */
[----:B------:R-:W2:Y:S04]  /*1f7c60*/  LDL.LU R23, [R1+0x1350] ;  /* 0x0013500001177983 */ /* 0x000ea80000300800 */
[----:B------:R1:W-:Y:S04]  /*1f7c70*/  STL.64 [R1+0x2028], R20 ;  /* 0x0020281401007387 */ /* 0x0003e80000100a00 */
[----:B------:R-:W-:Y:S04]  /*1f7c80*/  STL [R1+0x30c], R19 ;  /* 0x00030c1301007387 */ /* 0x000fe80000100800 */
[----:B------:R-:W2:Y:S01]  /*1f7c90*/  LDL.LU R24, [R1+0x1354] ;  /* 0x0013540001187983 */ /* 0x000ea20000300800 */
[----:B-1----:R-:W-:-:S02]  /*1f7ca0*/  IADD3 R20, P1, PT, R0, R6, RZ ;  /* 0x0000000600147210 */ /* 0x002fc40007f3e0ff */
[----:B------:R-:W-:-:S03]  /*1f7cb0*/  F2FP.SATFINITE.E4M3.F32.PACK_AB_MERGE_C R15, R15, R16, RZ ;  /* 0x000000100f0f723e */ /* 0x000fc600048070ff */
[----:B------:R-:W-:Y:S02]  /*1f7cc0*/  IMAD.X R21, R2, 0x1, R5, P1 ;  /* 0x0000000102157824 */ /* 0x000fe400008e0605 */
[----:B------:R1:W-:Y:S04]  /*1f7cd0*/  STL [R1+0x408], R15 ;  /* 0x0004080f01007387 */ /* 0x0003e80000100800 */
[----:B------:R-:W2:Y:S04]  /*1f7ce0*/  LDL.LU R16, [R1+0x1358] ;  /* 0x0013580001107983 */ /* 0x000ea80000300800 */
[----:B-1----:R-:W2:Y:S04]  /*1f7cf0*/  LDL.LU R15, [R1+0x135c] ;  /* 0x00135c00010f7983 */ /* 0x002ea80000300800 */
[----:B------:R1:W-:Y:S01]  /*1f7d00*/  STL.64 [R1+0x2020], R20 ;  /* 0x0020201401007387 */ /* 0x0003e20000100a00 */
[----:B------:R-:W-:-:S05]  /*1f7d10*/  F2FP.SATFINITE.E4M3.F32.PACK_AB_MERGE_C R12, R12, R18, RZ ;  /* 0x000000120c0c723e */ /* 0x000fca00048070ff */
[----:B------:R-:W-:Y:S04]  /*1f7d20*/  STL [R1+0x2ec], R12 ;  /* 0x0002ec0c01007387 */ /* 0x000fe80000100800 */
[----:B-1----:R-:W2:Y:S01]  /*1f7d30*/  LDL.LU R20, [R1+0x1360] ;  /* 0x0013600001147983 */ /* 0x002ea20000300800 */
[----:B------:R-:W-:-:S05]  /*1f7d40*/  IADD3 R18, P1, PT, R0, R4, RZ ;  /* 0x0000000400127210 */ /* 0x000fca0007f3e0ff */
[----:B------:R-:W-:Y:S01]  /*1f7d50*/  IMAD.X R19, R2, 0x1, R3, P1 ;  /* 0x0000000102137824 */ /* 0x000fe200008e0603 */
[----:B---3--:R-:W-:-:S04]  /*1f7d60*/  F2FP.SATFINITE.E4M3.F32.PACK_AB_MERGE_C R2, R26, R28, RZ ;  /* 0x0000001c1a02723e */ /* 0x008fc800048070ff */
[----:B------:R1:W-:Y:S01]  /*1f7d70*/  STL.64 [R1+0x2018], R18 ;  /* 0x0020181201007387 */ /* 0x0003e20000100a00 */
[----:B0-----:R-:W-:Y:S01]  /*1f7d80*/  VIADD R0, R0, UR6 ;  /* 0x0000000600007c36 */ /* 0x001fe20008000000 */
[----:B------:R-:W0:Y:S04]  /*1f7d90*/  LDCU UR6, c[0x0][0x3b8] ;  /* 0x00007700ff0677ac */ /* 0x000e280008000800 */
[----:B-1----:R-:W-:Y:S02]  /*1f7da0*/  IADD3 R18, P1, PT, R0, R10, RZ ;  /* 0x0000000a00127210 */ /* 0x002fe40007f3e0ff */
[----:B----4-:R-:W-:Y:S02]  /*1f7db0*/  F2FP.SATFINITE.E4M3.F32.PACK_AB_MERGE_C R13, R13, R29, RZ ;  /* 0x0000001d0d0d723e */ /* 0x010fe400048070ff */
[----:B--2---:R-:W-:Y:S01]  /*1f7dc0*/  F2FP.SATFINITE.E4M3.F32.PACK_AB_MERGE_C R15, R15, R16, RZ ;  /* 0x000000100f0f723e */ /* 0x004fe200048070ff */
[----:B------:R-:W-:Y:S04]  /*1f7dd0*/  STL [R1+0x7a74], R20 ;  /* 0x007a741401007387 */ /* 0x000fe80000100800 */
[----:B------:R1:W-:Y:S04]  /*1f7de0*/  STL [R1+0x2f0], R2 ;  /* 0x0002f00201007387 */ /* 0x0003e80000100800 */
[----:B------:R-:W2:Y:S04]  /*1f7df0*/  LDL.LU R12, [R1+0x1364] ;  /* 0x00136400010c7983 */ /* 0x000ea80000300800 */
[----:B------:R-:W3:Y:S01]  /*1f7e00*/  LDL.LU R28, [R1+0x1368] ;  /* 0x00136800011c7983 */ /* 0x000ee20000300800 */
[----:B-1----:R-:W-:-:S03]  /*1f7e10*/  F2FP.SATFINITE.E4M3.F32.PACK_AB_MERGE_C R2, R22, R14, RZ ;  /* 0x0000000e1602723e */ /* 0x002fc600048070ff */
[----:B------:R-:W3:Y:S04]  /*1f7e20*/  LDL.LU R26, [R1+0x136c] ;  /* 0x00136c00011a7983 */ /* 0x000ee80000300800 */
[----:B------:R1:W-:Y:S04]  /*1f7e30*/  STL [R1+0x2d0], R2 ;  /* 0x0002d00201007387 */ /* 0x0003e80000100800 */
[----:B------:R-:W4:Y:S04]  /*1f7e40*/  LDL.LU R14, [R1+0x1370] ;  /* 0x00137000010e7983 */ /* 0x000f280000300800 */
[----:B------:R-:W4:Y:S01]  /*1f7e50*/  LDL.LU R22, [R1+0x1374] ;  /* 0x0013740001167983 */ /* 0x000f220000300800 */
[----:B-1----:R-:W-:-:S02]  /*1f7e60*/  F2FP.SATFINITE.E4M3.F32.PACK_AB_MERGE_C R2, R11, R17, RZ ;  /* 0x000000110b02723e */ /* 0x002fc400048070ff */
[----:B------:R-:W-:Y:S02]  /*1f7e70*/  SHF.R.S32.HI R11, RZ, 0x1f, R0 ;  /* 0x0000001fff0b7819 */ /* 0x000fe40000011400 */
[----:B------:R-:W-:-:S03]  /*1f7e80*/  F2FP.SATFINITE.E4M3.F32.PACK_AB_MERGE_C R17, R27, R25, RZ ;  /* 0x000000191b11723e */ /* 0x000fc600048070ff */
[----:B------:R-:W-:Y:S01]  /*1f7e90*/  IMAD.X R19, R11, 0x1, R9, P1 ;  /* 0x000000010b137824 */ /* 0x000fe200008e0609 */
[----:B------:R-:W-:Y:S01]  /*1f7ea0*/  STL [R1+0x2d4], R2 ;  /* 0x0002d40201007387 */ /* 0x000fe20000100800 */
[----:B------:R-:W-:-:S03]  /*1f7eb0*/  IADD3 R20, P1, PT, R0, R8, RZ ;  /* 0x0000000800147210 */ /* 0x000fc60007f3e0ff */
[----:B------:R1:W-:Y:S02]  /*1f7ec0*/  STL.64 [R1+0x2010], R18 ;  /* 0x0020101201007387 */ /* 0x0003e40000100a00 */
[----:B------:R-:W-:Y:S02]  /*1f7ed0*/  IMAD.X R21, R11, 0x1, R7, P1 ;  /* 0x000000010b157824 */ /* 0x000fe400008e0607 */
[----:B-1----:R-:W2:Y:S04]  /*1f7ee0*/  LDL.LU R19, [R1+0x1378] ;  /* 0x0013780001137983 */ /* 0x002ea80000300800 */
[----:B------:R-:W2:Y:S04]  /*1f7ef0*/  LDL.LU R2, [R1+0x137c] ;  /* 0x00137c0001027983 */ /* 0x000ea80000300800 */
[----:B------:R1:W-:Y:S04]  /*1f7f00*/  STL [R1+0x2bc], R17 ;  /* 0x0002bc1101007387 */ /* 0x0003e80000100800 */
[----:B------:R-:W2:Y:S04]  /*1f7f10*/  LDL.LU R25, [R1+0x1380] ;  /* 0x0013800001197983 */ /* 0x000ea80000300800 */
[----:B------:R-:W2:Y:S04]  /*1f7f20*/  LDL.LU R27, [R1+0x1384] ;  /* 0x00138400011b7983 */ /* 0x000ea80000300800 */
[----:B------:R0:W-:Y:S01]  /*1f7f30*/  STL [R1+0x2b4], R13 ;  /* 0x0002b40d01007387 */ /* 0x0001e20000100800 */
[----:B-1----:R-:W-:-:S03]  /*1f7f40*/  F2FP.SATFINITE.E4M3.F32.PACK_AB_MERGE_C R17, R24, R23, RZ ;  /* 0x000000171811723e */ /* 0x002fc600048070ff */
[----:B------:R-:W2:Y:S04]  /*1f7f50*/  LDL.LU R29, [R1+0x1388] ;  /* 0x00138800011d7983 */ /* 0x000ea80000300800 */
[----:B0-----:R-:W2:Y:S04]  /*1f7f60*/  LDL.LU R13, [R1+0x138c] ;  /* 0x00138c00010d7983 */ /* 0x001ea80000300800 */
[----:B------:R-:W2:Y:S04]  /*1f7f70*/  LDL.LU R18, [R1+0x1390] ;  /* 0x0013900001127983 */ /* 0x000ea80000300800 */
[----:B------:R0:W-:Y:S04]  /*1f7f80*/  STL.64 [R1+0x2008], R20 ;  /* 0x0020081401007387 */ /* 0x0001e80000100a00 */
[----:B------:R1:W-:Y:S01]  /*1f7f90*/  STL [R1+0x290], R17 ;  /* 0x0002901101007387 */ /* 0x0003e20000100800 */
[----:B0-----:R-:W-:-:S03]  /*1f7fa0*/  IADD3 R20, P1, PT, R0, R6, RZ ;  /* 0x0000000600147210 */ /* 0x001fc60007f3e0ff */
[----:B-1----:R-:W2:Y:S02]  /*1f7fb0*/  LDL.LU R17, [R1+0x1394] ;  /* 0x0013940001117983 */ /* 0x002ea40000300800 */
[----:B------:R-:W-:Y:S02]  /*1f7fc0*/  IMAD.X R21, R11, 0x1, R5, P1 ;  /* 0x000000010b157824 */ /* 0x000fe400008e0605 */
[----:B------:R0:W-:Y:S04]  /*1f7fd0*/  STL [R1+0x298], R15 ;  /* 0x0002980f01007387 */ /* 0x0001e80000100800 */
[----:B------:R-:W2:Y:S04]  /*1f7fe0*/  LDL.LU R23, [R1+0x1398] ;  /* 0x0013980001177983 */ /* 0x000ea80000300800 */
[----:B------:R-:W2:Y:S04]  /*1f7ff0*/  LDL.LU R24, [R1+0x139c] ;  /* 0x00139c0001187983 */ /* 0x000ea80000300800 */
[----:B------:R-:W2:Y:S04]  /*1f8000*/  LDL.LU R16, [R1+0x13a0] ;  /* 0x0013a00001107983 */ /* 0x000ea80000300800 */
[----:B0-----:R-:W2:Y:S04]  /*1f8010*/  LDL.LU R15, [R1+0x13a4] ;  /* 0x0013a400010f7983 */ /* 0x001ea80000300800 */
[----:B------:R0:W-:Y:S04]  /*1f8020*/  STL.64 [R1+0x2000], R20 ;  /* 0x0020001401007387 */ /* 0x0001e80000100a00 */
[----:B0-----:R-:W2:Y:S01]  /*1f8030*/  LDL.LU R20, [R1+0x7a74] ;  /* 0x007a740001147983 */ /* 0x001ea20000300800 */
[----:B----4-:R-:W-:-:S02]  /*1f8040*/  F2FP.SATFINITE.E4M3.F32.PACK_AB_MERGE_C R14, R22, R14, RZ ;  /* 0x0000000e160e723e */ /* 0x010fc400048070ff */
[----:B--2---:R-:W-:Y:S02]  /*1f8050*/  F2FP.SATFINITE.E4M3.F32.PACK_AB_MERGE_C R12, R12, R20, RZ ;  /* 0x000000140c0c723e */ /* 0x004fe400048070ff */
[----:B------:R-:W-:-:S03]  /*1f8060*/  IADD3 R20, P1, PT, R0, R4, RZ ;  /* 0x0000000400147210 */ /* 0x000fc60007f3e0ff */
[----:B------:R3:W-:Y:S02]  /*1f8070*/  STL [R1+0x26c], R12 ;  /* 0x00026c0c01007387 */ /* 0x0007e40000100800 */
[----:B------:R-:W-:-:S05]  /*1f8080*/  IMAD.X R21, R11, 0x1, R3, P1 ;  /* 0x000000010b157824 */ /* 0x000fca00008e0603 */
[----:B------:R-:W-:Y:S01]  /*1f8090*/  STL.64 [R1+0x1ff8], R20 ;  /* 0x001ff81401007387 */ /* 0x000fe20000100a00 */
[----:B---3--:R-:W-:-:S03]  /*1f80a0*/  F2FP.SATFINITE.E4M3.F32.PACK_AB_MERGE_C R12, R26, R28, RZ ;  /* 0x0000001c1a0c723e */ /* 0x008fc600048070ff */
[----:B------:R-:W2:Y:S04]  /*1f80b0*/  LDL.LU R11, [R1+0x13a8] ;  /* 0x0013a800010b7983 */ /* 0x000ea80000300800 */
[----:B------:R0:W-:Y:S04]  /*1f80c0*/  STL [R1+0x268], R12 ;  /* 0x0002680c01007387 */ /* 0x0001e80000100800 */
[----:B0-----:R-:W2:Y:S04]  /*1f80d0*/  LDL.LU R12, [R1+0x13ac] ;  /* 0x0013ac00010c7983 */ /* 0x001ea80000300800 */
[----:B------:R0:W-:Y:S04]  /*1f80e0*/  STL [R1+0x250], R14 ;  /* 0x0002500e01007387 */ /* 0x0001e80000100800 */
[----:B------:R-:W3:Y:S04]  /*1f80f0*/  LDL.LU R28, [R1+0x13b0] ;  /* 0x0013b000011c7983 */ /* 0x000ee80000300800 */
[----:B------:R-:W3:Y:S04]  /*1f8100*/  LDL.LU R26, [R1+0x13b4] ;  /* 0x0013b400011a7983 */ /* 0x000ee80000300800 */
[----:B0-----:R-:W4:Y:S04]  /*1f8110*/  LDL.LU R14, [R1+0x13b8] ;  /* 0x0013b800010e7983 */ /* 0x001f280000300800 */
[----:B------:R-:W4:Y:S01]  /*1f8120*/  LDL.LU R22, [R1+0x13bc] ;  /* 0x0013bc0001167983 */ /* 0x000f220000300800 */
[----:B------:R-:W-:Y:S01]  /*1f8130*/  VIADD R0, R0, UR6 ;  /* 0x0000000600007c36 */ /* 0x000fe20008000000 */
[----:B------:R-:W-:Y:S01]  /*1f8140*/  F2FP.SATFINITE.E4M3.F32.PACK_AB_MERGE_C R19, R2, R19, RZ ;  /* 0x000000130213723e */ /* 0x000fe200048070ff */
[----:B------:R-:W0:Y:S03]  /*1f8150*/  LDCU UR6, c[0x0][0x3b8] ;  /* 0x00007700ff0677ac */ /* 0x000e260008000800 */
[----:B------:R-:W-:-:S02]  /*1f8160*/  SHF.R.S32.HI R2, RZ, 0x1f, R0 ;  /* 0x0000001fff027819 */ /* 0x000fc40000011400 */
[----:B------:R-:W-:Y:S01]  /*1f8170*/  IADD3 R20, P1, PT, R0, R10, RZ ;  /* 0x0000000a00147210 */ /* 0x000fe20007f3e0ff */
[----:B------:R1:W-:Y:S04]  /*1f8180*/  STL [R1+0x254], R19 ;  /* 0x0002541301007387 */ /* 0x0003e80000100800 */
[----:B------:R-:W-:Y:S01]  /*1f8190*/  IMAD.X R21, R2, 0x1, R9, P1 ;  /* 0x0000000102157824 */ /* 0x000fe200008e0609 */
[----:B------:R-:W-:Y:S02]  /*1f81a0*/  F2FP.SATFINITE.E4M3.F32.PACK_AB_MERGE_C R13, R13, R29, RZ ;  /* 0x0000001d0d0d723e */ /* 0x000fe400048070ff */
[----:B-1----:R-:W-:Y:S02]  /*1f81b0*/  F2FP.SATFINITE.E4M3.F32.PACK_AB_MERGE_C R19, R27, R25, RZ ;  /* 0x000000191b13723e */ /* 0x002fe400048070ff */
[----:B------:R-:W4:Y:S04]  /*1f81c0*/  LDL.LU R25, [R1+0x13c0] ;  /* 0x0013c00001197983 */ /* 0x000f280000300800 */
[----:B------:R1:W-:Y:S04]  /*1f81d0*/  STL.64 [R1+0x1ff0], R20 ;  /* 0x001ff01401007387 */ /* 0x0003e80000100a00 */
[----:B------:R-:W-:Y:S04]  /*1f81e0*/  STL [R1+0x218], R19 ;  /* 0x0002181301007387 */ /* 0x000fe80000100800 */
[----:B------:R-:W4:Y:S01]  /*1f81f0*/  LDL.LU R27, [R1+0x13c4] ;  /* 0x0013c400011b7983 */ /* 0x000f220000300800 */
[----:B-1----:R-:W-:-:S03]  /*1f8200*/  IADD3 R20, P1, PT, R0, R8, RZ ;  /* 0x0000000800147210 */ /* 0x002fc60007f3e0ff */
[----:B------:R1:W-:Y:S02]  /*1f8210*/  STL [R1+0x228], R13 ;  /* 0x0002280d01007387 */ /* 0x0003e40000100800 */
[----:B------:R-:W-:Y:S02]  /*1f8220*/  IMAD.X R21, R2, 0x1, R7, P1 ;  /* 0x0000000102157824 */ /* 0x000fe400008e0607 */
[----:B------:R-:W4:Y:S04]  /*1f8230*/  LDL.LU R29, [R1+0x13c8] ;  /* 0x0013c800011d7983 */ /* 0x000f280000300800 */
[----:B-1----:R-:W4:Y:S04]  /*1f8240*/  LDL.LU R13, [R1+0x13cc] ;  /* 0x0013cc00010d7983 */ /* 0x002f280000300800 */
[----:B------:R1:W-:Y:S02]  /*1f8250*/  STL.64 [R1+0x1fe8], R20 ;  /* 0x001fe81401007387 */ /* 0x0003e40000100a00 */
[----:B-1----:R-:W-:-:S02]  /*1f8260*/  F2FP.SATFINITE.E4M3.F32.PACK_AB_MERGE_C R20, R17, R18, RZ ;  /* 0x000000121114723e */ /* 0x002fc400048070ff */
[----:B------:R-:W-:Y:S02]  /*1f8270*/  IADD3 R18, P1, PT, R0, R6, RZ ;  /* 0x0000000600127210 */ /* 0x000fe40007f3e0ff */
[----:B------:R-:W-:Y:S01]  /*1f8280*/  F2FP.SATFINITE.E4M3.F32.PACK_AB_MERGE_C R17, R24, R23, RZ ;  /* 0x000000171811723e */ /* 0x000fe200048070ff */
[----:B------:R1:W-:Y:S02]  /*1f8290*/  STL [R1+0x204], R20 ;  /* 0x0002041401007387 */ /* 0x0003e40000100800 */
[----:B------:R-:W-:Y:S02]  /*1f82a0*/  IMAD.X R19, R2, 0x1, R5, P1 ;  /* 0x0000000102137824 */ /* 0x000fe400008e0605 */
[----:B------:R0:W-:Y:S01]  /*1f82b0*/  STL [R1+0x20c], R17 ;  /* 0x00020c1101007387 */ /* 0x0001e20000100800 */
[----:B------:R-:W-:-:S03]  /*1f82c0*/  F2FP.SATFINITE.E4M3.F32.PACK_AB_MERGE_C R15, R15, R16, RZ ;  /* 0x000000100f0f723e */ /* 0x000fc600048070ff */
[----:B-1----:R-:W4:Y:S04]  /*1f82d0*/  LDL.LU R20, [R1+0x13d0] ;  /* 0x0013d00001147983 */ /* 0x002f280000300800 */
[----:B0-----:R-:W4:Y:S04]  /*1f82e0*/  LDL.LU R17, [R1+0x13d4] ;  /* 0x0013d40001117983 */ /* 0x001f280000300800 */
[----:B------:R0:W-:Y:S04]  /*1f82f0*/  STL.64 [R1+0x1fe0], R18 ;  /* 0x001fe01201007387 */ /* 0x0001e80000100a00 */
[----:B------:R1:W-:Y:S04]  /*1f8300*/  STL [R1+0x1e8], R15 ;  /* 0x0001e80f01007387 */ /* 0x0003e80000100800 */
[----:B------:R-:W4:Y:S01]  /*1f8310*/  LDL.LU R23, [R1+0x13d8] ;  /* 0x0013d80001177983 */ /* 0x000f220000300800 */
[----:B0-----:R-:W-:-:S03]  /*1f8320*/  IADD3 R18, P1, PT, R0, R4, RZ ;  /* 0x0000000400127210 */ /* 0x001fc60007f3e0ff */
[----:B------:R-:W4:Y:S02]  /*1f8330*/  LDL.LU R24, [R1+0x13dc] ;  /* 0x0013dc0001187983 */ /* 0x000f240000300800 */
[----:B------:R-:W-:Y:S02]  /*1f8340*/  IMAD.X R19, R2, 0x1, R3, P1 ;  /* 0x0000000102137824 */ /* 0x000fe400008e0603 */
[----:B------:R-:W4:Y:S04]  /*1f8350*/  LDL.LU R16, [R1+0x13f0] ;  /* 0x0013f00001107983 */ /* 0x000f280000300800 */
[----:B-1----:R-:W4:Y:S01]  /*1f8360*/  LDL.LU R15, [R1+0x13f4] ;  /* 0x0013f400010f7983 */ /* 0x002f220000300800 */
[----:B------:R-:W-:Y:S01]  /*1f8370*/  VIADD R0, R0, UR6 ;  /* 0x0000000600007c36 */ /* 0x000fe20008000000 */
[----:B------:R-:W0:Y:S02]  /*1f8380*/  LDCU UR6, c[0x0][0x3b8] ;  /* 0x00007700ff0677ac */ /* 0x000e240008000800 */
[----:B------:R1:W-:Y:S02]  /*1f8390*/  STL.64 [R1+0x1fd8], R18 ;  /* 0x001fd81201007387 */ /* 0x0003e40000100a00 */
[----:B-1----:R-:W-:-:S02]  /*1f83a0*/  IADD3 R18, P1, PT, R0, R10, RZ ;  /* 0x0000000a00127210 */ /* 0x002fc40007f3e0ff */
[----:B--2---:R-:W-:-:S05]  /*1f83b0*/  F2FP.SATFINITE.E4M3.F32.PACK_AB_MERGE_C R2, R12, R11, RZ ;  /* 0x0000000b0c02723e */ /* 0x004fca00048070ff */
[----:B------:R4:W-:Y:S01]  /*1f83c0*/  STL [R1+0x1e4], R2 ;  /* 0x0001e40201007387 */ /* 0x0009e20000100800 */
[----:B---3--:R-:W-:-:S05]  /*1f83d0*/  F2FP.SATFINITE.E4M3.F32.PACK_AB_MERGE_C R11, R26, R28, RZ ;  /* 0x0000001c1a0b723e */ /* 0x008fca00048070ff */
[----:B------:R1:W-:Y:S01]  /*1f83e0*/  STL [R1+0x1c8], R11 ;  /* 0x0001c80b01007387 */ /* 0x0003e20000100800 */
[----:B----4-:R-:W-:-:S03]  /*1f83f0*/  F2FP.SATFINITE.E4M3.F32.PACK_AB_MERGE_C R2, R22, R14, RZ ;  /* 0x0000000e1602723e */ /* 0x010fc600048070ff */
[----:B-1----:R-:W2:Y:S04]  /*1f8400*/  LDL.LU R11, [R1+0x13f8] ;  /* 0x0013f800010b7983 */ /* 0x002ea80000300800 */
[----:B------:R-:W2:Y:S04]  /*1f8410*/  LDL.LU R12, [R1+0x13fc] ;  /* 0x0013fc00010c7983 */ /* 0x000ea80000300800 */
[----:B------:R1:W-:Y:S04]  /*1f8420*/  STL [R1+0x1c4], R2 ;  /* 0x0001c40201007387 */ /* 0x0003e80000100800 */
[----:B------:R-:W3:Y:S04]  /*1f8430*/  LDL.LU R28, [R1+0x13e0] ;  /* 0x0013e000011c7983 */ /* 0x000ee80000300800 */
[----:B------:R-:W3:Y:S01]  /*1f8440*/  LDL.LU R14, [R1+0x13e4] ;  /* 0x0013e400010e7983 */ /* 0x000ee20000300800 */
[----:B-1----:R-:W-:-:S05]  /*1f8450*/  SHF.R.S32.HI R2, RZ, 0x1f, R0 ;  /* 0x0000001fff027819 */ /* 0x002fca0000011400 */
[----:B------:R-:W-:-:S05]  /*1f8460*/  IMAD.X R19, R2, 0x1, R9, P1 ;  /* 0x0000000102137824 */ /* 0x000fca00008e0609 */
[----:B------:R1:W-:Y:S04]  /*1f8470*/  STL.64 [R1+0x1fd0], R18 ;  /* 0x001fd01201007387 */ /* 0x0003e80000100a00 */
[----:B-1----:R-:W4:Y:S01]  /*1f8480*/  LDL.LU R19, [R1+0x7a70] ;  /* 0x007a700001137983 */ /* 0x002f220000300800 */
[----:B------:R-:W-:-:S03]  /*1f8490*/  F2FP.SATFINITE.E4M3.F32.PACK_AB_MERGE_C R18, R27, R25, RZ ;  /* 0x000000191b12723e */ /* 0x000fc600048070ff */
[----:B------:R-:W2:Y:S04]  /*1f84a0*/  LDL.LU R26, [R1+0x13e8] ;  /* 0x0013e800011a7983 */ /* 0x000ea80000300800 */
[----:B------:R-:W2:Y:S04]  /*1f84b0*/  LDL.LU R22, [R1+0x13ec] ;  /* 0x0013ec0001167983 */ /* 0x000ea80000300800 */
[----:B------:R1:W-:Y:S04]  /*1f84c0*/  STL [R1+0x787c], R18 ;  /* 0x00787c1201007387 */ /* 0x0003e80000100800 */
[----:B----4-:R4:W-:Y:S04]  /*1f84d0*/  STL [R1+0x79f8], R19 ;  /* 0x0079f81301007387 */ /* 0x0109e80000100800 */
[----:B------:R-:W3:Y:S04]  /*1f84e0*/  LDL.LU R25, [R1+0x1400] ;  /* 0x0014000001197983 */ /* 0x000ee80000300800 */
[----:B------:R-:W3:Y:S01]  /*1f84f0*/  LDL.LU R27, [R1+0x1404] ;  /* 0x00140400011b7983 */ /* 0x000ee20000300800 */
[----:B-1----:R-:W-:-:S02]  /*1f8500*/  IADD3 R18, P1, PT, R0, R8, RZ ;  /* 0x0000000800127210 */ /* 0x002fc40007f3e0ff */
[----:B------:R-:W-:-:S03]  /*1f8510*/  F2FP.SATFINITE.E4M3.F32.PACK_AB_MERGE_C R13, R13, R29, RZ ;  /* 0x0000001d0d0d723e */ /* 0x000fc600048070ff */
[----:B----4-:R-:W-:Y:S02]  /*1f8520*/  IMAD.X R19, R2, 0x1, R7, P1 ;  /* 0x0000000102137824 */ /* 0x010fe400008e0607 */
[----:B------:R1:W-:Y:S01]  /*1f8530*/  STL [R1+0x1b4], R13 ;  /* 0x0001b40d01007387 */ /* 0x0003e20000100800 */
[----:B------:R-:W-:Y:S02]  /*1f8540*/  F2FP.SATFINITE.E4M3.F32.PACK_AB_MERGE_C R20, R17, R20, RZ ;  /* 0x000000141114723e */ /* 0x000fe400048070ff */
[----:B------:R-:W-:Y:S02]  /*1f8550*/  F2FP.SATFINITE.E4M3.F32.PACK_AB_MERGE_C R17, R24, R23, RZ ;  /* 0x000000171811723e */ /* 0x000fe400048070ff */
[----:B------:R-:W-:Y:S02]  /*1f8560*/  F2FP.SATFINITE.E4M3.F32.PACK_AB_MERGE_C R15, R15, R16, RZ ;  /* 0x000000100f0f723e */ /* 0x000fe400048070ff */
[----:B--2---:R-:W-:Y:S01]  /*1f8570*/  F2FP.SATFINITE.E4M3.F32.PACK_AB_MERGE_C R11, R12, R11, RZ ;  /* 0x0000000b0c0b723e */ /* 0x004fe200048070ff */
[----:B---3--:R-:W-:Y:S04]  /*1f8580*/  STL [R1+0x7a6c], R27 ;  /* 0x007a6c1b01007387 */ /* 0x008fe80000100800 */
[----:B------:R-:W2:Y:S04]  /*1f8590*/  LDL.LU R29, [R1+0x1408] ;  /* 0x00140800011d7983 */ /* 0x000ea80000300800 */
[----:B-1----:R-:W2:Y:S04]  /*1f85a0*/  LDL.LU R13, [R1+0x140c] ;  /* 0x00140c00010d7983 */ /* 0x002ea80000300800 */
[----:B------:R1:W-:Y:S04]  /*1f85b0*/  STL.64 [R1+0x1fc8], R18 ;  /* 0x001fc81201007387 */ /* 0x0003e80000100a00 */
[----:B------:R-:W-:Y:S01]  /*1f85c0*/  STL [R1+0x1a0], R20 ;  /* 0x0001a01401007387 */ /* 0x000fe20000100800 */
[----:B-1----:R-:W-:-:S03]  /*1f85d0*/  IADD3 R18, P1, PT, R0, R6, RZ ;  /* 0x0000000600127210 */ /* 0x002fc60007f3e0ff */
[----:B------:R1:W-:Y:S02]  /*1f85e0*/  STL [R1+0x7a68], R6 ;  /* 0x007a680601007387 */ /* 0x0003e40000100800 */
[----:B------:R-:W-:Y:S01]  /*1f85f0*/  IMAD.X R19, R2, 0x1, R5, P1 ;  /* 0x0000000102137824 */ /* 0x000fe200008e0605 */
[----:B------:R-:W-:Y:S01]  /*1f8600*/  IADD3 R16, P1, PT, R0, R4, RZ ;  /* 0x0000000400107210 */ /* 0x000fe20007f3e0ff */
[----:B------:R3:W-:Y:S04]  /*1f8610*/  STL [R1+0x1a8], R17 ;  /* 0x0001a81101007387 */ /* 0x0007e80000100800 */
[----:B-1----:R-:W4:Y:S04]  /*1f8620*/  LDL.LU R6, [R1+0x1410] ;  /* 0x0014100001067983 */ /* 0x002f280000300800 */
[----:B------:R1:W-:Y:S01]  /*1f8630*/  STL.64 [R1+0x1fc0], R18 ;  /* 0x001fc01201007387 */ /* 0x0003e20000100a00 */
[----:B---3--:R-:W-:Y:S01]  /*1f8640*/  IMAD.X R17, R2, 0x1, R3, P1 ;  /* 0x0000000102117824 */ /* 0x008fe200008e0603 */
[----:B------:R-:W-:-:S02]  /*1f8650*/  F2FP.SATFINITE.E4M3.F32.PACK_AB_MERGE_C R2, R14, R28, RZ ;  /* 0x0000001c0e02723e */ /* 0x000fc400048070ff */
[----:B-1----:R-:W4:Y:S04]  /*1f8660*/  LDL.LU R19, [R1+0x1414] ;  /* 0x0014140001137983 */ /* 0x002f280000300800 */
[----:B------:R1:W-:Y:S04]  /*1f8670*/  STL [R1+0x18c], R15 ;  /* 0x00018c0f01007387 */ /* 0x0003e80000100800 */
[----:B------:R-:W3:Y:S04]  /*1f8680*/  LDL.LU R18, [R1+0x1418] ;  /* 0x0014180001127983 */ /* 0x000ee80000300800 */
[----:B-1----:R-:W3:Y:S04]  /*1f8690*/  LDL.LU R15, [R1+0x141c] ;  /* 0x00141c00010f7983 */ /* 0x002ee80000300800 */
[----:B------:R-:W3:Y:S04]  /*1f86a0*/  LDL.LU R20, [R1+0x1420] ;  /* 0x0014200001147983 */ /* 0x000ee80000300800 */
[----:B------:R1:W-:Y:S01]  /*1f86b0*/  STL.64 [R1+0x1fb8], R16 ;  /* 0x001fb81001007387 */ /* 0x0003e20000100a00 */
[----:B0-----:R-:W-:Y:S01]  /*1f86c0*/  VIADD R0, R0, UR6 ;  /* 0x0000000600007c36 */ /* 0x001fe20008000000 */
[----:B------:R-:W0:Y:S02]  /*1f86d0*/  LDCU UR6, c[0x0][0x3b8] ;  /* 0x00007700ff0677ac */ /* 0x000e240008000800 */
[----:B-1----:R-:W3:Y:S04]  /*1f86e0*/  LDL.LU R17, [R1+0x1424] ;  /* 0x0014240001117983 */ /* 0x002ee80000300800 */
[----:B------:R-:W3:Y:S04]  /*1f86f0*/  LDL.LU R23, [R1+0x1428] ;  /* 0x0014280001177983 */ /* 0x000ee80000300800 */
[----:B------:R1:W-:Y:S04]  /*1f8700*/  STL [R1+0x188], R11 ;  /* 0x0001880b01007387 */ /* 0x0003e80000100800 */
[----:B-1----:R-:W3:Y:S04]  /*1f8710*/  LDL.LU R11, [R1+0x142c] ;  /* 0x00142c00010b7983 */ /* 0x002ee80000300800 */
[----:B------:R1:W-:Y:S04]  /*1f8720*/  STL [R1+0x168], R2 ;  /* 0x0001680201007387 */ /* 0x0003e80000100800 */
[----:B------:R-:W3:Y:S04]  /*1f8730*/  LDL.LU R24, [R1+0x1430] ;  /* 0x0014300001187983 */ /* 0x000ee80000300800 */
[----:B------:R-:W3:Y:S01]  /*1f8740*/  LDL.LU R14, [R1+0x1434] ;  /* 0x00143400010e7983 */ /* 0x000ee20000300800 */
[----:B-1----:R-:W-:-:S03]  /*1f8750*/  F2FP.SATFINITE.E4M3.F32.PACK_AB_MERGE_C R2, R22, R26, RZ ;  /* 0x0000001a1602723e */ /* 0x002fc600048070ff */
[----:B------:R-:W3:Y:S01]  /*1f8760*/  LDL.LU R28, [R1+0x1438] ;  /* 0x00143800011c7983 */ /* 0x000ee20000300800 */
[----:B------:R-:W-:-:S03]  /*1f8770*/  IADD3 R26, P1, PT, R0, R10, RZ ;  /* 0x0000000a001a7210 */ /* 0x000fc60007f3e0ff */
[----:B------:R-:W3:Y:S04]  /*1f8780*/  LDL.LU R22, [R1+0x143c] ;  /* 0x00143c0001167983 */ /* 0x000ee80000300800 */
[----:B------:R1:W-:Y:S02]  /*1f8790*/  STL [R1+0x16c], R2 ;  /* 0x00016c0201007387 */ /* 0x0003e40000100800 */
[----:B-1----:R-:W-:-:S05]  /*1f87a0*/  SHF.R.S32.HI R2, RZ, 0x1f, R0 ;  /* 0x0000001fff027819 */ /* 0x002fca0000011400 */
[----:B------:R-:W-:-:S05]  /*1f87b0*/  IMAD.X R27, R2, 0x1, R9, P1 ;  /* 0x00000001021b7824 */ /* 0x000fca00008e0609 */
[----:B------:R1:W-:Y:S04]  /*1f87c0*/  STL.64 [R1+0x1fb0], R26 ;  /* 0x001fb01a01007387 */ /* 0x0003e80000100a00 */
[----:B-1----:R-:W3:Y:S01]  /*1f87d0*/  LDL.LU R27, [R1+0x7a6c] ;  /* 0x007a6c00011b7983 */ /* 0x002ee20000300800 */
[----:B------:R-:W-:Y:S02]  /*1f87e0*/  IADD3 R12, P1, PT, R0, R8, RZ ;  /* 0x00000008000c7210 */ /* 0x000fe40007f3e0ff */
[----:B--2---:R-:W-:-:S03]  /*1f87f0*/  F2FP.SATFINITE.E4M3.F32.PACK_AB_MERGE_C R16, R13, R29, RZ ;  /* 0x0000001d0d10723e */ /* 0x004fc600048070ff */
[----:B------:R-:W-:Y:S01]  /*1f8800*/  IMAD.X R13, R2, 0x1, R7, P1 ;  /* 0x00000001020d7824 */ /* 0x000fe200008e0607 */
[----:B----4-:R-:W-:Y:S02]  /*1f8810*/  F2FP.SATFINITE.E4M3.F32.PACK_AB_MERGE_C R19, R19, R6, RZ ;  /* 0x000000061313723e */ /* 0x010fe400048070ff */
[----:B---3--:R-:W-:-:S05]  /*1f8820*/  F2FP.SATFINITE.E4M3.F32.PACK_AB_MERGE_C R21, R27, R25, RZ ;  /* 0x000000191b15723e */ /* 0x008fca00048070ff */
[----:B------:R1:W-:Y:S04]  /*1f8830*/  STL [R1+0x2378], R21 ;  /* 0x0023781501007387 */ /* 0x0003e80000100800 */
[----:B------:R2:W-:Y:S04]  /*1f8840*/  STL [R1+0x237c], R16 ;  /* 0x00237c1001007387 */ /* 0x0005e80000100800 */
[----:B-1----:R-:W3:Y:S04]  /*1f8850*/  LDL.LU R21, [R1+0x1440] ;  /* 0x0014400001157983 */ /* 0x002ee80000300800 */
[----:B--2---:R-:W3:Y:S04]  /*1f8860*/  LDL.LU R16, [R1+0x1444] ;  /* 0x0014440001107983 */ /* 0x004ee80000300800 */
[----:B------:R1:W-:Y:S04]  /*1f8870*/  STL.64 [R1+0x1fa8], R12 ;  /* 0x001fa80c01007387 */ /* 0x0003e80000100a00 */
[----:B-1----:R-:W2:Y:S04]  /*1f8880*/  LDL.LU R12, [R1+0x1448] ;  /* 0x00144800010c7983 */ /* 0x002ea80000300800 */
[----:B------:R-:W2:Y:S04]  /*1f8890*/  LDL.LU R26, [R1+0x144c] ;  /* 0x00144c00011a7983 */ /* 0x000ea80000300800 */
[----:B------:R-:W4:Y:S04]  /*1f88a0*/  LDL.LU R25, [R1+0x1450] ;  /* 0x0014500001197983 */ /* 0x000f280000300800 */
[----:B------:R-:W4:Y:S04]  /*1f88b0*/  LDL.LU R27, [R1+0x1454] ;  /* 0x00145400011b7983 */ /* 0x000f280000300800 */
[----:B------:R-:W2:Y:S04]  /*1f88c0*/  LDL.LU R29, [R1+0x1458] ;  /* 0x00145800011d7983 */ /* 0x000ea80000300800 */
[----:B------:R-:W2:Y:S04]  /*1f88d0*/  LDL.LU R13, [R1+0x145c] ;  /* 0x00145c00010d7983 */ /* 0x000ea80000300800 */
[----:B------:R-:W2:Y:S01]  /*1f88e0*/  LDL.LU R6, [R1+0x7a68] ;  /* 0x007a680001067983 */ /* 0x000ea20000300800 */
[----:B------:R-:W-:-:S05]  /*1f88f0*/  F2FP.SATFINITE.E4M3.F32.PACK_AB_MERGE_C R15, R15, R18, RZ ;  /* 0x000000120f0f723e */ /* 0x000fca00048070ff */
[----:B------:R1:W-:Y:S04]  /*1f8900*/  STL [R1+0x76e8], R15 ;  /* 0x0076e80f01007387 */ /* 0x0003e80000100800 */
[----:B------:R0:W-:Y:S01]  /*1f8910*/  STL [R1+0x2358], R19 ;  /* 0x0023581301007387 */ /* 0x0001e20000100800 */
[----:B------:R-:W-:Y:S02]  /*1f8920*/  F2FP.SATFINITE.E4M3.F32.PACK_AB_MERGE_C R14, R14, R24, RZ ;  /* 0x000000180e0e723e */ /* 0x000fe400048070ff */
[----:B-1----:R-:W-:Y:S02]  /*1f8930*/  F2FP.SATFINITE.E4M3.F32.PACK_AB_MERGE_C R15, R17, R20, RZ ;  /* 0x00000014110f723e */ /* 0x002fe400048070ff */
[----:B--2---:R-:W-:-:S05]  /*1f8940*/  IADD3 R18, P1, PT, R0, R6, RZ ;  /* 0x0000000600127210 */ /* 0x004fca0007f3e0ff */
[----:B0-----:R-:W-:-:S05]  /*1f8950*/  IMAD.X R19, R2, 0x1, R5, P1 ;  /* 0x0000000102137824 */ /* 0x001fca00008e0605 */
[----:B------:R0:W-:Y:S04]  /*1f8960*/  STL.64 [R1+0x1fa0], R18 ;  /* 0x001fa01201007387 */ /* 0x0001e80000100a00 */
[----:B------:R-:W-:Y:S04]  /*1f8970*/  STL [R1+0x234c], R15 ;  /* 0x00234c0f01007387 */ /* 0x000fe80000100800 */
[----:B------:R-:W2:Y:S01]  /*1f8980*/  LDL.LU R20, [R1+0x1460] ;  /* 0x0014600001147983 */ /* 0x000ea20000300800 */
[----:B0-----:R-:W-:-:S05]  /*1f8990*/  IADD3 R18, P1, PT, R0, R4, RZ ;  /* 0x0000000400127210 */ /* 0x001fca0007f3e0ff */
[----:B------:R-:W-:Y:S01]  /*1f89a0*/  IMAD.X R19, R2, 0x1, R3, P1 ;  /* 0x0000000102137824 */ /* 0x000fe200008e0603 */
[----:B------:R-:W-:-:S04]  /*1f89b0*/  F2FP.SATFINITE.E4M3.F32.PACK_AB_MERGE_C R2, R11, R23, RZ ;  /* 0x000000170b02723e */ /* 0x000fc800048070ff */
[----:B------:R0:W-:Y:S04]  /*1f89c0*/  STL.64 [R1+0x1f98], R18 ;  /* 0x001f981201007387 */ /* 0x0001e80000100a00 */
[----:B------:R-:W2:Y:S01]  /*1f89d0*/  LDL.LU R11, [R1+0x1464] ;  /* 0x00146400010b7983 */ /* 0x000ea20000300800 */
[----:B------:R-:W-:Y:S01]  /*1f89e0*/  VIADD R0, R0, UR6 ;  /* 0x0000000600007c36 */ /* 0x000fe20008000000 */
[----:B---3--:R-:W-:Y:S01]  /*1f89f0*/  F2FP.SATFINITE.E4M3.F32.PACK_AB_MERGE_C R16, R16, R21, RZ ;  /* 0x000000151010723e */ /* 0x008fe200048070ff */
[----:B------:R-:W1:Y:S01]  /*1f8a00*/  LDCU UR6, c[0x0][0x3b8] ;  /* 0x00007700ff0677ac */ /* 0x000e620008000800 */
[----:B------:R3:W-:Y:S04]  /*1f8a10*/  STL [R1+0x238c], R2 ;  /* 0x00238c0201007387 */ /* 0x0007e80000100800 */
[----:B------:R4:W-:Y:S01]  /*1f8a20*/  STL [R1+0x76f4], R14 ;  /* 0x0076f40e01007387 */ /* 0x0009e20000100800 */
[----:B0-----:R-:W-:-:S03]  /*1f8a30*/  SHF.R.S32.HI R18, RZ, 0x1f, R0 ;  /* 0x0000001fff127819 */ /* 0x001fc60000011400 */
[----:B---3--:R-:W3:Y:S01]  /*1f8a40*/  LDL.LU R2, [R1+0x1468] ;  /* 0x0014680001027983 */ /* 0x008ee20000300800 */
[----:B----4-:R-:W-:-:S03]  /*1f8a50*/  F2FP.SATFINITE.E4M3.F32.PACK_AB_MERGE_C R14, R22, R28, RZ ;  /* 0x0000001c160e723e */ /* 0x010fc600048070ff */
[----:B------:R-:W3:Y:S04]  /*1f8a60*/  LDL.LU R28, [R1+0x146c] ;  /* 0x00146c00011c7983 */ /* 0x000ee80000300800 */
[----:B------:R0:W-:Y:S04]  /*1f8a70*/  STL [R1+0x231c], R14 ;  /* 0x00231c0e01007387 */ /* 0x0001e80000100800 */
[----:B------:R-:W4:Y:S04]  /*1f8a80*/  LDL.LU R17, [R1+0x1470] ;  /* 0x0014700001117983 */ /* 0x000f280000300800 */
[----:B------:R-:W4:Y:S01]  /*1f8a90*/  LDL.LU R23, [R1+0x1474] ;  /* 0x0014740001177983 */ /* 0x000f220000300800 */
[----:B0-----:R-:W-:-:S03]  /*1f8aa0*/  IADD3 R14, P1, PT, R0, R10, RZ ;  /* 0x0000000a000e7210 */ /* 0x001fc60007f3e0ff */
[----:B------:R-:W4:Y:S02]  /*1f8ab0*/  LDL.LU R24, [R1+0x1478] ;  /* 0x0014780001187983 */ /* 0x000f240000300800 */
[----:B------:R-:W-:Y:S02]  /*1f8ac0*/  IMAD.X R15, R18, 0x1, R9, P1 ;  /* 0x00000001120f7824 */ /* 0x000fe400008e0609 */
[----:B------:R-:W4:Y:S04]  /*1f8ad0*/  LDL.LU R22, [R1+0x147c] ;  /* 0x00147c0001167983 */ /* 0x000f280000300800 */
[----:B------:R0:W-:Y:S01]  /*1f8ae0*/  STL.64 [R1+0x1f90], R14 ;  /* 0x001f900e01007387 */ /* 0x0001e20000100a00 */
[----:B------:R-:W-:-:S03]  /*1f8af0*/  F2FP.SATFINITE.E4M3.F32.PACK_AB_MERGE_C R12, R26, R12, RZ ;  /* 0x0000000c1a0c723e */ /* 0x000fc600048070ff */
[----:B------:R-:W-:Y:S01]  /*1f8b00*/  STL [R1+0x8f4], R16 ;  /* 0x0008f41001007387 */ /* 0x000fe20000100800 */
[----:B0-----:R-:W-:-:S03]  /*1f8b10*/  IADD3 R14, P1, PT, R0, R8, RZ ;  /* 0x00000008000e7210 */ /* 0x001fc60007f3e0ff */
[----:B------:R0:W-:Y:S02]  /*1f8b20*/  STL [R1+0x2268], R12 ;  /* 0x0022680c01007387 */ /* 0x0001e40000100800 */
[----:B------:R-:W-:-:S05]  /*1f8b30*/  IMAD.X R15, R18, 0x1, R7, P1 ;  /* 0x00000001120f7824 */ /* 0x000fca00008e0607 */
[----:B------:R1:W-:Y:S04]  /*1f8b40*/  STL.64 [R1+0x1f88], R14 ;  /* 0x001f880e01007387 */ /* 0x0003e80000100a00 */
[----:B0-----:R-:W4:Y:S01]  /*1f8b50*/  LDL.LU R12, [R1+0x1480] ;  /* 0x00148000010c7983 */ /* 0x001f220000300800 */
[----:B-1----:R-:W-:-:S05]  /*1f8b60*/  F2FP.SATFINITE.E4M3.F32.PACK_AB_MERGE_C R14, R27, R25, RZ ;  /* 0x000000191b0e723e */ /* 0x002fca00048070ff */
[----:B------:R0:W-:Y:S01]  /*1f8b70*/  STL [R1+0x8e0], R14 ;  /* 0x0008e00e01007387 */ /* 0x0001e20000100800 */
[----:B------:R-:W-:-:S03]  /*1f8b80*/  F2FP.SATFINITE.E4M3.F32.PACK_AB_MERGE_C R16, R13, R29, RZ ;  /* 0x0000001d0d10723e */ /* 0x000fc600048070ff */
[----:B------:R-:W4:Y:S04]  /*1f8b90*/  LDL.LU R25, [R1+0x1484] ;  /* 0x0014840001197983 */ /* 0x000f280000300800 */
[----:B------:R-:W4:Y:S01]  /*1f8ba0*/  LDL.LU R26, [R1+0x1488] ;  /* 0x00148800011a7983 */ /* 0x000f220000300800 */
[----:B0-----:R-:W-:-:S03]  /*1f8bb0*/  IADD3 R14, P1, PT, R0, R6, RZ ;  /* 0x00000006000e7210 */ /* 0x001fc60007f3e0ff */
[----:B------:R-:W4:Y:S02]  /*1f8bc0*/  LDL.LU R29, [R1+0x148c] ;  /* 0x00148c00011d7983 */ /* 0x000f240000300800 */
[----:B------:R-:W-:Y:S02]  /*1f8bd0*/  IMAD.X R15, R18, 0x1, R5, P1 ;  /* 0x00000001120f7824 */ /* 0x000fe400008e0605 */
[----:B------:R-:W-:Y:S04]  /*1f8be0*/  STL [R1+0x76dc], R16 ;  /* 0x0076dc1001007387 */ /* 0x000fe80000100800 */
[----:B------:R0:W-:Y:S04]  /*1f8bf0*/  STL.64 [R1+0x1f80], R14 ;  /* 0x001f800e01007387 */ /* 0x0001e80000100a00 */
[----:B0-----:R-:W4:Y:S04]  /*1f8c00*/  LDL.LU R14, [R1+0x1490] ;  /* 0x00149000010e7983 */ /* 0x001f280000300800 */
[----:B------:R-:W4:Y:S01]  /*1f8c10*/  LDL.LU R15, [R1+0x1494] ;  /* 0x00149400010f7983 */ /* 0x000f220000300800 */
[----:B--2---:R-:W-:-:S02]  /*1f8c20*/  F2FP.SATFINITE.E4M3.F32.PACK_AB_MERGE_C R11, R11, R20, RZ ;  /* 0x000000140b0b723e */ /* 0x004fc400048070ff */
[----:B---3--:R-:W-:Y:S02]  /*1f8c30*/  F2FP.SATFINITE.E4M3.F32.PACK_AB_MERGE_C R28, R28, R2, RZ ;  /* 0x000000021c1c723e */ /* 0x008fe400048070ff */
[----:B----4-:R-:W-:Y:S02]  /*1f8c40*/  F2FP.SATFINITE.E4M3.F32.PACK_AB_MERGE_C R2, R23, R17, RZ ;  /* 0x000000111702723e */ /* 0x010fe400048070ff */
[----:B------:R-:W-:Y:S01]  /*1f8c50*/  F2FP.SATFINITE.E4M3.F32.PACK_AB_MERGE_C R25, R25, R12, RZ ;  /* 0x0000000c1919723e */ /* 0x000fe200048070ff */
[----:B------:R0:W-:Y:S04]  /*1f8c60*/  STL.64 [R1+0x7a60], R14 ;  /* 0x007a600e01007387 */ /* 0x0001e80000100a00 */
[----:B------:R-:W2:Y:S04]  /*1f8c70*/  LDL.LU R27, [R1+0x1498] ;  /* 0x00149800011b7983 */ /* 0x000ea80000300800 */
[----:B------:R-:W2:Y:S01]  /*1f8c80*/  LDL.LU R13, [R1+0x149c] ;  /* 0x00149c00010d7983 */ /* 0x000ea20000300800 */
[----:B0-----:R-:W-:-:S03]  /*1f8c90*/  IADD3 R14, P1, PT, R0, R4, RZ ;  /* 0x00000004000e7210 */ /* 0x001fc60007f3e0ff */
[----:B------:R0:W-:Y:S02]  /*1f8ca0*/  STL [R1+0x7760], R11 ;  /* 0x0077600b01007387 */ /* 0x0001e40000100800 */
[----:B------:R-:W-:Y:S02]  /*1f8cb0*/  IMAD.X R15, R18, 0x1, R3, P1 ;  /* 0x00000001120f7824 */ /* 0x000fe400008e0603 */
[----:B------:R-:W3:Y:S01]  /*1f8cc0*/  LDL.LU R19, [R1+0x14a0] ;  /* 0x0014a00001137983 */ /* 0x000ee20000300800 */
[----:B------:R-:W-:Y:S01]  /*1f8cd0*/  VIADD R0, R0, UR6 ;  /* 0x0000000600007c36 */ /* 0x000fe20008000000 */
[----:B------:R-:W1:Y:S02]  /*1f8ce0*/  LDCU UR6, c[0x0][0x3b8] ;  /* 0x00007700ff0677ac */ /* 0x000e640008000800 */
[----:B------:R4:W-:Y:S01]  /*1f8cf0*/  STL.64 [R1+0x1f78], R14 ;  /* 0x001f780e01007387 */ /* 0x0009e20000100a00 */
[----:B0-----:R-:W-:-:S03]  /*1f8d00*/  F2FP.SATFINITE.E4M3.F32.PACK_AB_MERGE_C R11, R22, R24, RZ ;  /* 0x00000018160b723e */ /* 0x001fc600048070ff */
[----:B------:R-:W3:Y:S04]  /*1f8d10*/  LDL.LU R20, [R1+0x14a4] ;  /* 0x0014a40001147983 */ /* 0x000ee80000300800 */
[----:B------:R-:W-:Y:S04]  /*1f8d20*/  STL [R1+0x7764], R28 ;  /* 0x0077641c01007387 */ /* 0x000fe80000100800 */
[----:B------:R0:W-:Y:S01]  /*1f8d30*/  STL [R1+0x774], R2 ;  /* 0x0007740201007387 */ /* 0x0001e20000100800 */
[----:B----4-:R-:W-:-:S03]  /*1f8d40*/  IADD3 R14, P1, PT, R0, R10, RZ ;  /* 0x0000000a000e7210 */ /* 0x010fc60007f3e0ff */
[----:B------:R-:W4:Y:S04]  /*1f8d50*/  LDL.LU R18, [R1+0x14a8] ;  /* 0x0014a80001127983 */ /* 0x000f280000300800 */
[----:B0-----:R-:W4:Y:S04]  /*1f8d60*/  LDL.LU R2, [R1+0x14ac] ;  /* 0x0014ac0001027983 */ /* 0x001f280000300800 */
[----:B------:R0:W-:Y:S04]  /*1f8d70*/  STL [R1+0x78c], R11 ;  /* 0x00078c0b01007387 */ /* 0x0001e80000100800 */
[----:B------:R-:W2:Y:S04]  /*1f8d80*/  LDL.LU R17, [R1+0x14b0] ;  /* 0x0014b00001117983 */ /* 0x000ea80000300800 */
[----:B------:R-:W2:Y:S01]  /*1f8d90*/  LDL.LU R23, [R1+0x14b4] ;  /* 0x0014b40001177983 */ /* 0x000ea20000300800 */
[----:B0-----:R-:W-:-:S03]  /*1f8da0*/  SHF.R.S32.HI R11, RZ, 0x1f, R0 ;  /* 0x0000001fff0b7819 */ /* 0x001fc60000011400 */
[----:B------:R-:W2:Y:S02]  /*1f8db0*/  LDL.LU R24, [R1+0x14b8] ;  /* 0x0014b80001187983 */ /* 0x000ea40000300800 */
[----:B------:R-:W-:Y:S02]  /*1f8dc0*/  IMAD.X R15, R11, 0x1, R9, P1 ;  /* 0x000000010b0f7824 */ /* 0x000fe400008e0609 */
[----:B------:R-:W2:Y:S04]  /*1f8dd0*/  LDL.LU R22, [R1+0x14bc] ;  /* 0x0014bc0001167983 */ /* 0x000ea80000300800 */
[----:B------:R0:W-:Y:S04]  /*1f8de0*/  STL.64 [R1+0x1f70], R14 ;  /* 0x001f700e01007387 */ /* 0x0001e80000100a00 */
[----:B------:R-:W-:Y:S04]  /*1f8df0*/  STL [R1+0x7788], R25 ;  /* 0x0077881901007387 */ /* 0x000fe80000100800 */
[----:B------:R-:W2:Y:S01]  /*1f8e00*/  LDL.LU R21, [R1+0x14c0] ;  /* 0x0014c00001157983 */ /* 0x000ea20000300800 */
[----:B0-----:R-:W-:-:S03]  /*1f8e10*/  F2FP.SATFINITE.E4M3.F32.PACK_AB_MERGE_C R14, R29, R26, RZ ;  /* 0x0000001a1d0e723e */ /* 0x001fc600048070ff */
[----:B------:R-:W2:Y:S04]  /*1f8e20*/  LDL.LU R12, [R1+0x14c4] ;  /* 0x0014c400010c7983 */ /* 0x000ea80000300800 */
[----:B------:R0:W-:Y:S04]  /*1f8e30*/  STL [R1+0x23cc], R14 ;  /* 0x0023cc0e01007387 */ /* 0x0001e80000100800 */
[----:B------:R-:W2:Y:S04]  /*1f8e40*/  LDL.LU R26, [R1+0x14c8] ;  /* 0x0014c800011a7983 */ /* 0x000ea80000300800 */
[----:B------:R-:W2:Y:S01]  /*1f8e50*/  LDL.LU R29, [R1+0x14cc] ;  /* 0x0014cc00011d7983 */ /* 0x000ea20000300800 */
[----:B0-----:R-:W-:-:S05]  /*1f8e60*/  IADD3 R14, P1, PT, R0, R8, RZ ;  /* 0x00000008000e7210 */ /* 0x001fca0007f3e0ff */
[----:B------:R-:W-:-:S05]  /*1f8e70*/  IMAD.X R15, R11, 0x1, R7, P1 ;  /* 0x000000010b0f7824 */ /* 0x000fca00008e0607 */
[----:B------:R0:W-:Y:S04]  /*1f8e80*/  STL.64 [R1+0x1f68], R14 ;  /* 0x001f680e01007387 */ /* 0x0001e80000100a00 */
[----:B0-----:R-:W2:Y:S02]  /*1f8e90*/  LDL.LU.64 R14, [R1+0x7a60] ;  /* 0x007a6000010e7983 */ /* 0x001ea40000300a00 */
[----:B--2---:R-:W-:Y:S02]  /*1f8ea0*/  F2FP.SATFINITE.E4M3.F32.PACK_AB_MERGE_C R15, R15, R14, RZ ;  /* 0x0000000e0f0f723e */ /* 0x004fe400048070ff */
[----:B------:R-:W2:Y:S04]  /*1f8eb0*/  LDL.LU R14, [R1+0x14d0] ;  /* 0x0014d000010e7983 */ /* 0x000ea80000300800 */
[----:B------:R0:W-:Y:S04]  /*1f8ec0*/  STL [R1+0x69c], R15 ;  /* 0x00069c0f01007387 */ /* 0x0001e80000100800 */
[----:B0-----:R-:W2:Y:S01]  /*1f8ed0*/  LDL.LU R15, [R1+0x14d4] ;  /* 0x0014d400010f7983 */ /* 0x001ea20000300800 */
[----:B------:R-:W-:-:S05]  /*1f8ee0*/  F2FP.SATFINITE.E4M3.F32.PACK_AB_MERGE_C R13, R13, R27, RZ ;  /* 0x0000001b0d0d723e */ /* 0x000fca00048070ff */
[----:B------:R0:W-:Y:S01]  /*1f8ef0*/  STL [R1+0x6b4], R13 ;  /* 0x0006b40d01007387 */ /* 0x0001e20000100800 */
[----:B---3--:R-:W-:Y:S02]  /*1f8f00*/  F2FP.SATFINITE.E4M3.F32.PACK_AB_MERGE_C R16, R20, R19, RZ ;  /* 0x000000131410723e */ /* 0x008fe400048070ff */
[----:B------:R-:W-:Y:S01]  /*1f8f10*/  F2FP.SATFINITE.E4M3.F32.PACK_AB_MERGE_C R12, R12, R21, RZ ;  /* 0x000000150c0c723e */ /* 0x000fe200048070ff */
[----:B--2---:R2:W-:Y:S04]  /*1f8f20*/  STL.64 [R1+0x7a58], R14 ;  /* 0x007a580e01007387 */ /* 0x0045e80000100a00 */
[----:B------:R-:W3:Y:S04]  /*1f8f30*/  LDL.LU R27, [R1+0x14d8] ;  /* 0x0014d800011b7983 */ /* 0x000ee80000300800 */
[----:B0-----:R-:W3:Y:S01]  /*1f8f40*/  LDL.LU R13, [R1+0x14dc] ;  /* 0x0014dc00010d7983 */ /* 0x001ee20000300800 */
[----:B--2---:R-:W-:-:S05]  /*1f8f50*/  IADD3 R14, P1, PT, R0, R6, RZ ;  /* 0x00000006000e7210 */ /* 0x004fca0007f3e0ff */
[----:B------:R-:W-:-:S05]  /*1f8f60*/  IMAD.X R15, R11, 0x1, R5, P1 ;  /* 0x000000010b0f7824 */ /* 0x000fca00008e0605 */
[----:B------:R0:W-:Y:S04]  /*1f8f70*/  STL.64 [R1+0x1f60], R14 ;  /* 0x001f600e01007387 */ /* 0x0001e80000100a00 */
[----:B------:R2:W-:Y:S04]  /*1f8f80*/  STL [R1+0x648], R16 ;  /* 0x0006481001007387 */ /* 0x0005e80000100800 */
[----:B------:R-:W3:Y:S01]  /*1f8f90*/  LDL.LU R19, [R1+0x14e0] ;  /* 0x0014e00001137983 */ /* 0x000ee20000300800 */
[C---:B0-----:R-:W-:Y:S01]  /*1f8fa0*/  IADD3 R14, P1, PT, R0.reuse, R4, RZ ;  /* 0x00000004000e7210 */ /* 0x041fe20007f3e0ff */
[----:B-1----:R-:W-:-:S02]  /*1f8fb0*/  VIADD R0, R0, UR6 ;  /* 0x0000000600007c36 */ /* 0x002fc40008000000 */
[----:B------:R-:W3:Y:S01]  /*1f8fc0*/  LDL.LU R20, [R1+0x14e4] ;  /* 0x0014e40001147983 */ /* 0x000ee20000300800 */
[----:B--2---:R-:W-:Y:S01]  /*1f8fd0*/  F2FP.SATFINITE.E4M3.F32.PACK_AB_MERGE_C R16, R22, R24, RZ ;  /* 0x000000181610723e */ /* 0x004fe200048070ff */
[----:B------:R-:W0:Y:S01]  /*1f8fe0*/  LDCU UR6, c[0x0][0x3b8] ;  /* 0x00007700ff0677ac */ /* 0x000e220008000800 */
[----:B------:R-:W-:Y:S01]  /*1f8ff0*/  IMAD.X R15, R11, 0x1, R3, P1 ;  /* 0x000000010b0f7824 */ /* 0x000fe200008e0603 */
[----:B----4-:R-:W-:Y:S02]  /*1f9000*/  F2FP.SATFINITE.E4M3.F32.PACK_AB_MERGE_C R11, R2, R18, RZ ;  /* 0x00000012020b723e */ /* 0x010fe400048070ff */
[----:B------:R-:W-:Y:S02]  /*1f9010*/  F2FP.SATFINITE.E4M3.F32.PACK_AB_MERGE_C R2, R23, R17, RZ ;  /* 0x000000111702723e */ /* 0x000fe400048070ff */
[----:B------:R1:W-:Y:S04]  /*1f9020*/  STL.64 [R1+0x1f58], R14 ;  /* 0x001f580e01007387 */ /* 0x0003e80000100a00 */
[----:B------:R2:W-:Y:S04]  /*1f9030*/  STL [R1+0x668], R11 ;  /* 0x0006680b01007387 */ /* 0x0005e80000100800 */
[----:B------:R-:W4:Y:S01]  /*1f9040*/  LDL.LU R18, [R1+0x14e8] ;  /* 0x0014e80001127983 */ /* 0x000f220000300800 */
[----:B-1----:R-:W-:-:S02]  /*1f9050*/  IADD3 R14, P1, PT, R0, R10, RZ ;  /* 0x0000000a000e7210 */ /* 0x002fc40007f3e0ff */
[----:B--2---:R-:W-:Y:S01]  /*1f9060*/  SHF.R.S32.HI R11, RZ, 0x1f, R0 ;  /* 0x0000001fff0b7819 */ /* 0x004fe20000011400 */
[----:B------:R1:W-:Y:S04]  /*1f9070*/  STL [R1+0x5f4], R2 ;  /* 0x0005f40201007387 */ /* 0x0003e80000100800 */
[----:B------:R-:W-:Y:S01]  /*1f9080*/  IMAD.X R15, R11, 0x1, R9, P1 ;  /* 0x000000010b0f7824 */ /* 0x000fe200008e0609 */
[----:B-1----:R-:W4:Y:S04]  /*1f9090*/  LDL.LU R2, [R1+0x14ec] ;  /* 0x0014ec0001027983 */ /* 0x002f280000300800 */
[----:B------:R-:W2:Y:S04]  /*1f90a0*/  LDL.LU R17, [R1+0x2250] ;  /* 0x0022500001117983 */ /* 0x000ea80000300800 */
[----:B------:R-:W2:Y:S04]  /*1f90b0*/  LDL.LU R23, [R1+0x2254] ;  /* 0x0022540001177983 */ /* 0x000ea80000300800 */
[----:B------:R-:W-:Y:S04]  /*1f90c0*/  STL [R1+0x23d8], R16 ;  /* 0x0023d81001007387 */ /* 0x000fe80000100800 */
[----:B------:R-:W2:Y:S04]  /*1f90d0*/  LDL.LU R24, [R1+0x2258] ;  /* 0x0022580001187983 */ /* 0x000ea80000300800 */
[----:B------:R-:W2:Y:S04]  /*1f90e0*/  LDL.LU R22, [R1+0x225c] ;  /* 0x00225c0001167983 */ /* 0x000ea80000300800 */
[----:B------:R1:W-:Y:S04]  /*1f90f0*/  STL.64 [R1+0x1f50], R14 ;  /* 0x001f500e01007387 */ /* 0x0003e80000100a00 */
[----:B------:R-:W2:Y:S04]  /*1f9100*/  LDL.LU R21, [R1+0x1500] ;  /* 0x0015000001157983 */ /* 0x000ea80000300800 */
[----:B------:R0:W-:Y:S01]  /*1f9110*/  STL [R1+0x420], R12 ;  /* 0x0004200c01007387 */ /* 0x0001e20000100800 */
[----:B-1----:R-:W-:-:S03]  /*1f9120*/  F2FP.SATFINITE.E4M3.F32.PACK_AB_MERGE_C R14, R29, R26, RZ ;  /* 0x0000001a1d0e723e */ /* 0x002fc600048070ff */
[----:B0-----:R-:W2:Y:S04]  /*1f9130*/  LDL.LU R12, [R1+0x1504] ;  /* 0x00150400010c7983 */ /* 0x001ea80000300800 */
        /* <DEDUP_REMOVED lines=11> */
[----:B---3--:R-:W-:-:S05]  /*1f91f0*/  F2FP.SATFINITE.E4M3.F32.PACK_AB_MERGE_C R13, R13, R27, RZ ;  /* 0x0000001b0d0d723e */ /* 0x008fca00048070ff */
[----:B------:R0:W-:Y:S01]  /*1f9200*/  STL [R1+0x410], R13 ;  /* 0x0004100d01007387 */ /* 0x0001e20000100800 */
[----:B------:R-:W-:Y:S02]  /*1f9210*/  F2FP.SATFINITE.E4M3.F32.PACK_AB_MERGE_C R16, R20, R19, RZ ;  /* 0x000000131410723e */ /* 0x000fe400048070ff */
[----:B------:R-:W-:Y:S01]  /*1f9220*/  F2FP.SATFINITE.E4M3.F32.PACK_AB_MERGE_C R12, R12, R21, RZ ;  /* 0x000000150c0c723e */ /* 0x000fe200048070ff */
[----:B--2---:R1:W-:Y:S04]  /*1f9230*/  STL.64 [R1+0x7a50], R14 ;  /* 0x007a500e01007387 */ /* 0x0043e80000100a00 */
[----:B------:R-:W2:Y:S04]  /*1f9240*/  LDL.LU R27, [R1+0x1518] ;  /* 0x00151800011b7983 */ /* 0x000ea80000300800 */
[----:B0-----:R-:W2:Y:S01]  /*1f9250*/  LDL.LU R13, [R1+0x151c] ;  /* 0x00151c00010d7983 */ /* 0x001ea20000300800 */
[----:B-1----:R-:W-:-:S05]  /*1f9260*/  IADD3 R14, P1, PT, R0, R6, RZ ;  /* 0x00000006000e7210 */ /* 0x002fca0007f3e0ff */
[----:B------:R-:W-:-:S05]  /*1f9270*/  IMAD.X R15, R11, 0x1, R5, P1 ;  /* 0x000000010b0f7824 */ /* 0x000fca00008e0605 */
[----:B------:R0:W-:Y:S04]  /*1f9280*/  STL.64 [R1+0x1f40], R14 ;  /* 0x001f400e01007387 */ /* 0x0001e80000100a00 */
[----:B------:R-:W-:Y:S04]  /*1f9290*/  STL [R1+0x404], R16 ;  /* 0x0004041001007387 */ /* 0x000fe80000100800 */
[----:B------:R-:W3:Y:S01]  /*1f92a0*/  LDL.LU R19, [R1+0x1520] ;  /* 0x0015200001137983 */ /* 0x000ee20000300800 */
[----:B0-----:R-:W-:-:S03]  /*1f92b0*/  IADD3 R14, P1, PT, R0, R4, RZ ;  /* 0x00000004000e7210 */ /* 0x001fc60007f3e0ff */
[----:B------:R-:W3:Y:S02]  /*1f92c0*/  LDL.LU R20, [R1+0x1524] ;  /* 0x0015240001147983 */ /* 0x000ee40000300800 */
[----:B------:R-:W-:Y:S01]  /*1f92d0*/  IMAD.X R15, R11, 0x1, R3, P1 ;  /* 0x000000010b0f7824 */ /* 0x000fe200008e0603 */
[----:B----4-:R-:W-:Y:S02]  /*1f92e0*/  F2FP.SATFINITE.E4M3.F32.PACK_AB_MERGE_C R11, R2, R18, RZ ;  /* 0x00000012020b723e */ /* 0x010fe400048070ff */
[----:B------:R-:W-:Y:S02]  /*1f92f0*/  F2FP.SATFINITE.E4M3.F32.PACK_AB_MERGE_C R2, R23, R17, RZ ;  /* 0x000000111702723e */ /* 0x000fe400048070ff */
[----:B------:R-:W-:Y:S04]  /*1f9300*/  STL.64 [R1+0x1f38], R14 ;  /* 0x001f380e01007387 */ /* 0x000fe80000100a00 */
[----:B------:R0:W-:Y:S01]  /*1f9310*/  STL [R1+0x23e8], R11 ;  /* 0x0023e80b01007387 */ /* 0x0001e20000100800 */
[----:B------:R-:W-:Y:S01]  /*1f9320*/  VIADD R0, R0, UR6 ;  /* 0x0000000600007c36 */ /* 0x000fe20008000000 */
[----:B------:R-:W1:Y:S02]  /*1f9330*/  LDCU UR6, c[0x0][0x3b8] ;  /* 0x00007700ff0677ac */ /* 0x000e640008000800 */
[----:B------:R-:W4:Y:S04]  /*1f9340*/  LDL.LU R18, [R1+0x1528] ;  /* 0x0015280001127983 */ /* 0x000f280000300800 */
[----:B------:R1:W-:Y:S01]  /*1f9350*/  STL [R1+0x2d8], R2 ;  /* 0x0002d80201007387 */ /* 0x0003e20000100800 */
[----:B0-----:R-:W-:-:S02]  /*1f9360*/  F2FP.SATFINITE.E4M3.F32.PACK_AB_MERGE_C R11, R22, R24, RZ ;  /* 0x00000018160b723e */ /* 0x001fc400048070ff */
[----:B------:R-:W-:Y:S01]  /*1f9370*/  IADD3 R14, P1, PT, R0, R10, RZ ;  /* 0x0000000a000e7210 */ /* 0x000fe20007f3e0ff */
[----:B-1----:R-:W4:Y:S04]  /*1f9380*/  LDL.LU R2, [R1+0x152c] ;  /* 0x00152c0001027983 */ /* 0x002f280000300800 */
[----:B------:R-:W2:Y:S04]  /*1f9390*/  LDL.LU R17, [R1+0x1530] ;  /* 0x0015300001117983 */ /* 0x000ea80000300800 */
[----:B------:R-:W2:Y:S04]  /*1f93a0*/  LDL.LU R23, [R1+0x1534] ;  /* 0x0015340001177983 */ /* 0x000ea80000300800 */
[----:B------:R-:W2:Y:S04]  /*1f93b0*/  LDL.LU R24, [R1+0x1538] ;  /* 0x0015380001187983 */ /* 0x000ea80000300800 */
[----:B------:R-:W2:Y:S04]  /*1f93c0*/  LDL.LU R22, [R1+0x153c] ;  /* 0x00153c0001167983 */ /* 0x000ea80000300800 */
[----:B------:R0:W-:Y:S02]  /*1f93d0*/  STL [R1+0x2cc], R11 ;  /* 0x0002cc0b01007387 */ /* 0x0001e40000100800 */
[----:B0-----:R-:W-:-:S05]  /*1f93e0*/  SHF.R.S32.HI R11, RZ, 0x1f, R0 ;  /* 0x0000001fff0b7819 */ /* 0x001fca0000011400 */
[----:B------:R-:W-:-:S05]  /*1f93f0*/  IMAD.X R15, R11, 0x1, R9, P1 ;  /* 0x000000010b0f7824 */ /* 0x000fca00008e0609 */
[----:B------:R0:W-:Y:S04]  /*1f9400*/  STL.64 [R1+0x1f30], R14 ;  /* 0x001f300e01007387 */ /* 0x0001e80000100a00 */
[----:B------:R-:W2:Y:S04]  /*1f9410*/  LDL.LU R21, [R1+0x1540] ;  /* 0x0015400001157983 */ /* 0x000ea80000300800 */
[----:B------:R1:W-:Y:S01]  /*1f9420*/  STL [R1+0x2b0], R12 ;  /* 0x0002b00c01007387 */ /* 0x0003e20000100800 */
[----:B0-----:R-:W-:-:S03]  /*1f9430*/  F2FP.SATFINITE.E4M3.F32.PACK_AB_MERGE_C R14, R29, R26, RZ ;  /* 0x0000001a1d0e723e */ /* 0x001fc600048070ff */
[----:B-1----:R-:W2:Y:S04]  /*1f9440*/  LDL.LU R12, [R1+0x1544] ;  /* 0x00154400010c7983 */ /* 0x002ea80000300800 */
        /* <DEDUP_REMOVED lines=28> */
[----:B------:R-:W-:Y:S01]  /*1f9610*/  STL.64 [R1+0x1d28], R14 ;  /* 0x001d280e01007387 */ /* 0x000fe20000100a00 */
[----:B------:R-:W-:Y:S01]  /*1f9620*/  VIADD R0, R0, UR6 ;  /* 0x0000000600007c36 */ /* 0x000fe20008000000 */
[----:B------:R-:W0:Y:S02]  /*1f9630*/  LDCU UR6, c[0x0][0x3b8] ;  /* 0x00007700ff0677ac */ /* 0x000e240008000800 */
[----:B------:R1:W-:Y:S04]  /*1f9640*/  STL [R1+0x260], R11 ;  /* 0x0002600b01007387 */ /* 0x0003e80000100800 */
[----:B------:R-:W4:Y:S04]  /*1f9650*/  LDL.LU R18, [R1+0x1568] ;  /* 0x0015680001127983 */ /* 0x000f280000300800 */
[----:B------:R0:W-:Y:S01]  /*1f9660*/  STL [R1+0x238], R2 ;  /* 0x0002380201007387 */ /* 0x0001e20000100800 */
[----:B-1----:R-:W-:-:S02]  /*1f9670*/  F2FP.SATFINITE.E4M3.F32.PACK_AB_MERGE_C R11, R22, R24, RZ ;  /* 0x00000018160b723e */ /* 0x002fc400048070ff */
[----:B------:R-:W-:Y:S01]  /*1f9680*/  IADD3 R14, P1, PT, R0, R10, RZ ;  /* 0x0000000a000e7210 */ /* 0x000fe20007f3e0ff */
[----:B0-----:R-:W4:Y:S04]  /*1f9690*/  LDL.LU R2, [R1+0x156c] ;  /* 0x00156c0001027983 */ /* 0x001f280000300800 */
[----:B------:R-:W3:Y:S04]  /*1f96a0*/  LDL.LU R17, [R1+0x1570] ;  /* 0x0015700001117983 */ /* 0x000ee80000300800 */
[----:B------:R-:W3:Y:S04]  /*1f96b0*/  LDL.LU R23, [R1+0x1574] ;  /* 0x0015740001177983 */ /* 0x000ee80000300800 */
[----:B------:R0:W-:Y:S04]  /*1f96c0*/  STL [R1+0x234], R11 ;  /* 0x0002340b01007387 */ /* 0x0001e80000100800 */
[----:B------:R-:W3:Y:S04]  /*1f96d0*/  LDL.LU R24, [R1+0x1578] ;  /* 0x0015780001187983 */ /* 0x000ee80000300800 */
[----:B------:R-:W3:Y:S01]  /*1f96e0*/  LDL.LU R22, [R1+0x157c] ;  /* 0x00157c0001167983 */ /* 0x000ee20000300800 */
[----:B0-----:R-:W-:-:S05]  /*1f96f0*/  SHF.R.S32.HI R11, RZ, 0x1f, R0 ;  /* 0x0000001fff0b7819 */ /* 0x001fca0000011400 */
[----:B------:R-:W-:-:S05]  /*1f9700*/  IMAD.X R15, R11, 0x1, R9, P1 ;  /* 0x000000010b0f7824 */ /* 0x000fca00008e0609 */
[----:B------:R0:W-:Y:S04]  /*1f9710*/  STL.64 [R1+0x1d20], R14 ;  /* 0x001d200e01007387 */ /* 0x0001e80000100a00 */
[----:B------:R-:W3:Y:S04]  /*1f9720*/  LDL.LU R21, [R1+0x1580] ;  /* 0x0015800001157983 */ /* 0x000ee80000300800 */
[----:B------:R1:W-:Y:S01]  /*1f9730*/  STL [R1+0x225c], R12 ;  /* 0x00225c0c01007387 */ /* 0x0003e20000100800 */
[----:B0-----:R-:W-:-:S03]  /*1f9740*/  F2FP.SATFINITE.E4M3.F32.PACK_AB_MERGE_C R14, R29, R26, RZ ;  /* 0x0000001a1d0e723e */ /* 0x001fc600048070ff */
[----:B-1----:R-:W3:Y:S04]  /*1f9750*/  LDL.LU R12, [R1+0x1584] ;  /* 0x00158400010c7983 */ /* 0x002ee80000300800 */
[----:B------:R0:W-:Y:S04]  /*1f9760*/  STL [R1+0x241c], R14 ;  /* 0x00241c0e01007387 */ /* 0x0001e80000100800 */
[----:B------:R-:W3:Y:S04]  /*1f9770*/  LDL.LU R26, [R1+0x1588] ;  /* 0x00158800011a7983 */ /* 0x000ee80000300800 */
[----:B------:R-:W3:Y:S01]  /*1f9780*/  LDL.LU R29, [R1+0x158c] ;  /* 0x00158c00011d7983 */ /* 0x000ee20000300800 */
[----:B0-----:R-:W-:-:S05]  /*1f9790*/  IADD3 R14, P1, PT, R0, R8, RZ ;  /* 0x00000008000e7210 */ /* 0x001fca0007f3e0ff */
[----:B------:R-:W-:-:S05]  /*1f97a0*/  IMAD.X R15, R11, 0x1, R7, P1 ;  /* 0x000000010b0f7824 */ /* 0x000fca00008e0607 */
[----:B------:R0:W-:Y:S04]  /*1f97b0*/  STL.64 [R1+0x1d18], R14 ;  /* 0x001d180e01007387 */ /* 0x0001e80000100a00 */
[----:B0-----:R-:W3:Y:S01]  /*1f97c0*/  LDL.LU.64 R14, [R1+0x7a48] ;  /* 0x007a4800010e7983 */ /* 0x001ee20000300a00 */
[----:B--2---:R-:W-:Y:S02]  /*1f97d0*/  F2FP.SATFINITE.E4M3.F32.PACK_AB_MERGE_C R13, R13, R27, RZ ;  /* 0x0000001b0d0d723e */ /* 0x004fe400048070ff */
[----:B---3--:R-:W-:-:S05]  /*1f97e0*/  F2FP.SATFINITE.E4M3.F32.PACK_AB_MERGE_C R16, R15, R14, RZ ;  /* 0x0000000e0f10723e */ /* 0x008fca00048070ff */
[----:B------:R-:W-:Y:S04]  /*1f97f0*/  STL [R1+0x200], R16 ;  /* 0x0002001001007387 */ /* 0x000fe80000100800 */
[----:B------:R0:W-:Y:S04]  /*1f9800*/  STL.64 [R1+0x7a40], R6 ;  /* 0x007a400601007387 */ /* 0x0001e80000100a00 */
[----:B------:R1:W-:Y:S04]  /*1f9810*/  STL [R1+0x1fc], R13 ;  /* 0x0001fc0d01007387 */ /* 0x0003e80000100800 */
[----:B------:R-:W2:Y:S01]  /*1f9820*/  LDL.LU R27, [R1+0x1590] ;  /* 0x00159000011b7983 */ /* 0x000ea20000300800 */
[----:B------:R-:W-:-:S05]  /*1f9830*/  IADD3 R14, P1, PT, R0, R6, RZ ;  /* 0x00000006000e7210 */ /* 0x000fca0007f3e0ff */
[----:B------:R-:W-:Y:S01]  /*1f9840*/  IMAD.X R15, R11, 0x1, R5, P1 ;  /* 0x000000010b0f7824 */ /* 0x000fe200008e0605 */
[----:B0-----:R-:W-:Y:S02]  /*1f9850*/  IADD3 R6, P1, PT, R0, R4, RZ ;  /* 0x0000000400067210 */ /* 0x001fe40007f3e0ff */
[----:B----4-:R-:W-:-:S03]  /*1f9860*/  F2FP.SATFINITE.E4M3.F32.PACK_AB_MERGE_C R2, R2, R18, RZ ;  /* 0x000000120202723e */ /* 0x010fc600048070ff */
[----:B------:R-:W-:Y:S02]  /*1f9870*/  IMAD.X R7, R11, 0x1, R3, P1 ;  /* 0x000000010b077824 */ /* 0x000fe400008e0603 */
[----:B------:R-:W-:Y:S01]  /*1f9880*/  VIADD R0, R0, UR6 ;  /* 0x0000000600007c36 */ /* 0x000fe20008000000 */
[----:B--2---:R-:W-:Y:S01]  /*1f9890*/  STL [R1+0x7a3c], R27 ;  /* 0x007a3c1b01007387 */ /* 0x004fe20000100800 */
[----:B------:R-:W-:Y:S01]  /*1f98a0*/  F2FP.SATFINITE.E4M3.F32.PACK_AB_MERGE_C R11, R29, R26, RZ ;  /* 0x0000001a1d0b723e */ /* 0x000fe200048070ff */
[----:B------:R-:W0:Y:S02]  /*1f98b0*/  LDCU UR6, c[0x0][0x3b8] ;  /* 0x00007700ff0677ac */ /* 0x000e240008000800 */
[----:B-1----:R-:W2:Y:S04]  /*1f98c0*/  LDL.LU R13, [R1+0x1594] ;  /* 0x00159400010d7983 */ /* 0x002ea80000300800 */
[----:B------:R1:W-:Y:S02]  /*1f98d0*/  STL.64 [R1+0x1d10], R14 ;  /* 0x001d100e01007387 */ /* 0x0003e40000100a00 */
[----:B-1----:R-:W-:-:S05]  /*1f98e0*/  F2FP.SATFINITE.E4M3.F32.PACK_AB_MERGE_C R14, R20, R19, RZ ;  /* 0x00000013140e723e */ /* 0x002fca00048070ff */
[----:B------:R1:W-:Y:S04]  /*1f98f0*/  STL [R1+0x1d8], R14 ;  /* 0x0001d80e01007387 */ /* 0x0003e80000100800 */
[----:B------:R-:W3:Y:S04]  /*1f9900*/  LDL.LU R28, [R1+0x1598] ;  /* 0x00159800011c7983 */ /* 0x000ee80000300800 */
[----:B------:R-:W3:Y:S04]  /*1f9910*/  LDL.LU R20, [R1+0x159c] ;  /* 0x00159c0001147983 */ /* 0x000ee80000300800 */
[----:B------:R4:W-:Y:S04]  /*1f9920*/  STL.64 [R1+0x1b18], R6 ;  /* 0x001b180601007387 */ /* 0x0009e80000100a00 */
[----:B-1----:R-:W2:Y:S04]  /*1f9930*/  LDL.LU R14, [R1+0x15a0] ;  /* 0x0015a000010e7983 */ /* 0x002ea80000300800 */
[----:B------:R-:W2:Y:S04]  /*1f9940*/  LDL.LU R15, [R1+0x15a4] ;  /* 0x0015a400010f7983 */ /* 0x000ea80000300800 */
[----:B------:R1:W-:Y:S01]  /*1f9950*/  STL [R1+0x1e0], R2 ;  /* 0x0001e00201007387 */ /* 0x0003e20000100800 */
[----:B----4-:R-:W-:-:S02]  /*1f9960*/  F2FP.SATFINITE.E4M3.F32.PACK_AB_MERGE_C R6, R22, R24, RZ ;  /* 0x000000181606723e */ /* 0x010fc400048070ff */
[----:B-1----:R-:W-:-:S05]  /*1f9970*/  F2FP.SATFINITE.E4M3.F32.PACK_AB_MERGE_C R2, R23, R17, RZ ;  /* 0x000000111702723e */ /* 0x002fca00048070ff */
[----:B------:R1:W-:Y:S01]  /*1f9980*/  STL [R1+0x2258], R2 ;  /* 0x0022580201007387 */ /* 0x0003e20000100800 */
[----:B------:R-:W-:-:S03]  /*1f9990*/  SHF.R.S32.HI R19, RZ, 0x1f, R0 ;  /* 0x0000001fff137819 */ /* 0x000fc60000011400 */
[----:B------:R-:W4:Y:S04]  /*1f99a0*/  LDL.LU R18, [R1+0x15a8] ;  /* 0x0015a80001127983 */ /* 0x000f280000300800 */
[----:B-1----:R-:W4:Y:S04]  /*1f99b0*/  LDL.LU R2, [R1+0x15ac] ;  /* 0x0015ac0001027983 */ /* 0x002f280000300800 */
[----:B------:R1:W-:Y:S04]  /*1f99c0*/  STL [R1+0x2428], R6 ;  /* 0x0024280601007387 */ /* 0x0003e80000100800 */
[----:B------:R-:W2:Y:S04]  /*1f99d0*/  LDL.LU R17, [R1+0x15b0] ;  /* 0x0015b00001117983 */ /* 0x000ea80000300800 */
[----:B------:R-:W2:Y:S01]  /*1f99e0*/  LDL.LU R23, [R1+0x15b4] ;  /* 0x0015b40001177983 */ /* 0x000ea20000300800 */
[----:B-1----:R-:W-:-:S03]  /*1f99f0*/  IADD3 R6, P1, PT, R0, R10, RZ ;  /* 0x0000000a00067210 */ /* 0x002fc60007f3e0ff */
[----:B------:R-:W2:Y:S02]  /*1f9a00*/  LDL.LU R24, [R1+0x15b8] ;  /* 0x0015b80001187983 */ /* 0x000ea40000300800 */
[----:B------:R-:W-:Y:S02]  /*1f9a10*/  IMAD.X R7, R19, 0x1, R9, P1 ;  /* 0x0000000113077824 */ /* 0x000fe400008e0609 */
[----:B------:R-:W2:Y:S04]  /*1f9a20*/  LDL.LU R22, [R1+0x15bc] ;  /* 0x0015bc0001167983 */ /* 0x000ea80000300800 */
[----:B------:R1:W-:Y:S04]  /*1f9a30*/  STL.64 [R1+0x1b10], R6 ;  /* 0x001b100601007387 */ /* 0x0003e80000100a00 */
[----:B-1----:R-:W2:Y:S01]  /*1f9a40*/  LDL.LU.64 R6, [R1+0x7a40] ;  /* 0x007a400001067983 */ /* 0x002ea20000300a00 */
[----:B------:R-:W-:-:S02]  /*1f9a50*/  IADD3 R26, P1, PT, R0, R8, RZ ;  /* 0x00000008001a7210 */ /* 0x000fc40007f3e0ff */
[----:B------:R-:W-:-:S05]  /*1f9a60*/  F2FP.SATFINITE.E4M3.F32.PACK_AB_MERGE_C R12, R12, R21, RZ ;  /* 0x000000150c0c723e */ /* 0x000fca00048070ff */
[----:B------:R-:W-:Y:S04]  /*1f9a70*/  STL [R1+0x19c], R12 ;  /* 0x00019c0c01007387 */ /* 0x000fe80000100800 */
[----:B------:R-:W-:Y:S01]  /*1f9a80*/  STL [R1+0x1a4], R11 ;  /* 0x0001a40b01007387 */ /* 0x000fe20000100800 */
[----:B--2---:R-:W-:-:S05]  /*1f9a90*/  IMAD.X R27, R19, 0x1, R7, P1 ;  /* 0x00000001131b7824 */ /* 0x004fca00008e0607 */
[----:B------:R1:W-:Y:S04]  /*1f9aa0*/  STL.64 [R1+0x1b08], R26 ;  /* 0x001b081a01007387 */ /* 0x0003e80000100a00 */
[----:B-1----:R-:W2:Y:S04]  /*1f9ab0*/  LDL.LU R27, [R1+0x7a3c] ;  /* 0x007a3c00011b7983 */ /* 0x002ea80000300800 */
[----:B------:R-:W2:Y:S04]  /*1f9ac0*/  LDL.LU R11, [R1+0x15c0] ;  /* 0x0015c000010b7983 */ /* 0x000ea80000300800 */
[----:B------:R-:W2:Y:S04]  /*1f9ad0*/  LDL.LU R16, [R1+0x15c4] ;  /* 0x0015c40001107983 */ /* 0x000ea80000300800 */
[----:B------:R-:W2:Y:S04]  /*1f9ae0*/  LDL.LU R21, [R1+0x15c8] ;  /* 0x0015c80001157983 */ /* 0x000ea80000300800 */
[----:B------:R-:W2:Y:S01]  /*1f9af0*/  LDL.LU R29, [R1+0x15cc] ;  /* 0x0015cc00011d7983 */ /* 0x000ea20000300800 */
[----:B---3--:R-:W-:-:S02]  /*1f9b00*/  F2FP.SATFINITE.E4M3.F32.PACK_AB_MERGE_C R20, R20, R28, RZ ;  /* 0x0000001c1414723e */ /* 0x008fc400048070ff */
[----:B------:R-:W-:Y:S02]  /*1f9b10*/  IADD3 R28, P1, PT, R0, R6, RZ ;  /* 0x00000006001c7210 */ /* 0x000fe40007f3e0ff */
[----:B----4-:R-:W-:Y:S02]  /*1f9b20*/  F2FP.SATFINITE.E4M3.F32.PACK_AB_MERGE_C R2, R2, R18, RZ ;  /* 0x000000120202723e */ /* 0x010fe400048070ff */
[----:B------:R-:W-:Y:S02]  /*1f9b30*/  F2FP.SATFINITE.E4M3.F32.PACK_AB_MERGE_C R17, R23, R17, RZ ;  /* 0x000000111711723e */ /* 0x000fe400048070ff */
[----:B--2---:R-:W-:Y:S01]  /*1f9b40*/  F2FP.SATFINITE.E4M3.F32.PACK_AB_MERGE_C R13, R13, R27, RZ ;  /* 0x0000001b0d0d723e */ /* 0x004fe200048070ff */
[----:B------:R1:W-:Y:S04]  /*1f9b50*/  STL [R1+0x7a38], R29 ;  /* 0x007a381d01007387 */ /* 0x0003e80000100800 */
[----:B------:R-:W2:Y:S04]  /*1f9b60*/  LDL.LU R12, [R1+0x15d0] ;  /* 0x0015d000010c7983 */ /* 0x000ea80000300800 */
[----:B------:R-:W2:Y:S01]  /*1f9b70*/  LDL.LU R26, [R1+0x15d4] ;  /* 0x0015d400011a7983 */ /* 0x000ea20000300800 */
[----:B-1----:R-:W-:-:S03]  /*1f9b80*/  IMAD.X R29, R19, 0x1, R5, P1 ;  /* 0x00000001131d7824 */ /* 0x002fc600008e0605 */
[----:B------:R1:W-:Y:S04]  /*1f9b90*/  STL [R1+0x184], R13 ;  /* 0x0001840d01007387 */ /* 0x0003e80000100800 */
[----:B------:R-:W3:Y:S04]  /*1f9ba0*/  LDL.LU R27, [R1+0x15d8] ;  /* 0x0015d800011b7983 */ /* 0x000ee80000300800 */
[----:B-1----:R-:W3:Y:S04]  /*1f9bb0*/  LDL.LU R13, [R1+0x15dc] ;  /* 0x0015dc00010d7983 */ /* 0x002ee80000300800 */
[----:B------:R1:W-:Y:S02]  /*1f9bc0*/  STL [R1+0x79d0], R20 ;  /* 0x0079d01401007387 */ /* 0x0003e40000100800 */
[----:B-1----:R-:W-:-:S02]  /*1f9bd0*/  F2FP.SATFINITE.E4M3.F32.PACK_AB_MERGE_C R20, R15, R14, RZ ;  /* 0x0000000e0f14723e */ /* 0x002fc400048070ff */
[----:B------:R-:W4:Y:S04]  /*1f9be0*/  LDL.LU R14, [R1+0x15f0] ;  /* 0x0015f000010e7983 */ /* 0x000f280000300800 */
[----:B------:R-:W4:Y:S04]  /*1f9bf0*/  LDL.LU R15, [R1+0x15f4] ;  /* 0x0015f400010f7983 */ /* 0x000f280000300800 */
[----:B------:R1:W-:Y:S04]  /*1f9c00*/  STL.64 [R1+0x1b00], R28 ;  /* 0x001b001c01007387 */ /* 0x0003e80000100a00 */
[----:B------:R-:W-:Y:S01]  /*1f9c10*/  STL [R1+0x2254], R20 ;  /* 0x0022541401007387 */ /* 0x000fe20000100800 */
[----:B-1----:R-:W-:-:S03]  /*1f9c20*/  IADD3 R28, P1, PT, R0, R4, RZ ;  /* 0x00000004001c7210 */ /* 0x002fc60007f3e0ff */
[----:B------:R1:W-:Y:S02]  /*1f9c30*/  STL [R1+0x76ac], R2 ;  /* 0x0076ac0201007387 */ /* 0x0003e40000100800 */
[----:B------:R-:W-:Y:S02]  /*1f9c40*/  IMAD.X R29, R19, 0x1, R3, P1 ;  /* 0x00000001131d7824 */ /* 0x000fe400008e0603 */
[----:B0-----:R-:W-:Y:S01]  /*1f9c50*/  VIADD R0, R0, UR6 ;  /* 0x0000000600007c36 */ /* 0x001fe20008000000 */
[----:B------:R-:W-:Y:S01]  /*1f9c60*/  F2FP.SATFINITE.E4M3.F32.PACK_AB_MERGE_C R11, R16, R11, RZ ;  /* 0x0000000b100b723e */ /* 0x000fe200048070ff */
[----:B------:R-:W0:Y:S01]  /*1f9c70*/  LDCU UR6, c[0x0][0x3b8] ;  /* 0x00007700ff0677ac */ /* 0x000e220008000800 */
[----:B------:R0:W-:Y:S01]  /*1f9c80*/  STL.64 [R1+0x1af8], R28 ;  /* 0x001af81c01007387 */ /* 0x0001e20000100a00 */
[----:B-1----:R-:W-:-:S03]  /*1f9c90*/  F2FP.SATFINITE.E4M3.F32.PACK_AB_MERGE_C R2, R22, R24, RZ ;  /* 0x000000181602723e */ /* 0x002fc600048070ff */
[----:B------:R1:W-:Y:S04]  /*1f9ca0*/  STL [R1+0x150], R17 ;  /* 0x0001501101007387 */ /* 0x0003e80000100800 */
[----:B------:R-:W2:Y:S04]  /*1f9cb0*/  LDL.LU R19, [R1+0x15f8] ;  /* 0x0015f80001137983 */ /* 0x000ea80000300800 */
[----:B------:R-:W2:Y:S01]  /*1f9cc0*/  LDL.LU R18, [R1+0x15fc] ;  /* 0x0015fc0001127983 */ /* 0x000ea20000300800 */
[----:B0-----:R-:W-:-:S03]  /*1f9cd0*/  IADD3 R28, P1, PT, R0, R10, RZ ;  /* 0x0000000a001c7210 */ /* 0x001fc60007f3e0ff */
[----:B------:R0:W-:Y:S04]  /*1f9ce0*/  STL [R1+0x154], R2 ;  /* 0x0001540201007387 */ /* 0x0001e80000100800 */
[----:B-1----:R-:W2:Y:S04]  /*1f9cf0*/  LDL.LU R17, [R1+0x15e0] ;  /* 0x0015e00001117983 */ /* 0x002ea80000300800 */
[----:B------:R-:W2:Y:S01]  /*1f9d00*/  LDL.LU R23, [R1+0x15e4] ;  /* 0x0015e40001177983 */ /* 0x000ea20000300800 */
[----:B0-----:R-:W-:-:S03]  /*1f9d10*/  SHF.R.S32.HI R2, RZ, 0x1f, R0 ;  /* 0x0000001fff027819 */ /* 0x001fc60000011400 */
[----:B------:R-:W2:Y:S02]  /*1f9d20*/  LDL.LU R24, [R1+0x15e8] ;  /* 0x0015e80001187983 */ /* 0x000ea40000300800 */
[----:B------:R-:W-:Y:S02]  /*1f9d30*/  IMAD.X R29, R2, 0x1, R9, P1 ;  /* 0x00000001021d7824 */ /* 0x000fe400008e0609 */
[----:B------:R-:W2:Y:S04]  /*1f9d40*/  LDL.LU R22, [R1+0x15ec] ;  /* 0x0015ec0001167983 */ /* 0x000ea80000300800 */
[----:B------:R0:W-:Y:S04]  /*1f9d50*/  STL.64 [R1+0x1af0], R28 ;  /* 0x001af01c01007387 */ /* 0x0001e80000100a00 */
[----:B0-----:R-:W2:Y:S01]  /*1f9d60*/  LDL.LU R29, [R1+0x7a38] ;  /* 0x007a3800011d7983 */ /* 0x001ea20000300800 */
[----:B------:R-:W-:-:S02]  /*1f9d70*/  IADD3 R20, P1, PT, R0, R8, RZ ;  /* 0x0000000800147210 */ /* 0x000fc40007f3e0ff */
[----:B---3--:R-:W-:Y:S02]  /*1f9d80*/  F2FP.SATFINITE.E4M3.F32.PACK_AB_MERGE_C R27, R13, R27, RZ ;  /* 0x0000001b0d1b723e */ /* 0x008fe400048070ff */
[----:B--2---:R-:W-:Y:S01]  /*1f9d90*/  F2FP.SATFINITE.E4M3.F32.PACK_AB_MERGE_C R29, R29, R21, RZ ;  /* 0x000000151d1d723e */ /* 0x004fe200048070ff */
[----:B------:R-:W-:-:S04]  /*1f9da0*/  IMAD.X R21, R2, 0x1, R7, P1 ;  /* 0x0000000102157824 */ /* 0x000fc800008e0607 */
[----:B------:R-:W-:Y:S04]  /*1f9db0*/  STL [R1+0x79e8], R29 ;  /* 0x0079e81d01007387 */ /* 0x000fe80000100800 */
[----:B------:R0:W-:Y:S04]  /*1f9dc0*/  STL [R1+0x13c], R11 ;  /* 0x00013c0b01007387 */ /* 0x0001e80000100800 */
[----:B------:R-:W-:Y:S01]  /*1f9dd0*/  STL [R1+0x76b0], R27 ;  /* 0x0076b01b01007387 */ /* 0x000fe20000100800 */
[----:B0-----:R-:W-:Y:S02]  /*1f9de0*/  F2FP.SATFINITE.E4M3.F32.PACK_AB_MERGE_C R11, R26, R12, RZ ;  /* 0x0000000c1a0b723e */ /* 0x001fe400048070ff */
[----:B------:R-:W-:Y:S01]  /*1f9df0*/  IADD3 R12, P1, PT, R0, R6, RZ ;  /* 0x00000006000c7210 */ /* 0x000fe20007f3e0ff */
[----:B------:R0:W-:Y:S04]  /*1f9e00*/  STL.64 [R1+0x18f8], R20 ;  /* 0x0018f81401007387 */ /* 0x0001e80000100a00 */
[----:B------:R-:W-:Y:S01]  /*1f9e10*/  IMAD.X R13, R2, 0x1, R5, P1 ;  /* 0x00000001020d7824 */ /* 0x000fe200008e0605 */
[----:B------:R4:W-:Y:S04]  /*1f9e20*/  STL [R1+0x2250], R11 ;  /* 0x0022500b01007387 */ /* 0x0009e80000100800 */
[----:B0-----:R-:W2:Y:S01]  /*1f9e30*/  LDL.LU R21, [R1+0x1600] ;  /* 0x0016000001157983 */ /* 0x001ea20000300800 */
[----:B----4-:R-:W-:-:S03]  /*1f9e40*/  F2FP.SATFINITE.E4M3.F32.PACK_AB_MERGE_C R11, R15, R14, RZ ;  /* 0x0000000e0f0b723e */ /* 0x010fc600048070ff */
[----:B------:R0:W-:Y:S01]  /*1f9e50*/  STL.64 [R1+0x18f0], R12 ;  /* 0x0018f00c01007387 */ /* 0x0001e20000100a00 */
[----:B------:R-:W-:-:S05]  /*1f9e60*/  IADD3 R14, P1, PT, R0, R4, RZ ;  /* 0x00000004000e7210 */ /* 0x000fca0007f3e0ff */
[----:B------:R-:W-:Y:S01]  /*1f9e70*/  IMAD.X R15, R2, 0x1, R3, P1 ;  /* 0x00000001020f7824 */ /* 0x000fe200008e0603 */
[----:B0-----:R-:W2:Y:S04]  /*1f9e80*/  LDL.LU R12, [R1+0x1604] ;  /* 0x00160400010c7983 */ /* 0x001ea80000300800 */
[----:B------:R-:W3:Y:S04]  /*1f9e90*/  LDL.LU R26, [R1+0x1608] ;  /* 0x00160800011a7983 */ /* 0x000ee80000300800 */
[----:B------:R-:W3:Y:S04]  /*1f9ea0*/  LDL.LU R13, [R1+0x160c] ;  /* 0x00160c00010d7983 */ /* 0x000ee80000300800 */
[----:B------:R0:W-:Y:S04]  /*1f9eb0*/  STL.64 [R1+0x7a30], R4 ;  /* 0x007a300401007387 */ /* 0x0001e80000100a00 */
[----:B------:R-:W-:Y:S01]  /*1f9ec0*/  STL [R1+0x128], R11 ;  /* 0x0001280b01007387 */ /* 0x000fe20000100800 */
[----:B------:R-:W-:-:S03]  /*1f9ed0*/  F2FP.SATFINITE.E4M3.F32.PACK_AB_MERGE_C R2, R23, R17, RZ ;  /* 0x000000111702723e */ /* 0x000fc600048070ff */
[----:B------:R-:W4:Y:S04]  /*1f9ee0*/  LDL.LU R27, [R1+0x1614] ;  /* 0x00161400011b7983 */ /* 0x000f280000300800 */
[----:B------:R-:W2:Y:S01]  /*1f9ef0*/  LDL.LU R29, [R1+0x1618] ;  /* 0x00161800011d7983 */ /* 0x000ea20000300800 */
[----:B0-----:R-:W-:-:S03]  /*1f9f00*/  F2FP.SATFINITE.E4M3.F32.PACK_AB_MERGE_C R4, R18, R19, RZ ;  /* 0x000000131204723e */ /* 0x001fc600048070ff */
[----:B------:R-:W2:Y:S04]  /*1f9f10*/  LDL.LU R20, [R1+0x161c] ;  /* 0x00161c0001147983 */ /* 0x000ea80000300800 */
[----:B------:R0:W-:Y:S04]  /*1f9f20*/  STL.64 [R1+0x16f8], R14 ;  /* 0x0016f80e01007387 */ /* 0x0001e80000100a00 */
[----:B------:R-:W2:Y:S04]  /*1f9f30*/  LDL.LU R16, [R1+0x1620] ;  /* 0x0016200001107983 */ /* 0x000ea80000300800 */
[----:B0-----:R-:W2:Y:S04]  /*1f9f40*/  LDL.LU R14, [R1+0x1624] ;  /* 0x00162400010e7983 */ /* 0x001ea80000300800 */
[----:B------:R-:W-:Y:S04]  /*1f9f50*/  STL [R1+0x124], R4 ;  /* 0x0001240401007387 */ /* 0x000fe80000100800 */
[----:B------:R-:W2:Y:S04]  /*1f9f60*/  LDL.LU R15, [R1+0x1628] ;  /* 0x00162800010f7983 */ /* 0x000ea80000300800 */
[----:B------:R0:W-:Y:S04]  /*1f9f70*/  STL [R1+0x243c], R2 ;  /* 0x00243c0201007387 */ /* 0x0001e80000100800 */
[----:B------:R-:W2:Y:S04]  /*1f9f80*/  LDL.LU R19, [R1+0x162c] ;  /* 0x00162c0001137983 */ /* 0x000ea80000300800 */
[----:B------:R-:W2:Y:S04]  /*1f9f90*/  LDL.LU R25, [R1+0x1630] ;  /* 0x0016300001197983 */ /* 0x000ea80000300800 */
[----:B------:R-:W2:Y:S01]  /*1f9fa0*/  LDL.LU R18, [R1+0x1634] ;  /* 0x0016340001127983 */ /* 0x000ea20000300800 */
[----:B0-----:R-:W-:Y:S01]  /*1f9fb0*/  F2FP.SATFINITE.E4M3.F32.PACK_AB_MERGE_C R2, R22, R24, RZ ;  /* 0x000000181602723e */ /* 0x001fe200048070ff */
[----:B------:R-:W-:Y:S01]  /*1f9fc0*/  VIADD R0, R0, UR6 ;  /* 0x0000000600007c36 */ /* 0x000fe20008000000 */
[----:B------:R-:W0:Y:S03]  /*1f9fd0*/  LDCU UR6, c[0x0][0x3b8] ;  /* 0x00007700ff0677ac */ /* 0x000e260008000800 */
[----:B------:R1:W-:Y:S01]  /*1f9fe0*/  STL [R1+0x244c], R2 ;  /* 0x00244c0201007387 */ /* 0x0003e20000100800 */
[----:B------:R-:W-:-:S02]  /*1f9ff0*/  IADD3 R4, P1, PT, R0, R10, RZ ;  /* 0x0000000a00047210 */ /* 0x000fc40007f3e0ff */
[----:B-1----:R-:W-:-:S05]  /*1fa000*/  SHF.R.S32.HI R2, RZ, 0x1f, R0 ;  /* 0x0000001fff027819 */ /* 0x002fca0000011400 */
[----:B------:R-:W-:Y:S01]  /*1fa010*/  IMAD.X R5, R2, 0x1, R9, P1 ;  /* 0x0000000102057824 */ /* 0x000fe200008e0609 */
[----:B--2---:R1:W-:Y:S04]  /*1fa020*/  STL.64 [R1+0x7a28], R18 ;  /* 0x007a281201007387 */ /* 0x0043e80000100a00 */
[----:B-1----:R-:W4:Y:S04]  /*1fa030*/  LDL.LU R19, [R1+0x1610] ;  /* 0x0016100001137983 */ /* 0x002f280000300800 */
[----:B------:R-:W2:Y:S04]  /*1fa040*/  LDL.LU R23, [R1+0x1638] ;  /* 0x0016380001177983 */ /* 0x000ea80000300800 */
[----:B------:R-:W2:Y:S04]  /*1fa050*/  LDL.LU R22, [R1+0x163c] ;  /* 0x00163c0001167983 */ /* 0x000ea80000300800 */
[----:B------:R-:W2:Y:S04]  /*1fa060*/  LDL.LU R28, [R1+0x1640] ;  /* 0x00164000011c7983 */ /* 0x000ea80000300800 */
[----:B------:R-:W2:Y:S04]  /*1fa070*/  LDL.LU R11, [R1+0x1644] ;  /* 0x00164400010b7983 */ /* 0x000ea80000300800 */
[----:B------:R-:W2:Y:S04]  /*1fa080*/  LDL.LU R17, [R1+0x1648] ;  /* 0x0016480001117983 */ /* 0x000ea80000300800 */
[----:B------:R1:W-:Y:S04]  /*1fa090*/  STL.64 [R1+0x16f0], R4 ;  /* 0x0016f00401007387 */ /* 0x0003e80000100a00 */
[----:B------:R-:W2:Y:S01]  /*1fa0a0*/  LDL.LU R24, [R1+0x164c] ;  /* 0x00164c0001187983 */ /* 0x000ea20000300800 */
[----:B-1----:R-:W-:-:S02]  /*1fa0b0*/  F2FP.SATFINITE.E4M3.F32.PACK_AB_MERGE_C R5, R12, R21, RZ ;  /* 0x000000150c05723e */ /* 0x002fc400048070ff */
[----:B---3--:R-:W-:Y:S01]  /*1fa0c0*/  F2FP.SATFINITE.E4M3.F32.PACK_AB_MERGE_C R4, R13, R26, RZ ;  /* 0x0000001a0d04723e */ /* 0x008fe200048070ff */
[----:B------:R-:W3:Y:S04]  /*1fa0d0*/  LDL.LU R21, [R1+0x1650] ;  /* 0x0016500001157983 */ /* 0x000ee80000300800 */
[----:B------:R-:W-:Y:S04]  /*1fa0e0*/  STL [R1+0x232c], R5 ;  /* 0x00232c0501007387 */ /* 0x000fe80000100800 */
[----:B------:R-:W3:Y:S04]  /*1fa0f0*/  LDL.LU R12, [R1+0x1654] ;  /* 0x00165400010c7983 */ /* 0x000ee80000300800 */
[----:B------:R1:W-:Y:S04]  /*1fa100*/  STL [R1+0x2338], R4 ;  /* 0x0023380401007387 */ /* 0x0003e80000100800 */
[----:B------:R-:W2:Y:S04]  /*1fa110*/  LDL.LU R26, [R1+0x1658] ;  /* 0x00165800011a7983 */ /* 0x000ea80000300800 */
[----:B------:R-:W2:Y:S01]  /*1fa120*/  LDL.LU R13, [R1+0x165c] ;  /* 0x00165c00010d7983 */ /* 0x000ea20000300800 */
[----:B-1----:R-:W-:-:S05]  /*1fa130*/  IADD3 R4, P1, PT, R0, R8, RZ ;  /* 0x0000000800047210 */ /* 0x002fca0007f3e0ff */
[----:B------:R-:W-:-:S05]  /*1fa140*/  IMAD.X R5, R2, 0x1, R7, P1 ;  /* 0x0000000102057824 */ /* 0x000fca00008e0607 */
[----:B------:R1:W-:Y:S04]  /*1fa150*/  STL.64 [R1+0x15f8], R4 ;  /* 0x0015f80401007387 */ /* 0x0003e80000100a00 */
[----:B-1----:R-:W2:Y:S01]  /*1fa160*/  LDL.LU.64 R4, [R1+0x7a30] ;  /* 0x007a300001047983 */ /* 0x002ea20000300a00 */
[----:B------:R-:W-:Y:S02]  /*1fa170*/  IADD3 R18, P1, PT, R0, R6, RZ ;  /* 0x0000000600127210 */ /* 0x000fe40007f3e0ff */
[----:B------:R-:W-:Y:S02]  /*1fa180*/  F2FP.SATFINITE.E4M3.F32.PACK_AB_MERGE_C R20, R20, R29, RZ ;  /* 0x0000001d1414723e */ /* 0x000fe400048070ff */
[----:B----4-:R-:W-:-:S05]  /*1fa190*/  F2FP.SATFINITE.E4M3.F32.PACK_AB_MERGE_C R27, R27, R19, RZ ;  /* 0x000000131b1b723e */ /* 0x010fca00048070ff */
[----:B------:R-:W-:Y:S04]  /*1fa1a0*/  STL [R1+0x2318], R27 ;  /* 0x0023181b01007387 */ /* 0x000fe80000100800 */
[----:B------:R-:W-:Y:S01]  /*1fa1b0*/  STL [R1+0x226c], R20 ;  /* 0x00226c1401007387 */ /* 0x000fe20000100800 */
[----:B--2---:R-:W-:-:S05]  /*1fa1c0*/  IMAD.X R19, R2, 0x1, R5, P1 ;  /* 0x0000000102137824 */ /* 0x004fca00008e0605 */
[----:B------:R1:W-:Y:S02]  /*1fa1d0*/  STL.64 [R1+0x15f0], R18 ;  /* 0x0015f01201007387 */ /* 0x0003e40000100a00 */
[----:B-1----:R-:W-:Y:S02]  /*1fa1e0*/  F2FP.SATFINITE.E4M3.F32.PACK_AB_MERGE_C R18, R14, R16, RZ ;  /* 0x000000100e12723e */ /* 0x002fe400048070ff */
[----:B------:R-:W2:Y:S04]  /*1fa1f0*/  LDL.LU R16, [R1+0x1660] ;  /* 0x0016600001107983 */ /* 0x000ea80000300800 */
[----:B------:R-:W2:Y:S04]  /*1fa200*/  LDL.LU R14, [R1+0x1664] ;  /* 0x00166400010e7983 */ /* 0x000ea80000300800 */
[----:B------:R1:W-:Y:S02]  /*1fa210*/  STL [R1+0x2264], R18 ;  /* 0x0022641201007387 */ /* 0x0003e40000100800 */
[----:B-1----:R-:W-:-:S05]  /*1fa220*/  IADD3 R18, P1, PT, R0, R4, RZ ;  /* 0x0000000400127210 */ /* 0x002fca0007f3e0ff */
[----:B------:R-:W-:-:S05]  /*1fa230*/  IMAD.X R19, R2, 0x1, R3, P1 ;  /* 0x0000000102137824 */ /* 0x000fca00008e0603 */
[----:B------:R1:W-:Y:S04]  /*1fa240*/  STL.64 [R1+0x15e8], R18 ;  /* 0x0015e81201007387 */ /* 0x0003e80000100a00 */
[----:B-1----:R-:W4:Y:S01]  /*1fa250*/  LDL.LU.64 R18, [R1+0x7a28] ;  /* 0x007a280001127983 */ /* 0x002f220000300a00 */
[----:B0-----:R-:W-:Y:S01]  /*1fa260*/  VIADD R0, R0, UR6 ;  /* 0x0000000600007c36 */ /* 0x001fe20008000000 */
[----:B------:R-:W-:Y:S01]  /*1fa270*/  F2FP.SATFINITE.E4M3.F32.PACK_AB_MERGE_C R20, R11, R28, RZ ;  /* 0x0000001c0b14723e */ /* 0x000fe200048070ff */
[----:B------:R-:W0:Y:S01]  /*1fa280*/  LDCU UR6, c[0x0][0x3b8] ;  /* 0x00007700ff0677ac */ /* 0x000e220008000800 */
[----:B------:R-:W-:Y:S02]  /*1fa290*/  F2FP.SATFINITE.E4M3.F32.PACK_AB_MERGE_C R11, R24, R17, RZ ;  /* 0x00000011180b723e */ /* 0x000fe400048070ff */
[----:B---3--:R-:W-:-:S02]  /*1fa2a0*/  F2FP.SATFINITE.E4M3.F32.PACK_AB_MERGE_C R12, R12, R21, RZ ;  /* 0x000000150c0c723e */ /* 0x008fc400048070ff */
[----:B----4-:R-:W-:Y:S02]  /*1fa2b0*/  F2FP.SATFINITE.E4M3.F32.PACK_AB_MERGE_C R2, R19, R15, RZ ;  /* 0x0000000f1302723e */ /* 0x010fe400048070ff */
[----:B------:R-:W3:Y:S04]  /*1fa2c0*/  LDL.LU R15, [R1+0x1668] ;  /* 0x00166800010f7983 */ /* 0x000ee80000300800 */
[----:B------:R-:W3:Y:S04]  /*1fa2d0*/  LDL.LU R19, [R1+0x166c] ;  /* 0x00166c0001137983 */ /* 0x000ee80000300800 */
[----:B------:R1:W-:Y:S02]  /*1fa2e0*/  STL [R1+0x2260], R2 ;  /* 0x0022600201007387 */ /* 0x0003e40000100800 */
[----:B-1----:R-:W-:-:S02]  /*1fa2f0*/  F2FP.SATFINITE.E4M3.F32.PACK_AB_MERGE_C R2, R18, R25, RZ ;  /* 0x000000191202723e */ /* 0x002fc400048070ff */
[----:B------:R-:W-:Y:S02]  /*1fa300*/  F2FP.SATFINITE.E4M3.F32.PACK_AB_MERGE_C R18, R22, R23, RZ ;  /* 0x000000171612723e */ /* 0x000fe400048070ff */
[----:B------:R-:W-:Y:S01]  /*1fa310*/  IADD3 R22, P1, PT, R0, R10, RZ ;  /* 0x0000000a00167210 */ /* 0x000fe20007f3e0ff */
[----:B------:R1:W-:Y:S02]  /*1fa320*/  STL [R1+0x162c], R2 ;  /* 0x00162c0201007387 */ /* 0x0003e40000100800 */
[----:B-1----:R-:W-:Y:S02]  /*1fa330*/  SHF.R.S32.HI R2, RZ, 0x1f, R0 ;  /* 0x0000001fff027819 */ /* 0x002fe40000011400 */
[----:B------:R-:W-:Y:S03]  /*1fa340*/  STL [R1+0x1634], R18 ;  /* 0x0016341201007387 */ /* 0x000fe60000100800 */
[----:B------:R-:W-:Y:S01]  /*1fa350*/  IMAD.X R23, R2, 0x1, R9, P1 ;  /* 0x0000000102177824 */ /* 0x000fe200008e0609 */
[----:B------:R-:W-:-:S04]  /*1fa360*/  IADD3 R28, P1, PT, R0, R8, RZ ;  /* 0x00000008001c7210 */ /* 0x000fc80007f3e0ff */
[----:B------:R1:W-:Y:S01]  /*1fa370*/  STL.64 [R1+0x15e0], R22 ;  /* 0x0015e01601007387 */ /* 0x0003e20000100a00 */
[----:B------:R-:W-:-:S03]  /*1fa380*/  IMAD.X R29, R2, 0x1, R7, P1 ;  /* 0x00000001021d7824 */ /* 0x000fc600008e0607 */
[----:B-1----:R-:W4:Y:S04]  /*1fa390*/  LDL.LU R23, [R1+0x7a20] ;  /* 0x007a200001177983 */ /* 0x002f280000300800 */
[----:B------:R-:W4:Y:S04]  /*1fa3a0*/  LDL.LU R18, [R1+0x1670] ;  /* 0x0016700001127983 */ /* 0x000f280000300800 */
[----:B------:R-:W4:Y:S04]  /*1fa3b0*/  LDL.LU R22, [R1+0x1674] ;  /* 0x0016740001167983 */ /* 0x000f280000300800 */
[----:B------:R-:W4:Y:S04]  /*1fa3c0*/  LDL.LU R17, [R1+0x1678] ;  /* 0x0016780001117983 */ /* 0x000f280000300800 */
[----:B------:R-:W-:Y:S04]  /*1fa3d0*/  STL [R1+0x808], R20 ;  /* 0x0008081401007387 */ /* 0x000fe80000100800 */
[----:B------:R-:W4:Y:S04]  /*1fa3e0*/  LDL.LU R24, [R1+0x167c] ;  /* 0x00167c0001187983 */ /* 0x000f280000300800 */
[----:B------:R1:W-:Y:S04]  /*1fa3f0*/  STL [R1+0x8d0], R11 ;  /* 0x0008d00b01007387 */ /* 0x0003e80000100800 */
[----:B------:R0:W-:Y:S01]  /*1fa400*/  STL [R1+0x79dc], R12 ;  /* 0x0079dc0c01007387 */ /* 0x0001e20000100800 */
[----:B-1----:R-:W-:-:S02]  /*1fa410*/  F2FP.SATFINITE.E4M3.F32.PACK_AB_MERGE_C R11, R13, R26, RZ ;  /* 0x0000001a0d0b723e */ /* 0x002fc400048070ff */
[----:B0-----:R-:W-:Y:S01]  /*1fa420*/  IADD3 R12, P1, PT, R0, R6, RZ ;  /* 0x00000006000c7210 */ /* 0x001fe20007f3e0ff */
[----:B------:R-:W-:Y:S04]  /*1fa430*/  STL.64 [R1+0x15d8], R28 ;  /* 0x0015d81c01007387 */ /* 0x000fe80000100a00 */
[----:B------:R-:W-:Y:S01]  /*1fa440*/  STL [R1+0x7a14], R6 ;  /* 0x007a140601007387 */ /* 0x000fe20000100800 */
[----:B------:R-:W-:-:S03]  /*1fa450*/  IMAD.X R13, R2, 0x1, R5, P1 ;  /* 0x00000001020d7824 */ /* 0x000fc600008e0605 */
[----:B------:R0:W-:Y:S04]  /*1fa460*/  STL [R1+0x79c], R11 ;  /* 0x00079c0b01007387 */ /* 0x0001e80000100800 */
[----:B0-----:R-:W4:Y:S04]  /*1fa470*/  LDL.LU R11, [R1+0x1680] ;  /* 0x00168000010b7983 */ /* 0x001f280000300800 */
[----:B------:R-:W4:Y:S04]  /*1fa480*/  LDL.LU R21, [R1+0x1684] ;  /* 0x0016840001157983 */ /* 0x000f280000300800 */
[----:B------:R-:W4:Y:S04]  /*1fa490*/  LDL.LU R26, [R1+0x1688] ;  /* 0x00168800011a7983 */ /* 0x000f280000300800 */
[----:B------:R0:W-:Y:S04]  /*1fa4a0*/  STL.64 [R1+0x15d0], R12 ;  /* 0x0015d00c01007387 */ /* 0x0001e80000100a00 */
[----:B0-----:R-:W4:Y:S01]  /*1fa4b0*/  LDL.LU R13, [R1+0x168c] ;  /* 0x00168c00010d7983 */ /* 0x001f220000300800 */
[----:B--2---:R-:W-:-:S05]  /*1fa4c0*/  F2FP.SATFINITE.E4M3.F32.PACK_AB_MERGE_C R28, R14, R16, RZ ;  /* 0x000000100e1c723e */ /* 0x004fca00048070ff */
[----:B------:R0:W-:Y:S02]  /*1fa4d0*/  STL [R1+0x7768], R28 ;  /* 0x0077681c01007387 */ /* 0x0001e40000100800 */
[----:B0-----:R-:W-:Y:S02]  /*1fa4e0*/  IADD3 R28, P1, PT, R0, R4, RZ ;  /* 0x00000004001c7210 */ /* 0x001fe40007f3e0ff */
[----:B------:R-:W-:Y:S03]  /*1fa4f0*/  STL.64 [R1+0x7a18], R4 ;  /* 0x007a180401007387 */ /* 0x000fe60000100a00 */
[----:B------:R-:W-:-:S05]  /*1fa500*/  IMAD.X R29, R2, 0x1, R3, P1 ;  /* 0x00000001021d7824 */ /* 0x000fca00008e0603 */
[----:B------:R0:W-:Y:S04]  /*1fa510*/  STL.64 [R1+0x15c8], R28 ;  /* 0x0015c81c01007387 */ /* 0x0001e80000100a00 */
[----:B------:R-:W2:Y:S01]  /*1fa520*/  LDL.LU R6, [R1+0x1690] ;  /* 0x0016900001067983 */ /* 0x000ea20000300800 */
[----:B------:R-:W-:Y:S01]  /*1fa530*/  VIADD R0, R0, UR6 ;  /* 0x0000000600007c36 */ /* 0x000fe20008000000 */
[----:B------:R-:W1:Y:S02]  /*1fa540*/  LDCU UR6, c[0x0][0x3b8] ;  /* 0x00007700ff0677ac */ /* 0x000e640008000800 */
[----:B------:R-:W2:Y:S04]  /*1fa550*/  LDL.LU R27, [R1+0x16a8] ;  /* 0x0016a800011b7983 */ /* 0x000ea80000300800 */
[----:B0-----:R-:W2:Y:S04]  /*1fa560*/  LDL.LU R29, [R1+0x16ac] ;  /* 0x0016ac00011d7983 */ /* 0x001ea80000300800 */
[----:B------:R-:W2:Y:S04]  /*1fa570*/  LDL.LU R16, [R1+0x16c0] ;  /* 0x0016c00001107983 */ /* 0x000ea80000300800 */
[----:B------:R-:W2:Y:S01]  /*1fa580*/  LDL.LU R14, [R1+0x16c4] ;  /* 0x0016c400010e7983 */ /* 0x000ea20000300800 */
[----:B------:R-:W-:-:S02]  /*1fa590*/  SHF.R.S32.HI R12, RZ, 0x1f, R0 ;  /* 0x0000001fff0c7819 */ /* 0x000fc40000011400 */
[----:B------:R-:W-:-:S05]  /*1fa5a0*/  IADD3 R4, P1, PT, R0, R10, RZ ;  /* 0x0000000a00047210 */ /* 0x000fca0007f3e0ff */
[----:B------:R-:W-:Y:S01]  /*1fa5b0*/  IMAD.X R5, R12, 0x1, R9, P1 ;  /* 0x000000010c057824 */ /* 0x000fe200008e0609 */
[----:B---3--:R-:W-:-:S05]  /*1fa5c0*/  F2FP.SATFINITE.E4M3.F32.PACK_AB_MERGE_C R28, R19, R15, RZ ;  /* 0x0000000f131c723e */ /* 0x008fca00048070ff */
[----:B------:R0:W-:Y:S04]  /*1fa5d0*/  STL [R1+0x776c], R28 ;  /* 0x00776c1c01007387 */ /* 0x0001e80000100800 */
[----:B0-----:R-:W3:Y:S01]  /*1fa5e0*/  LDL.LU R28, [R1+0x16a4] ;  /* 0x0016a400011c7983 */ /* 0x001ee20000300800 */
[----:B----4-:R-:W-:-:S05]  /*1fa5f0*/  F2FP.SATFINITE.E4M3.F32.PACK_AB_MERGE_C R22, R22, R18, RZ ;  /* 0x000000121616723e */ /* 0x010fca00048070ff */
[----:B------:R0:W-:Y:S01]  /*1fa600*/  STL.64 [R1+0x7778], R22 ;  /* 0x0077781601007387 */ /* 0x0001e20000100a00 */
[----:B------:R-:W-:-:S03]  /*1fa610*/  F2FP.SATFINITE.E4M3.F32.PACK_AB_MERGE_C R24, R24, R17, RZ ;  /* 0x000000111818723e */ /* 0x000fc600048070ff */
[----:B0-----:R-:W4:Y:S04]  /*1fa620*/  LDL.LU R22, [R1+0x169c] ;  /* 0x00169c0001167983 */ /* 0x001f280000300800 */
[----:B------:R-:W3:Y:S04]  /*1fa630*/  LDL.LU R23, [R1+0x16a0] ;  /* 0x0016a00001177983 */ /* 0x000ee80000300800 */
[----:B------:R-:W2:Y:S04]  /*1fa640*/  LDL.LU R2, [R1+0x16c8] ;  /* 0x0016c80001027983 */ /* 0x000ea80000300800 */
[----:B------:R-:W2:Y:S04]  /*1fa650*/  LDL.LU R20, [R1+0x16cc] ;  /* 0x0016cc0001147983 */ /* 0x000ea80000300800 */
[----:B------:R-:W2:Y:S04]  /*1fa660*/  LDL.LU R15, [R1+0x16d0] ;  /* 0x0016d000010f7983 */ /* 0x000ea80000300800 */
[----:B------:R-:W2:Y:S04]  /*1fa670*/  LDL.LU R19, [R1+0x16d4] ;  /* 0x0016d40001137983 */ /* 0x000ea80000300800 */
[----:B------:R-:W2:Y:S04]  /*1fa680*/  LDL.LU R18, [R1+0x16d8] ;  /* 0x0016d80001127983 */ /* 0x000ea80000300800 */
[----:B------:R-:W2:Y:S04]  /*1fa690*/  LDL.LU R17, [R1+0x16dc] ;  /* 0x0016dc0001117983 */ /* 0x000ea80000300800 */
[----:B------:R0:W-:Y:S02]  /*1fa6a0*/  STL [R1+0x778c], R24 ;  /* 0x00778c1801007387 */ /* 0x0001e40000100800 */
[----:B0-----:R-:W-:-:S02]  /*1fa6b0*/  F2FP.SATFINITE.E4M3.F32.PACK_AB_MERGE_C R24, R21, R11, RZ ;  /* 0x0000000b1518723e */ /* 0x001fc400048070ff */
[----:B------:R-:W2:Y:S04]  /*1fa6c0*/  LDL.LU R11, [R1+0x16e0] ;  /* 0x0016e000010b7983 */ /* 0x000ea80000300800 */
[----:B------:R-:W-:Y:S04]  /*1fa6d0*/  STL.64 [R1+0x15c0], R4 ;  /* 0x0015c00401007387 */ /* 0x000fe80000100a00 */
[----:B------:R-:W2:Y:S01]  /*1fa6e0*/  LDL.LU R21, [R1+0x16e4] ;  /* 0x0016e40001157983 */ /* 0x000ea20000300800 */
[----:B------:R-:W-:-:S03]  /*1fa6f0*/  F2FP.SATFINITE.E4M3.F32.PACK_AB_MERGE_C R25, R13, R26, RZ ;  /* 0x0000001a0d19723e */ /* 0x000fc600048070ff */
[----:B------:R-:W2:Y:S04]  /*1fa700*/  LDL.LU R26, [R1+0x16e8] ;  /* 0x0016e800011a7983 */ /* 0x000ea80000300800 */
[----:B------:R-:W2:Y:S04]  /*1fa710*/  LDL.LU R13, [R1+0x16ec] ;  /* 0x0016ec00010d7983 */ /* 0x000ea80000300800 */
[----:B------:R0:W-:Y:S04]  /*1fa720*/  STL.64 [R1+0x7790], R24 ;  /* 0x0077901801007387 */ /* 0x0001e80000100a00 */
[----:B0-----:R-:W2:Y:S01]  /*1fa730*/  LDL.LU R24, [R1+0x1694] ;  /* 0x0016940001187983 */ /* 0x001ea20000300800 */
[----:B------:R-:W-:-:S03]  /*1fa740*/  IADD3 R4, P1, PT, R0, R8, RZ ;  /* 0x0000000800047210 */ /* 0x000fc60007f3e0ff */
[----:B------:R-:W4:Y:S02]  /*1fa750*/  LDL.LU R25, [R1+0x1698] ;  /* 0x0016980001197983 */ /* 0x000f240000300800 */
[----:B------:R-:W-:-:S05]  /*1fa760*/  IMAD.X R5, R12, 0x1, R7, P1 ;  /* 0x000000010c057824 */ /* 0x000fca00008e0607 */
[----:B------:R0:W-:Y:S04]  /*1fa770*/  STL.64 [R1+0x15b8], R4 ;  /* 0x0015b80401007387 */ /* 0x0001e80000100a00 */
[----:B0-----:R-:W3:Y:S01]  /*1fa780*/  LDL.LU.64 R4, [R1+0x7a18] ;  /* 0x007a180001047983 */ /* 0x001ee20000300a00 */
[----:B--2---:R-:W-:-:S03]  /*1fa790*/  F2FP.SATFINITE.E4M3.F32.PACK_AB_MERGE_C R24, R24, R6, RZ ;  /* 0x000000061818723e */ /* 0x004fc600048070ff */
[----:B------:R-:W2:Y:S01]  /*1fa7a0*/  LDL.LU R6, [R1+0x7a14] ;  /* 0x007a140001067983 */ /* 0x000ea20000300800 */
[----:B----4-:R-:W-:-:S03]  /*1fa7b0*/  F2FP.SATFINITE.E4M3.F32.PACK_AB_MERGE_C R22, R22, R25, RZ ;  /* 0x000000191616723e */ /* 0x010fc600048070ff */
[----:B------:R2:W-:Y:S04]  /*1fa7c0*/  STL [R1+0x5e4], R24 ;  /* 0x0005e41801007387 */ /* 0x0005e80000100800 */
[----:B------:R0:W-:Y:S01]  /*1fa7d0*/  STL [R1+0x604], R22 ;  /* 0x0006041601007387 */ /* 0x0001e20000100800 */
[----:B--2---:R-:W-:-:S05]  /*1fa7e0*/  IADD3 R24, P1, PT, R0, R6, RZ ;  /* 0x0000000600187210 */ /* 0x004fca0007f3e0ff */
[----:B---3--:R-:W-:Y:S01]  /*1fa7f0*/  IMAD.X R25, R12, 0x1, R5, P1 ;  /* 0x000000010c197824 */ /* 0x008fe200008e0605 */
[----:B0-----:R-:W-:-:S04]  /*1fa800*/  IADD3 R22, P1, PT, R0, R4, RZ ;  /* 0x0000000400167210 */ /* 0x001fc80007f3e0ff */
[----:B------:R0:W-:Y:S02]  /*1fa810*/  STL.64 [R1+0x15b0], R24 ;  /* 0x0015b01801007387 */ /* 0x0001e40000100a00 */
[----:B0-----:R-:W-:Y:S01]  /*1fa820*/  F2FP.SATFINITE.E4M3.F32.PACK_AB_MERGE_C R24, R28, R23, RZ ;  /* 0x000000171c18723e */ /* 0x001fe200048070ff */
[----:B------:R-:W-:-:S04]  /*1fa830*/  IMAD.X R23, R12, 0x1, R3, P1 ;  /* 0x000000010c177824 */ /* 0x000fc800008e0603 */
[----:B------:R-:W-:Y:S01]  /*1fa840*/  STL [R1+0x400], R24 ;  /* 0x0004001801007387 */ /* 0x000fe20000100800 */
[----:B------:R-:W-:-:S03]  /*1fa850*/  F2FP.SATFINITE.E4M3.F32.PACK_AB_MERGE_C R12, R14, R16, RZ ;  /* 0x000000100e0c723e */ /* 0x000fc600048070ff */
[----:B------:R0:W-:Y:S01]  /*1fa860*/  STL.64 [R1+0x15a8], R22 ;  /* 0x0015a81601007387 */ /* 0x0001e20000100a00 */
[----:B-1----:R-:W-:Y:S01]  /*1fa870*/  VIADD R0, R0, UR6 ;  /* 0x0000000600007c36 */ /* 0x002fe20008000000 */
[----:B------:R-:W-:Y:S01]  /*1fa880*/  F2FP.SATFINITE.E4M3.F32.PACK_AB_MERGE_C R25, R13, R26, RZ ;  /* 0x0000001a0d19723e */ /* 0x000fe200048070ff */
[----:B------:R-:W1:Y:S01]  /*1fa890*/  LDCU UR6, c[0x0][0x3b8] ;  /* 0x00007700ff0677ac */ /* 0x000e620008000800 */
[----:B------:R-:W2:Y:S01]  /*1fa8a0*/  LDL.LU R16, [R1+0x2240] ;  /* 0x0022400001107983 */ /* 0x000ea20000300800 */
[----:B0-----:R-:W-:-:S05]  /*1fa8b0*/  F2FP.SATFINITE.E4M3.F32.PACK_AB_MERGE_C R22, R29, R27, RZ ;  /* 0x0000001b1d16723e */ /* 0x001fca00048070ff */
[----:B------:R0:W-:Y:S04]  /*1fa8c0*/  STL [R1+0x3fc], R22 ;  /* 0x0003fc1601007387 */ /* 0x0001e80000100800 */
[----:B------:R-:W2:Y:S04]  /*1fa8d0*/  LDL.LU R14, [R1+0x2244] ;  /* 0x00224400010e7983 */ /* 0x000ea80000300800 */
[----:B------:R3:W-:Y:S01]  /*1fa8e0*/  STL [R1+0x3f8], R12 ;  /* 0x0003f80c01007387 */ /* 0x0007e20000100800 */
[----:B0-----:R-:W-:Y:S02]  /*1fa8f0*/  IADD3 R22, P1, PT, R0, R10, RZ ;  /* 0x0000000a00167210 */ /* 0x001fe40007f3e0ff */
[----:B---3--:R-:W-:-:S02]  /*1fa900*/  F2FP.SATFINITE.E4M3.F32.PACK_AB_MERGE_C R12, R20, R2, RZ ;  /* 0x00000002140c723e */ /* 0x008fc400048070ff */
[----:B------:R-:W-:-:S03]  /*1fa910*/  SHF.R.S32.HI R2, RZ, 0x1f, R0 ;  /* 0x0000001fff027819 */ /* 0x000fc60000011400 */
[----:B------:R0:W-:Y:S02]  /*1fa920*/  STL [R1+0x3f4], R12 ;  /* 0x0003f40c01007387 */ /* 0x0001e40000100800 */
[----:B------:R-:W-:Y:S02]  /*1fa930*/  IMAD.X R23, R2, 0x1, R9, P1 ;  /* 0x0000000102177824 */ /* 0x000fe400008e0609 */
[----:B------:R3:W-:Y:S01]  /*1fa940*/  STL [R1+0x7a10], R10 ;  /* 0x007a100a01007387 */ /* 0x0007e20000100800 */
[----:B0-----:R-:W-:Y:S02]  /*1fa950*/  F2FP.SATFINITE.E4M3.F32.PACK_AB_MERGE_C R12, R19, R15, RZ ;  /* 0x0000000f130c723e */ /* 0x001fe400048070ff */
[----:B---3--:R-:W-:Y:S02]  /*1fa960*/  F2FP.SATFINITE.E4M3.F32.PACK_AB_MERGE_C R10, R17, R18, RZ ;  /* 0x00000012110a723e */ /* 0x008fe400048070ff */
[----:B------:R-:W-:Y:S01]  /*1fa970*/  IADD3 R18, P1, PT, R0, R8, RZ ;  /* 0x0000000800127210 */ /* 0x000fe20007f3e0ff */
[----:B------:R-:W-:Y:S04]  /*1fa980*/  STL.64 [R1+0x15a0], R22 ;  /* 0x0015a01601007387 */ /* 0x000fe80000100a00 */
[----:B------:R0:W-:Y:S01]  /*1fa990*/  STL [R1+0x294], R12 ;  /* 0x0002940c01007387 */ /* 0x0001e20000100800 */
[----:B------:R-:W-:-:S03]  /*1fa9a0*/  IMAD.X R19, R2, 0x1, R7, P1 ;  /* 0x0000000102137824 */ /* 0x000fc600008e0607 */
[----:B------:R-:W-:Y:S04]  /*1fa9b0*/  STL [R1+0x7a00], R8 ;  /* 0x007a000801007387 */ /* 0x000fe80000100800 */
[----:B------:R3:W-:Y:S04]  /*1fa9c0*/  STL [R1+0x29c], R10 ;  /* 0x00029c0a01007387 */ /* 0x0007e80000100800 */
[----:B0-----:R-:W4:Y:S04]  /*1fa9d0*/  LDL.LU R12, [R1+0x224c] ;  /* 0x00224c00010c7983 */ /* 0x001f280000300800 */
[----:B------:R-:W4:Y:S01]  /*1fa9e0*/  LDL.LU R15, [R1+0x1700] ;  /* 0x00170000010f7983 */ /* 0x000f220000300800 */
[----:B---3--:R-:W-:-:S03]  /*1fa9f0*/  F2FP.SATFINITE.E4M3.F32.PACK_AB_MERGE_C R10, R21, R11, RZ ;  /* 0x0000000b150a723e */ /* 0x008fc600048070ff */
[----:B------:R0:W-:Y:S04]  /*1faa00*/  STL.64 [R1+0x1598], R18 ;  /* 0x0015981201007387 */ /* 0x0001e80000100a00 */
[----:B0-----:R-:W4:Y:S04]  /*1faa10*/  LDL.LU R19, [R1+0x1704] ;  /* 0x0017040001137983 */ /* 0x001f280000300800 */
[----:B------:R-:W3:Y:S04]  /*1faa20*/  LDL.LU R18, [R1+0x1708] ;  /* 0x0017080001127983 */ /* 0x000ee80000300800 */
[----:B------:R-:W3:Y:S04]  /*1faa30*/  LDL.LU R17, [R1+0x170c] ;  /* 0x00170c0001117983 */ /* 0x000ee80000300800 */
[----:B------:R-:W3:Y:S04]  /*1faa40*/  LDL.LU R8, [R1+0x1710] ;  /* 0x0017100001087983 */ /* 0x000ee80000300800 */
[----:B------:R-:W-:Y:S04]  /*1faa50*/  STL [R1+0x270], R10 ;  /* 0x0002700a01007387 */ /* 0x000fe80000100800 */
[----:B------:R-:W3:Y:S04]  /*1faa60*/  LDL.LU R24, [R1+0x171c] ;  /* 0x00171c0001187983 */ /* 0x000ee80000300800 */
[----:B------:R0:W-:Y:S04]  /*1faa70*/  STL [R1+0x77bc], R25 ;  /* 0x0077bc1901007387 */ /* 0x0001e80000100800 */
[----:B0-----:R-:W3:Y:S01]  /*1faa80*/  LDL.LU R25, [R1+0x1718] ;  /* 0x0017180001197983 */ /* 0x001ee20000300800 */
[----:B------:R-:W-:-:S05]  /*1faa90*/  IADD3 R10, P1, PT, R0, R6, RZ ;  /* 0x00000006000a7210 */ /* 0x000fca0007f3e0ff */
[----:B------:R-:W-:Y:S01]  /*1faaa0*/  IMAD.X R11, R2, 0x1, R5, P1 ;  /* 0x00000001020b7824 */ /* 0x000fe200008e0605 */
[----:B--2---:R-:W-:Y:S01]  /*1faab0*/  F2FP.SATFINITE.E4M3.F32.PACK_AB_MERGE_C R23, R14, R16, RZ ;  /* 0x000000100e17723e */ /* 0x004fe200048070ff */
[----:B---3--:R0:W-:Y:S04]  /*1faac0*/  STL.64 [R1+0x7a08], R24 ;  /* 0x007a081801007387 */ /* 0x0081e80000100a00 */
[----:B0-----:R-:W2:Y:S04]  /*1faad0*/  LDL.LU R25, [R1+0x2248] ;  /* 0x0022480001197983 */ /* 0x001ea80000300800 */
[----:B------:R-:W3:Y:S04]  /*1faae0*/  LDL.LU R21, [R1+0x1720] ;  /* 0x0017200001157983 */ /* 0x000ee80000300800 */
[----:B------:R-:W3:Y:S04]  /*1faaf0*/  LDL.LU R26, [R1+0x1724] ;  /* 0x00172400011a7983 */ /* 0x000ee80000300800 */
[----:B------:R-:W3:Y:S04]  /*1fab00*/  LDL.LU R29, [R1+0x1728] ;  /* 0x00172800011d7983 */ /* 0x000ee80000300800 */
[----:B------:R0:W-:Y:S04]  /*1fab10*/  STL.64 [R1+0x1590], R10 ;  /* 0x0015900a01007387 */ /* 0x0001e80000100a00 */
[----:B------:R-:W3:Y:S01]  /*1fab20*/  LDL.LU R13, [R1+0x172c] ;  /* 0x00172c00010d7983 */ /* 0x000ee20000300800 */
[----:B0-----:R-:W-:-:S03]  /*1fab30*/  IADD3 R10, P1, PT, R0, R4, RZ ;  /* 0x00000004000a7210 */ /* 0x001fc60007f3e0ff */
[----:B------:R0:W-:Y:S02]  /*1fab40*/  STL [R1+0x79ec], R23 ;  /* 0x0079ec1701007387 */ /* 0x0001e40000100800 */
[----:B------:R-:W-:Y:S02]  /*1fab50*/  IMAD.X R11, R2, 0x1, R3, P1 ;  /* 0x00000001020b7824 */ /* 0x000fe400008e0603 */
[----:B0-----:R-:W3:Y:S04]  /*1fab60*/  LDL.LU R23, [R1+0x1714] ;  /* 0x0017140001177983 */ /* 0x001ee80000300800 */
[----:B------:R0:W-:Y:S04]  /*1fab70*/  STL.64 [R1+0x1588], R10 ;  /* 0x0015880a01007387 */ /* 0x0001e80000100a00 */
[----:B0-----:R-:W3:Y:S04]  /*1fab80*/  LDL.LU R10, [R1+0x7a10] ;  /* 0x007a1000010a7983 */ /* 0x001ee80000300800 */
[----:B------:R-:W3:Y:S04]  /*1fab90*/  LDL.LU R22, [R1+0x1730] ;  /* 0x0017300001167983 */ /* 0x000ee80000300800 */
[----:B------:R-:W3:Y:S04]  /*1faba0*/  LDL.LU R28, [R1+0x1734] ;  /* 0x00173400011c7983 */ /* 0x000ee80000300800 */
[----:B------:R-:W3:Y:S01]  /*1fabb0*/  LDL.LU R27, [R1+0x1738] ;  /* 0x00173800011b7983 */ /* 0x000ee20000300800 */
[----:B----4-:R-:W-:-:S03]  /*1fabc0*/  F2FP.SATFINITE.E4M3.F32.PACK_AB_MERGE_C R15, R19, R15, RZ ;  /* 0x0000000f130f723e */ /* 0x010fc600048070ff */
[----:B------:R-:W4:Y:S04]  /*1fabd0*/  LDL.LU R2, [R1+0x173c] ;  /* 0x00173c0001027983 */ /* 0x000f280000300800 */
[----:B------:R-:W4:Y:S04]  /*1fabe0*/  LDL.LU R20, [R1+0x1750] ;  /* 0x0017500001147983 */ /* 0x000f280000300800 */
[----:B------:R-:W4:Y:S04]  /*1fabf0*/  LDL.LU R11, [R1+0x1754] ;  /* 0x00175400010b7983 */ /* 0x000f280000300800 */
[----:B------:R-:W4:Y:S01]  /*1fac00*/  LDL.LU R16, [R1+0x1758] ;  /* 0x0017580001107983 */ /* 0x000f220000300800 */
[----:B-1----:R-:W-:Y:S01]  /*1fac10*/  VIADD R0, R0, UR6 ;  /* 0x0000000600007c36 */ /* 0x002fe20008000000 */
[----:B------:R-:W0:Y:S02]  /*1fac20*/  LDCU UR6, c[0x0][0x3b8] ;  /* 0x00007700ff0677ac */ /* 0x000e240008000800 */
[----:B------:R-:W4:Y:S01]  /*1fac30*/  LDL.LU R14, [R1+0x175c] ;  /* 0x00175c00010e7983 */ /* 0x000f220000300800 */
[----:B--2---:R-:W-:-:S05]  /*1fac40*/  F2FP.SATFINITE.E4M3.F32.PACK_AB_MERGE_C R12, R12, R25, RZ ;  /* 0x000000190c0c723e */ /* 0x004fca00048070ff */
[----:B------:R1:W-:Y:S04]  /*1fac50*/  STL [R1+0x240], R12 ;  /* 0x0002400c01007387 */ /* 0x0003e80000100800 */
[----:B------:R2:W-:Y:S01]  /*1fac60*/  STL [R1+0x214], R15 ;  /* 0x0002140f01007387 */ /* 0x0005e20000100800 */
[----:B-1----:R-:W-:-:S03]  /*1fac70*/  F2FP.SATFINITE.E4M3.F32.PACK_AB_MERGE_C R12, R17, R18, RZ ;  /* 0x00000012110c723e */ /* 0x002fc600048070ff */
[----:B--2---:R-:W2:Y:S04]  /*1fac80*/  LDL.LU R15, [R1+0x1770] ;  /* 0x00177000010f7983 */ /* 0x004ea80000300800 */
[----:B------:R-:W2:Y:S04]  /*1fac90*/  LDL.LU R19, [R1+0x1774] ;  /* 0x0017740001137983 */ /* 0x000ea80000300800 */
[----:B------:R1:W-:Y:S04]  /*1faca0*/  STL [R1+0x21c], R12 ;  /* 0x00021c0c01007387 */ /* 0x0003e80000100800 */
[----:B------:R-:W2:Y:S04]  /*1facb0*/  LDL.LU R18, [R1+0x1778] ;  /* 0x0017780001127983 */ /* 0x000ea80000300800 */
[----:B------:R-:W2:Y:S01]  /*1facc0*/  LDL.LU R17, [R1+0x177c] ;  /* 0x00177c0001117983 */ /* 0x000ea20000300800 */
[----:B-1----:R-:W-:-:S02]  /*1facd0*/  SHF.R.S32.HI R12, RZ, 0x1f, R0 ;  /* 0x0000001fff0c7819 */ /* 0x002fc40000011400 */
[----:B---3--:R-:W-:Y:S02]  /*1face0*/  F2FP.SATFINITE.E4M3.F32.PACK_AB_MERGE_C R23, R23, R8, RZ ;  /* 0x000000081717723e */ /* 0x008fe400048070ff */
[----:B------:R-:W-:-:S05]  /*1facf0*/  IADD3 R24, P1, PT, R0, R10, RZ ;  /* 0x0000000a00187210 */ /* 0x000fca0007f3e0ff */
[----:B------:R-:W-:-:S05]  /*1fad00*/  IMAD.X R25, R12, 0x1, R9, P1 ;  /* 0x000000010c197824 */ /* 0x000fca00008e0609 */
[----:B------:R1:W-:Y:S04]  /*1fad10*/  STL.64 [R1+0x1580], R24 ;  /* 0x0015801801007387 */ /* 0x0003e80000100a00 */
[----:B-1----:R-:W3:Y:S04]  /*1fad20*/  LDL.LU.64 R24, [R1+0x7a08] ;  /* 0x007a080001187983 */ /* 0x002ee80000300a00 */
[----:B------:R-:W2:Y:S04]  /*1fad30*/  LDL.LU R8, [R1+0x7a00] ;  /* 0x007a000001087983 */ /* 0x000ea80000300800 */
[----:B------:R3:W-:Y:S01]  /*1fad40*/  STL [R1+0x1ec], R23 ;  /* 0x0001ec1701007387 */ /* 0x0007e20000100800 */
[----:B----4-:R-:W-:-:S02]  /*1fad50*/  F2FP.SATFINITE.E4M3.F32.PACK_AB_MERGE_C R2, R2, R27, RZ ;  /* 0x0000001b0202723e */ /* 0x010fc400048070ff */
[----:B------:R-:W-:Y:S02]  /*1fad60*/  F2FP.SATFINITE.E4M3.F32.PACK_AB_MERGE_C R11, R11, R20, RZ ;  /* 0x000000140b0b723e */ /* 0x000fe400048070ff */
[----:B---3--:R-:W-:Y:S02]  /*1fad70*/  F2FP.SATFINITE.E4M3.F32.PACK_AB_MERGE_C R23, R24, R25, RZ ;  /* 0x000000191817723e */ /* 0x008fe400048070ff */
[----:B--2---:R-:W-:-:S03]  /*1fad80*/  IADD3 R24, P1, PT, R0, R8, RZ ;  /* 0x0000000800187210 */ /* 0x004fc60007f3e0ff */
[----:B------:R1:W-:Y:S02]  /*1fad90*/  STL [R1+0x1f8], R23 ;  /* 0x0001f81701007387 */ /* 0x0003e40000100800 */
[----:B------:R-:W-:Y:S01]  /*1fada0*/  IMAD.X R25, R12, 0x1, R7, P1 ;  /* 0x000000010c197824 */ /* 0x000fe200008e0607 */
[----:B-1----:R-:W-:Y:S02]  /*1fadb0*/  F2FP.SATFINITE.E4M3.F32.PACK_AB_MERGE_C R23, R26, R21, RZ ;  /* 0x000000151a17723e */ /* 0x002fe400048070ff */
[----:B------:R-:W2:Y:S04]  /*1fadc0*/  LDL.LU R21, [R1+0x1780] ;  /* 0x0017800001157983 */ /* 0x000ea80000300800 */
[----:B------:R-:W2:Y:S04]  /*1fadd0*/  LDL.LU R26, [R1+0x1784] ;  /* 0x00178400011a7983 */ /* 0x000ea80000300800 */
[----:B------:R-:W-:Y:S04]  /*1fade0*/  STL.64 [R1+0x1578], R24 ;  /* 0x0015781801007387 */ /* 0x000fe80000100a00 */
[----:B------:R1:W-:Y:S02]  /*1fadf0*/  STL [R1+0x1cc], R23 ;  /* 0x0001cc1701007387 */ /* 0x0003e40000100800 */
[----:B-1----:R-:W-:-:S02]  /*1fae00*/  F2FP.SATFINITE.E4M3.F32.PACK_AB_MERGE_C R23, R13, R29, RZ ;  /* 0x0000001d0d17723e */ /* 0x002fc400048070ff */
[----:B------:R-:W3:Y:S04]  /*1fae10*/  LDL.LU R29, [R1+0x1788] ;  /* 0x00178800011d7983 */ /* 0x000ee80000300800 */
[----:B------:R-:W3:Y:S01]  /*1fae20*/  LDL.LU R13, [R1+0x178c] ;  /* 0x00178c00010d7983 */ /* 0x000ee20000300800 */
[----:B------:R-:W-:-:S05]  /*1fae30*/  IADD3 R24, P1, PT, R0, R6, RZ ;  /* 0x0000000600187210 */ /* 0x000fca0007f3e0ff */
[----:B------:R-:W-:Y:S01]  /*1fae40*/  IMAD.X R25, R12, 0x1, R5, P1 ;  /* 0x000000010c197824 */ /* 0x000fe200008e0605 */
[----:B------:R-:W-:Y:S04]  /*1fae50*/  STL [R1+0x1d0], R23 ;  /* 0x0001d01701007387 */ /* 0x000fe80000100800 */
[----:B------:R1:W-:Y:S02]  /*1fae60*/  STL.64 [R1+0x1570], R24 ;  /* 0x0015701801007387 */ /* 0x0003e40000100a00 */
[----:B-1----:R-:W-:Y:S02]  /*1fae70*/  F2FP.SATFINITE.E4M3.F32.PACK_AB_MERGE_C R24, R28, R22, RZ ;  /* 0x000000161c18723e */ /* 0x002fe400048070ff */
[----:B------:R-:W-:-:S05]  /*1fae80*/  IADD3 R22, P1, PT, R0, R4, RZ ;  /* 0x0000000400167210 */ /* 0x000fca0007f3e0ff */
[----:B------:R-:W-:Y:S01]  /*1fae90*/  IMAD.X R23, R12, 0x1, R3, P1 ;  /* 0x000000010c177824 */ /* 0x000fe200008e0603 */
[----:B------:R-:W-:Y:S01]  /*1faea0*/  STL [R1+0x1b8], R24 ;  /* 0x0001b81801007387 */ /* 0x000fe20000100800 */
[----:B0-----:R-:W-:Y:S01]  /*1faeb0*/  VIADD R0, R0, UR6 ;  /* 0x0000000600007c36 */ /* 0x001fe20008000000 */
[----:B------:R-:W-:Y:S01]  /*1faec0*/  F2FP.SATFINITE.E4M3.F32.PACK_AB_MERGE_C R17, R17, R18, RZ ;  /* 0x000000121111723e */ /* 0x000fe200048070ff */
[----:B------:R-:W0:Y:S01]  /*1faed0*/  LDCU UR6, c[0x0][0x3b8] ;  /* 0x00007700ff0677ac */ /* 0x000e220008000800 */
[----:B------:R-:W-:Y:S04]  /*1faee0*/  STL.64 [R1+0x1568], R22 ;  /* 0x0015681601007387 */ /* 0x000fe80000100a00 */
[----:B------:R1:W-:Y:S04]  /*1faef0*/  STL [R1+0x1bc], R2 ;  /* 0x0001bc0201007387 */ /* 0x0003e80000100800 */
[----:B------:R4:W-:Y:S04]  /*1faf00*/  STL [R1+0x198], R11 ;  /* 0x0001980b01007387 */ /* 0x0009e80000100800 */
[----:B------:R-:W3:Y:S01]  /*1faf10*/  LDL.LU R20, [R1+0x1790] ;  /* 0x0017900001147983 */ /* 0x000ee20000300800 */
[----:B-1----:R-:W-:-:S02]  /*1faf20*/  F2FP.SATFINITE.E4M3.F32.PACK_AB_MERGE_C R2, R14, R16, RZ ;  /* 0x000000100e02723e */ /* 0x002fc400048070ff */
[----:B------:R-:W-:Y:S01]  /*1faf30*/  IADD3 R22, P1, PT, R0, R10, RZ ;  /* 0x0000000a00167210 */ /* 0x000fe20007f3e0ff */
[----:B----4-:R-:W4:Y:S04]  /*1faf40*/  LDL.LU R11, [R1+0x1794] ;  /* 0x00179400010b7983 */ /* 0x010f280000300800 */
[----:B------:R1:W-:Y:S04]  /*1faf50*/  STL [R1+0x194], R2 ;  /* 0x0001940201007387 */ /* 0x0003e80000100800 */
[----:B------:R-:W4:Y:S04]  /*1faf60*/  LDL.LU R16, [R1+0x1798] ;  /* 0x0017980001107983 */ /* 0x000f280000300800 */
[----:B------:R-:W4:Y:S01]  /*1faf70*/  LDL.LU R14, [R1+0x179c] ;  /* 0x00179c00010e7983 */ /* 0x000f220000300800 */
[----:B-1----:R-:W-:-:S03]  /*1faf80*/  SHF.R.S32.HI R2, RZ, 0x1f, R0 ;  /* 0x0000001fff027819 */ /* 0x002fc60000011400 */
[----:B------:R1:W-:Y:S02]  /*1faf90*/  STL [R1+0x79fc], R10 ;  /* 0x0079fc0a01007387 */ /* 0x0003e40000100800 */
[----:B------:R-:W-:Y:S02]  /*1fafa0*/  IMAD.X R23, R2, 0x1, R9, P1 ;  /* 0x0000000102177824 */ /* 0x000fe400008e0609 */
[----:B------:R-:W4:Y:S04]  /*1fafb0*/  LDL.LU R27, [R1+0x17a0] ;  /* 0x0017a000011b7983 */ /* 0x000f280000300800 */
[----:B------:R0:W-:Y:S01]  /*1fafc0*/  STL.64 [R1+0x1560], R22 ;  /* 0x0015601601007387 */ /* 0x0001e20000100a00 */
[----:B-1----:R-:W-:-:S05]  /*1fafd0*/  F2FP.SATFINITE.E4M3.F32.PACK_AB_MERGE_C R10, R19, R15, RZ ;  /* 0x0000000f130a723e */ /* 0x002fca00048070ff */
[----:B------:R2:W-:Y:S04]  /*1fafe0*/  STL [R1+0x178], R10 ;  /* 0x0001780a01007387 */ /* 0x0005e80000100800 */
[----:B------:R-:W4:Y:S01]  /*1faff0*/  LDL.LU R15, [R1+0x17a4] ;  /* 0x0017a400010f7983 */ /* 0x000f220000300800 */
[----:B0-----:R-:W-:-:S03]  /*1fb000*/  IADD3 R22, P1, PT, R0, R8, RZ ;  /* 0x0000000800167210 */ /* 0x001fc60007f3e0ff */
[----:B------:R-:W4:Y:S02]  /*1fb010*/  LDL.LU R19, [R1+0x17a8] ;  /* 0x0017a80001137983 */ /* 0x000f240000300800 */
[----:B------:R-:W-:Y:S02]  /*1fb020*/  IMAD.X R23, R2, 0x1, R7, P1 ;  /* 0x0000000102177824 */ /* 0x000fe400008e0607 */
[----:B------:R-:W4:Y:S04]  /*1fb030*/  LDL.LU R18, [R1+0x17ac] ;  /* 0x0017ac0001127983 */ /* 0x000f280000300800 */
[----:B------:R-:W-:Y:S01]  /*1fb040*/  STL [R1+0x7824], R17 ;  /* 0x0078241101007387 */ /* 0x000fe20000100800 */
[----:B--2---:R-:W-:-:S03]  /*1fb050*/  F2FP.SATFINITE.E4M3.F32.PACK_AB_MERGE_C R10, R26, R21, RZ ;  /* 0x000000151a0a723e */ /* 0x004fc600048070ff */
[----:B------:R-:W2:Y:S04]  /*1fb060*/  LDL.LU R21, [R1+0x17b0] ;  /* 0x0017b00001157983 */ /* 0x000ea80000300800 */
[----:B------:R-:W2:Y:S04]  /*1fb070*/  LDL.LU R26, [R1+0x17b4] ;  /* 0x0017b400011a7983 */ /* 0x000ea80000300800 */
[----:B------:R0:W-:Y:S04]  /*1fb080*/  STL.64 [R1+0x1558], R22 ;  /* 0x0015581601007387 */ /* 0x0001e80000100a00 */
[----:B------:R3:W-:Y:S04]  /*1fb090*/  STL [R1+0x160], R10 ;  /* 0x0001600a01007387 */ /* 0x0007e80000100800 */
[----:B0-----:R-:W2:Y:S01]  /*1fb0a0*/  LDL.LU R23, [R1+0x17bc] ;  /* 0x0017bc0001177983 */ /* 0x001ea20000300800 */
[----:B---3--:R-:W-:-:S03]  /*1fb0b0*/  F2FP.SATFINITE.E4M3.F32.PACK_AB_MERGE_C R10, R13, R29, RZ ;  /* 0x0000001d0d0a723e */ /* 0x008fc600048070ff */
[----:B------:R-:W3:Y:S04]  /*1fb0c0*/  LDL.LU R25, [R1+0x17c0] ;  /* 0x0017c00001197983 */ /* 0x000ee80000300800 */
[----:B------:R0:W-:Y:S04]  /*1fb0d0*/  STL [R1+0x164], R10 ;  /* 0x0001640a01007387 */ /* 0x0001e80000100800 */
[----:B------:R-:W3:Y:S01]  /*1fb0e0*/  LDL.LU R24, [R1+0x17c4] ;  /* 0x0017c40001187983 */ /* 0x000ee20000300800 */
[----:B------:R-:W-:-:S05]  /*1fb0f0*/  IADD3 R28, P1, PT, R0, R6, RZ ;  /* 0x00000006001c7210 */ /* 0x000fca0007f3e0ff */
[----:B------:R-:W-:Y:S01]  /*1fb100*/  IMAD.X R29, R2, 0x1, R5, P1 ;  /* 0x00000001021d7824 */ /* 0x000fe200008e0605 */
[----:B0-----:R-:W-:Y:S02]  /*1fb110*/  IADD3 R10, P1, PT, R0, R4, RZ ;  /* 0x00000004000a7210 */ /* 0x001fe40007f3e0ff */
[----:B----4-:R-:W-:-:S03]  /*1fb120*/  F2FP.SATFINITE.E4M3.F32.PACK_AB_MERGE_C R17, R11, R20, RZ ;  /* 0x000000140b11723e */ /* 0x010fc600048070ff */
[----:B------:R-:W-:Y:S01]  /*1fb130*/  IMAD.X R11, R2, 0x1, R3, P1 ;  /* 0x00000001020b7824 */ /* 0x000fe200008e0603 */
[----:B---3--:R0:W-:Y:S04]  /*1fb140*/  STL.64 [R1+0x79f0], R24 ;  /* 0x0079f01801007387 */ /* 0x0081e80000100a00 */
[----:B0-----:R-:W3:Y:S04]  /*1fb150*/  LDL.LU R25, [R1+0x17b8] ;  /* 0x0017b80001197983 */ /* 0x001ee80000300800 */
[----:B------:R-:W4:Y:S04]  /*1fb160*/  LDL.LU R22, [R1+0x17c8] ;  /* 0x0017c80001167983 */ /* 0x000f280000300800 */
[----:B------:R-:W4:Y:S04]  /*1fb170*/  LDL.LU R12, [R1+0x17cc] ;  /* 0x0017cc00010c7983 */ /* 0x000f280000300800 */
[----:B------:R0:W-:Y:S04]  /*1fb180*/  STL.64 [R1+0x1550], R28 ;  /* 0x0015501c01007387 */ /* 0x0001e80000100a00 */
[----:B0-----:R-:W4:Y:S04]  /*1fb190*/  LDL.LU R29, [R1+0x17d0] ;  /* 0x0017d000011d7983 */ /* 0x001f280000300800 */
[----:B------:R-:W4:Y:S04]  /*1fb1a0*/  LDL.LU R13, [R1+0x17d4] ;  /* 0x0017d400010d7983 */ /* 0x000f280000300800 */
[----:B------:R-:W-:Y:S04]  /*1fb1b0*/  STL [R1+0x14c], R17 ;  /* 0x00014c1101007387 */ /* 0x000fe80000100800 */
[----:B------:R0:W-:Y:S04]  /*1fb1c0*/  STL.64 [R1+0x1548], R10 ;  /* 0x0015480a01007387 */ /* 0x0001e80000100a00 */
[----:B0-----:R-:W4:Y:S01]  /*1fb1d0*/  LDL.LU R10, [R1+0x79fc] ;  /* 0x0079fc00010a7983 */ /* 0x001f220000300800 */
[----:B------:R-:W-:Y:S01]  /*1fb1e0*/  VIADD R0, R0, UR6 ;  /* 0x0000000600007c36 */ /* 0x000fe20008000000 */
[----:B------:R-:W-:Y:S01]  /*1fb1f0*/  F2FP.SATFINITE.E4M3.F32.PACK_AB_MERGE_C R11, R14, R16, RZ ;  /* 0x000000100e0b723e */ /* 0x000fe200048070ff */
[----:B------:R-:W0:Y:S01]  /*1fb200*/  LDCU UR6, c[0x0][0x3b8] ;  /* 0x00007700ff0677ac */ /* 0x000e220008000800 */
[----:B------:R-:W-:Y:S01]  /*1fb210*/  F2FP.SATFINITE.E4M3.F32.PACK_AB_MERGE_C R27, R15, R27, RZ ;  /* 0x0000001b0f1b723e */ /* 0x000fe200048070ff */
[----:B------:R-:W4:Y:S01]  /*1fb220*/  LDL.LU R28, [R1+0x17d8] ;  /* 0x0017d800011c7983 */ /* 0x000f220000300800 */
[----:B------:R-:W-:-:S02]  /*1fb230*/  F2FP.SATFINITE.E4M3.F32.PACK_AB_MERGE_C R15, R18, R19, RZ ;  /* 0x00000013120f723e */ /* 0x000fc400048070ff */
[----:B------:R-:W-:Y:S01]  /*1fb240*/  SHF.R.S32.HI R17, RZ, 0x1f, R0 ;  /* 0x0000001fff117819 */ /* 0x000fe20000011400 */
[----:B------:R-:W4:Y:S04]  /*1fb250*/  LDL.LU R2, [R1+0x17dc] ;  /* 0x0017dc0001027983 */ /* 0x000f280000300800 */
[----:B------:R1:W-:Y:S04]  /*1fb260*/  STL [R1+0x148], R11 ;  /* 0x0001480b01007387 */ /* 0x0003e80000100800 */
[----:B------:R-:W4:Y:S01]  /*1fb270*/  LDL.LU R20, [R1+0x17e0] ;  /* 0x0017e00001147983 */ /* 0x000f220000300800 */
[----:B--2---:R-:W-:-:S03]  /*1fb280*/  F2FP.SATFINITE.E4M3.F32.PACK_AB_MERGE_C R21, R26, R21, RZ ;  /* 0x000000151a15723e */ /* 0x004fc600048070ff */
[----:B-1----:R-:W2:Y:S04]  /*1fb290*/  LDL.LU R11, [R1+0x17e4] ;  /* 0x0017e400010b7983 */ /* 0x002ea80000300800 */
[----:B------:R-:W2:Y:S04]  /*1fb2a0*/  LDL.LU R16, [R1+0x17e8] ;  /* 0x0017e80001107983 */ /* 0x000ea80000300800 */
[----:B------:R-:W2:Y:S04]  /*1fb2b0*/  LDL.LU R14, [R1+0x17ec] ;  /* 0x0017ec00010e7983 */ /* 0x000ea80000300800 */
[----:B------:R-:W-:Y:S04]  /*1fb2c0*/  STL [R1+0x7830], R27 ;  /* 0x0078301b01007387 */ /* 0x000fe80000100800 */
[----:B------:R-:W-:Y:S01]  /*1fb2d0*/  STL [R1+0x134], R15 ;  /* 0x0001340f01007387 */ /* 0x000fe20000100800 */
[----:B---3--:R-:W-:-:S02]  /*1fb2e0*/  F2FP.SATFINITE.E4M3.F32.PACK_AB_MERGE_C R23, R23, R25, RZ ;  /* 0x000000191717723e */ /* 0x008fc400048070ff */
[----:B----4-:R-:W-:-:S05]  /*1fb2f0*/  IADD3 R18, P1, PT, R0, R10, RZ ;  /* 0x0000000a00127210 */ /* 0x010fca0007f3e0ff */
[----:B------:R-:W-:Y:S01]  /*1fb300*/  IMAD.X R19, R17, 0x1, R9, P1 ;  /* 0x0000000111137824 */ /* 0x000fe200008e0609 */
[----:B------:R-:W-:-:S04]  /*1fb310*/  IADD3 R24, P1, PT, R0, R8, RZ ;  /* 0x0000000800187210 */ /* 0x000fc80007f3e0ff */
[----:B------:R1:W-:Y:S01]  /*1fb320*/  STL.64 [R1+0x1540], R18 ;  /* 0x0015401201007387 */ /* 0x0003e20000100a00 */
[----:B------:R-:W-:-:S03]  /*1fb330*/  IMAD.X R25, R17, 0x1, R7, P1 ;  /* 0x0000000111197824 */ /* 0x000fc600008e0607 */
[----:B-1----:R-:W3:Y:S04]  /*1fb340*/  LDL.LU R19, [R1+0x79f8] ;  /* 0x0079f80001137983 */ /* 0x002ee80000300800 */
[----:B------:R-:W4:Y:S04]  /*1fb350*/  LDL.LU R15, [R1+0x17f0] ;  /* 0x0017f000010f7983 */ /* 0x000f280000300800 */
[----:B------:R-:W4:Y:S04]  /*1fb360*/  LDL.LU R18, [R1+0x17f4] ;  /* 0x0017f40001127983 */ /* 0x000f280000300800 */
[----:B------:R1:W-:Y:S04]  /*1fb370*/  STL [R1+0x120], R21 ;  /* 0x0001201501007387 */ /* 0x0003e80000100800 */
[----:B-1----:R-:W2:Y:S04]  /*1fb380*/  LDL.LU R21, [R1+0x17f8] ;  /* 0x0017f80001157983 */ /* 0x002ea80000300800 */
[----:B------:R-:W2:Y:S04]  /*1fb390*/  LDL.LU R26, [R1+0x17fc] ;  /* 0x0017fc00011a7983 */ /* 0x000ea80000300800 */
[----:B------:R-:W-:Y:S04]  /*1fb3a0*/  STL [R1+0x11c], R23 ;  /* 0x00011c1701007387 */ /* 0x000fe80000100800 */
[----:B------:R1:W-:Y:S04]  /*1fb3b0*/  STL.64 [R1+0x1538], R24 ;  /* 0x0015381801007387 */ /* 0x0003e80000100a00 */
[----:B-1----:R-:W2:Y:S01]  /*1fb3c0*/  LDL.LU.64 R24, [R1+0x79f0] ;  /* 0x0079f00001187983 */ /* 0x002ea20000300a00 */
[----:B------:R-:W-:-:S02]  /*1fb3d0*/  F2FP.SATFINITE.E4M3.F32.PACK_AB_MERGE_C R12, R12, R22, RZ ;  /* 0x000000160c0c723e */ /* 0x000fc400048070ff */
[----:B------:R-:W-:-:S05]  /*1fb3e0*/  IADD3 R22, P1, PT, R0, R6, RZ ;  /* 0x0000000600167210 */ /* 0x000fca0007f3e0ff */
[----:B------:R-:W-:Y:S01]  /*1fb3f0*/  IMAD.X R23, R17, 0x1, R5, P1 ;  /* 0x0000000111177824 */ /* 0x000fe200008e0605 */
[----:B--2---:R-:W-:-:S05]  /*1fb400*/  F2FP.SATFINITE.E4M3.F32.PACK_AB_MERGE_C R24, R24, R25, RZ ;  /* 0x000000191818723e */ /* 0x004fca00048070ff */
[----:B------:R-:W-:Y:S04]  /*1fb410*/  STL [R1+0x110], R24 ;  /* 0x0001101801007387 */ /* 0x000fe80000100800 */
[----:B------:R1:W-:Y:S04]  /*1fb420*/  STL [R1+0x10c], R12 ;  /* 0x00010c0c01007387 */ /* 0x0003e80000100800 */
[----:B------:R2:W-:Y:S01]  /*1fb430*/  STL.64 [R1+0x1530], R22 ;  /* 0x0015301601007387 */ /* 0x0005e20000100a00 */
[----:B-1----:R-:W-:Y:S02]  /*1fb440*/  IADD3 R12, P1, PT, R0, R4, RZ ;  /* 0x00000004000c7210 */ /* 0x002fe40007f3e0ff */
[----:B--2---:R-:W-:-:S03]  /*1fb450*/  F2FP.SATFINITE.E4M3.F32.PACK_AB_MERGE_C R22, R13, R29, RZ ;  /* 0x0000001d0d16723e */ /* 0x004fc600048070ff */
[----:B------:R-:W-:Y:S02]  /*1fb460*/  IMAD.X R13, R17, 0x1, R3, P1 ;  /* 0x00000001110d7824 */ /* 0x000fe400008e0603 */
[----:B------:R-:W-:Y:S04]  /*1fb470*/  STL [R1+0x104], R22 ;  /* 0x0001041601007387 */ /* 0x000fe80000100800 */
[----:B------:R-:W2:Y:S04]  /*1fb480*/  LDL.LU R29, [R1+0x1800] ;  /* 0x00180000011d7983 */ /* 0x000ea80000300800 */
[----:B------:R1:W-:Y:S04]  /*1fb490*/  STL.64 [R1+0x1528], R12 ;  /* 0x0015280c01007387 */ /* 0x0003e80000100a00 */
[----:B-1----:R-:W2:Y:S04]  /*1fb4a0*/  LDL.LU R12, [R1+0x1820] ;  /* 0x00182000010c7983 */ /* 0x002ea80000300800 */
[----:B------:R-:W2:Y:S01]  /*1fb4b0*/  LDL.LU R13, [R1+0x1824] ;  /* 0x00182400010d7983 */ /* 0x000ea20000300800 */
[----:B------:R-:W-:Y:S01]  /*1fb4c0*/  F2FP.SATFINITE.E4M3.F32.PACK_AB_MERGE_C R2, R2, R28, RZ ;  /* 0x0000001c0202723e */ /* 0x000fe200048070ff */
[----:B0-----:R-:W-:Y:S01]  /*1fb4d0*/  VIADD R0, R0, UR6 ;  /* 0x0000000600007c36 */ /* 0x001fe20008000000 */
[----:B------:R-:W-:Y:S01]  /*1fb4e0*/  F2FP.SATFINITE.E4M3.F32.PACK_AB_MERGE_C R11, R11, R20, RZ ;  /* 0x000000140b0b723e */ /* 0x000fe200048070ff */
[----:B------:R-:W0:Y:S03]  /*1fb4f0*/  LDCU UR6, c[0x0][0x3b8] ;  /* 0x00007700ff0677ac */ /* 0x000e260008000800 */
[----:B------:R-:W-:-:S02]  /*1fb500*/  SHF.R.S32.HI R24, RZ, 0x1f, R0 ;  /* 0x0000001fff187819 */ /* 0x000fc40000011400 */
[----:B----4-:R-:W-:Y:S02]  /*1fb510*/  F2FP.SATFINITE.E4M3.F32.PACK_AB_MERGE_C R15, R18, R15, RZ ;  /* 0x0000000f120f723e */ /* 0x010fe400048070ff */
[----:B------:R-:W-:Y:S01]  /*1fb520*/  F2FP.SATFINITE.E4M3.F32.PACK_AB_MERGE_C R18, R26, R21, RZ ;  /* 0x000000151a12723e */ /* 0x000fe200048070ff */
[----:B--2---:R1:W-:Y:S04]  /*1fb530*/  STL.64 [R1+0x79e0], R12 ;  /* 0x0079e00c01007387 */ /* 0x0043e80000100a00 */
[----:B-1----:R-:W2:Y:S04]  /*1fb540*/  LDL.LU R12, [R1+0x1808] ;  /* 0x00180800010c7983 */ /* 0x002ea80000300800 */
[----:B------:R-:W2:Y:S04]  /*1fb550*/  LDL.LU R13, [R1+0x180c] ;  /* 0x00180c00010d7983 */ /* 0x000ea80000300800 */
[----:B------:R1:W-:Y:S04]  /*1fb560*/  STL [R1+0x100], R2 ;  /* 0x0001000201007387 */ /* 0x0003e80000100800 */
[----:B------:R-:W-:Y:S04]  /*1fb570*/  STL [R1+0xf0], R11 ;  /* 0x0000f00b01007387 */ /* 0x000fe80000100800 */
[----:B------:R-:W4:Y:S01]  /*1fb580*/  LDL.LU R25, [R1+0x182c] ;  /* 0x00182c0001197983 */ /* 0x000f220000300800 */
[----:B-1----:R-:W-:-:S02]  /*1fb590*/  F2FP.SATFINITE.E4M3.F32.PACK_AB_MERGE_C R2, R14, R16, RZ ;  /* 0x000000100e02723e */ /* 0x002fc400048070ff */
[----:B------:R-:W-:Y:S01]  /*1fb5a0*/  IADD3 R16, P1, PT, R0, R10, RZ ;  /* 0x0000000a00107210 */ /* 0x000fe20007f3e0ff */
[----:B------:R-:W2:Y:S04]  /*1fb5b0*/  LDL.LU R28, [R1+0x1810] ;  /* 0x00181000011c7983 */ /* 0x000ea80000300800 */
[----:B------:R1:W-:Y:S01]  /*1fb5c0*/  STL [R1+0xf4], R2 ;  /* 0x0000f40201007387 */ /* 0x0003e20000100800 */
[----:B------:R-:W-:-:S03]  /*1fb5d0*/  IMAD.X R17, R24, 0x1, R9, P1 ;  /* 0x0000000118117824 */ /* 0x000fc600008e0609 */
[----:B-1----:R-:W2:Y:S04]  /*1fb5e0*/  LDL.LU R2, [R1+0x1814] ;  /* 0x0018140001027983 */ /* 0x002ea80000300800 */
[----:B------:R-:W2:Y:S04]  /*1fb5f0*/  LDL.LU R11, [R1+0x1818] ;  /* 0x00181800010b7983 */ /* 0x000ea80000300800 */
[----:B------:R-:W2:Y:S04]  /*1fb600*/  LDL.LU R14, [R1+0x181c] ;  /* 0x00181c00010e7983 */ /* 0x000ea80000300800 */
[----:B------:R-:W2:Y:S04]  /*1fb610*/  LDL.LU R27, [R1+0x1830] ;  /* 0x00183000011b7983 */ /* 0x000ea80000300800 */
[----:B------:R1:W-:Y:S04]  /*1fb620*/  STL.64 [R1+0x1520], R16 ;  /* 0x0015201001007387 */ /* 0x0003e80000100a00 */
[----:B------:R-:W-:Y:S04]  /*1fb630*/  STL [R1+0xe4], R15 ;  /* 0x0000e40f01007387 */ /* 0x000fe80000100800 */
[----:B-1----:R-:W2:Y:S04]  /*1fb640*/  LDL.LU R17, [R1+0x1834] ;  /* 0x0018340001117983 */ /* 0x002ea80000300800 */
[----:B------:R-:W2:Y:S04]  /*1fb650*/  LDL.LU R20, [R1+0x1838] ;  /* 0x0018380001147983 */ /* 0x000ea80000300800 */
[----:B------:R-:W2:Y:S04]  /*1fb660*/  LDL.LU R16, [R1+0x183c] ;  /* 0x00183c0001107983 */ /* 0x000ea80000300800 */
[----:B---3--:R1:W-:Y:S04]  /*1fb670*/  STL.64 [R1+0x7880], R18 ;  /* 0x0078801201007387 */ /* 0x0083e80000100a00 */
[----:B-1----:R-:W3:Y:S01]  /*1fb680*/  LDL.LU R18, [R1+0x1804] ;  /* 0x0018040001127983 */ /* 0x002ee20000300800 */
[----:B------:R-:W-:-:S03]  /*1fb690*/  IADD3 R22, P1, PT, R0, R8, RZ ;  /* 0x0000000800167210 */ /* 0x000fc60007f3e0ff */
[----:B------:R-:W4:Y:S02]  /*1fb6a0*/  LDL.LU R19, [R1+0x1828] ;  /* 0x0018280001137983 */ /* 0x000f240000300800 */
[----:B------:R-:W-:-:S05]  /*1fb6b0*/  IMAD.X R23, R24, 0x1, R7, P1 ;  /* 0x0000000118177824 */ /* 0x000fca00008e0607 */
[----:B------:R1:W-:Y:S04]  /*1fb6c0*/  STL.64 [R1+0x1518], R22 ;  /* 0x0015181601007387 */ /* 0x0003e80000100a00 */
[----:B-1----:R-:W4:Y:S04]  /*1fb6d0*/  LDL.LU R23, [R1+0x79ec] ;  /* 0x0079ec0001177983 */ /* 0x002f280000300800 */
[----:B------:R-:W4:Y:S04]  /*1fb6e0*/  LDL.LU R22, [R1+0x1840] ;  /* 0x0018400001167983 */ /* 0x000f280000300800 */
[----:B------:R-:W4:Y:S04]  /*1fb6f0*/  LDL.LU R15, [R1+0x1844] ;  /* 0x00184400010f7983 */ /* 0x000f280000300800 */
[----:B------:R-:W4:Y:S04]  /*1fb700*/  LDL.LU R21, [R1+0x1848] ;  /* 0x0018480001157983 */ /* 0x000f280000300800 */
[----:B------:R-:W4:Y:S01]  /*1fb710*/  LDL.LU R26, [R1+0x184c] ;  /* 0x00184c00011a7983 */ /* 0x000f220000300800 */
[----:B---3--:R-:W-:-:S03]  /*1fb720*/  F2FP.SATFINITE.E4M3.F32.PACK_AB_MERGE_C R18, R18, R29, RZ ;  /* 0x0000001d1212723e */ /* 0x008fc600048070ff */
[----:B------:R-:W3:Y:S04]  /*1fb730*/  LDL.LU R29, [R1+0x79e8] ;  /* 0x0079e800011d7983 */ /* 0x000ee80000300800 */
[----:B------:R2:W-:Y:S02]  /*1fb740*/  STL [R1+0xdc], R18 ;  /* 0x0000dc1201007387 */ /* 0x0005e40000100800 */
[----:B--2---:R-:W-:Y:S02]  /*1fb750*/  F2FP.SATFINITE.E4M3.F32.PACK_AB_MERGE_C R18, R13, R12, RZ ;  /* 0x0000000c0d12723e */ /* 0x004fe400048070ff */
[----:B------:R-:W-:-:S05]  /*1fb760*/  IADD3 R12, P1, PT, R0, R6, RZ ;  /* 0x00000006000c7210 */ /* 0x000fca0007f3e0ff */
[----:B------:R-:W-:Y:S01]  /*1fb770*/  IMAD.X R13, R24, 0x1, R5, P1 ;  /* 0x00000001180d7824 */ /* 0x000fe200008e0605 */
[----:B------:R-:W-:Y:S04]  /*1fb780*/  STL [R1+0xd8], R18 ;  /* 0x0000d81201007387 */ /* 0x000fe80000100800 */
[----:B------:R1:W-:Y:S04]  /*1fb790*/  STL.64 [R1+0x1510], R12 ;  /* 0x0015100c01007387 */ /* 0x0003e80000100a00 */
[----:B-1----:R-:W2:Y:S01]  /*1fb7a0*/  LDL.LU.64 R12, [R1+0x79e0] ;  /* 0x0079e000010c7983 */ /* 0x002ea20000300a00 */
[----:B------:R-:W-:-:S02]  /*1fb7b0*/  F2FP.SATFINITE.E4M3.F32.PACK_AB_MERGE_C R2, R2, R28, RZ ;  /* 0x0000001c0202723e */ /* 0x000fc400048070ff */
[----:B--2---:R-:W-:Y:S02]  /*1fb7c0*/  F2FP.SATFINITE.E4M3.F32.PACK_AB_MERGE_C R18, R13, R12, RZ ;  /* 0x0000000c0d12723e */ /* 0x004fe400048070ff */
[----:B------:R-:W-:-:S05]  /*1fb7d0*/  IADD3 R12, P1, PT, R0, R4, RZ ;  /* 0x00000004000c7210 */ /* 0x000fca0007f3e0ff */
[----:B------:R-:W-:Y:S01]  /*1fb7e0*/  IMAD.X R13, R24, 0x1, R3, P1 ;  /* 0x00000001180d7824 */ /* 0x000fe200008e0603 */
[----:B------:R4:W-:Y:S04]  /*1fb7f0*/  STL [R1+0xd0], R18 ;  /* 0x0000d01201007387 */ /* 0x0009e80000100800 */
[----:B------:R1:W-:Y:S01]  /*1fb800*/  STL.64 [R1+0x1508], R12 ;  /* 0x0015080c01007387 */ /* 0x0003e20000100a00 */
[----:B----4-:R-:W-:Y:S01]  /*1fb810*/  F2FP.SATFINITE.E4M3.F32.PACK_AB_MERGE_C R18, R25, R19, RZ ;  /* 0x000000131912723e */ /* 0x010fe200048070ff */
[----:B0-----:R-:W-:Y:S01]  /*1fb820*/  VIADD R0, R0, UR6 ;  /* 0x0000000600007c36 */ /* 0x001fe20008000000 */
[----:B------:R-:W0:Y:S01]  /*1fb830*/  LDCU UR6, c[0x0][0x3b8] ;  /* 0x00007700ff0677ac */ /* 0x000e220008000800 */
[----:B-1----:R-:W2:Y:S04]  /*1fb840*/  LDL.LU R12, [R1+0x79dc] ;  /* 0x0079dc00010c7983 */ /* 0x002ea80000300800 */
[----:B------:R-:W4:Y:S04]  /*1fb850*/  LDL.LU R24, [R1+0x1850] ;  /* 0x0018500001187983 */ /* 0x000f280000300800 */
[----:B------:R-:W4:Y:S04]  /*1fb860*/  LDL.LU R13, [R1+0x1854] ;  /* 0x00185400010d7983 */ /* 0x000f280000300800 */
[----:B------:R1:W-:Y:S04]  /*1fb870*/  STL [R1+0x7898], R18 ;  /* 0x0078981201007387 */ /* 0x0003e80000100800 */
[----:B------:R0:W-:Y:S04]  /*1fb880*/  STL [R1+0x4c], R2 ;  /* 0x00004c0201007387 */ /* 0x0001e80000100800 */
[----:B------:R-:W2:Y:S01]  /*1fb890*/  LDL.LU R25, [R1+0x1858] ;  /* 0x0018580001197983 */ /* 0x000ea20000300800 */
[----:B-1----:R-:W-:-:S03]  /*1fb8a0*/  F2FP.SATFINITE.E4M3.F32.PACK_AB_MERGE_C R18, R14, R11, RZ ;  /* 0x0000000b0e12723e */ /* 0x002fc600048070ff */
[----:B------:R-:W2:Y:S04]  /*1fb8b0*/  LDL.LU R11, [R1+0x185c] ;  /* 0x00185c00010b7983 */ /* 0x000ea80000300800 */
[----:B------:R-:W2:Y:S01]  /*1fb8c0*/  LDL.LU R28, [R1+0x1860] ;  /* 0x00186000011c7983 */ /* 0x000ea20000300800 */
[----:B0-----:R-:W-:-:S03]  /*1fb8d0*/  SHF.R.S32.HI R2, RZ, 0x1f, R0 ;  /* 0x0000001fff027819 */ /* 0x001fc60000011400 */
[----:B------:R-:W2:Y:S04]  /*1fb8e0*/  LDL.LU R14, [R1+0x1864] ;  /* 0x00186400010e7983 */ /* 0x000ea80000300800 */
[----:B------:R0:W-:Y:S02]  /*1fb8f0*/  STL [R1+0x78c0], R18 ;  /* 0x0078c01201007387 */ /* 0x0001e40000100800 */
[----:B0-----:R-:W-:-:S05]  /*1fb900*/  IADD3 R18, P1, PT, R0, R10, RZ ;  /* 0x0000000a00127210 */ /* 0x001fca0007f3e0ff */
[----:B------:R-:W-:-:S05]  /*1fb910*/  IMAD.X R19, R2, 0x1, R9, P1 ;  /* 0x0000000102137824 */ /* 0x000fca00008e0609 */
[----:B------:R0:W-:Y:S02]  /*1fb920*/  STL.64 [R1+0x1500], R18 ;  /* 0x0015001201007387 */ /* 0x0001e40000100a00 */
[----:B0-----:R-:W-:Y:S02]  /*1fb930*/  F2FP.SATFINITE.E4M3.F32.PACK_AB_MERGE_C R18, R17, R27, RZ ;  /* 0x0000001b1112723e */ /* 0x001fe400048070ff */
[----:B------:R-:W-:Y:S02]  /*1fb940*/  F2FP.SATFINITE.E4M3.F32.PACK_AB_MERGE_C R17, R16, R20, RZ ;  /* 0x000000141011723e */ /* 0x000fe400048070ff */
[----:B------:R-:W3:Y:S04]  /*1fb950*/  LDL.LU R20, [R1+0x1868] ;  /* 0x0018680001147983 */ /* 0x000ee80000300800 */
[----:B------:R0:W-:Y:S04]  /*1fb960*/  STL [R1+0x1688], R18 ;  /* 0x0016881201007387 */ /* 0x0001e80000100800 */
[----:B------:R-:W3:Y:S01]  /*1fb970*/  LDL.LU R16, [R1+0x186c] ;  /* 0x00186c0001107983 */ /* 0x000ee20000300800 */
[----:B0-----:R-:W-:-:S03]  /*1fb980*/  IADD3 R18, P1, PT, R0, R8, RZ ;  /* 0x0000000800127210 */ /* 0x001fc60007f3e0ff */
[----:B------:R-:W-:Y:S02]  /*1fb990*/  STL [R1+0x16c0], R17 ;  /* 0x0016c01101007387 */ /* 0x000fe40000100800 */
[----:B------:R-:W-:-:S05]  /*1fb9a0*/  IMAD.X R19, R2, 0x1, R7, P1 ;  /* 0x0000000102137824 */ /* 0x000fca00008e0607 */
[----:B------:R0:W-:Y:S04]  /*1fb9b0*/  STL.64 [R1+0x14f8], R18 ;  /* 0x0014f81201007387 */ /* 0x0001e80000100a00 */
[----:B0-----:R-:W4:Y:S01]  /*1fb9c0*/  LDL.LU R19, [R1+0x1870] ;  /* 0x0018700001137983 */ /* 0x001f220000300800 */
[----:B------:R-:W-:Y:S02]  /*1fb9d0*/  F2FP.SATFINITE.E4M3.F32.PACK_AB_MERGE_C R17, R15, R22, RZ ;  /* 0x000000160f11723e */ /* 0x000fe400048070ff */
[----:B------:R-:W-:Y:S02]  /*1fb9e0*/  IADD3 R18, P1, PT, R0, R6, RZ ;  /* 0x0000000600127210 */ /* 0x000fe40007f3e0ff */
[----:B------:R-:W-:Y:S01]  /*1fb9f0*/  F2FP.SATFINITE.E4M3.F32.PACK_AB_MERGE_C R15, R26, R21, RZ ;  /* 0x000000151a0f723e */ /* 0x000fe200048070ff */
[----:B------:R-:W-:Y:S01]  /*1fba00*/  STL [R1+0x1654], R17 ;  /* 0x0016541101007387 */ /* 0x000fe20000100800 */
[----:B--2---:R-:W-:-:S02]  /*1fba10*/  F2FP.SATFINITE.E4M3.F32.PACK_AB_MERGE_C R14, R14, R28, RZ ;  /* 0x0000001c0e0e723e */ /* 0x004fc400048070ff */
[----:B---3--:R-:W-:Y:S01]  /*1fba20*/  F2FP.SATFINITE.E4M3.F32.PACK_AB_MERGE_C R16, R16, R20, RZ ;  /* 0x000000141010723e */ /* 0x008fe200048070ff */
[----:B----4-:R0:W-:Y:S04]  /*1fba30*/  STL [R1+0x79d8], R19 ;  /* 0x0079d81301007387 */ /* 0x0101e80000100800 */
[----:B------:R-:W2:Y:S04]  /*1fba40*/  LDL.LU R22, [R1+0x1874] ;  /* 0x0018740001167983 */ /* 0x000ea80000300800 */
[----:B------:R-:W3:Y:S01]  /*1fba50*/  LDL.LU R21, [R1+0x1878] ;  /* 0x0018780001157983 */ /* 0x000ee20000300800 */
[----:B0-----:R-:W-:-:S03]  /*1fba60*/  IMAD.X R19, R2, 0x1, R5, P1 ;  /* 0x0000000102137824 */ /* 0x001fc600008e0605 */
[----:B------:R-:W3:Y:S04]  /*1fba70*/  LDL.LU R26, [R1+0x187c] ;  /* 0x00187c00011a7983 */ /* 0x000ee80000300800 */
[----:B------:R0:W-:Y:S04]  /*1fba80*/  STL [R1+0x76ec], R15 ;  /* 0x0076ec0f01007387 */ /* 0x0001e80000100800 */
[----:B------:R-:W4:Y:S01]  /*1fba90*/  LDL.LU R27, [R1+0x1880] ;  /* 0x00188000011b7983 */ /* 0x000f220000300800 */
[----:B0-----:R-:W-:-:S03]  /*1fbaa0*/  F2FP.SATFINITE.E4M3.F32.PACK_AB_MERGE_C R15, R13, R24, RZ ;  /* 0x000000180d0f723e */ /* 0x001fc600048070ff */
[----:B------:R-:W4:Y:S04]  /*1fbab0*/  LDL.LU R13, [R1+0x1884] ;  /* 0x00188400010d7983 */ /* 0x000f280000300800 */
[----:B------:R0:W-:Y:S04]  /*1fbac0*/  STL.64 [R1+0x14f0], R18 ;  /* 0x0014f01201007387 */ /* 0x0001e80000100a00 */
[----:B------:R1:W-:Y:S04]  /*1fbad0*/  STL [R1+0x1624], R15 ;  /* 0x0016240f01007387 */ /* 0x0003e80000100800 */
[----:B------:R-:W2:Y:S01]  /*1fbae0*/  LDL.LU R24, [R1+0x1888] ;  /* 0x0018880001187983 */ /* 0x000ea20000300800 */
[C---:B0-----:R-:W-:Y:S01]  /*1fbaf0*/  IADD3 R18, P1, PT, R0.reuse, R4, RZ ;  /* 0x0000000400127210 */ /* 0x041fe20007f3e0ff */
[----:B------:R-:W-:Y:S01]  /*1fbb00*/  VIADD R0, R0, UR6 ;  /* 0x0000000600007c36 */ /* 0x000fe20008000000 */
[----:B-1----:R-:W-:Y:S01]  /*1fbb10*/  F2FP.SATFINITE.E4M3.F32.PACK_AB_MERGE_C R15, R11, R25, RZ ;  /* 0x000000190b0f723e */ /* 0x002fe200048070ff */
[----:B------:R-:W0:Y:S02]  /*1fbb20*/  LDCU UR6, c[0x0][0x3b8] ;  /* 0x00007700ff0677ac */ /* 0x000e240008000800 */
[----:B------:R-:W-:-:S02]  /*1fbb30*/  IMAD.X R19, R2, 0x1, R3, P1 ;  /* 0x0000000102137824 */ /* 0x000fc400008e0603 */
[----:B------:R-:W2:Y:S01]  /*1fbb40*/  LDL.LU R2, [R1+0x188c] ;  /* 0x00188c0001027983 */ /* 0x000ea20000300800 */
[----:B------:R-:W-:-:S03]  /*1fbb50*/  SHF.R.S32.HI R20, RZ, 0x1f, R0 ;  /* 0x0000001fff147819 */ /* 0x000fc60000011400 */
[----:B------:R-:W-:Y:S04]  /*1fbb60*/  STL [R1+0x79d4], R3 ;  /* 0x0079d40301007387 */ /* 0x000fe80000100800 */
[----:B------:R1:W-:Y:S04]  /*1fbb70*/  STL.64 [R1+0x14e8], R18 ;  /* 0x0014e81201007387 */ /* 0x0003e80000100a00 */
[----:B------:R-:W2:Y:S04]  /*1fbb80*/  LDL.LU R11, [R1+0x1894] ;  /* 0x00189400010b7983 */ /* 0x000ea80000300800 */
[----:B------:R-:W-:Y:S01]  /*1fbb90*/  STL [R1+0x76f8], R15 ;  /* 0x0076f80f01007387 */ /* 0x000fe20000100800 */
[----:B-1----:R-:W-:-:S03]  /*1fbba0*/  IADD3 R18, P1, PT, R0, R10, RZ ;  /* 0x0000000a00127210 */ /* 0x002fc60007f3e0ff */
[----:B------:R1:W-:Y:S02]  /*1fbbb0*/  STL [R1+0x76fc], R14 ;  /* 0x0076fc0e01007387 */ /* 0x0003e40000100800 */
[----:B------:R-:W-:Y:S02]  /*1fbbc0*/  IMAD.X R19, R20, 0x1, R9, P1 ;  /* 0x0000000114137824 */ /* 0x000fe400008e0609 */
[----:B-1----:R-:W2:Y:S04]  /*1fbbd0*/  LDL.LU R14, [R1+0x189c] ;  /* 0x00189c00010e7983 */ /* 0x002ea80000300800 */
[----:B------:R-:W2:Y:S04]  /*1fbbe0*/  LDL.LU R15, [R1+0x18a0] ;  /* 0x0018a000010f7983 */ /* 0x000ea80000300800 */
[----:B------:R-:W2:Y:S04]  /*1fbbf0*/  LDL.LU R17, [R1+0x18a4] ;  /* 0x0018a40001117983 */ /* 0x000ea80000300800 */
[----:B------:R-:W2:Y:S04]  /*1fbc00*/  LDL.LU R25, [R1+0x18a8] ;  /* 0x0018a80001197983 */ /* 0x000ea80000300800 */
[----:B------:R-:W2:Y:S04]  /*1fbc10*/  LDL.LU R28, [R1+0x18ac] ;  /* 0x0018ac00011c7983 */ /* 0x000ea80000300800 */
[----:B------:R1:W-:Y:S04]  /*1fbc20*/  STL [R1+0x76e0], R16 ;  /* 0x0076e01001007387 */ /* 0x0003e80000100800 */
[----:B-1----:R-:W2:Y:S04]  /*1fbc30*/  LDL.LU R16, [R1+0x1898] ;  /* 0x0018980001107983 */ /* 0x002ea80000300800 */
[----:B------:R1:W-:Y:S04]  /*1fbc40*/  STL.64 [R1+0x14e0], R18 ;  /* 0x0014e01201007387 */ /* 0x0003e80000100a00 */
[----:B-1----:R-:W2:Y:S01]  /*1fbc50*/  LDL.LU R19, [R1+0x79d8] ;  /* 0x0079d80001137983 */ /* 0x002ea20000300800 */
[----:B------:R-:W-:-:S02]  /*1fbc60*/  IADD3 R18, P1, PT, R0, R8, RZ ;  /* 0x0000000800127210 */ /* 0x000fc40007f3e0ff */
[----:B---3--:R-:W-:Y:S02]  /*1fbc70*/  F2FP.SATFINITE.E4M3.F32.PACK_AB_MERGE_C R3, R26, R21, RZ ;  /* 0x000000151a03723e */ /* 0x008fe400048070ff */
[----:B----4-:R-:W-:Y:S02]  /*1fbc80*/  F2FP.SATFINITE.E4M3.F32.PACK_AB_MERGE_C R13, R13, R27, RZ ;  /* 0x0000001b0d0d723e */ /* 0x010fe400048070ff */
[----:B--2---:R-:W-:Y:S01]  /*1fbc90*/  F2FP.SATFINITE.E4M3.F32.PACK_AB_MERGE_C R22, R22, R19, RZ ;  /* 0x000000131616723e */ /* 0x004fe200048070ff */
[----:B------:R-:W-:-:S04]  /*1fbca0*/  IMAD.X R19, R20, 0x1, R7, P1 ;  /* 0x0000000114137824 */ /* 0x000fc800008e0607 */
[----:B------:R-:W-:Y:S04]  /*1fbcb0*/  STL [R1+0x788], R22 ;  /* 0x0007881601007387 */ /* 0x000fe80000100800 */
[----:B------:R-:W-:Y:S04]  /*1fbcc0*/  STL [R1+0x798], R3 ;  /* 0x0007980301007387 */ /* 0x000fe80000100800 */
[----:B------:R1:W-:Y:S04]  /*1fbcd0*/  STL.64 [R1+0x14d8], R18 ;  /* 0x0014d81201007387 */ /* 0x0003e80000100a00 */
[----:B-1----:R-:W2:Y:S04]  /*1fbce0*/  LDL.LU R18, [R1+0x18b0] ;  /* 0x0018b00001127983 */ /* 0x002ea80000300800 */
[----:B------:R-:W2:Y:S04]  /*1fbcf0*/  LDL.LU R21, [R1+0x18b4] ;  /* 0x0018b40001157983 */ /* 0x000ea80000300800 */
[----:B------:R-:W3:Y:S04]  /*1fbd00*/  LDL.LU R22, [R1+0x18b8] ;  /* 0x0018b80001167983 */ /* 0x000ee80000300800 */
[----:B------:R-:W3:Y:S04]  /*1fbd10*/  LDL.LU R26, [R1+0x18bc] ;  /* 0x0018bc00011a7983 */ /* 0x000ee80000300800 */
[----:B------:R1:W-:Y:S02]  /*1fbd20*/  STL.64 [R1+0x7758], R12 ;  /* 0x0077580c01007387 */ /* 0x0003e40000100a00 */
[----:B-1----:R-:W-:-:S02]  /*1fbd30*/  F2FP.SATFINITE.E4M3.F32.PACK_AB_MERGE_C R12, R2, R24, RZ ;  /* 0x00000018020c723e */ /* 0x002fc400048070ff */
[----:B------:R-:W4:Y:S01]  /*1fbd40*/  LDL.LU R13, [R1+0x1890] ;  /* 0x00189000010d7983 */ /* 0x000f220000300800 */
[----:B------:R-:W-:-:S05]  /*1fbd50*/  IADD3 R2, P1, PT, R0, R6, RZ ;  /* 0x0000000600027210 */ /* 0x000fca0007f3e0ff */
[----:B------:R-:W-:Y:S01]  /*1fbd60*/  IMAD.X R3, R20, 0x1, R5, P1 ;  /* 0x0000000114037824 */ /* 0x000fe200008e0605 */
[----:B------:R-:W-:Y:S04]  /*1fbd70*/  STL [R1+0x734], R12 ;  /* 0x0007340c01007387 */ /* 0x000fe80000100800 */
[----:B------:R1:W-:Y:S04]  /*1fbd80*/  STL.64 [R1+0x14d0], R2 ;  /* 0x0014d00201007387 */ /* 0x0003e80000100a00 */
[----:B-1----:R-:W3:Y:S04]  /*1fbd90*/  LDL.LU R3, [R1+0x79d4] ;  /* 0x0079d40001037983 */ /* 0x002ee80000300800 */
[----:B------:R-:W3:Y:S04]  /*1fbda0*/  LDL.LU R19, [R1+0x18c0] ;  /* 0x0018c00001137983 */ /* 0x000ee80000300800 */
[----:B------:R-:W3:Y:S04]  /*1fbdb0*/  LDL.LU R24, [R1+0x18c4] ;  /* 0x0018c40001187983 */ /* 0x000ee80000300800 */
[----:B------:R-:W3:Y:S04]  /*1fbdc0*/  LDL.LU R27, [R1+0x18c8] ;  /* 0x0018c800011b7983 */ /* 0x000ee80000300800 */
[----:B------:R-:W3:Y:S01]  /*1fbdd0*/  LDL.LU R2, [R1+0x18cc] ;  /* 0x0018cc0001027983 */ /* 0x000ee20000300800 */
[C---:B------:R-:W-:Y:S01]  /*1fbde0*/  IADD3 R12, P1, PT, R0.reuse, R4, RZ ;  /* 0x00000004000c7210 */ /* 0x040fe20007f3e0ff */
[----:B0-----:R-:W-:Y:S01]  /*1fbdf0*/  VIADD R0, R0, UR6 ;  /* 0x0000000600007c36 */ /* 0x001fe20008000000 */
[----:B------:R-:W-:Y:S01]  /*1fbe00*/  F2FP.SATFINITE.E4M3.F32.PACK_AB_MERGE_C R28, R28, R25, RZ ;  /* 0x000000191c1c723e */ /* 0x000fe200048070ff */
[----:B------:R-:W0:Y:S01]  /*1fbe10*/  LDCU UR6, c[0x0][0x3b8] ;  /* 0x00007700ff0677ac */ /* 0x000e220008000800 */
[----:B--2---:R-:W-:-:S02]  /*1fbe20*/  F2FP.SATFINITE.E4M3.F32.PACK_AB_MERGE_C R21, R21, R18, RZ ;  /* 0x000000121515723e */ /* 0x004fc400048070ff */
[----:B----4-:R-:W-:-:S05]  /*1fbe30*/  F2FP.SATFINITE.E4M3.F32.PACK_AB_MERGE_C R11, R11, R13, RZ ;  /* 0x0000000d0b0b723e */ /* 0x010fca00048070ff */
[----:B------:R1:W-:Y:S02]  /*1fbe40*/  STL [R1+0x779c], R11 ;  /* 0x00779c0b01007387 */ /* 0x0003e40000100800 */
[----:B-1----:R-:W-:Y:S01]  /*1fbe50*/  F2FP.SATFINITE.E4M3.F32.PACK_AB_MERGE_C R11, R14, R16, RZ ;  /* 0x000000100e0b723e */ /* 0x002fe200048070ff */
[----:B---3--:R-:W-:Y:S02]  /*1fbe60*/  IMAD.X R13, R20, 0x1, R3, P1 ;  /* 0x00000001140d7824 */ /* 0x008fe400008e0603 */
[----:B------:R-:W2:Y:S04]  /*1fbe70*/  LDL.LU R20, [R1+0x79d0] ;  /* 0x0079d00001147983 */ /* 0x000ea80000300800 */
[----:B------:R1:W-:Y:S01]  /*1fbe80*/  STL.64 [R1+0x14c8], R12 ;  /* 0x0014c80c01007387 */ /* 0x0003e20000100a00 */
[----:B------:R-:W-:-:S02]  /*1fbe90*/  IADD3 R14, P1, PT, R0, R10, RZ ;  /* 0x0000000a000e7210 */ /* 0x000fc40007f3e0ff */
[----:B-1----:R-:W-:Y:S02]  /*1fbea0*/  F2FP.SATFINITE.E4M3.F32.PACK_AB_MERGE_C R13, R17, R15, RZ ;  /* 0x0000000f110d723e */ /* 0x002fe400048070ff */
[----:B------:R-:W-:-:S03]  /*1fbeb0*/  SHF.R.S32.HI R17, RZ, 0x1f, R0 ;  /* 0x0000001fff117819 */ /* 0x000fc60000011400 */
[----:B------:R1:W-:Y:S04]  /*1fbec0*/  STL [R1+0x77a0], R13 ;  /* 0x0077a00d01007387 */ /* 0x0003e80000100800 */
[----:B------:R3:W-:Y:S01]  /*1fbed0*/  STL [R1+0x16c8], R11 ;  /* 0x0016c80b01007387 */ /* 0x0007e20000100800 */
[----:B------:R-:W-:-:S03]  /*1fbee0*/  IMAD.X R15, R17, 0x1, R9, P1 ;  /* 0x00000001110f7824 */ /* 0x000fc600008e0609 */
[----:B-1----:R-:W4:Y:S04]  /*1fbef0*/  LDL.LU R13, [R1+0x18d0] ;  /* 0x0018d000010d7983 */ /* 0x002f280000300800 */
[----:B------:R-:W4:Y:S04]  /*1fbf00*/  LDL.LU R25, [R1+0x18d4] ;  /* 0x0018d40001197983 */ /* 0x000f280000300800 */
[----:B------:R1:W-:Y:S04]  /*1fbf10*/  STL [R1+0x77e0], R28 ;  /* 0x0077e01c01007387 */ /* 0x0003e80000100800 */
[----:B------:R0:W-:Y:S01]  /*1fbf20*/  STL [R1+0x79b8], R29 ;  /* 0x0079b81d01007387 */ /* 0x0001e20000100800 */
[----:B------:R-:W-:-:S03]  /*1fbf30*/  F2FP.SATFINITE.E4M3.F32.PACK_AB_MERGE_C R22, R26, R22, RZ ;  /* 0x000000161a16723e */ /* 0x000fc600048070ff */
[----:B---3--:R-:W3:Y:S01]  /*1fbf40*/  LDL.LU R11, [R1+0x18d8] ;  /* 0x0018d800010b7983 */ /* 0x008ee20000300800 */
[----:B-1----:R-:W-:-:S03]  /*1fbf50*/  IADD3 R28, P1, PT, R0, R8, RZ ;  /* 0x00000008001c7210 */ /* 0x002fc60007f3e0ff */
[----:B------:R-:W3:Y:S01]  /*1fbf60*/  LDL.LU R12, [R1+0x18dc] ;  /* 0x0018dc00010c7983 */ /* 0x000ee20000300800 */
[----:B------:R-:W-:-:S03]  /*1fbf70*/  F2FP.SATFINITE.E4M3.F32.PACK_AB_MERGE_C R24, R24, R19, RZ ;  /* 0x000000131818723e */ /* 0x000fc600048070ff */
[----:B------:R-:W2:Y:S01]  /*1fbf80*/  LDL.LU R16, [R1+0x18e0] ;  /* 0x0018e00001107983 */ /* 0x000ea20000300800 */
[----:B0-----:R-:W-:-:S03]  /*1fbf90*/  IMAD.X R29, R17, 0x1, R7, P1 ;  /* 0x00000001111d7824 */ /* 0x001fc600008e0607 */
[----:B------:R0:W-:Y:S01]  /*1fbfa0*/  STL.64 [R1+0x14c0], R14 ;  /* 0x0014c00e01007387 */ /* 0x0001e20000100a00 */
[----:B------:R-:W-:-:S03]  /*1fbfb0*/  F2FP.SATFINITE.E4M3.F32.PACK_AB_MERGE_C R2, R2, R27, RZ ;  /* 0x0000001b0202723e */ /* 0x000fc600048070ff */
[----:B0-----:R-:W2:Y:S04]  /*1fbfc0*/  LDL.LU R14, [R1+0x18e4] ;  /* 0x0018e400010e7983 */ /* 0x001ea80000300800 */
[----:B------:R-:W-:Y:S04]  /*1fbfd0*/  STL [R1+0x77a4], R21 ;  /* 0x0077a41501007387 */ /* 0x000fe80000100800 */
[----:B------:R-:W2:Y:S04]  /*1fbfe0*/  LDL.LU R15, [R1+0x18e8] ;  /* 0x0018e800010f7983 */ /* 0x000ea80000300800 */
[----:B------:R-:W2:Y:S04]  /*1fbff0*/  LDL.LU R26, [R1+0x18ec] ;  /* 0x0018ec00011a7983 */ /* 0x000ea80000300800 */
[----:B------:R-:W-:Y:S04]  /*1fc000*/  STL [R1+0x77a8], R22 ;  /* 0x0077a81601007387 */ /* 0x000fe80000100800 */
[----:B------:R0:W-:Y:S04]  /*1fc010*/  STL [R1+0x77ac], R24 ;  /* 0x0077ac1801007387 */ /* 0x0001e80000100800 */
[----:B------:R1:W-:Y:S04]  /*1fc020*/  STL.64 [R1+0x14b8], R28 ;  /* 0x0014b81c01007387 */ /* 0x0003e80000100a00 */
[----:B0-----:R-:W2:Y:S04]  /*1fc030*/  LDL.LU R24, [R1+0x2234] ;  /* 0x0022340001187983 */ /* 0x001ea80000300800 */
[----:B-1----:R-:W2:Y:S04]  /*1fc040*/  LDL.LU R29, [R1+0x223c] ;  /* 0x00223c00011d7983 */ /* 0x002ea80000300800 */
[----:B------:R-:W-:Y:S04]  /*1fc050*/  STL [R1+0x16cc], R2 ;  /* 0x0016cc0201007387 */ /* 0x000fe80000100800 */
[----:B------:R-:W2:Y:S04]  /*1fc060*/  LDL.LU R18, [R1+0x1900] ;  /* 0x0019000001127983 */ /* 0x000ea80000300800 */
[----:B------:R-:W2:Y:S04]  /*1fc070*/  LDL.LU R19, [R1+0x1904] ;  /* 0x0019040001137983 */ /* 0x000ea80000300800 */
[----:B--2---:R0:W-:Y:S04]  /*1fc080*/  STL.64 [R1+0x79c0], R18 ;  /* 0x0079c01201007387 */ /* 0x0041e80000100a00 */
[----:B0-----:R-:W2:Y:S04]  /*1fc090*/  LDL.LU R18, [R1+0x2230] ;  /* 0x0022300001127983 */ /* 0x001ea80000300800 */
[----:B------:R-:W2:Y:S01]  /*1fc0a0*/  LDL.LU R19, [R1+0x2238] ;  /* 0x0022380001137983 */ /* 0x000ea20000300800 */
[----:B----4-:R-:W-:-:S02]  /*1fc0b0*/  F2FP.SATFINITE.E4M3.F32.PACK_AB_MERGE_C R13, R25, R13, RZ ;  /* 0x0000000d190d723e */ /* 0x010fc400048070ff */
[----:B---3--:R-:W-:Y:S02]  /*1fc0c0*/  F2FP.SATFINITE.E4M3.F32.PACK_AB_MERGE_C R11, R12, R11, RZ ;  /* 0x0000000b0c0b723e */ /* 0x008fe400048070ff */
[----:B------:R-:W-:Y:S02]  /*1fc0d0*/  F2FP.SATFINITE.E4M3.F32.PACK_AB_MERGE_C R22, R14, R16, RZ ;  /* 0x000000100e16723e */ /* 0x000fe400048070ff */
[----:B------:R-:W-:Y:S01]  /*1fc0e0*/  F2FP.SATFINITE.E4M3.F32.PACK_AB_MERGE_C R21, R26, R15, RZ ;  /* 0x0000000f1a15723e */ /* 0x000fe200048070ff */
[----:B--2---:R0:W-:Y:S04]  /*1fc0f0*/  STL.64 [R1+0x79c8], R18 ;  /* 0x0079c81201007387 */ /* 0x0041e80000100a00 */
[----:B------:R-:W2:Y:S04]  /*1fc100*/  LDL.LU R27, [R1+0x1908] ;  /* 0x00190800011b7983 */ /* 0x000ea80000300800 */
[----:B------:R-:W2:Y:S01]  /*1fc110*/  LDL.LU R2, [R1+0x190c] ;  /* 0x00190c0001027983 */ /* 0x000ea20000300800 */
[----:B0-----:R-:W-:-:S03]  /*1fc120*/  IADD3 R18, P1, PT, R0, R6, RZ ;  /* 0x0000000600127210 */ /* 0x001fc60007f3e0ff */
[----:B------:R-:W-:Y:S02]  /*1fc130*/  STL [R1+0x77b8], R13 ;  /* 0x0077b80d01007387 */ /* 0x000fe40000100800 */
[----:B------:R-:W-:-:S05]  /*1fc140*/  IMAD.X R19, R17, 0x1, R5, P1 ;  /* 0x0000000111137824 */ /* 0x000fca00008e0605 */
[----:B------:R0:W-:Y:S02]  /*1fc150*/  STL.64 [R1+0x14b0], R18 ;  /* 0x0014b01201007387 */ /* 0x0001e40000100a00 */
[C---:B0-----:R-:W-:Y:S01]  /*1fc160*/  IADD3 R18, P1, PT, R0.reuse, R4, RZ ;  /* 0x0000000400127210 */ /* 0x041fe20007f3e0ff */
[----:B------:R-:W-:Y:S01]  /*1fc170*/  VIADD R0, R0, UR6 ;  /* 0x0000000600007c36 */ /* 0x000fe20008000000 */
[----:B------:R-:W0:Y:S03]  /*1fc180*/  LDCU UR6, c[0x0][0x3b8] ;  /* 0x00007700ff0677ac */ /* 0x000e260008000800 */
[----:B------:R-:W-:Y:S02]  /*1fc190*/  IMAD.X R19, R17, 0x1, R3, P1 ;  /* 0x0000000111137824 */ /* 0x000fe400008e0603 */
[----:B------:R-:W3:Y:S04]  /*1fc1a0*/  LDL.LU R17, [R1+0x1910] ;  /* 0x0019100001117983 */ /* 0x000ee80000300800 */
[----:B------:R-:W3:Y:S04]  /*1fc1b0*/  LDL.LU R25, [R1+0x1914] ;  /* 0x0019140001197983 */ /* 0x000ee80000300800 */
[----:B------:R1:W-:Y:S04]  /*1fc1c0*/  STL.64 [R1+0x14a8], R18 ;  /* 0x0014a81201007387 */ /* 0x0003e80000100a00 */
[----:B------:R4:W-:Y:S04]  /*1fc1d0*/  STL [R1+0x77c0], R11 ;  /* 0x0077c00b01007387 */ /* 0x0009e80000100800 */
[----:B------:R-:W-:Y:S01]  /*1fc1e0*/  STL [R1+0x77b0], R22 ;  /* 0x0077b01601007387 */ /* 0x000fe20000100800 */
[----:B-1----:R-:W-:-:S03]  /*1fc1f0*/  IADD3 R18, P1, PT, R0, R10, RZ ;  /* 0x0000000a00127210 */ /* 0x002fc60007f3e0ff */
[----:B------:R-:W2:Y:S01]  /*1fc200*/  LDL.LU R28, [R1+0x1918] ;  /* 0x00191800011c7983 */ /* 0x000ea20000300800 */
[----:B----4-:R-:W-:-:S03]  /*1fc210*/  SHF.R.S32.HI R11, RZ, 0x1f, R0 ;  /* 0x0000001fff0b7819 */ /* 0x010fc60000011400 */
[----:B------:R-:W4:Y:S02]  /*1fc220*/  LDL.LU R12, [R1+0x191c] ;  /* 0x00191c00010c7983 */ /* 0x000f240000300800 */
[----:B------:R-:W-:Y:S02]  /*1fc230*/  IMAD.X R19, R11, 0x1, R9, P1 ;  /* 0x000000010b137824 */ /* 0x000fe400008e0609 */
[----:B------:R-:W2:Y:S04]  /*1fc240*/  LDL.LU R16, [R1+0x1920] ;  /* 0x0019200001107983 */ /* 0x000ea80000300800 */
[----:B------:R-:W2:Y:S04]  /*1fc250*/  LDL.LU R14, [R1+0x1924] ;  /* 0x00192400010e7983 */ /* 0x000ea80000300800 */
[----:B------:R-:W-:Y:S04]  /*1fc260*/  STL [R1+0x77d0], R21 ;  /* 0x0077d01501007387 */ /* 0x000fe80000100800 */
[----:B------:R1:W-:Y:S04]  /*1fc270*/  STL.64 [R1+0x14a0], R18 ;  /* 0x0014a01201007387 */ /* 0x0003e80000100a00 */
[----:B-1----:R-:W2:Y:S04]  /*1fc280*/  LDL.LU.64 R18, [R1+0x79c8] ;  /* 0x0079c80001127983 */ /* 0x002ea80000300a00 */
[----:B------:R-:W3:Y:S04]  /*1fc290*/  LDL.LU R15, [R1+0x1928] ;  /* 0x00192800010f7983 */ /* 0x000ee80000300800 */
[----:B------:R-:W3:Y:S01]  /*1fc2a0*/  LDL.LU R26, [R1+0x192c] ;  /* 0x00192c00011a7983 */ /* 0x000ee20000300800 */
[----:B--2---:R-:W-:-:S02]  /*1fc2b0*/  F2FP.SATFINITE.E4M3.F32.PACK_AB_MERGE_C R24, R24, R18, RZ ;  /* 0x000000121818723e */ /* 0x004fc400048070ff */
[----:B------:R-:W-:Y:S02]  /*1fc2c0*/  IADD3 R18, P1, PT, R0, R8, RZ ;  /* 0x0000000800127210 */ /* 0x000fe40007f3e0ff */
[----:B------:R-:W-:-:S03]  /*1fc2d0*/  F2FP.SATFINITE.E4M3.F32.PACK_AB_MERGE_C R13, R29, R19, RZ ;  /* 0x000000131d0d723e */ /* 0x000fc600048070ff */
[----:B------:R-:W-:Y:S02]  /*1fc2e0*/  IMAD.X R19, R11, 0x1, R7, P1 ;  /* 0x000000010b137824 */ /* 0x000fe400008e0607 */
[----:B------:R-:W-:Y:S04]  /*1fc2f0*/  STL [R1+0x16d0], R13 ;  /* 0x0016d00d01007387 */ /* 0x000fe80000100800 */
[----:B------:R1:W-:Y:S04]  /*1fc300*/  STL.64 [R1+0x1498], R18 ;  /* 0x0014981201007387 */ /* 0x0003e80000100a00 */
[----:B-1----:R-:W2:Y:S01]  /*1fc310*/  LDL.LU.64 R18, [R1+0x79c0] ;  /* 0x0079c00001127983 */ /* 0x002ea20000300a00 */
[----:B------:R-:W-:-:S02]  /*1fc320*/  F2FP.SATFINITE.E4M3.F32.PACK_AB_MERGE_C R22, R2, R27, RZ ;  /* 0x0000001b0216723e */ /* 0x000fc400048070ff */
[----:B---3--:R-:W-:Y:S02]  /*1fc330*/  F2FP.SATFINITE.E4M3.F32.PACK_AB_MERGE_C R25, R25, R17, RZ ;  /* 0x000000111919723e */ /* 0x008fe400048070ff */
[----:B------:R-:W-:Y:S02]  /*1fc340*/  F2FP.SATFINITE.E4M3.F32.PACK_AB_MERGE_C R21, R14, R16, RZ ;  /* 0x000000100e15723e */ /* 0x000fe400048070ff */
[----:B--2---:R-:W-:-:S05]  /*1fc350*/  F2FP.SATFINITE.E4M3.F32.PACK_AB_MERGE_C R13, R19, R18, RZ ;  /* 0x00000012130d723e */ /* 0x004fca00048070ff */
[----:B------:R-:W-:Y:S04]  /*1fc360*/  STL [R1+0x77e4], R13 ;  /* 0x0077e40d01007387 */ /* 0x000fe80000100800 */
[----:B------:R-:W2:Y:S04]  /*1fc370*/  LDL.LU R18, [R1+0x1930] ;  /* 0x0019300001127983 */ /* 0x000ea80000300800 */
[----:B------:R-:W2:Y:S04]  /*1fc380*/  LDL.LU R19, [R1+0x1934] ;  /* 0x0019340001137983 */ /* 0x000ea80000300800 */
[----:B------:R-:W3:Y:S04]  /*1fc390*/  LDL.LU R27, [R1+0x1938] ;  /* 0x00193800011b7983 */ /* 0x000ee80000300800 */
[----:B------:R-:W3:Y:S04]  /*1fc3a0*/  LDL.LU R2, [R1+0x193c] ;  /* 0x00193c0001027983 */ /* 0x000ee80000300800 */
[----:B------:R1:W-:Y:S02]  /*1fc3b0*/  STL.64 [R1+0x77c8], R22 ;  /* 0x0077c81601007387 */ /* 0x0003e40000100a00 */
[----:B-1----:R-:W-:-:S02]  /*1fc3c0*/  IADD3 R22, P1, PT, R0, R6, RZ ;  /* 0x0000000600167210 */ /* 0x002fc40007f3e0ff */
[----:B------:R1:W-:Y:S03]  /*1fc3d0*/  STL.64 [R1+0x77d8], R24 ;  /* 0x0077d81801007387 */ /* 0x0003e60000100a00 */
[----:B------:R-:W-:-:S05]  /*1fc3e0*/  IMAD.X R23, R11, 0x1, R5, P1 ;  /* 0x000000010b177824 */ /* 0x000fca00008e0605 */
[----:B------:R0:W-:Y:S04]  /*1fc3f0*/  STL.64 [R1+0x1490], R22 ;  /* 0x0014901601007387 */ /* 0x0001e80000100a00 */
[----:B-1----:R-:W3:Y:S01]  /*1fc400*/  LDL.LU R25, [R1+0x1944] ;  /* 0x0019440001197983 */ /* 0x002ee20000300800 */
[----:B0-----:R-:W-:-:S05]  /*1fc410*/  IADD3 R22, P1, PT, R0, R4, RZ ;  /* 0x0000000400167210 */ /* 0x001fca0007f3e0ff */
[----:B------:R-:W-:Y:S01]  /*1fc420*/  IMAD.X R23, R11, 0x1, R3, P1 ;  /* 0x000000010b177824 */ /* 0x000fe200008e0603 */
[----:B----4-:R-:W-:-:S04]  /*1fc430*/  F2FP.SATFINITE.E4M3.F32.PACK_AB_MERGE_C R11, R12, R28, RZ ;  /* 0x0000001c0c0b723e */ /* 0x010fc800048070ff */
[----:B------:R0:W-:Y:S01]  /*1fc440*/  STL.64 [R1+0x1488], R22 ;  /* 0x0014881601007387 */ /* 0x0001e20000100a00 */
[----:B------:R-:W-:Y:S01]  /*1fc450*/  VIADD R0, R0, UR6 ;  /* 0x0000000600007c36 */ /* 0x000fe20008000000 */
[----:B------:R-:W1:Y:S02]  /*1fc460*/  LDCU UR6, c[0x0][0x3b8] ;  /* 0x00007700ff0677ac */ /* 0x000e640008000800 */
[----:B0-----:R-:W4:Y:S04]  /*1fc470*/  LDL.LU R22, [R1+0x1948] ;  /* 0x0019480001167983 */ /* 0x001f280000300800 */
[----:B------:R-:W4:Y:S04]  /*1fc480*/  LDL.LU R17, [R1+0x194c] ;  /* 0x00194c0001117983 */ /* 0x000f280000300800 */
[----:B------:R-:W4:Y:S04]  /*1fc490*/  LDL.LU R24, [R1+0x1954] ;  /* 0x0019540001187983 */ /* 0x000f280000300800 */
[----:B------:R0:W-:Y:S04]  /*1fc4a0*/  STL [R1+0x7810], R11 ;  /* 0x0078100b01007387 */ /* 0x0001e80000100800 */
[----:B------:R1:W-:Y:S01]  /*1fc4b0*/  STL.64 [R1+0x7840], R20 ;  /* 0x0078401401007387 */ /* 0x0003e20000100a00 */
[----:B0-----:R-:W-:-:S03]  /*1fc4c0*/  F2FP.SATFINITE.E4M3.F32.PACK_AB_MERGE_C R11, R26, R15, RZ ;  /* 0x0000000f1a0b723e */ /* 0x001fc600048070ff */
[----:B-1----:R-:W4:Y:S04]  /*1fc4d0*/  LDL.LU R20, [R1+0x1940] ;  /* 0x0019400001147983 */ /* 0x002f280000300800 */
[----:B------:R-:W4:Y:S01]  /*1fc4e0*/  LDL.LU R21, [R1+0x1950] ;  /* 0x0019500001157983 */ /* 0x000f220000300800 */
[----:B------:R-:W-:-:S03]  /*1fc4f0*/  IADD3 R28, P1, PT, R0, R10, RZ ;  /* 0x0000000a001c7210 */ /* 0x000fc60007f3e0ff */
[----:B------:R-:W4:Y:S04]  /*1fc500*/  LDL.LU R23, [R1+0x1958] ;  /* 0x0019580001177983 */ /* 0x000f280000300800 */
[----:B------:R-:W4:Y:S04]  /*1fc510*/  LDL.LU R12, [R1+0x195c] ;  /* 0x00195c00010c7983 */ /* 0x000f280000300800 */
[----:B------:R0:W-:Y:S04]  /*1fc520*/  STL [R1+0x16d4], R11 ;  /* 0x0016d40b01007387 */ /* 0x0001e80000100800 */
[----:B------:R-:W4:Y:S04]  /*1fc530*/  LDL.LU R16, [R1+0x1960] ;  /* 0x0019600001107983 */ /* 0x000f280000300800 */
[----:B------:R-:W4:Y:S01]  /*1fc540*/  LDL.LU R14, [R1+0x1964] ;  /* 0x00196400010e7983 */ /* 0x000f220000300800 */
[----:B0-----:R-:W-:-:S05]  /*1fc550*/  SHF.R.S32.HI R11, RZ, 0x1f, R0 ;  /* 0x0000001fff0b7819 */ /* 0x001fca0000011400 */
[----:B------:R-:W-:-:S05]  /*1fc560*/  IMAD.X R29, R11, 0x1, R9, P1 ;  /* 0x000000010b1d7824 */ /* 0x000fca00008e0609 */
[----:B------:R0:W-:Y:S04]  /*1fc570*/  STL.64 [R1+0x1480], R28 ;  /* 0x0014801c01007387 */ /* 0x0001e80000100a00 */
[----:B0-----:R-:W4:Y:S04]  /*1fc580*/  LDL.LU R29, [R1+0x79b8] ;  /* 0x0079b800011d7983 */ /* 0x001f280000300800 */
[----:B------:R-:W4:Y:S04]  /*1fc590*/  LDL.LU R15, [R1+0x1968] ;  /* 0x00196800010f7983 */ /* 0x000f280000300800 */
[----:B------:R-:W4:Y:S01]  /*1fc5a0*/  LDL.LU R26, [R1+0x196c] ;  /* 0x00196c00011a7983 */ /* 0x000f220000300800 */
[----:B--2---:R-:W-:-:S02]  /*1fc5b0*/  F2FP.SATFINITE.E4M3.F32.PACK_AB_MERGE_C R13, R19, R18, RZ ;  /* 0x00000012130d723e */ /* 0x004fc400048070ff */
[----:B------:R-:W-:Y:S02]  /*1fc5c0*/  IADD3 R18, P1, PT, R0, R8, RZ ;  /* 0x0000000800127210 */ /* 0x000fe40007f3e0ff */
[----:B---3--:R-:W-:Y:S01]  /*1fc5d0*/  F2FP.SATFINITE.E4M3.F32.PACK_AB_MERGE_C R28, R2, R27, RZ ;  /* 0x0000001b021c723e */ /* 0x008fe200048070ff */
[----:B------:R-:W-:Y:S02]  /*1fc5e0*/  STL [R1+0x782c], R13 ;  /* 0x00782c0d01007387 */ /* 0x000fe40000100800 */
[----:B------:R-:W-:Y:S01]  /*1fc5f0*/  IMAD.X R19, R11, 0x1, R7, P1 ;  /* 0x000000010b137824 */ /* 0x000fe200008e0607 */
[----:B----4-:R-:W-:Y:S02]  /*1fc600*/  F2FP.SATFINITE.E4M3.F32.PACK_AB_MERGE_C R22, R17, R22, RZ ;  /* 0x000000161116723e */ /* 0x010fe400048070ff */
[----:B------:R-:W-:Y:S02]  /*1fc610*/  F2FP.SATFINITE.E4M3.F32.PACK_AB_MERGE_C R25, R25, R20, RZ ;  /* 0x000000141919723e */ /* 0x000fe400048070ff */
[----:B------:R-:W-:Y:S01]  /*1fc620*/  F2FP.SATFINITE.E4M3.F32.PACK_AB_MERGE_C R24, R24, R21, RZ ;  /* 0x000000151818723e */ /* 0x000fe200048070ff */
[----:B------:R0:W-:Y:S04]  /*1fc630*/  STL.64 [R1+0x7858], R28 ;  /* 0x0078581c01007387 */ /* 0x0001e80000100a00 */
[----:B------:R1:W-:Y:S01]  /*1fc640*/  STL.64 [R1+0x1478], R18 ;  /* 0x0014781201007387 */ /* 0x0003e20000100a00 */
[----:B0-----:R-:W-:-:S03]  /*1fc650*/  IADD3 R28, P1, PT, R0, R6, RZ ;  /* 0x00000006001c7210 */ /* 0x001fc60007f3e0ff */
[----:B-1----:R-:W2:Y:S02]  /*1fc660*/  LDL.LU R18, [R1+0x1970] ;  /* 0x0019700001127983 */ /* 0x002ea40000300800 */
[C---:B------:R-:W-:Y:S01]  /*1fc670*/  IMAD.X R29, R11.reuse, 0x1, R5, P1 ;  /* 0x000000010b1d7824 */ /* 0x040fe200008e0605 */
[----:B------:R-:W-:Y:S01]  /*1fc680*/  IADD3 R20, P1, PT, R0, R4, RZ ;  /* 0x0000000400147210 */ /* 0x000fe20007f3e0ff */
[----:B------:R-:W2:Y:S04]  /*1fc690*/  LDL.LU R19, [R1+0x1974] ;  /* 0x0019740001137983 */ /* 0x000ea80000300800 */
[----:B------:R-:W3:Y:S01]  /*1fc6a0*/  LDL.LU R27, [R1+0x1978] ;  /* 0x00197800011b7983 */ /* 0x000ee20000300800 */
[----:B------:R-:W-:-:S03]  /*1fc6b0*/  IMAD.X R21, R11, 0x1, R3, P1 ;  /* 0x000000010b157824 */ /* 0x000fc600008e0603 */
[----:B------:R-:W3:Y:S04]  /*1fc6c0*/  LDL.LU R2, [R1+0x197c] ;  /* 0x00197c0001027983 */ /* 0x000ee80000300800 */
[----:B------:R0:W-:Y:S04]  /*1fc6d0*/  STL [R1+0x77f8], R25 ;  /* 0x0077f81901007387 */ /* 0x0001e80000100800 */
[----:B------:R-:W-:Y:S01]  /*1fc6e0*/  STL [R1+0x77fc], R22 ;  /* 0x0077fc1601007387 */ /* 0x000fe20000100800 */
[----:B------:R-:W-:-:S03]  /*1fc6f0*/  F2FP.SATFINITE.E4M3.F32.PACK_AB_MERGE_C R11, R12, R23, RZ ;  /* 0x000000170c0b723e */ /* 0x000fc600048070ff */
[----:B------:R-:W4:Y:S01]  /*1fc700*/  LDL.LU R17, [R1+0x1984] ;  /* 0x0019840001117983 */ /* 0x000f220000300800 */
[----:B0-----:R-:W-:-:S03]  /*1fc710*/  F2FP.SATFINITE.E4M3.F32.PACK_AB_MERGE_C R25, R14, R16, RZ ;  /* 0x000000100e19723e */ /* 0x001fc600048070ff */
[----:B------:R0:W-:Y:S04]  /*1fc720*/  STL.64 [R1+0x1470], R28 ;  /* 0x0014701c01007387 */ /* 0x0001e80000100a00 */
[----:B0-----:R-:W4:Y:S04]  /*1fc730*/  LDL.LU R28, [R1+0x1988] ;  /* 0x00198800011c7983 */ /* 0x001f280000300800 */
[----:B------:R-:W4:Y:S04]  /*1fc740*/  LDL.LU R29, [R1+0x198c] ;  /* 0x00198c00011d7983 */ /* 0x000f280000300800 */
[----:B------:R0:W-:Y:S04]  /*1fc750*/  STL.64 [R1+0x1468], R20 ;  /* 0x0014681401007387 */ /* 0x0001e80000100a00 */
[----:B0-----:R-:W4:Y:S04]  /*1fc760*/  LDL.LU R20, [R1+0x1990] ;  /* 0x0019900001147983 */ /* 0x001f280000300800 */
[----:B------:R-:W4:Y:S04]  /*1fc770*/  LDL.LU R21, [R1+0x1994] ;  /* 0x0019940001157983 */ /* 0x000f280000300800 */
[----:B------:R0:W-:Y:S04]  /*1fc780*/  STL.64 [R1+0x7800], R24 ;  /* 0x0078001801007387 */ /* 0x0001e80000100a00 */
[----:B------:R-:W-:Y:S04]  /*1fc790*/  STL [R1+0x16dc], R11 ;  /* 0x0016dc0b01007387 */ /* 0x000fe80000100800 */
[----:B0-----:R-:W4:Y:S04]  /*1fc7a0*/  LDL.LU R25, [R1+0x1980] ;  /* 0x0019800001197983 */ /* 0x001f280000300800 */
[----:B------:R-:W4:Y:S04]  /*1fc7b0*/  LDL.LU R13, [R1+0x1998] ;  /* 0x00199800010d7983 */ /* 0x000f280000300800 */
[----:B------:R-:W4:Y:S01]  /*1fc7c0*/  LDL.LU R12, [R1+0x199c] ;  /* 0x00199c00010c7983 */ /* 0x000f220000300800 */
[----:B------:R-:W-:Y:S01]  /*1fc7d0*/  VIADD R0, R0, UR6 ;  /* 0x0000000600007c36 */ /* 0x000fe20008000000 */
[----:B------:R-:W-:Y:S01]  /*1fc7e0*/  F2FP.SATFINITE.E4M3.F32.PACK_AB_MERGE_C R22, R26, R15, RZ ;  /* 0x0000000f1a16723e */ /* 0x000fe200048070ff */
[----:B------:R-:W0:Y:S01]  /*1fc7f0*/  LDCU UR6, c[0x0][0x3b8] ;  /* 0x00007700ff0677ac */ /* 0x000e220008000800 */
[----:B------:R-:W4:Y:S02]  /*1fc800*/  LDL.LU R16, [R1+0x19a0] ;  /* 0x0019a00001107983 */ /* 0x000f240000300800 */
[----:B------:R-:W-:-:S02]  /*1fc810*/  SHF.R.S32.HI R24, RZ, 0x1f, R0 ;  /* 0x0000001fff187819 */ /* 0x000fc40000011400 */
[----:B------:R-:W-:-:S05]  /*1fc820*/  IADD3 R14, P1, PT, R0, R10, RZ ;  /* 0x0000000a000e7210 */ /* 0x000fca0007f3e0ff */
[----:B------:R-:W-:-:S05]  /*1fc830*/  IMAD.X R15, R24, 0x1, R9, P1 ;  /* 0x00000001180f7824 */ /* 0x000fca00008e0609 */
[----:B------:R1:W-:Y:S04]  /*1fc840*/  STL.64 [R1+0x1460], R14 ;  /* 0x0014600e01007387 */ /* 0x0003e80000100a00 */
[----:B-1----:R-:W4:Y:S04]  /*1fc850*/  LDL.LU R14, [R1+0x19a4] ;  /* 0x0019a400010e7983 */ /* 0x002f280000300800 */
[----:B------:R-:W4:Y:S04]  /*1fc860*/  LDL.LU R15, [R1+0x19a8] ;  /* 0x0019a800010f7983 */ /* 0x000f280000300800 */
[----:B------:R-:W4:Y:S01]  /*1fc870*/  LDL.LU R26, [R1+0x19ac] ;  /* 0x0019ac00011a7983 */ /* 0x000f220000300800 */
[----:B--2---:R-:W-:-:S02]  /*1fc880*/  F2FP.SATFINITE.E4M3.F32.PACK_AB_MERGE_C R11, R19, R18, RZ ;  /* 0x00000012130b723e */ /* 0x004fc400048070ff */
[----:B------:R-:W-:Y:S02]  /*1fc890*/  IADD3 R18, P1, PT, R0, R8, RZ ;  /* 0x0000000800127210 */ /* 0x000fe40007f3e0ff */
[----:B---3--:R-:W-:Y:S01]  /*1fc8a0*/  F2FP.SATFINITE.E4M3.F32.PACK_AB_MERGE_C R23, R2, R27, RZ ;  /* 0x0000001b0217723e */ /* 0x008fe200048070ff */
[----:B------:R-:W-:Y:S02]  /*1fc8b0*/  STL [R1+0x7848], R11 ;  /* 0x0078480b01007387 */ /* 0x000fe40000100800 */
[----:B------:R-:W-:Y:S02]  /*1fc8c0*/  IMAD.X R19, R24, 0x1, R7, P1 ;  /* 0x0000000118137824 */ /* 0x000fe400008e0607 */
[----:B------:R1:W-:Y:S04]  /*1fc8d0*/  STL.64 [R1+0x7818], R22 ;  /* 0x0078181601007387 */ /* 0x0003e80000100a00 */
[----:B------:R2:W-:Y:S01]  /*1fc8e0*/  STL.64 [R1+0x1458], R18 ;  /* 0x0014581201007387 */ /* 0x0005e20000100a00 */
[----:B-1----:R-:W-:-:S03]  /*1fc8f0*/  IADD3 R22, P1, PT, R0, R6, RZ ;  /* 0x0000000600167210 */ /* 0x002fc60007f3e0ff */
[----:B--2---:R-:W2:Y:S02]  /*1fc900*/  LDL.LU R18, [R1+0x19b0] ;  /* 0x0019b00001127983 */ /* 0x004ea40000300800 */
[----:B------:R-:W-:Y:S02]  /*1fc910*/  IMAD.X R23, R24, 0x1, R5, P1 ;  /* 0x0000000118177824 */ /* 0x000fe400008e0605 */
[----:B------:R-:W2:Y:S04]  /*1fc920*/  LDL.LU R27, [R1+0x19b4] ;  /* 0x0019b400011b7983 */ /* 0x000ea80000300800 */
[----:B------:R-:W3:Y:S01]  /*1fc930*/  LDL.LU R19, [R1+0x19b8] ;  /* 0x0019b80001137983 */ /* 0x000ee20000300800 */
[----:B----4-:R-:W-:-:S03]  /*1fc940*/  F2FP.SATFINITE.E4M3.F32.PACK_AB_MERGE_C R11, R29, R28, RZ ;  /* 0x0000001c1d0b723e */ /* 0x010fc600048070ff */
[----:B------:R-:W3:Y:S01]  /*1fc950*/  LDL.LU R2, [R1+0x19bc] ;  /* 0x0019bc0001027983 */ /* 0x000ee20000300800 */
[----:B------:R-:W-:-:S05]  /*1fc960*/  F2FP.SATFINITE.E4M3.F32.PACK_AB_MERGE_C R17, R17, R25, RZ ;  /* 0x000000191111723e */ /* 0x000fca00048070ff */
[----:B------:R-:W-:Y:S04]  /*1fc970*/  STL [R1+0x788c], R17 ;  /* 0x00788c1101007387 */ /* 0x000fe80000100800 */
[----:B------:R1:W-:Y:S04]  /*1fc980*/  STL [R1+0x16e8], R11 ;  /* 0x0016e80b01007387 */ /* 0x0003e80000100800 */
[----:B------:R4:W-:Y:S04]  /*1fc990*/  STL.64 [R1+0x1450], R22 ;  /* 0x0014501601007387 */ /* 0x0009e80000100a00 */
[----:B-1----:R-:W2:Y:S01]  /*1fc9a0*/  LDL.LU R11, [R1+0x19c4] ;  /* 0x0019c400010b7983 */ /* 0x002ea20000300800 */
[----:B----4-:R-:W-:-:S02]  /*1fc9b0*/  F2FP.SATFINITE.E4M3.F32.PACK_AB_MERGE_C R22, R21, R20, RZ ;  /* 0x000000141516723e */ /* 0x010fc400048070ff */
[----:B------:R-:W-:Y:S02]  /*1fc9c0*/  IADD3 R20, P1, PT, R0, R4, RZ ;  /* 0x0000000400147210 */ /* 0x000fe40007f3e0ff */
[----:B------:R-:W-:-:S03]  /*1fc9d0*/  F2FP.SATFINITE.E4M3.F32.PACK_AB_MERGE_C R23, R12, R13, RZ ;  /* 0x0000000d0c17723e */ /* 0x000fc600048070ff */
[----:B------:R-:W-:-:S05]  /*1fc9e0*/  IMAD.X R21, R24, 0x1, R3, P1 ;  /* 0x0000000118157824 */ /* 0x000fca00008e0603 */
[----:B------:R1:W-:Y:S04]  /*1fc9f0*/  STL.64 [R1+0x1448], R20 ;  /* 0x0014481401007387 */ /* 0x0003e80000100a00 */
[----:B-1----:R-:W4:Y:S04]  /*1fca00*/  LDL.LU R20, [R1+0x19cc] ;  /* 0x0019cc0001147983 */ /* 0x002f280000300800 */
[----:B------:R-:W2:Y:S04]  /*1fca10*/  LDL.LU R21, [R1+0x19d4] ;  /* 0x0019d40001157983 */ /* 0x000ea80000300800 */
[----:B------:R1:W-:Y:S04]  /*1fca20*/  STL.64 [R1+0x7838], R22 ;  /* 0x0078381601007387 */ /* 0x0003e80000100a00 */
[----:B-1----:R-:W4:Y:S04]  /*1fca30*/  LDL.LU R22, [R1+0x19c8] ;  /* 0x0019c80001167983 */ /* 0x002f280000300800 */
[----:B------:R-:W2:Y:S01]  /*1fca40*/  LDL.LU R23, [R1+0x19d0] ;  /* 0x0019d00001177983 */ /* 0x000ea20000300800 */
[----:B------:R-:W-:Y:S01]  /*1fca50*/  F2FP.SATFINITE.E4M3.F32.PACK_AB_MERGE_C R24, R26, R15, RZ ;  /* 0x0000000f1a18723e */ /* 0x000fe200048070ff */
[----:B0-----:R-:W-:Y:S01]  /*1fca60*/  VIADD R0, R0, UR6 ;  /* 0x0000000600007c36 */ /* 0x001fe20008000000 */
[----:B------:R-:W-:Y:S01]  /*1fca70*/  F2FP.SATFINITE.E4M3.F32.PACK_AB_MERGE_C R13, R14, R16, RZ ;  /* 0x000000100e0d723e */ /* 0x000fe200048070ff */
[----:B------:R-:W0:Y:S03]  /*1fca80*/  LDCU UR6, c[0x0][0x3b8] ;  /* 0x00007700ff0677ac */ /* 0x000e260008000800 */
[----:B------:R-:W-:Y:S01]  /*1fca90*/  SHF.R.S32.HI R29, RZ, 0x1f, R0 ;  /* 0x0000001fff1d7819 */ /* 0x000fe20000011400 */
[----:B--2---:R1:W-:Y:S04]  /*1fcaa0*/  STL [R1+0x79b4], R23 ;  /* 0x0079b41701007387 */ /* 0x0043e80000100800 */
[----:B-1----:R-:W2:Y:S04]  /*1fcab0*/  LDL.LU R23, [R1+0x19c0] ;  /* 0x0019c00001177983 */ /* 0x002ea80000300800 */
[----:B------:R-:W2:Y:S04]  /*1fcac0*/  LDL.LU R17, [R1+0x19d8] ;  /* 0x0019d80001117983 */ /* 0x000ea80000300800 */
[----:B------:R-:W2:Y:S04]  /*1fcad0*/  LDL.LU R12, [R1+0x19dc] ;  /* 0x0019dc00010c7983 */ /* 0x000ea80000300800 */
[----:B------:R-:W2:Y:S04]  /*1fcae0*/  LDL.LU R16, [R1+0x19e0] ;  /* 0x0019e00001107983 */ /* 0x000ea80000300800 */
[----:B------:R-:W2:Y:S04]  /*1fcaf0*/  LDL.LU R14, [R1+0x19e4] ;  /* 0x0019e400010e7983 */ /* 0x000ea80000300800 */
[----:B------:R1:W-:Y:S01]  /*1fcb00*/  STL [R1+0x78c4], R24 ;  /* 0x0078c41801007387 */ /* 0x0003e20000100800 */
[----:B------:R-:W-:-:S02]  /*1fcb10*/  F2FP.SATFINITE.E4M3.F32.PACK_AB_MERGE_C R27, R27, R18, RZ ;  /* 0x000000121b1b723e */ /* 0x000fc400048070ff */
[----:B---3--:R-:W-:Y:S01]  /*1fcb20*/  F2FP.SATFINITE.E4M3.F32.PACK_AB_MERGE_C R2, R2, R19, RZ ;  /* 0x000000130202723e */ /* 0x008fe200048070ff */
[----:B------:R-:W3:Y:S01]  /*1fcb30*/  LDL.LU R15, [R1+0x19e8] ;  /* 0x0019e800010f7983 */ /* 0x000ee20000300800 */
[----:B----4-:R-:W-:-:S03]  /*1fcb40*/  F2FP.SATFINITE.E4M3.F32.PACK_AB_MERGE_C R20, R20, R22, RZ ;  /* 0x000000161414723e */ /* 0x010fc600048070ff */
[----:B------:R-:W3:Y:S01]  /*1fcb50*/  LDL.LU R26, [R1+0x19ec] ;  /* 0x0019ec00011a7983 */ /* 0x000ee20000300800 */
[----:B-1----:R-:W-:-:S05]  /*1fcb60*/  IADD3 R24, P1, PT, R0, R10, RZ ;  /* 0x0000000a00187210 */ /* 0x002fca0007f3e0ff */
[----:B------:R-:W-:Y:S01]  /*1fcb70*/  IMAD.X R25, R29, 0x1, R9, P1 ;  /* 0x000000011d197824 */ /* 0x000fe200008e0609 */
[----:B------:R-:W-:-:S05]  /*1fcb80*/  IADD3 R18, P1, PT, R0, R8, RZ ;  /* 0x0000000800127210 */ /* 0x000fca0007f3e0ff */
[----:B------:R-:W-:Y:S01]  /*1fcb90*/  IMAD.X R19, R29, 0x1, R7, P1 ;  /* 0x000000011d137824 */ /* 0x000fe200008e0607 */
[----:B------:R-:W-:Y:S01]  /*1fcba0*/  IADD3 R22, P1, PT, R0, R6, RZ ;  /* 0x0000000600167210 */ /* 0x000fe20007f3e0ff */
[----:B------:R1:W-:Y:S04]  /*1fcbb0*/  STL.64 [R1+0x1440], R24 ;  /* 0x0014401801007387 */ /* 0x0003e80000100a00 */
[----:B------:R-:W-:Y:S04]  /*1fcbc0*/  STL [R1+0x76b4], R2 ;  /* 0x0076b40201007387 */ /* 0x000fe80000100800 */
[----:B-1----:R-:W4:Y:S04]  /*1fcbd0*/  LDL.LU R25, [R1+0x19f0] ;  /* 0x0019f00001197983 */ /* 0x002f280000300800 */
[----:B------:R-:W4:Y:S04]  /*1fcbe0*/  LDL.LU R28, [R1+0x19f4] ;  /* 0x0019f400011c7983 */ /* 0x000f280000300800 */
[----:B------:R1:W-:Y:S04]  /*1fcbf0*/  STL.64 [R1+0x1438], R18 ;  /* 0x0014381201007387 */ /* 0x0003e80000100a00 */
[----:B-1----:R-:W4:Y:S04]  /*1fcc00*/  LDL.LU R18, [R1+0x19f8] ;  /* 0x0019f80001127983 */ /* 0x002f280000300800 */
[----:B------:R-:W4:Y:S01]  /*1fcc10*/  LDL.LU R19, [R1+0x19fc] ;  /* 0x0019fc0001137983 */ /* 0x000f220000300800 */
[----:B--2---:R-:W-:Y:S01]  /*1fcc20*/  F2FP.SATFINITE.E4M3.F32.PACK_AB_MERGE_C R11, R11, R23, RZ ;  /* 0x000000170b0b723e */ /* 0x004fe200048070ff */
[----:B------:R-:W-:-:S04]  /*1fcc30*/  IMAD.X R23, R29, 0x1, R5, P1 ;  /* 0x000000011d177824 */ /* 0x000fc800008e0605 */
[----:B------:R-:W-:Y:S04]  /*1fcc40*/  STL [R1+0x78d0], R11 ;  /* 0x0078d00b01007387 */ /* 0x000fe80000100800 */
[----:B------:R1:W-:Y:S04]  /*1fcc50*/  STL.64 [R1+0x1430], R22 ;  /* 0x0014301601007387 */ /* 0x0003e80000100a00 */
[----:B-1----:R-:W2:Y:S01]  /*1fcc60*/  LDL.LU R23, [R1+0x79b4] ;  /* 0x0079b40001177983 */ /* 0x002ea20000300800 */
[C---:B------:R-:W-:Y:S01]  /*1fcc70*/  IADD3 R22, P1, PT, R0.reuse, R4, RZ ;  /* 0x0000000400167210 */ /* 0x040fe20007f3e0ff */
[----:B0-----:R-:W-:Y:S01]  /*1fcc80*/  VIADD R0, R0, UR6 ;  /* 0x0000000600007c36 */ /* 0x001fe20008000000 */
[----:B------:R-:W0:Y:S04]  /*1fcc90*/  LDCU UR6, c[0x0][0x3b8] ;  /* 0x00007700ff0677ac */ /* 0x000e280008000800 */
[----:B------:R-:W-:-:S02]  /*1fcca0*/  SHF.R.S32.HI R2, RZ, 0x1f, R0 ;  /* 0x0000001fff027819 */ /* 0x000fc40000011400 */
[----:B---3--:R-:W-:Y:S02]  /*1fccb0*/  F2FP.SATFINITE.E4M3.F32.PACK_AB_MERGE_C R26, R26, R15, RZ ;  /* 0x0000000f1a1a723e */ /* 0x008fe400048070ff */
[----:B--2---:R-:W-:Y:S01]  /*1fccc0*/  F2FP.SATFINITE.E4M3.F32.PACK_AB_MERGE_C R21, R21, R23, RZ ;  /* 0x000000171515723e */ /* 0x004fe200048070ff */
[----:B------:R-:W-:-:S04]  /*1fccd0*/  IMAD.X R23, R29, 0x1, R3, P1 ;  /* 0x000000011d177824 */ /* 0x000fc800008e0603 */
[----:B------:R1:W-:Y:S04]  /*1fcce0*/  STL.64 [R1+0x7850], R20 ;  /* 0x0078501401007387 */ /* 0x0003e80000100a00 */
[----:B-1----:R-:W2:Y:S04]  /*1fccf0*/  LDL.LU R21, [R1+0x1a04] ;  /* 0x001a040001157983 */ /* 0x002ea80000300800 */
[----:B------:R-:W3:Y:S04]  /*1fcd00*/  LDL.LU R11, [R1+0x1a08] ;  /* 0x001a0800010b7983 */ /* 0x000ee80000300800 */
[----:B------:R-:W3:Y:S04]  /*1fcd10*/  LDL.LU R29, [R1+0x1a0c] ;  /* 0x001a0c00011d7983 */ /* 0x000ee80000300800 */
[----:B------:R1:W-:Y:S02]  /*1fcd20*/  STL.64 [R1+0x1428], R22 ;  /* 0x0014281601007387 */ /* 0x0003e40000100a00 */
[----:B-1----:R-:W-:-:S05]  /*1fcd30*/  F2FP.SATFINITE.E4M3.F32.PACK_AB_MERGE_C R22, R12, R17, RZ ;  /* 0x000000110c16723e */ /* 0x002fca00048070ff */
[----:B------:R1:W-:Y:S04]  /*1fcd40*/  STL [R1+0x7860], R22 ;  /* 0x0078601601007387 */ /* 0x0003e80000100800 */
[----:B-1----:R-:W2:Y:S01]  /*1fcd50*/  LDL.LU R22, [R1+0x1a00] ;  /* 0x001a000001167983 */ /* 0x002ea20000300800 */
[----:B------:R-:W-:-:S05]  /*1fcd60*/  F2FP.SATFINITE.E4M3.F32.PACK_AB_MERGE_C R12, R14, R16, RZ ;  /* 0x000000100e0c723e */ /* 0x000fca00048070ff */
[----:B------:R1:W-:Y:S04]  /*1fcd70*/  STL.64 [R1+0x7870], R12 ;  /* 0x0078700c01007387 */ /* 0x0003e80000100a00 */
[----:B------:R-:W2:Y:S04]  /*1fcd80*/  LDL.LU R24, [R1+0x1a20] ;  /* 0x001a200001187983 */ /* 0x000ea80000300800 */
[----:B------:R-:W2:Y:S01]  /*1fcd90*/  LDL.LU R23, [R1+0x1a24] ;  /* 0x001a240001177983 */ /* 0x000ea20000300800 */
[----:B-1----:R-:W-:-:S03]  /*1fcda0*/  IADD3 R12, P1, PT, R0, R10, RZ ;  /* 0x0000000a000c7210 */ /* 0x002fc60007f3e0ff */
[----:B------:R-:W2:Y:S04]  /*1fcdb0*/  LDL.LU R17, [R1+0x1a28] ;  /* 0x001a280001117983 */ /* 0x000ea80000300800 */
[----:B------:R-:W2:Y:S01]  /*1fcdc0*/  LDL.LU R16, [R1+0x1a2c] ;  /* 0x001a2c0001107983 */ /* 0x000ea20000300800 */
[----:B------:R-:W-:-:S03]  /*1fcdd0*/  IMAD.X R13, R2, 0x1, R9, P1 ;  /* 0x00000001020d7824 */ /* 0x000fc600008e0609 */
[----:B------:R-:W2:Y:S01]  /*1fcde0*/  LDL.LU R14, [R1+0x1a10] ;  /* 0x001a1000010e7983 */ /* 0x000ea20000300800 */
[----:B----4-:R-:W-:-:S03]  /*1fcdf0*/  F2FP.SATFINITE.E4M3.F32.PACK_AB_MERGE_C R20, R19, R18, RZ ;  /* 0x000000121314723e */ /* 0x010fc600048070ff */
[----:B------:R-:W4:Y:S04]  /*1fce00*/  LDL.LU R15, [R1+0x1a14] ;  /* 0x001a1400010f7983 */ /* 0x000f280000300800 */
[----:B------:R1:W-:Y:S04]  /*1fce10*/  STL [R1+0x76b8], R26 ;  /* 0x0076b81a01007387 */ /* 0x0003e80000100800 */
[----:B------:R0:W-:Y:S04]  /*1fce20*/  STL [R1+0x7888], R27 ;  /* 0x0078881b01007387 */ /* 0x0001e80000100800 */
[----:B------:R0:W-:Y:S04]  /*1fce30*/  STL.64 [R1+0x1420], R12 ;  /* 0x0014200c01007387 */ /* 0x0001e80000100a00 */
[----:B------:R-:W4:Y:S04]  /*1fce40*/  LDL.LU R18, [R1+0x1a18] ;  /* 0x001a180001127983 */ /* 0x000f280000300800 */
[----:B------:R-:W4:Y:S01]  /*1fce50*/  LDL.LU R19, [R1+0x1a1c] ;  /* 0x001a1c0001137983 */ /* 0x000f220000300800 */
[----:B-1----:R-:W-:-:S05]  /*1fce60*/  IADD3 R26, P1, PT, R0, R8, RZ ;  /* 0x00000008001a7210 */ /* 0x002fca0007f3e0ff */
[----:B0-----:R-:W-:Y:S01]  /*1fce70*/  IMAD.X R27, R2, 0x1, R7, P1 ;  /* 0x00000001021b7824 */ /* 0x001fe200008e0607 */
[----:B------:R-:W-:-:S04]  /*1fce80*/  F2FP.SATFINITE.E4M3.F32.PACK_AB_MERGE_C R13, R28, R25, RZ ;  /* 0x000000191c0d723e */ /* 0x000fc800048070ff */
[----:B------:R0:W-:Y:S04]  /*1fce90*/  STL.64 [R1+0x1418], R26 ;  /* 0x0014181a01007387 */ /* 0x0001e80000100a00 */
[----:B0-----:R-:W4:Y:S04]  /*1fcea0*/  LDL.LU R27, [R1+0x1a30] ;  /* 0x001a3000011b7983 */ /* 0x001f280000300800 */
[----:B------:R-:W4:Y:S04]  /*1fceb0*/  LDL.LU R26, [R1+0x1a34] ;  /* 0x001a3400011a7983 */ /* 0x000f280000300800 */
[----:B------:R-:W4:Y:S04]  /*1fcec0*/  LDL.LU R25, [R1+0x1a38] ;  /* 0x001a380001197983 */ /* 0x000f280000300800 */
[----:B------:R-:W4:Y:S01]  /*1fced0*/  LDL.LU R28, [R1+0x1a3c] ;  /* 0x001a3c00011c7983 */ /* 0x000f220000300800 */
[----:B---3--:R-:W-:-:S02]  /*1fcee0*/  F2FP.SATFINITE.E4M3.F32.PACK_AB_MERGE_C R12, R29, R11, RZ ;  /* 0x0000000b1d0c723e */ /* 0x008fc400048070ff */
[----:B--2---:R-:W-:-:S05]  /*1fcef0*/  F2FP.SATFINITE.E4M3.F32.PACK_AB_MERGE_C R21, R21, R22, RZ ;  /* 0x000000161515723e */ /* 0x004fca00048070ff */
[----:B------:R0:W-:Y:S02]  /*1fcf00*/  STL.64 [R1+0x7890], R20 ;  /* 0x0078901401007387 */ /* 0x0001e40000100a00 */
[----:B0-----:R-:W-:Y:S02]  /*1fcf10*/  IADD3 R20, P1, PT, R0, R6, RZ ;  /* 0x0000000600147210 */ /* 0x001fe40007f3e0ff */
[----:B------:R0:W-:Y:S03]  /*1fcf20*/  STL.64 [R1+0x78a0], R12 ;  /* 0x0078a00c01007387 */ /* 0x0001e60000100a00 */
[----:B------:R-:W-:-:S05]  /*1fcf30*/  IMAD.X R21, R2, 0x1, R5, P1 ;  /* 0x0000000102157824 */ /* 0x000fca00008e0605 */
[----:B------:R1:W-:Y:S01]  /*1fcf40*/  STL.64 [R1+0x1410], R20 ;  /* 0x0014101401007387 */ /* 0x0003e20000100a00 */
[----:B0-----:R-:W-:-:S03]  /*1fcf50*/  IADD3 R12, P1, PT, R0, R4, RZ ;  /* 0x00000004000c7210 */ /* 0x001fc60007f3e0ff */
[----:B-1----:R-:W2:Y:S04]  /*1fcf60*/  LDL.LU R20, [R1+0x1a40] ;  /* 0x001a400001147983 */ /* 0x002ea80000300800 */
[----:B------:R-:W2:Y:S04]  /*1fcf70*/  LDL.LU R21, [R1+0x1a44] ;  /* 0x001a440001157983 */ /* 0x000ea80000300800 */
[----:B------:R-:W3:Y:S04]  /*1fcf80*/  LDL.LU R22, [R1+0x1a48] ;  /* 0x001a480001167983 */ /* 0x000ee80000300800 */
[----:B------:R-:W3:Y:S01]  /*1fcf90*/  LDL.LU R29, [R1+0x1a4c] ;  /* 0x001a4c00011d7983 */ /* 0x000ee20000300800 */
[----:B------:R-:W-:Y:S01]  /*1fcfa0*/  F2FP.SATFINITE.E4M3.F32.PACK_AB_MERGE_C R23, R23, R24, RZ ;  /* 0x000000181717723e */ /* 0x000fe200048070ff */
[----:B------:R-:W-:-:S04]  /*1fcfb0*/  IMAD.X R13, R2, 0x1, R3, P1 ;  /* 0x00000001020d7824 */ /* 0x000fc800008e0603 */
[----:B------:R-:W-:Y:S04]  /*1fcfc0*/  STL [R1+0x78d4], R23 ;  /* 0x0078d41701007387 */ /* 0x000fe80000100800 */
[----:B------:R0:W-:Y:S04]  /*1fcfd0*/  STL.64 [R1+0x1408], R12 ;  /* 0x0014080c01007387 */ /* 0x0001e80000100a00 */
[----:B0-----:R-:W3:Y:S04]  /*1fcfe0*/  LDL.LU R12, [R1+0x1a50] ;  /* 0x001a5000010c7983 */ /* 0x001ee80000300800 */
[----:B------:R-:W3:Y:S01]  /*1fcff0*/  LDL.LU R13, [R1+0x1a54] ;  /* 0x001a5400010d7983 */ /* 0x000ee20000300800 */
[----:B------:R-:W-:Y:S01]  /*1fd000*/  F2FP.SATFINITE.E4M3.F32.PACK_AB_MERGE_C R2, R16, R17, RZ ;  /* 0x000000111002723e */ /* 0x000fe200048070ff */
[----:B------:R-:W-:Y:S01]  /*1fd010*/  VIADD R0, R0, UR6 ;  /* 0x0000000600007c36 */ /* 0x000fe20008000000 */
[----:B----4-:R-:W-:Y:S01]  /*1fd020*/  F2FP.SATFINITE.E4M3.F32.PACK_AB_MERGE_C R16, R15, R14, RZ ;  /* 0x0000000e0f10723e */ /* 0x010fe200048070ff */
[----:B------:R-:W0:Y:S02]  /*1fd030*/  LDCU UR6, c[0x0][0x3b8] ;  /* 0x00007700ff0677ac */ /* 0x000e240008000800 */
[----:B------:R1:W-:Y:S01]  /*1fd040*/  STL [R1+0x171c], R2 ;  /* 0x00171c0201007387 */ /* 0x0003e20000100800 */
[----:B------:R-:W-:-:S02]  /*1fd050*/  F2FP.SATFINITE.E4M3.F32.PACK_AB_MERGE_C R17, R19, R18, RZ ;  /* 0x000000121311723e */ /* 0x000fc400048070ff */
[----:B------:R-:W-:Y:S01]  /*1fd060*/  SHF.R.S32.HI R11, RZ, 0x1f, R0 ;  /* 0x0000001fff0b7819 */ /* 0x000fe20000011400 */
[----:B-1----:R-:W4:Y:S04]  /*1fd070*/  LDL.LU R2, [R1+0x1a58] ;  /* 0x001a580001027983 */ /* 0x002f280000300800 */
[----:B------:R-:W4:Y:S04]  /*1fd080*/  LDL.LU R24, [R1+0x1a5c] ;  /* 0x001a5c0001187983 */ /* 0x000f280000300800 */
[----:B------:R-:W4:Y:S04]  /*1fd090*/  LDL.LU R14, [R1+0x1a60] ;  /* 0x001a6000010e7983 */ /* 0x000f280000300800 */
[----:B------:R-:W4:Y:S04]  /*1fd0a0*/  LDL.LU R15, [R1+0x1a64] ;  /* 0x001a6400010f7983 */ /* 0x000f280000300800 */
[----:B------:R-:W4:Y:S04]  /*1fd0b0*/  LDL.LU R18, [R1+0x1a68] ;  /* 0x001a680001127983 */ /* 0x000f280000300800 */
[----:B------:R-:W4:Y:S04]  /*1fd0c0*/  LDL.LU R19, [R1+0x1a6c] ;  /* 0x001a6c0001137983 */ /* 0x000f280000300800 */
[----:B------:R1:W-:Y:S02]  /*1fd0d0*/  STL.64 [R1+0x78b0], R16 ;  /* 0x0078b01001007387 */ /* 0x0003e40000100a00 */
[----:B-1----:R-:W-:-:S05]  /*1fd0e0*/  IADD3 R16, P1, PT, R0, R10, RZ ;  /* 0x0000000a00107210 */ /* 0x002fca0007f3e0ff */
[----:B------:R-:W-:-:S05]  /*1fd0f0*/  IMAD.X R17, R11, 0x1, R9, P1 ;  /* 0x000000010b117824 */ /* 0x000fca00008e0609 */
[----:B------:R1:W-:Y:S02]  /*1fd100*/  STL.64 [R1+0x1400], R16 ;  /* 0x0014001001007387 */ /* 0x0003e40000100a00 */
[----:B-1----:R-:W-:Y:S02]  /*1fd110*/  F2FP.SATFINITE.E4M3.F32.PACK_AB_MERGE_C R17, R26, R27, RZ ;  /* 0x0000001b1a11723e */ /* 0x002fe400048070ff */
[----:B------:R-:W-:Y:S01]  /*1fd120*/  F2FP.SATFINITE.E4M3.F32.PACK_AB_MERGE_C R16, R28, R25, RZ ;  /* 0x000000191c10723e */ /* 0x000fe200048070ff */
[----:B------:R-:W4:Y:S04]  /*1fd130*/  LDL.LU R27, [R1+0x1a70] ;  /* 0x001a7000011b7983 */ /* 0x000f280000300800 */
[----:B------:R-:W-:Y:S04]  /*1fd140*/  STL [R1+0x1888], R17 ;  /* 0x0018881101007387 */ /* 0x000fe80000100800 */
[----:B------:R-:W4:Y:S04]  /*1fd150*/  LDL.LU R26, [R1+0x1a74] ;  /* 0x001a7400011a7983 */ /* 0x000f280000300800 */
[----:B------:R1:W-:Y:S04]  /*1fd160*/  STL [R1+0x1884], R16 ;  /* 0x0018841001007387 */ /* 0x0003e80000100800 */
[----:B------:R-:W4:Y:S04]  /*1fd170*/  LDL.LU R25, [R1+0x1a78] ;  /* 0x001a780001197983 */ /* 0x000f280000300800 */
[----:B------:R-:W4:Y:S01]  /*1fd180*/  LDL.LU R28, [R1+0x1a7c] ;  /* 0x001a7c00011c7983 */ /* 0x000f220000300800 */
[----:B-1----:R-:W-:-:S05]  /*1fd190*/  IADD3 R16, P1, PT, R0, R8, RZ ;  /* 0x0000000800107210 */ /* 0x002fca0007f3e0ff */
[----:B------:R-:W-:-:S05]  /*1fd1a0*/  IMAD.X R17, R11, 0x1, R7, P1 ;  /* 0x000000010b117824 */ /* 0x000fca00008e0607 */
[----:B------:R2:W-:Y:S02]  /*1fd1b0*/  STL.64 [R1+0x13f8], R16 ;  /* 0x0013f81001007387 */ /* 0x0005e40000100a00 */
[----:B--2---:R-:W-:Y:S02]  /*1fd1c0*/  F2FP.SATFINITE.E4M3.F32.PACK_AB_MERGE_C R17, R21, R20, RZ ;  /* 0x000000141511723e */ /* 0x004fe400048070ff */
[----:B------:R-:W2:Y:S01]  /*1fd1d0*/  LDL.LU R20, [R1+0x1a80] ;  /* 0x001a800001147983 */ /* 0x000ea20000300800 */
[----:B---3--:R-:W-:-:S03]  /*1fd1e0*/  F2FP.SATFINITE.E4M3.F32.PACK_AB_MERGE_C R16, R29, R22, RZ ;  /* 0x000000161d10723e */ /* 0x008fc600048070ff */
[----:B------:R-:W-:Y:S04]  /*1fd1f0*/  STL [R1+0x18b8], R17 ;  /* 0x0018b81101007387 */ /* 0x000fe80000100800 */
[----:B------:R-:W2:Y:S04]  /*1fd200*/  LDL.LU R21, [R1+0x1a84] ;  /* 0x001a840001157983 */ /* 0x000ea80000300800 */
[----:B------:R1:W-:Y:S04]  /*1fd210*/  STL [R1+0x18a8], R16 ;  /* 0x0018a81001007387 */ /* 0x0003e80000100800 */
[----:B------:R-:W3:Y:S04]  /*1fd220*/  LDL.LU R22, [R1+0x1a88] ;  /* 0x001a880001167983 */ /* 0x000ee80000300800 */
[----:B------:R-:W3:Y:S01]  /*1fd230*/  LDL.LU R29, [R1+0x1a8c] ;  /* 0x001a8c00011d7983 */ /* 0x000ee20000300800 */
        /* <DEDUP_REMOVED lines=8> */
[----:B-1----:R-:W3:Y:S04]  /*1fd2c0*/  LDL.LU R12, [R1+0x1a90] ;  /* 0x001a9000010c7983 */ /* 0x002ee80000300800 */
[----:B------:R-:W3:Y:S01]  /*1fd2d0*/  LDL.LU R13, [R1+0x1a94] ;  /* 0x001a9400010d7983 */ /* 0x000ee20000300800 */
[----:B----4-:R-:W-:-:S02]  /*1fd2e0*/  F2FP.SATFINITE.E4M3.F32.PACK_AB_MERGE_C R16, R24, R2, RZ ;  /* 0x000000021810723e */ /* 0x010fc400048070ff */
[----:B------:R-:W-:Y:S01]  /*1fd2f0*/  F2FP.SATFINITE.E4M3.F32.PACK_AB_MERGE_C R11, R15, R14, RZ ;  /* 0x0000000e0f0b723e */ /* 0x000fe200048070ff */
[----:B------:R-:W4:Y:S04]  /*1fd300*/  LDL.LU R2, [R1+0x1a98] ;  /* 0x001a980001027983 */ /* 0x000f280000300800 */
[----:B------:R-:W-:Y:S01]  /*1fd310*/  STL [R1+0x18cc], R16 ;  /* 0x0018cc1001007387 */ /* 0x000fe20000100800 */
[----:B0-----:R-:W-:Y:S01]  /*1fd320*/  VIADD R0, R0, UR6 ;  /* 0x0000000600007c36 */ /* 0x001fe20008000000 */
[----:B------:R-:W0:Y:S02]  /*1fd330*/  LDCU UR6, c[0x0][0x3b8] ;  /* 0x00007700ff0677ac */ /* 0x000e240008000800 */
[----:B------:R-:W4:Y:S04]  /*1fd340*/  LDL.LU R24, [R1+0x1a9c] ;  /* 0x001a9c0001187983 */ /* 0x000f280000300800 */
[----:B------:R1:W-:Y:S04]  /*1fd350*/  STL [R1+0x1910], R11 ;  /* 0x0019100b01007387 */ /* 0x0003e80000100800 */
[----:B------:R-:W4:Y:S04]  /*1fd360*/  LDL.LU R14, [R1+0x1aa0] ;  /* 0x001aa000010e7983 */ /* 0x000f280000300800 */
[----:B------:R-:W4:Y:S01]  /*1fd370*/  LDL.LU R15, [R1+0x1aa4] ;  /* 0x001aa400010f7983 */ /* 0x000f220000300800 */
[----:B-1----:R-:W-:-:S03]  /*1fd380*/  F2FP.SATFINITE.E4M3.F32.PACK_AB_MERGE_C R11, R19, R18, RZ ;  /* 0x00000012130b723e */ /* 0x002fc600048070ff */
        /* <DEDUP_REMOVED lines=19> */
[----:B------:R-:W2:Y:S04]  /*1fd4c0*/  LDL.LU R20, [R1+0x1ac0] ;  /* 0x001ac00001147983 */ /* 0x000ea80000300800 */
[----:B------:R-:W-:Y:S04]  /*1fd4d0*/  STL [R1+0x196c], R17 ;  /* 0x00196c1101007387 */ /* 0x000fe80000100800 */
[----:B------:R-:W2:Y:S01]  /*1fd4e0*/  LDL.LU R21, [R1+0x1ac4] ;  /* 0x001ac40001157983 */ /* 0x000ea20000300800 */
[----:B---3--:R-:W-:-:S05]  /*1fd4f0*/  F2FP.SATFINITE.E4M3.F32.PACK_AB_MERGE_C R16, R29, R22, RZ ;  /* 0x000000161d10723e */ /* 0x008fca00048070ff */
        /* <DEDUP_REMOVED lines=108> */
[----:B------:R-:W-:-:S03]  /*1fdbc0*/  F2FP.SATFINITE.E4M3.F32.PACK_AB_MERGE_C R11, R15, R14, RZ ;  /* 0x0000000e0f0b723e */ /* 0x000fc600048070ff */
[----:B------:R1:W-:Y:S01]  /*1fdbd0*/  STL [R1+0x1ad8], R2 ;  /* 0x001ad80201007387 */ /* 0x0003e20000100800 */
[----:B0-----:R-:W-:Y:S01]  /*1fdbe0*/  VIADD R0, R0, UR6 ;  /* 0x0000000600007c36 */ /* 0x001fe20008000000 */
[----:B------:R-:W0:Y:S02]  /*1fdbf0*/  LDCU UR6, c[0x0][0x3b8] ;  /* 0x00007700ff0677ac */ /* 0x000e240008000800 */
[----:B-1----:R-:W4:Y:S04]  /*1fdc00*/  LDL.LU R2, [R1+0x1b58] ;  /* 0x001b580001027983 */ /* 0x002f280000300800 */
[----:B------:R1:W-:Y:S04]  /*1fdc10*/  STL [R1+0x2200], R11 ;  /* 0x0022000b01007387 */ /* 0x0003e80000100800 */
[----:B------:R-:W4:Y:S01]  /*1fdc20*/  LDL.LU R24, [R1+0x1b5c] ;  /* 0x001b5c0001187983 */ /* 0x000f220000300800 */
[----:B------:R-:W-:-:S03]  /*1fdc30*/  IADD3 R16, P1, PT, R0, R10, RZ ;  /* 0x0000000a00107210 */ /* 0x000fc60007f3e0ff */
[----:B------:R-:W4:Y:S01]  /*1fdc40*/  LDL.LU R14, [R1+0x1b60] ;  /* 0x001b6000010e7983 */ /* 0x000f220000300800 */
[----:B-1----:R-:W-:-:S03]  /*1fdc50*/  F2FP.SATFINITE.E4M3.F32.PACK_AB_MERGE_C R11, R19, R18, RZ ;  /* 0x00000012130b723e */ /* 0x002fc600048070ff */
[----:B------:R-:W4:Y:S04]  /*1fdc60*/  LDL.LU R15, [R1+0x1b64] ;  /* 0x001b6400010f7983 */ /* 0x000f280000300800 */
[----:B------:R1:W-:Y:S04]  /*1fdc70*/  STL [R1+0x1b28], R11 ;  /* 0x001b280b01007387 */ /* 0x0003e80000100800 */
[----:B------:R-:W4:Y:S04]  /*1fdc80*/  LDL.LU R18, [R1+0x1b68] ;  /* 0x001b680001127983 */ /* 0x000f280000300800 */
[----:B------:R-:W4:Y:S01]  /*1fdc90*/  LDL.LU R19, [R1+0x1b6c] ;  /* 0x001b6c0001137983 */ /* 0x000f220000300800 */
        /* <DEDUP_REMOVED lines=32> */
[----:B----4-:R-:W-:-:S03]  /*1fdea0*/  F2FP.SATFINITE.E4M3.F32.PACK_AB_MERGE_C R11, R24, R2, RZ ;  /* 0x00000002180b723e */ /* 0x010fc600048070ff */
[----:B------:R-:W4:Y:S04]  /*1fdeb0*/  LDL.LU R2, [R1+0x1b98] ;  /* 0x001b980001027983 */ /* 0x000f280000300800 */
[----:B------:R-:W4:Y:S04]  /*1fdec0*/  LDL.LU R24, [R1+0x1b9c] ;  /* 0x001b9c0001187983 */ /* 0x000f280000300800 */
[----:B------:R1:W-:Y:S01]  /*1fded0*/  STL [R1+0x221c], R11 ;  /* 0x00221c0b01007387 */ /* 0x0003e20000100800 */
[----:B0-----:R-:W-:Y:S01]  /*1fdee0*/  VIADD R0, R0, UR6 ;  /* 0x0000000600007c36 */ /* 0x001fe20008000000 */
[----:B------:R-:W0:Y:S01]  /*1fdef0*/  LDCU UR6, c[0x0][0x3b8] ;  /* 0x00007700ff0677ac */ /* 0x000e220008000800 */
[----:B-1----:R-:W-:-:S02]  /*1fdf00*/  F2FP.SATFINITE.E4M3.F32.PACK_AB_MERGE_C R11, R15, R14, RZ ;  /* 0x0000000e0f0b723e */ /* 0x002fc400048070ff */
[----:B------:R-:W4:Y:S04]  /*1fdf10*/  LDL.LU R14, [R1+0x1ba0] ;  /* 0x001ba000010e7983 */ /* 0x000f280000300800 */
[----:B------:R1:W-:Y:S04]  /*1fdf20*/  STL [R1+0x2228], R11 ;  /* 0x0022280b01007387 */ /* 0x0003e80000100800 */
        /* <DEDUP_REMOVED lines=31> */
[----:B-1----:R-:W-:-:S05]  /*1fe120*/  F2FP.SATFINITE.E4M3.F32.PACK_AB_MERGE_C R16, R13, R12, RZ ;  /* 0x0000000c0d10723e */ /* 0x002fca00048070ff */
[----:B------:R-:W-:Y:S04]  /*1fe130*/  STL [R1+0x2240], R16 ;  /* 0x0022401001007387 */ /* 0x000fe80000100800 */
[----:B------:R-:W2:Y:S01]  /*1fe140*/  LDL.LU R17, [R1+0x1bd0] ;  /* 0x001bd00001117983 */ /* 0x000ea20000300800 */
[----:B------:R-:W-:Y:S02]  /*1fe150*/  IADD3 R12, P1, PT, R0, R4, RZ ;  /* 0x00000004000c7210 */ /* 0x000fe40007f3e0ff */
[----:B----4-:R-:W-:-:S03]  /*1fe160*/  F2FP.SATFINITE.E4M3.F32.PACK_AB_MERGE_C R2, R24, R2, RZ ;  /* 0x000000021802723e */ /* 0x010fc600048070ff */
[----:B------:R-:W-:-:S05]  /*1fe170*/  IMAD.X R13, R11, 0x1, R3, P1 ;  /* 0x000000010b0d7824 */ /* 0x000fca00008e0603 */
[----:B------:R1:W-:Y:S01]  /*1fe180*/  STL.64 [R1+0x1348], R12 ;  /* 0x0013480c01007387 */ /* 0x0003e20000100a00 */
[----:B0-----:R-:W-:Y:S01]  /*1fe190*/  VIADD R0, R0, UR6 ;  /* 0x0000000600007c36 */ /* 0x001fe20008000000 */
[----:B------:R-:W0:Y:S01]  /*1fe1a0*/  LDCU UR6, c[0x0][0x3b8] ;  /* 0x00007700ff0677ac */ /* 0x000e220008000800 */
[----:B------:R-:W-:-:S03]  /*1fe1b0*/  F2FP.SATFINITE.E4M3.F32.PACK_AB_MERGE_C R11, R15, R14, RZ ;  /* 0x0000000e0f0b723e */ /* 0x000fc600048070ff */
[----:B-1----:R-:W-:Y:S02]  /*1fe1c0*/  IADD3 R12, P1, PT, R0, R10, RZ ;  /* 0x0000000a000c7210 */ /* 0x002fe40007f3e0ff */
[----:B---3--:R-:W-:Y:S01]  /*1fe1d0*/  F2FP.SATFINITE.E4M3.F32.PACK_AB_MERGE_C R16, R29, R22, RZ ;  /* 0x000000161d10723e */ /* 0x008fe200048070ff */
[----:B--2---:R-:W-:Y:S04]  /*1fe1e0*/  STL [R1+0x79b0], R17 ;  /* 0x0079b01101007387 */ /* 0x004fe80000100800 */
[----:B------:R1:W-:Y:S04]  /*1fe1f0*/  STL [R1+0x223c], R2 ;  /* 0x00223c0201007387 */ /* 0x0003e80000100800 */
[----:B------:R-:W2:Y:S04]  /*1fe200*/  LDL.LU R23, [R1+0x1bd4] ;  /* 0x001bd40001177983 */ /* 0x000ea80000300800 */
[----:B-1----:R-:W3:Y:S04]  /*1fe210*/  LDL.LU R2, [R1+0x1bd8] ;  /* 0x001bd80001027983 */ /* 0x002ee80000300800 */
[----:B------:R1:W-:Y:S04]  /*1fe220*/  STL [R1+0x2248], R11 ;  /* 0x0022480b01007387 */ /* 0x0003e80000100800 */
[----:B------:R-:W3:Y:S04]  /*1fe230*/  LDL.LU R24, [R1+0x1bdc] ;  /* 0x001bdc0001187983 */ /* 0x000ee80000300800 */
[----:B------:R-:W4:Y:S01]  /*1fe240*/  LDL.LU R14, [R1+0x1be0] ;  /* 0x001be000010e7983 */ /* 0x000f220000300800 */
[----:B-1----:R-:W-:-:S03]  /*1fe250*/  F2FP.SATFINITE.E4M3.F32.PACK_AB_MERGE_C R11, R19, R18, RZ ;  /* 0x00000012130b723e */ /* 0x002fc600048070ff */
[----:B------:R-:W4:Y:S04]  /*1fe260*/  LDL.LU R15, [R1+0x1be4] ;  /* 0x001be400010f7983 */ /* 0x000f280000300800 */
[----:B------:R1:W-:Y:S04]  /*1fe270*/  STL [R1+0x2244], R11 ;  /* 0x0022440b01007387 */ /* 0x0003e80000100800 */
[----:B------:R-:W2:Y:S04]  /*1fe280*/  LDL.LU R18, [R1+0x1be8] ;  /* 0x001be80001127983 */ /* 0x000ea80000300800 */
[----:B------:R-:W2:Y:S01]  /*1fe290*/  LDL.LU R19, [R1+0x1bec] ;  /* 0x001bec0001137983 */ /* 0x000ea20000300800 */
[----:B-1----:R-:W-:-:S05]  /*1fe2a0*/  SHF.R.S32.HI R11, RZ, 0x1f, R0 ;  /* 0x0000001fff0b7819 */ /* 0x002fca0000011400 */
[----:B------:R-:W-:-:S05]  /*1fe2b0*/  IMAD.X R13, R11, 0x1, R9, P1 ;  /* 0x000000010b0d7824 */ /* 0x000fca00008e0609 */
[----:B------:R1:W-:Y:S02]  /*1fe2c0*/  STL.64 [R1+0x1340], R12 ;  /* 0x0013400c01007387 */ /* 0x0003e40000100a00 */
[----:B-1----:R-:W-:Y:S02]  /*1fe2d0*/  F2FP.SATFINITE.E4M3.F32.PACK_AB_MERGE_C R13, R26, R27, RZ ;  /* 0x0000001b1a0d723e */ /* 0x002fe400048070ff */
[----:B------:R-:W-:Y:S01]  /*1fe2e0*/  F2FP.SATFINITE.E4M3.F32.PACK_AB_MERGE_C R12, R28, R25, RZ ;  /* 0x000000191c0c723e */ /* 0x000fe200048070ff */
[----:B------:R-:W2:Y:S04]  /*1fe2f0*/  LDL.LU R27, [R1+0x1bf0] ;  /* 0x001bf000011b7983 */ /* 0x000ea80000300800 */
        /* <DEDUP_REMOVED lines=9> */
[----:B------:R-:W3:Y:S04]  /*1fe390*/  LDL.LU R12, [R1+0x1c00] ;  /* 0x001c0000010c7983 */ /* 0x000ee80000300800 */
[----:B------:R1:W-:Y:S04]  /*1fe3a0*/  STL [R1+0x2214], R13 ;  /* 0x0022140d01007387 */ /* 0x0003e80000100800 */
[----:B-1----:R-:W3:Y:S04]  /*1fe3b0*/  LDL.LU R13, [R1+0x1c04] ;  /* 0x001c0400010d7983 */ /* 0x002ee80000300800 */
[----:B------:R1:W-:Y:S04]  /*1fe3c0*/  STL [R1+0x2218], R16 ;  /* 0x0022181001007387 */ /* 0x0003e80000100800 */
[----:B------:R-:W3:Y:S04]  /*1fe3d0*/  LDL.LU R20, [R1+0x1c08] ;  /* 0x001c080001147983 */ /* 0x000ee80000300800 */
[----:B------:R-:W3:Y:S01]  /*1fe3e0*/  LDL.LU R21, [R1+0x1c0c] ;  /* 0x001c0c0001157983 */ /* 0x000ee20000300800 */
[----:B-1----:R-:W-:-:S03]  /*1fe3f0*/  IADD3 R16, P1, PT, R0, R6, RZ ;  /* 0x0000000600107210 */ /* 0x002fc60007f3e0ff */
[----:B------:R-:W3:Y:S02]  /*1fe400*/  LDL.LU R22, [R1+0x1c20] ;  /* 0x001c200001167983 */ /* 0x000ee40000300800 */
[----:B------:R-:W-:Y:S02]  /*1fe410*/  IMAD.X R17, R11, 0x1, R5, P1 ;  /* 0x000000010b117824 */ /* 0x000fe400008e0605 */
[----:B------:R-:W3:Y:S04]  /*1fe420*/  LDL.LU R29, [R1+0x1c24] ;  /* 0x001c2400011d7983 */ /* 0x000ee80000300800 */
[----:B------:R1:W-:Y:S04]  /*1fe430*/  STL.64 [R1+0x1330], R16 ;  /* 0x0013301001007387 */ /* 0x0003e80000100a00 */
[----:B-1----:R-:W3:Y:S01]  /*1fe440*/  LDL.LU R17, [R1+0x79b0] ;  /* 0x0079b00001117983 */ /* 0x002ee20000300800 */
[C---:B------:R-:W-:Y:S01]  /*1fe450*/  IADD3 R16, P1, PT, R0.reuse, R4, RZ ;  /* 0x0000000400107210 */ /* 0x040fe20007f3e0ff */
[----:B0-----:R-:W-:Y:S01]  /*1fe460*/  VIADD R0, R0, UR6 ;  /* 0x0000000600007c36 */ /* 0x001fe20008000000 */
[----:B------:R-:W0:Y:S01]  /*1fe470*/  LDCU UR6, c[0x0][0x3b8] ;  /* 0x00007700ff0677ac */ /* 0x000e220008000800 */
[----:B----4-:R-:W-:-:S02]  /*1fe480*/  F2FP.SATFINITE.E4M3.F32.PACK_AB_MERGE_C R14, R15, R14, RZ ;  /* 0x0000000e0f0e723e */ /* 0x010fc400048070ff */
[----:B--2---:R-:W-:Y:S02]  /*1fe490*/  F2FP.SATFINITE.E4M3.F32.PACK_AB_MERGE_C R26, R26, R27, RZ ;  /* 0x0000001b1a1a723e */ /* 0x004fe400048070ff */
[----:B---3--:R-:W-:Y:S01]  /*1fe4a0*/  F2FP.SATFINITE.E4M3.F32.PACK_AB_MERGE_C R23, R23, R17, RZ ;  /* 0x000000111717723e */ /* 0x008fe200048070ff */
[----:B------:R-:W-:Y:S01]  /*1fe4b0*/  IMAD.X R17, R11, 0x1, R3, P1 ;  /* 0x000000010b117824 */ /* 0x000fe200008e0603 */
[----:B------:R-:W-:-:S03]  /*1fe4c0*/  F2FP.SATFINITE.E4M3.F32.PACK_AB_MERGE_C R11, R24, R2, RZ ;  /* 0x00000002180b723e */ /* 0x000fc600048070ff */
[----:B------:R-:W-:Y:S04]  /*1fe4d0*/  STL [R1+0x1bd4], R23 ;  /* 0x001bd41701007387 */ /* 0x000fe80000100800 */
[----:B------:R-:W2:Y:S04]  /*1fe4e0*/  LDL.LU R2, [R1+0x1c28] ;  /* 0x001c280001027983 */ /* 0x000ea80000300800 */
[----:B------:R-:W-:Y:S04]  /*1fe4f0*/  STL.64 [R1+0x1328], R16 ;  /* 0x0013281001007387 */ /* 0x000fe80000100a00 */
[----:B------:R-:W2:Y:S04]  /*1fe500*/  LDL.LU R24, [R1+0x1c2c] ;  /* 0x001c2c0001187983 */ /* 0x000ea80000300800 */
[----:B------:R1:W-:Y:S04]  /*1fe510*/  STL [R1+0x1bd0], R11 ;  /* 0x001bd00b01007387 */ /* 0x0003e80000100800 */
[----:B------:R3:W-:Y:S01]  /*1fe520*/  STL [R1+0x1ba0], R14 ;  /* 0x001ba00e01007387 */ /* 0x0007e20000100800 */
[----:B-1----:R-:W-:-:S03]  /*1fe530*/  F2FP.SATFINITE.E4M3.F32.PACK_AB_MERGE_C R11, R19, R18, RZ ;  /* 0x00000012130b723e */ /* 0x002fc600048070ff */
[----:B---3--:R-:W3:Y:S01]  /*1fe540*/  LDL.LU R14, [R1+0x1c10] ;  /* 0x001c1000010e7983 */ /* 0x008ee20000300800 */
[----:B------:R-:W-:-:S03]  /*1fe550*/  IADD3 R16, P1, PT, R0, R10, RZ ;  /* 0x0000000a00107210 */ /* 0x000fc60007f3e0ff */
[----:B------:R-:W3:Y:S04]  /*1fe560*/  LDL.LU R15, [R1+0x1c14] ;  /* 0x001c1400010f7983 */ /* 0x000ee80000300800 */
[----:B------:R1:W-:Y:S04]  /*1fe570*/  STL [R1+0x1bac], R11 ;  /* 0x001bac0b01007387 */ /* 0x0003e80000100800 */
[----:B------:R-:W4:Y:S01]  /*1fe580*/  LDL.LU R18, [R1+0x1c18] ;  /* 0x001c180001127983 */ /* 0x000f220000300800 */
[----:B------:R-:W-:-:S03]  /*1fe590*/  F2FP.SATFINITE.E4M3.F32.PACK_AB_MERGE_C R23, R28, R25, RZ ;  /* 0x000000191c17723e */ /* 0x000fc600048070ff */
[----:B------:R-:W4:Y:S01]  /*1fe5a0*/  LDL.LU R19, [R1+0x1c1c] ;  /* 0x001c1c0001137983 */ /* 0x000f220000300800 */
[----:B-1----:R-:W-:-:S05]  /*1fe5b0*/  SHF.R.S32.HI R11, RZ, 0x1f, R0 ;  /* 0x0000001fff0b7819 */ /* 0x002fca0000011400 */
[----:B------:R-:W-:-:S05]  /*1fe5c0*/  IMAD.X R17, R11, 0x1, R9, P1 ;  /* 0x000000010b117824 */ /* 0x000fca00008e0609 */
[----:B------:R1:W-:Y:S04]  /*1fe5d0*/  STL.64 [R1+0x1320], R16 ;  /* 0x0013201001007387 */ /* 0x0003e80000100a00 */
[----:B------:R0:W-:Y:S01]  /*1fe5e0*/  STL [R1+0x1b88], R26 ;  /* 0x001b881a01007387 */ /* 0x0001e20000100800 */
[----:B-1----:R-:W-:-:S03]  /*1fe5f0*/  IADD3 R16, P1, PT, R0, R8, RZ ;  /* 0x0000000800107210 */ /* 0x002fc60007f3e0ff */
[----:B------:R-:W-:Y:S02]  /*1fe600*/  STL [R1+0x1b8c], R23 ;  /* 0x001b8c1701007387 */ /* 0x000fe40000100800 */
[----:B------:R-:W-:Y:S02]  /*1fe610*/  IMAD.X R17, R11, 0x1, R7, P1 ;  /* 0x000000010b117824 */ /* 0x000fe400008e0607 */
[----:B------:R-:W4:Y:S04]  /*1fe620*/  LDL.LU R27, [R1+0x1c30] ;  /* 0x001c3000011b7983 */ /* 0x000f280000300800 */
[----:B0-----:R-:W4:Y:S04]  /*1fe630*/  LDL.LU R26, [R1+0x1c34] ;  /* 0x001c3400011a7983 */ /* 0x001f280000300800 */
[----:B------:R-:W4:Y:S04]  /*1fe640*/  LDL.LU R25, [R1+0x1c38] ;  /* 0x001c380001197983 */ /* 0x000f280000300800 */
[----:B------:R0:W-:Y:S04]  /*1fe650*/  STL.64 [R1+0x1318], R16 ;  /* 0x0013181001007387 */ /* 0x0001e80000100a00 */
[----:B------:R-:W4:Y:S01]  /*1fe660*/  LDL.LU R28, [R1+0x1c3c] ;  /* 0x001c3c00011c7983 */ /* 0x000f220000300800 */
[----:B0-----:R-:W-:-:S02]  /*1fe670*/  F2FP.SATFINITE.E4M3.F32.PACK_AB_MERGE_C R17, R13, R12, RZ ;  /* 0x0000000c0d11723e */ /* 0x001fc400048070ff */
[----:B------:R-:W-:Y:S02]  /*1fe680*/  IADD3 R12, P1, PT, R0, R6, RZ ;  /* 0x00000006000c7210 */ /* 0x000fe40007f3e0ff */
[----:B------:R-:W-:-:S03]  /*1fe690*/  F2FP.SATFINITE.E4M3.F32.PACK_AB_MERGE_C R16, R21, R20, RZ ;  /* 0x000000141510723e */ /* 0x000fc600048070ff */
[----:B------:R-:W-:Y:S01]  /*1fe6a0*/  IMAD.X R13, R11, 0x1, R5, P1 ;  /* 0x000000010b0d7824 */ /* 0x000fe200008e0605 */
[----:B------:R-:W-:Y:S04]  /*1fe6b0*/  STL [R1+0x1b70], R17 ;  /* 0x001b701101007387 */ /* 0x000fe80000100800 */
[----:B------:R0:W-:Y:S04]  /*1fe6c0*/  STL [R1+0x1b6c], R16 ;  /* 0x001b6c1001007387 */ /* 0x0001e80000100800 */
[----:B------:R1:W-:Y:S01]  /*1fe6d0*/  STL.64 [R1+0x1310], R12 ;  /* 0x0013100c01007387 */ /* 0x0003e20000100a00 */
[----:B0-----:R-:W-:-:S03]  /*1fe6e0*/  F2FP.SATFINITE.E4M3.F32.PACK_AB_MERGE_C R16, R29, R22, RZ ;  /* 0x000000161d10723e */ /* 0x001fc600048070ff */
[----:B------:R-:W-:Y:S01]  /*1fe6f0*/  STL.64 [R1+0x79a8], R4 ;  /* 0x0079a80401007387 */ /* 0x000fe20000100a00 */
[----:B-1----:R-:W-:-:S03]  /*1fe700*/  IADD3 R12, P1, PT, R0, R4, RZ ;  /* 0x00000004000c7210 */ /* 0x002fc60007f3e0ff */
[----:B------:R0:W-:Y:S02]  /*1fe710*/  STL [R1+0x1b4c], R16 ;  /* 0x001b4c1001007387 */ /* 0x0001e40000100800 */
[----:B------:R-:W-:Y:S02]  /*1fe720*/  IMAD.X R13, R11, 0x1, R3, P1 ;  /* 0x000000010b0d7824 */ /* 0x000fe400008e0603 */
[----:B0-----:R-:W4:Y:S04]  /*1fe730*/  LDL.LU R16, [R1+0x1c44] ;  /* 0x001c440001107983 */ /* 0x001f280000300800 */
[----:B------:R-:W4:Y:S04]  /*1fe740*/  LDL.LU R22, [R1+0x1c48] ;  /* 0x001c480001167983 */ /* 0x000f280000300800 */
[----:B------:R-:W4:Y:S04]  /*1fe750*/  LDL.LU R29, [R1+0x1c4c] ;  /* 0x001c4c00011d7983 */ /* 0x000f280000300800 */
[----:B------:R-:W-:Y:S04]  /*1fe760*/  STL.64 [R1+0x1308], R12 ;  /* 0x0013080c01007387 */ /* 0x000fe80000100a00 */
[----:B------:R-:W4:Y:S01]  /*1fe770*/  LDL.LU R17, [R1+0x1c50] ;  /* 0x001c500001117983 */ /* 0x000f220000300800 */
[----:B------:R-:W-:Y:S01]  /*1fe780*/  VIADD R0, R0, UR6 ;  /* 0x0000000600007c36 */ /* 0x000fe20008000000 */
[----:B------:R-:W0:Y:S04]  /*1fe790*/  LDCU UR6, c[0x0][0x3b8] ;  /* 0x00007700ff0677ac */ /* 0x000e280008000800 */
[----:B------:R-:W-:-:S02]  /*1fe7a0*/  SHF.R.S32.HI R11, RZ, 0x1f, R0 ;  /* 0x0000001fff0b7819 */ /* 0x000fc40000011400 */
[----:B--2---:R-:W-:Y:S02]  /*1fe7b0*/  F2FP.SATFINITE.E4M3.F32.PACK_AB_MERGE_C R2, R24, R2, RZ ;  /* 0x000000021802723e */ /* 0x004fe400048070ff */
[----:B---3--:R-:W-:Y:S01]  /*1fe7c0*/  F2FP.SATFINITE.E4M3.F32.PACK_AB_MERGE_C R4, R15, R14, RZ ;  /* 0x0000000e0f04723e */ /* 0x008fe200048070ff */
[----:B----4-:R1:W-:Y:S04]  /*1fe7d0*/  STL [R1+0x79a0], R17 ;  /* 0x0079a01101007387 */ /* 0x0103e80000100800 */
[----:B------:R2:W-:Y:S04]  /*1fe7e0*/  STL [R1+0x1b48], R2 ;  /* 0x001b480201007387 */ /* 0x0005e80000100800 */
[----:B-1----:R-:W3:Y:S04]  /*1fe7f0*/  LDL.LU R17, [R1+0x1c40] ;  /* 0x001c400001117983 */ /* 0x002ee80000300800 */
[----:B------:R-:W4:Y:S04]  /*1fe800*/  LDL.LU R23, [R1+0x1c54] ;  /* 0x001c540001177983 */ /* 0x000f280000300800 */
[----:B--2---:R-:W2:Y:S04]  /*1fe810*/  LDL.LU R2, [R1+0x1c58] ;  /* 0x001c580001027983 */ /* 0x004ea80000300800 */
[----:B------:R1:W-:Y:S04]  /*1fe820*/  STL [R1+0x24bc], R4 ;  /* 0x0024bc0401007387 */ /* 0x0003e80000100800 */
[----:B------:R-:W2:Y:S04]  /*1fe830*/  LDL.LU R24, [R1+0x1c5c] ;  /* 0x001c5c0001187983 */ /* 0x000ea80000300800 */
[----:B------:R-:W2:Y:S01]  /*1fe840*/  LDL.LU R14, [R1+0x1c60] ;  /* 0x001c6000010e7983 */ /* 0x000ea20000300800 */
[----:B-1----:R-:W-:-:S03]  /*1fe850*/  F2FP.SATFINITE.E4M3.F32.PACK_AB_MERGE_C R4, R19, R18, RZ ;  /* 0x000000121304723e */ /* 0x002fc600048070ff */
[----:B------:R-:W2:Y:S04]  /*1fe860*/  LDL.LU R15, [R1+0x1c64] ;  /* 0x001c6400010f7983 */ /* 0x000ea80000300800 */
        /* <DEDUP_REMOVED lines=18> */
[----:B------:R-:W2:Y:S04]  /*1fe990*/  LDL.LU R25, [R1+0x1c88] ;  /* 0x001c880001197983 */ /* 0x000ea80000300800 */
[----:B------:R-:W2:Y:S04]  /*1fe9a0*/  LDL.LU R28, [R1+0x1c8c] ;  /* 0x001c8c00011c7983 */ /* 0x000ea80000300800 */
[----:B------:R1:W-:Y:S04]  /*1fe9b0*/  STL.64 [R1+0x12f8], R4 ;  /* 0x0012f80401007387 */ /* 0x0003e80000100a00 */
[----:B-1----:R-:W2:Y:S01]  /*1fe9c0*/  LDL.LU.64 R4, [R1+0x79a8] ;  /* 0x0079a80001047983 */ /* 0x002ea20000300a00 */
[----:B---3--:R-:W-:-:S02]  /*1fe9d0*/  F2FP.SATFINITE.E4M3.F32.PACK_AB_MERGE_C R17, R16, R17, RZ ;  /* 0x000000111011723e */ /* 0x008fc400048070ff */
[----:B------:R-:W-:Y:S02]  /*1fe9e0*/  F2FP.SATFINITE.E4M3.F32.PACK_AB_MERGE_C R16, R29, R22, RZ ;  /* 0x000000161d10723e */ /* 0x000fe400048070ff */
[----:B------:R-:W3:Y:S04]  /*1fe9f0*/  LDL.LU R22, [R1+0x1c90] ;  /* 0x001c900001167983 */ /* 0x000ee80000300800 */
[----:B------:R-:W-:Y:S04]  /*1fea00*/  STL [R1+0x180c], R17 ;  /* 0x00180c1101007387 */ /* 0x000fe80000100800 */
[----:B------:R-:W3:Y:S04]  /*1fea10*/  LDL.LU R29, [R1+0x1c94] ;  /* 0x001c9400011d7983 */ /* 0x000ee80000300800 */
[----:B------:R1:W-:Y:S02]  /*1fea20*/  STL [R1+0x1800], R16 ;  /* 0x0018001001007387 */ /* 0x0003e40000100800 */
[----:B-1----:R-:W-:-:S05]  /*1fea30*/  IADD3 R16, P1, PT, R0, R6, RZ ;  /* 0x0000000600107210 */ /* 0x002fca0007f3e0ff */
[----:B--2---:R-:W-:-:S05]  /*1fea40*/  IMAD.X R17, R11, 0x1, R5, P1 ;  /* 0x000000010b117824 */ /* 0x004fca00008e0605 */
[----:B------:R1:W-:Y:S04]  /*1fea50*/  STL.64 [R1+0x12f0], R16 ;  /* 0x0012f01001007387 */ /* 0x0003e80000100a00 */
[----:B-1----:R-:W4:Y:S01]  /*1fea60*/  LDL.LU R17, [R1+0x79a0] ;  /* 0x0079a00001117983 */ /* 0x002f220000300800 */
[C---:B------:R-:W-:Y:S02]  /*1fea70*/  IADD3 R16, P1, PT, R0.reuse, R4, RZ ;  /* 0x0000000400107210 */ /* 0x040fe40007f3e0ff */
[----:B------:R-:W-:Y:S01]  /*1fea80*/  F2FP.SATFINITE.E4M3.F32.PACK_AB_MERGE_C R14, R15, R14, RZ ;  /* 0x0000000e0f0e723e */ /* 0x000fe200048070ff */
[----:B0-----:R-:W-:Y:S01]  /*1fea90*/  VIADD R0, R0, UR6 ;  /* 0x0000000600007c36 */ /* 0x001fe20008000000 */
[----:B------:R-:W0:Y:S01]  /*1feaa0*/  LDCU UR6, c[0x0][0x3b8] ;  /* 0x00007700ff0677ac */ /* 0x000e220008000800 */
[----:B----4-:R-:W-:Y:S01]  /*1feab0*/  F2FP.SATFINITE.E4M3.F32.PACK_AB_MERGE_C R23, R23, R17, RZ ;  /* 0x000000111717723e */ /* 0x010fe200048070ff */
        /* <DEDUP_REMOVED lines=9> */
[----:B----4-:R-:W4:Y:S01]  /*1feb50*/  LDL.LU R14, [R1+0x1ca0] ;  /* 0x001ca000010e7983 */ /* 0x010f220000300800 */
[----:B------:R-:W-:-:S03]  /*1feb60*/  IADD3 R16, P1, PT, R0, R10, RZ ;  /* 0x0000000a00107210 */ /* 0x000fc60007f3e0ff */
        /* <DEDUP_REMOVED lines=8> */
[----:B------:R-:W-:Y:S02]  /*1febf0*/  IADD3 R12, P1, PT, R0, R8, RZ ;  /* 0x00000008000c7210 */ /* 0x000fe40007f3e0ff */
[----:B------:R-:W-:-:S03]  /*1fec00*/  F2FP.SATFINITE.E4M3.F32.PACK_AB_MERGE_C R16, R21, R20, RZ ;  /* 0x000000141510723e */ /* 0x000fc600048070ff */
[----:B------:R-:W-:Y:S01]  /*1fec10*/  IMAD.X R13, R11, 0x1, R7, P1 ;  /* 0x000000010b0d7824 */ /* 0x000fe200008e0607 */
[----:B------:R1:W-:Y:S04]  /*1fec20*/  STL [R1+0x1880], R17 ;  /* 0x0018801101007387 */ /* 0x0003e80000100800 */
[----:B------:R0:W-:Y:S04]  /*1fec30*/  STL [R1+0x1874], R16 ;  /* 0x0018741001007387 */ /* 0x0001e80000100800 */
[----:B------:R3:W-:Y:S01]  /*1fec40*/  STL.64 [R1+0x12d8], R12 ;  /* 0x0012d80c01007387 */ /* 0x0007e20000100a00 */
[----:B-1----:R-:W-:-:S02]  /*1fec50*/  F2FP.SATFINITE.E4M3.F32.PACK_AB_MERGE_C R17, R26, R27, RZ ;  /* 0x0000001b1a11723e */ /* 0x002fc400048070ff */
[----:B0-----:R-:W-:-:S03]  /*1fec60*/  F2FP.SATFINITE.E4M3.F32.PACK_AB_MERGE_C R16, R28, R25, RZ ;  /* 0x000000191c10723e */ /* 0x001fc600048070ff */
[----:B------:R-:W-:Y:S01]  /*1fec70*/  STL [R1+0x18b4], R17 ;  /* 0x0018b41101007387 */ /* 0x000fe20000100800 */
[----:B---3--:R-:W-:-:S03]  /*1fec80*/  IADD3 R12, P1, PT, R0, R6, RZ ;  /* 0x00000006000c7210 */ /* 0x008fc60007f3e0ff */
[----:B------:R0:W-:Y:S02]  /*1fec90*/  STL [R1+0x18a4], R16 ;  /* 0x0018a41001007387 */ /* 0x0001e40000100800 */
[----:B------:R-:W-:Y:S02]  /*1feca0*/  IMAD.X R13, R11, 0x1, R5, P1 ;  /* 0x000000010b0d7824 */ /* 0x000fe400008e0605 */
[----:B------:R-:W3:Y:S04]  /*1fecb0*/  LDL.LU R27, [R1+0x1cb0] ;  /* 0x001cb000011b7983 */ /* 0x000ee80000300800 */
[----:B------:R-:W3:Y:S01]  /*1fecc0*/  LDL.LU R26, [R1+0x1cb4] ;  /* 0x001cb400011a7983 */ /* 0x000ee20000300800 */
[----:B0-----:R-:W-:-:S03]  /*1fecd0*/  F2FP.SATFINITE.E4M3.F32.PACK_AB_MERGE_C R16, R29, R22, RZ ;  /* 0x000000161d10723e */ /* 0x001fc600048070ff */
[----:B------:R-:W3:Y:S04]  /*1fece0*/  LDL.LU R25, [R1+0x1cb8] ;  /* 0x001cb80001197983 */ /* 0x000ee80000300800 */
[----:B------:R0:W-:Y:S04]  /*1fecf0*/  STL.64 [R1+0x12d0], R12 ;  /* 0x0012d00c01007387 */ /* 0x0001e80000100a00 */
[----:B------:R-:W3:Y:S01]  /*1fed00*/  LDL.LU R28, [R1+0x1cbc] ;  /* 0x001cbc00011c7983 */ /* 0x000ee20000300800 */
[----:B0-----:R-:W-:-:S03]  /*1fed10*/  IADD3 R12, P1, PT, R0, R4, RZ ;  /* 0x00000004000c7210 */ /* 0x001fc60007f3e0ff */
[----:B------:R-:W-:Y:S02]  /*1fed20*/  STL.64 [R1+0x7998], R4 ;  /* 0x0079980401007387 */ /* 0x000fe40000100a00 */
[----:B------:R-:W-:Y:S02]  /*1fed30*/  IMAD.X R13, R11, 0x1, R3, P1 ;  /* 0x000000010b0d7824 */ /* 0x000fe400008e0603 */
[----:B------:R0:W-:Y:S04]  /*1fed40*/  STL [R1+0x18d8], R16 ;  /* 0x0018d81001007387 */ /* 0x0001e80000100800 */
[----:B0-----:R-:W3:Y:S04]  /*1fed50*/  LDL.LU R16, [R1+0x1cc4] ;  /* 0x001cc40001107983 */ /* 0x001ee80000300800 */
[----:B------:R-:W3:Y:S04]  /*1fed60*/  LDL.LU R22, [R1+0x1cc8] ;  /* 0x001cc80001167983 */ /* 0x000ee80000300800 */
[----:B------:R-:W3:Y:S04]  /*1fed70*/  LDL.LU R29, [R1+0x1ccc] ;  /* 0x001ccc00011d7983 */ /* 0x000ee80000300800 */
[----:B------:R0:W-:Y:S04]  /*1fed80*/  STL.64 [R1+0x12c8], R12 ;  /* 0x0012c80c01007387 */ /* 0x0001e80000100a00 */
[----:B------:R-:W3:Y:S01]  /*1fed90*/  LDL.LU R17, [R1+0x1cd0] ;  /* 0x001cd00001117983 */ /* 0x000ee20000300800 */
[----:B------:R-:W-:Y:S01]  /*1feda0*/  VIADD R0, R0, UR6 ;  /* 0x0000000600007c36 */ /* 0x000fe20008000000 */
[----:B------:R-:W1:Y:S04]  /*1fedb0*/  LDCU UR6, c[0x0][0x3b8] ;  /* 0x00007700ff0677ac */ /* 0x000e680008000800 */
[----:B0-----:R-:W-:-:S02]  /*1fedc0*/  SHF.R.S32.HI R12, RZ, 0x1f, R0 ;  /* 0x0000001fff0c7819 */ /* 0x001fc40000011400 */
[----:B--2---:R-:W-:Y:S02]  /*1fedd0*/  F2FP.SATFINITE.E4M3.F32.PACK_AB_MERGE_C R2, R24, R2, RZ ;  /* 0x000000021802723e */ /* 0x004fe400048070ff */
[----:B----4-:R-:W-:Y:S01]  /*1fede0*/  F2FP.SATFINITE.E4M3.F32.PACK_AB_MERGE_C R4, R19, R18, RZ ;  /* 0x000000121304723e */ /* 0x010fe200048070ff */
[----:B---3--:R0:W-:Y:S04]  /*1fedf0*/  STL [R1+0x7990], R17 ;  /* 0x0079901101007387 */ /* 0x0081e80000100800 */
[----:B------:R2:W-:Y:S04]  /*1fee00*/  STL [R1+0x18c8], R2 ;  /* 0x0018c80201007387 */ /* 0x0005e80000100800 */
[----:B0-----:R-:W3:Y:S01]  /*1fee10*/  LDL.LU R17, [R1+0x1cc0] ;  /* 0x001cc00001117983 */ /* 0x001ee20000300800 */
[----:B--2---:R-:W-:-:S03]  /*1fee20*/  F2FP.SATFINITE.E4M3.F32.PACK_AB_MERGE_C R2, R15, R14, RZ ;  /* 0x0000000e0f02723e */ /* 0x004fc600048070ff */
[----:B------:R-:W2:Y:S04]  /*1fee30*/  LDL.LU R23, [R1+0x1cd4] ;  /* 0x001cd40001177983 */ /* 0x000ea80000300800 */
[----:B------:R-:W4:Y:S04]  /*1fee40*/  LDL.LU R14, [R1+0x1cd8] ;  /* 0x001cd800010e7983 */ /* 0x000f280000300800 */
[----:B------:R0:W-:Y:S04]  /*1fee50*/  STL [R1+0x190c], R2 ;  /* 0x00190c0201007387 */ /* 0x0001e80000100800 */
[----:B------:R-:W4:Y:S04]  /*1fee60*/  LDL.LU R15, [R1+0x1cdc] ;  /* 0x001cdc00010f7983 */ /* 0x000f280000300800 */
[----:B------:R-:W2:Y:S04]  /*1fee70*/  LDL.LU R13, [R1+0x1ce0] ;  /* 0x001ce000010d7983 */ /* 0x000ea80000300800 */
[----:B0-----:R-:W2:Y:S04]  /*1fee80*/  LDL.LU R2, [R1+0x1ce4] ;  /* 0x001ce40001027983 */ /* 0x001ea80000300800 */
[----:B------:R0:W-:Y:S04]  /*1fee90*/  STL [R1+0x18ec], R4 ;  /* 0x0018ec0401007387 */ /* 0x0001e80000100800 */
[----:B------:R-:W2:Y:S04]  /*1feea0*/  LDL.LU R18, [R1+0x1ce8] ;  /* 0x001ce80001127983 */ /* 0x000ea80000300800 */
[----:B------:R-:W2:Y:S01]  /*1feeb0*/  LDL.LU R19, [R1+0x1cec] ;  /* 0x001cec0001137983 */ /* 0x000ea20000300800 */
[----:B0-----:R-:W-:-:S03]  /*1feec0*/  IADD3 R4, P1, PT, R0, R10, RZ ;  /* 0x0000000a00047210 */ /* 0x001fc60007f3e0ff */
[----:B------:R-:W2:Y:S02]  /*1feed0*/  LDL.LU R20, [R1+0x1cf0] ;  /* 0x001cf00001147983 */ /* 0x000ea40000300800 */
[----:B------:R-:W-:Y:S02]  /*1feee0*/  IMAD.X R5, R12, 0x1, R9, P1 ;  /* 0x000000010c057824 */ /* 0x000fe400008e0609 */
[----:B------:R-:W2:Y:S04]  /*1feef0*/  LDL.LU R21, [R1+0x1cf4] ;  /* 0x001cf40001157983 */ /* 0x000ea80000300800 */
[----:B------:R-:W2:Y:S04]  /*1fef00*/  LDL.LU R11, [R1+0x1cf8] ;  /* 0x001cf800010b7983 */ /* 0x000ea80000300800 */
[----:B------:R0:W-:Y:S04]  /*1fef10*/  STL.64 [R1+0x12c0], R4 ;  /* 0x0012c00401007387 */ /* 0x0001e80000100a00 */
[----:B------:R-:W2:Y:S01]  /*1fef20*/  LDL.LU R24, [R1+0x1cfc] ;  /* 0x001cfc0001187983 */ /* 0x000ea20000300800 */
[----:B0-----:R-:W-:-:S02]  /*1fef30*/  F2FP.SATFINITE.E4M3.F32.PACK_AB_MERGE_C R5, R26, R27, RZ ;  /* 0x0000001b1a05723e */ /* 0x001fc400048070ff */
[----:B------:R-:W-:Y:S01]  /*1fef40*/  F2FP.SATFINITE.E4M3.F32.PACK_AB_MERGE_C R4, R28, R25, RZ ;  /* 0x000000191c04723e */ /* 0x000fe200048070ff */
[----:B------:R-:W2:Y:S04]  /*1fef50*/  LDL.LU R27, [R1+0x1d00] ;  /* 0x001d0000011b7983 */ /* 0x000ea80000300800 */
[----:B------:R-:W-:Y:S04]  /*1fef60*/  STL [R1+0x193c], R5 ;  /* 0x00193c0501007387 */ /* 0x000fe80000100800 */
[----:B------:R-:W2:Y:S04]  /*1fef70*/  LDL.LU R26, [R1+0x1d04] ;  /* 0x001d0400011a7983 */ /* 0x000ea80000300800 */
[----:B------:R0:W-:Y:S04]  /*1fef80*/  STL [R1+0x192c], R4 ;  /* 0x00192c0401007387 */ /* 0x0001e80000100800 */
[----:B------:R-:W2:Y:S04]  /*1fef90*/  LDL.LU R25, [R1+0x1d08] ;  /* 0x001d080001197983 */ /* 0x000ea80000300800 */
[----:B------:R-:W2:Y:S01]  /*1fefa0*/  LDL.LU R28, [R1+0x1d0c] ;  /* 0x001d0c00011c7983 */ /* 0x000ea20000300800 */
[----:B0-----:R-:W-:-:S05]  /*1fefb0*/  IADD3 R4, P1, PT, R0, R8, RZ ;  /* 0x0000000800047210 */ /* 0x001fca0007f3e0ff */
[----:B------:R-:W-:-:S05]  /*1fefc0*/  IMAD.X R5, R12, 0x1, R7, P1 ;  /* 0x000000010c057824 */ /* 0x000fca00008e0607 */
[----:B------:R0:W-:Y:S04]  /*1fefd0*/  STL.64 [R1+0x12b8], R4 ;  /* 0x0012b80401007387 */ /* 0x0001e80000100a00 */
[----:B0-----:R-:W2:Y:S01]  /*1fefe0*/  LDL.LU.64 R4, [R1+0x7998] ;  /* 0x0079980001047983 */ /* 0x001ea20000300a00 */
[----:B---3--:R-:W-:Y:S02]  /*1feff0*/  F2FP.SATFINITE.E4M3.F32.PACK_AB_MERGE_C R17, R16, R17, RZ ;  /* 0x000000111011723e */ /* 0x008fe400048070ff */
[----:B------:R-:W-:Y:S02]  /*1ff000*/  F2FP.SATFINITE.E4M3.F32.PACK_AB_MERGE_C R16, R29, R22, RZ ;  /* 0x000000161d10723e */ /* 0x000fe400048070ff */
[----:B------:R-:W3:Y:S04]  /*1ff010*/  LDL.LU R22, [R1+0x21f0] ;  /* 0x0021f00001167983 */ /* 0x000ee80000300800 */
[----:B------:R-:W-:Y:S04]  /*1ff020*/  STL [R1+0x1968], R17 ;  /* 0x0019681101007387 */ /* 0x000fe80000100800 */
[----:B------:R-:W3:Y:S04]  /*1ff030*/  LDL.LU R29, [R1+0x21f4] ;  /* 0x0021f400011d7983 */ /* 0x000ee80000300800 */
[----:B------:R0:W-:Y:S02]  /*1ff040*/  STL [R1+0x195c], R16 ;  /* 0x00195c1001007387 */ /* 0x0001e40000100800 */
[----:B0-----:R-:W-:-:S05]  /*1ff050*/  IADD3 R16, P1, PT, R0, R6, RZ ;  /* 0x0000000600107210 */ /* 0x001fca0007f3e0ff */
[----:B--2---:R-:W-:-:S05]  /*1ff060*/  IMAD.X R17, R12, 0x1, R5, P1 ;  /* 0x000000010c117824 */ /* 0x004fca00008e0605 */
[----:B------:R0:W-:Y:S04]  /*1ff070*/  STL.64 [R1+0x12b0], R16 ;  /* 0x0012b01001007387 */ /* 0x0001e80000100a00 */
[----:B0-----:R-:W2:Y:S01]  /*1ff080*/  LDL.LU R17, [R1+0x7990] ;  /* 0x0079900001117983 */ /* 0x001ea20000300800 */
[C---:B------:R-:W-:Y:S01]  /*1ff090*/  IADD3 R16, P1, PT, R0.reuse, R4, RZ ;  /* 0x0000000400107210 */ /* 0x040fe20007f3e0ff */
[----:B-1----:R-:W-:Y:S01]  /*1ff0a0*/  VIADD R0, R0, UR6 ;  /* 0x0000000600007c36 */ /* 0x002fe20008000000 */
[----:B------:R-:W0:Y:S01]  /*1ff0b0*/  LDCU UR6, c[0x0][0x3b8] ;  /* 0x00007700ff0677ac */ /* 0x000e220008000800 */
[----:B--2---:R-:W-:Y:S02]  /*1ff0c0*/  F2FP.SATFINITE.E4M3.F32.PACK_AB_MERGE_C R23, R23, R17, RZ ;  /* 0x000000111717723e */ /* 0x004fe400048070ff */
[----:B------:R-:W-:Y:S01]  /*1ff0d0*/  IMAD.X R17, R12, 0x1, R3, P1 ;  /* 0x000000010c117824 */ /* 0x000fe200008e0603 */
[----:B----4-:R-:W-:-:S02]  /*1ff0e0*/  F2FP.SATFINITE.E4M3.F32.PACK_AB_MERGE_C R12, R15, R14, RZ ;  /* 0x0000000e0f0c723e */ /* 0x010fc400048070ff */
[----:B------:R-:W-:Y:S04]  /*1ff0f0*/  STL [R1+0x199c], R23 ;  /* 0x00199c1701007387 */ /* 0x000fe80000100800 */
[----:B------:R-:W2:Y:S04]  /*1ff100*/  LDL.LU R14, [R1+0x21f8] ;  /* 0x0021f800010e7983 */ /* 0x000ea80000300800 */
[----:B------:R-:W-:Y:S04]  /*1ff110*/  STL.64 [R1+0x12a8], R16 ;  /* 0x0012a81001007387 */ /* 0x000fe80000100a00 */
[----:B------:R-:W2:Y:S04]  /*1ff120*/  LDL.LU R15, [R1+0x21fc] ;  /* 0x0021fc00010f7983 */ /* 0x000ea80000300800 */
[----:B------:R1:W-:Y:S02]  /*1ff130*/  STL [R1+0x1990], R12 ;  /* 0x0019900c01007387 */ /* 0x0003e40000100800 */
[----:B-1----:R-:W-:-:S02]  /*1ff140*/  F2FP.SATFINITE.E4M3.F32.PACK_AB_MERGE_C R12, R2, R13, RZ ;  /* 0x0000000d020c723e */ /* 0x002fc400048070ff */
[----:B------:R-:W-:-:S03]  /*1ff150*/  F2FP.SATFINITE.E4M3.F32.PACK_AB_MERGE_C R2, R19, R18, RZ ;  /* 0x000000121302723e */ /* 0x000fc600048070ff */
[----:B------:R1:W-:Y:S04]  /*1ff160*/  STL [R1+0x19c4], R12 ;  /* 0x0019c40c01007387 */ /* 0x0003e80000100800 */
[----:B------:R-:W4:Y:S04]  /*1ff170*/  LDL.LU R18, [R1+0x21e0] ;  /* 0x0021e00001127983 */ /* 0x000f280000300800 */
[----:B------:R-:W4:Y:S01]  /*1ff180*/  LDL.LU R19, [R1+0x21e4] ;  /* 0x0021e40001137983 */ /* 0x000f220000300800 */
[----:B-1----:R-:W-:-:S03]  /*1ff190*/  IADD3 R12, P1, PT, R0, R10, RZ ;  /* 0x0000000a000c7210 */ /* 0x002fc60007f3e0ff */
[----:B------:R1:W-:Y:S02]  /*1ff1a0*/  STL [R1+0x19b8], R2 ;  /* 0x0019b80201007387 */ /* 0x0003e40000100800 */
[----:B-1----:R-:W-:-:S05]  /*1ff1b0*/  SHF.R.S32.HI R2, RZ, 0x1f, R0 ;  /* 0x0000001fff027819 */ /* 0x002fca0000011400 */
[----:B------:R-:W-:-:S05]  /*1ff1c0*/  IMAD.X R13, R2, 0x1, R9, P1 ;  /* 0x00000001020d7824 */ /* 0x000fca00008e0609 */
[----:B------:R1:W-:Y:S02]  /*1ff1d0*/  STL.64 [R1+0x12a0], R12 ;  /* 0x0012a00c01007387 */ /* 0x0003e40000100a00 */
[----:B-1----:R-:W-:Y:S02]  /*1ff1e0*/  F2FP.SATFINITE.E4M3.F32.PACK_AB_MERGE_C R13, R21, R20, RZ ;  /* 0x00000014150d723e */ /* 0x002fe400048070ff */
[----:B------:R-:W-:Y:S02]  /*1ff1f0*/  F2FP.SATFINITE.E4M3.F32.PACK_AB_MERGE_C R12, R24, R11, RZ ;  /* 0x0000000b180c723e */ /* 0x000fe400048070ff */
[----:B------:R-:W4:Y:S04]  /*1ff200*/  LDL.LU R11, [R1+0x21e8] ;  /* 0x0021e800010b7983 */ /* 0x000f280000300800 */
[----:B------:R-:W-:Y:S04]  /*1ff210*/  STL [R1+0x19f4], R13 ;  /* 0x0019f40d01007387 */ /* 0x000fe80000100800 */
[----:B------:R-:W4:Y:S04]  /*1ff220*/  LDL.LU R24, [R1+0x21ec] ;  /* 0x0021ec0001187983 */ /* 0x000f280000300800 */
[----:B------:R1:W-:Y:S02]  /*1ff230*/  STL [R1+0x19e8], R12 ;  /* 0x0019e80c01007387 */ /* 0x0003e40000100800 */
[----:B-1----:R-:W-:-:S05]  /*1ff240*/  IADD3 R12, P1, PT, R0, R8, RZ ;  /* 0x00000008000c7210 */ /* 0x002fca0007f3e0ff */
[----:B------:R-:W-:Y:S01]  /*1ff250*/  IMAD.X R13, R2, 0x1, R7, P1 ;  /* 0x00000001020d7824 */ /* 0x000fe200008e0607 */
[----:B------:R-:W-:Y:S02]  /*1ff260*/  F2FP.SATFINITE.E4M3.F32.PACK_AB_MERGE_C R17, R26, R27, RZ ;  /* 0x0000001b1a11723e */ /* 0x000fe400048070ff */
[----:B------:R-:W-:Y:S02]  /*1ff270*/  F2FP.SATFINITE.E4M3.F32.PACK_AB_MERGE_C R16, R28, R25, RZ ;  /* 0x000000191c10723e */ /* 0x000fe400048070ff */
[----:B------:R1:W-:Y:S04]  /*1ff280*/  STL.64 [R1+0x1298], R12 ;  /* 0x0012980c01007387 */ /* 0x0003e80000100a00 */
[----:B------:R-:W-:Y:S01]  /*1ff290*/  STL [R1+0x1a1c], R17 ;  /* 0x001a1c1101007387 */ /* 0x000fe20000100800 */
[----:B-1----:R-:W-:-:S03]  /*1ff2a0*/  IADD3 R12, P1, PT, R0, R6, RZ ;  /* 0x00000006000c7210 */ /* 0x002fc60007f3e0ff */
[----:B------:R3:W-:Y:S02]  /*1ff2b0*/  STL [R1+0x1a14], R16 ;  /* 0x001a141001007387 */ /* 0x0007e40000100800 */
[----:B------:R-:W-:Y:S02]  /*1ff2c0*/  IMAD.X R13, R2, 0x1, R5, P1 ;  /* 0x00000001020d7824 */ /* 0x000fe400008e0605 */
[----:B------:R-:W4:Y:S04]  /*1ff2d0*/  LDL.LU R27, [R1+0x21d0] ;  /* 0x0021d000011b7983 */ /* 0x000f280000300800 */
[----:B------:R-:W4:Y:S01]  /*1ff2e0*/  LDL.LU R26, [R1+0x21d4] ;  /* 0x0021d400011a7983 */ /* 0x000f220000300800 */
[----:B---3--:R-:W-:-:S03]  /*1ff2f0*/  F2FP.SATFINITE.E4M3.F32.PACK_AB_MERGE_C R16, R29, R22, RZ ;  /* 0x000000161d10723e */ /* 0x008fc600048070ff */
[----:B------:R-:W3:Y:S04]  /*1ff300*/  LDL.LU R25, [R1+0x21d8] ;  /* 0x0021d80001197983 */ /* 0x000ee80000300800 */
[----:B------:R1:W-:Y:S04]  /*1ff310*/  STL.64 [R1+0x1290], R12 ;  /* 0x0012900c01007387 */ /* 0x0003e80000100a00 */
[----:B------:R-:W3:Y:S01]  /*1ff320*/  LDL.LU R28, [R1+0x21dc] ;  /* 0x0021dc00011c7983 */ /* 0x000ee20000300800 */
[----:B-1----:R-:W-:-:S03]  /*1ff330*/  IADD3 R12, P1, PT, R0, R4, RZ ;  /* 0x00000004000c7210 */ /* 0x002fc60007f3e0ff */
[----:B------:R-:W-:Y:S02]  /*1ff340*/  STL.64 [R1+0x7988], R4 ;  /* 0x0079880401007387 */ /* 0x000fe40000100a00 */
[----:B------:R-:W-:Y:S02]  /*1ff350*/  IMAD.X R13, R2, 0x1, R3, P1 ;  /* 0x00000001020d7824 */ /* 0x000fe400008e0603 */
[----:B------:R1:W-:Y:S04]  /*1ff360*/  STL [R1+0x1a38], R16 ;  /* 0x001a381001007387 */ /* 0x0003e80000100800 */
[----:B-1----:R-:W3:Y:S04]  /*1ff370*/  LDL.LU R16, [R1+0x1d44] ;  /* 0x001d440001107983 */ /* 0x002ee80000300800 */
[----:B------:R-:W3:Y:S04]  /*1ff380*/  LDL.LU R22, [R1+0x1d48] ;  /* 0x001d480001167983 */ /* 0x000ee80000300800 */
[----:B------:R-:W3:Y:S04]  /*1ff390*/  LDL.LU R29, [R1+0x1d4c] ;  /* 0x001d4c00011d7983 */ /* 0x000ee80000300800 */
[----:B------:R1:W-:Y:S04]  /*1ff3a0*/  STL.64 [R1+0x1288], R12 ;  /* 0x0012880c01007387 */ /* 0x0003e80000100a00 */
[----:B------:R-:W3:Y:S01]  /*1ff3b0*/  LDL.LU R17, [R1+0x1d50] ;  /* 0x001d500001117983 */ /* 0x000ee20000300800 */
[----:B0-----:R-:W-:Y:S01]  /*1ff3c0*/  VIADD R0, R0, UR6 ;  /* 0x0000000600007c36 */ /* 0x001fe20008000000 */
[----:B------:R-:W0:Y:S04]  /*1ff3d0*/  LDCU UR6, c[0x0][0x3b8] ;  /* 0x00007700ff0677ac */ /* 0x000e280008000800 */
[----:B-1----:R-:W-:-:S02]  /*1ff3e0*/  SHF.R.S32.HI R12, RZ, 0x1f, R0 ;  /* 0x0000001fff0c7819 */ /* 0x002fc40000011400 */
[----:B--2---:R-:W-:Y:S02]  /*1ff3f0*/  F2FP.SATFINITE.E4M3.F32.PACK_AB_MERGE_C R2, R15, R14, RZ ;  /* 0x0000000e0f02723e */ /* 0x004fe400048070ff */
[----:B----4-:R-:W-:Y:S02]  /*1ff400*/  F2FP.SATFINITE.E4M3.F32.PACK_AB_MERGE_C R4, R19, R18, RZ ;  /* 0x000000121304723e */ /* 0x010fe400048070ff */
[----:B------:R-:W-:Y:S01]  /*1ff410*/  F2FP.SATFINITE.E4M3.F32.PACK_AB_MERGE_C R11, R24, R11, RZ ;  /* 0x0000000b180b723e */ /* 0x000fe200048070ff */
[----:B---3--:R1:W-:Y:S04]  /*1ff420*/  STL [R1+0x7980], R17 ;  /* 0x0079801101007387 */ /* 0x0083e80000100800 */
[----:B------:R2:W-:Y:S04]  /*1ff430*/  STL [R1+0x1a30], R2 ;  /* 0x001a300201007387 */ /* 0x0005e80000100800 */
[----:B-1----:R-:W3:Y:S04]  /*1ff440*/  LDL.LU R17, [R1+0x1d40] ;  /* 0x001d400001117983 */ /* 0x002ee80000300800 */
[----:B------:R-:W4:Y:S04]  /*1ff450*/  LDL.LU R23, [R1+0x1d54] ;  /* 0x001d540001177983 */ /* 0x000f280000300800 */
[----:B------:R-:W4:Y:S04]  /*1ff460*/  LDL.LU R13, [R1+0x1d58] ;  /* 0x001d5800010d7983 */ /* 0x000f280000300800 */
[----:B--2---:R-:W4:Y:S04]  /*1ff470*/  LDL.LU R2, [R1+0x1d5c] ;  /* 0x001d5c0001027983 */ /* 0x004f280000300800 */
[----:B------:R1:W-:Y:S04]  /*1ff480*/  STL [R1+0x1a64], R4 ;  /* 0x001a640401007387 */ /* 0x0003e80000100800 */
[----:B------:R-:W2:Y:S04]  /*1ff490*/  LDL.LU R14, [R1+0x1d60] ;  /* 0x001d6000010e7983 */ /* 0x000ea80000300800 */
[----:B------:R-:W2:Y:S01]  /*1ff4a0*/  LDL.LU R15, [R1+0x1d64] ;  /* 0x001d6400010f7983 */ /* 0x000ea20000300800 */
[----:B-1----:R-:W-:-:S03]  /*1ff4b0*/  IADD3 R4, P1, PT, R0, R10, RZ ;  /* 0x0000000a00047210 */ /* 0x002fc60007f3e0ff */
[----:B------:R-:W2:Y:S02]  /*1ff4c0*/  LDL.LU R18, [R1+0x1d68] ;  /* 0x001d680001127983 */ /* 0x000ea40000300800 */
[----:B------:R-:W-:Y:S02]  /*1ff4d0*/  IMAD.X R5, R12, 0x1, R9, P1 ;  /* 0x000000010c057824 */ /* 0x000fe400008e0609 */
[----:B------:R-:W2:Y:S04]  /*1ff4e0*/  LDL.LU R19, [R1+0x1d6c] ;  /* 0x001d6c0001137983 */ /* 0x000ea80000300800 */
[----:B------:R1:W-:Y:S04]  /*1ff4f0*/  STL [R1+0x1a5c], R11 ;  /* 0x001a5c0b01007387 */ /* 0x0003e80000100800 */
[----:B------:R-:W2:Y:S04]  /*1ff500*/  LDL.LU R20, [R1+0x1d70] ;  /* 0x001d700001147983 */ /* 0x000ea80000300800 */
[----:B------:R-:W2:Y:S04]  /*1ff510*/  LDL.LU R21, [R1+0x1d74] ;  /* 0x001d740001157983 */ /* 0x000ea80000300800 */
[----:B-1----:R-:W2:Y:S04]  /*1ff520*/  LDL.LU R11, [R1+0x1d78] ;  /* 0x001d7800010b7983 */ /* 0x002ea80000300800 */
[----:B------:R1:W-:Y:S04]  /*1ff530*/  STL.64 [R1+0x1280], R4 ;  /* 0x0012800401007387 */ /* 0x0003e80000100a00 */
        /* <DEDUP_REMOVED lines=13> */
[----:B---3--:R-:W-:Y:S02]  /*1ff610*/  F2FP.SATFINITE.E4M3.F32.PACK_AB_MERGE_C R17, R16, R17, RZ ;  /* 0x000000111011723e */ /* 0x008fe400048070ff */
        /* <DEDUP_REMOVED lines=8> */
[----:B-1----:R-:W2:Y:S01]  /*1ff6a0*/  LDL.LU R17, [R1+0x7980] ;  /* 0x0079800001117983 */ /* 0x002ea20000300800 */
[----:B------:R-:W-:Y:S02]  /*1ff6b0*/  IADD3 R16, P1, PT, R0, R4, RZ ;  /* 0x0000000400107210 */ /* 0x000fe40007f3e0ff */
[----:B----4-:R-:W-:Y:S01]  /*1ff6c0*/  F2FP.SATFINITE.E4M3.F32.PACK_AB_MERGE_C R2, R2, R13, RZ ;  /* 0x0000000d0202723e */ /* 0x010fe200048070ff */
[----:B0-----:R-:W-:Y:S01]  /*1ff6d0*/  VIADD R0, R0, UR6 ;  /* 0x0000000600007c36 */ /* 0x001fe20008000000 */
[----:B------:R-:W0:Y:S01]  /*1ff6e0*/  LDCU UR6, c[0x0][0x3b8] ;  /* 0x00007700ff0677ac */ /* 0x000e220008000800 */
[----:B--2---:R-:W-:Y:S01]  /*1ff6f0*/  F2FP.SATFINITE.E4M3.F32.PACK_AB_MERGE_C R23, R23, R17, RZ ;  /* 0x000000111717723e */ /* 0x004fe200048070ff */
[----:B------:R-:W-:Y:S01]  /*1ff700*/  IMAD.X R17, R12, 0x1, R3, P1 ;  /* 0x000000010c117824 */ /* 0x000fe200008e0603 */
[----:B------:R-:W-:-:S03]  /*1ff710*/  F2FP.SATFINITE.E4M3.F32.PACK_AB_MERGE_C R12, R15, R14, RZ ;  /* 0x0000000e0f0c723e */ /* 0x000fc600048070ff */
[----:B------:R-:W-:Y:S04]  /*1ff720*/  STL [R1+0x1bcc], R23 ;  /* 0x001bcc1701007387 */ /* 0x000fe80000100800 */
[----:B------:R-:W-:Y:S04]  /*1ff730*/  STL.64 [R1+0x1268], R16 ;  /* 0x0012681001007387 */ /* 0x000fe80000100a00 */
[----:B------:R1:W-:Y:S04]  /*1ff740*/  STL [R1+0x1bc4], R2 ;  /* 0x001bc40201007387 */ /* 0x0003e80000100800 */
[----:B------:R2:W-:Y:S04]  /*1ff750*/  STL [R1+0x1be8], R12 ;  /* 0x001be80c01007387 */ /* 0x0005e80000100800 */
[----:B------:R-:W4:Y:S01]  /*1ff760*/  LDL.LU R14, [R1+0x1d98] ;  /* 0x001d9800010e7983 */ /* 0x000f220000300800 */
[----:B-1----:R-:W-:-:S03]  /*1ff770*/  F2FP.SATFINITE.E4M3.F32.PACK_AB_MERGE_C R2, R19, R18, RZ ;  /* 0x000000121302723e */ /* 0x002fc600048070ff */
[----:B------:R-:W4:Y:S01]  /*1ff780*/  LDL.LU R15, [R1+0x1d9c] ;  /* 0x001d9c00010f7983 */ /* 0x000f220000300800 */
[----:B--2---:R-:W-:-:S03]  /*1ff790*/  IADD3 R12, P1, PT, R0, R10, RZ ;  /* 0x0000000a000c7210 */ /* 0x004fc60007f3e0ff */
[----:B------:R1:W-:Y:S04]  /*1ff7a0*/  STL [R1+0x1be0], R2 ;  /* 0x001be00201007387 */ /* 0x0003e80000100800 */
[----:B------:R-:W2:Y:S04]  /*1ff7b0*/  LDL.LU R18, [R1+0x1da0] ;  /* 0x001da00001127983 */ /* 0x000ea80000300800 */
[----:B------:R-:W2:Y:S01]  /*1ff7c0*/  LDL.LU R19, [R1+0x1da4] ;  /* 0x001da40001137983 */ /* 0x000ea20000300800 */
[----:B-1----:R-:W-:-:S05]  /*1ff7d0*/  SHF.R.S32.HI R2, RZ, 0x1f, R0 ;  /* 0x0000001fff027819 */ /* 0x002fca0000011400 */
[----:B------:R-:W-:-:S05]  /*1ff7e0*/  IMAD.X R13, R2, 0x1, R9, P1 ;  /* 0x00000001020d7824 */ /* 0x000fca00008e0609 */
[----:B------:R1:W-:Y:S02]  /*1ff7f0*/  STL.64 [R1+0x1260], R12 ;  /* 0x0012600c01007387 */ /* 0x0003e40000100a00 */
[----:B-1----:R-:W-:Y:S02]  /*1ff800*/  F2FP.SATFINITE.E4M3.F32.PACK_AB_MERGE_C R13, R21, R20, RZ ;  /* 0x00000014150d723e */ /* 0x002fe400048070ff */
[----:B------:R-:W-:Y:S02]  /*1ff810*/  F2FP.SATFINITE.E4M3.F32.PACK_AB_MERGE_C R12, R24, R11, RZ ;  /* 0x0000000b180c723e */ /* 0x000fe400048070ff */
[----:B------:R-:W2:Y:S04]  /*1ff820*/  LDL.LU R11, [R1+0x1da8] ;  /* 0x001da800010b7983 */ /* 0x000ea80000300800 */
[----:B------:R-:W-:Y:S04]  /*1ff830*/  STL [R1+0x1c04], R13 ;  /* 0x001c040d01007387 */ /* 0x000fe80000100800 */
[----:B------:R-:W2:Y:S04]  /*1ff840*/  LDL.LU R24, [R1+0x1dac] ;  /* 0x001dac0001187983 */ /* 0x000ea80000300800 */
        /* <DEDUP_REMOVED lines=10> */
[----:B------:R-:W2:Y:S04]  /*1ff8f0*/  LDL.LU R27, [R1+0x1db0] ;  /* 0x001db000011b7983 */ /* 0x000ea80000300800 */
[----:B------:R-:W2:Y:S04]  /*1ff900*/  LDL.LU R26, [R1+0x1db4] ;  /* 0x001db400011a7983 */ /* 0x000ea80000300800 */
[----:B------:R-:W2:Y:S01]  /*1ff910*/  LDL.LU R25, [R1+0x1db8] ;  /* 0x001db80001197983 */ /* 0x000ea20000300800 */
[----:B---3--:R-:W-:-:S03]  /*1ff920*/  F2FP.SATFINITE.E4M3.F32.PACK_AB_MERGE_C R16, R29, R22, RZ ;  /* 0x000000161d10723e */ /* 0x008fc600048070ff */
[----:B------:R1:W-:Y:S04]  /*1ff930*/  STL.64 [R1+0x1250], R12 ;  /* 0x0012500c01007387 */ /* 0x0003e80000100a00 */
[----:B------:R-:W3:Y:S01]  /*1ff940*/  LDL.LU R28, [R1+0x1dbc] ;  /* 0x001dbc00011c7983 */ /* 0x000ee20000300800 */
[----:B-1----:R-:W-:-:S03]  /*1ff950*/  IADD3 R12, P1, PT, R0, R4, RZ ;  /* 0x00000004000c7210 */ /* 0x002fc60007f3e0ff */
[----:B------:R-:W-:Y:S02]  /*1ff960*/  STL.64 [R1+0x7978], R4 ;  /* 0x0079780401007387 */ /* 0x000fe40000100a00 */
[----:B------:R-:W-:Y:S02]  /*1ff970*/  IMAD.X R13, R2, 0x1, R3, P1 ;  /* 0x00000001020d7824 */ /* 0x000fe400008e0603 */
[----:B------:R-:W-:Y:S04]  /*1ff980*/  STL [R1+0x1c30], R16 ;  /* 0x001c301001007387 */ /* 0x000fe80000100800 */
[----:B------:R-:W3:Y:S04]  /*1ff990*/  LDL.LU R17, [R1+0x1dc4] ;  /* 0x001dc40001117983 */ /* 0x000ee80000300800 */
[----:B------:R-:W3:Y:S04]  /*1ff9a0*/  LDL.LU R23, [R1+0x1dc8] ;  /* 0x001dc80001177983 */ /* 0x000ee80000300800 */
[----:B------:R1:W-:Y:S04]  /*1ff9b0*/  STL.64 [R1+0x1248], R12 ;  /* 0x0012480c01007387 */ /* 0x0003e80000100a00 */
[----:B-1----:R-:W3:Y:S04]  /*1ff9c0*/  LDL.LU R12, [R1+0x1dcc] ;  /* 0x001dcc00010c7983 */ /* 0x002ee80000300800 */
[----:B------:R-:W3:Y:S01]  /*1ff9d0*/  LDL.LU R13, [R1+0x1dd0] ;  /* 0x001dd000010d7983 */ /* 0x000ee20000300800 */
[----:B0-----:R-:W-:Y:S01]  /*1ff9e0*/  VIADD R0, R0, UR6 ;  /* 0x0000000600007c36 */ /* 0x001fe20008000000 */
[----:B------:R-:W0:Y:S04]  /*1ff9f0*/  LDCU UR6, c[0x0][0x3b8] ;  /* 0x00007700ff0677ac */ /* 0x000e280008000800 */
[----:B------:R-:W-:-:S02]  /*1ffa00*/  SHF.R.S32.HI R16, RZ, 0x1f, R0 ;  /* 0x0000001fff107819 */ /* 0x000fc40000011400 */
[----:B----4-:R-:W-:Y:S02]  /*1ffa10*/  F2FP.SATFINITE.E4M3.F32.PACK_AB_MERGE_C R4, R15, R14, RZ ;  /* 0x0000000e0f04723e */ /* 0x010fe400048070ff */
[----:B--2---:R-:W-:Y:S01]  /*1ffa20*/  F2FP.SATFINITE.E4M3.F32.PACK_AB_MERGE_C R11, R24, R11, RZ ;  /* 0x0000000b180b723e */ /* 0x004fe200048070ff */
[----:B---3--:R1:W-:Y:S04]  /*1ffa30*/  STL [R1+0x7970], R13 ;  /* 0x0079700d01007387 */ /* 0x0083e80000100800 */
[----:B-1----:R-:W2:Y:S04]  /*1ffa40*/  LDL.LU R13, [R1+0x1dc0] ;  /* 0x001dc000010d7983 */ /* 0x002ea80000300800 */
[----:B------:R-:W3:Y:S04]  /*1ffa50*/  LDL.LU R22, [R1+0x1dd4] ;  /* 0x001dd40001167983 */ /* 0x000ee80000300800 */
[----:B------:R-:W4:Y:S04]  /*1ffa60*/  LDL.LU R2, [R1+0x1dd8] ;  /* 0x001dd80001027983 */ /* 0x000f280000300800 */
[----:B------:R-:W4:Y:S04]  /*1ffa70*/  LDL.LU R29, [R1+0x1ddc] ;  /* 0x001ddc00011d7983 */ /* 0x000f280000300800 */
[----:B------:R1:W-:Y:S04]  /*1ffa80*/  STL [R1+0x1c2c], R4 ;  /* 0x001c2c0401007387 */ /* 0x0003e80000100800 */
[----:B------:R-:W3:Y:S04]  /*1ffa90*/  LDL.LU R14, [R1+0x1de0] ;  /* 0x001de000010e7983 */ /* 0x000ee80000300800 */
[----:B------:R-:W3:Y:S01]  /*1ffaa0*/  LDL.LU R15, [R1+0x1de4] ;  /* 0x001de400010f7983 */ /* 0x000ee20000300800 */
[----:B-1----:R-:W-:-:S05]  /*1ffab0*/  F2FP.SATFINITE.E4M3.F32.PACK_AB_MERGE_C R4, R19, R18, RZ ;  /* 0x000000121304723e */ /* 0x002fca00048070ff */
[----:B------:R1:W-:Y:S04]  /*1ffac0*/  STL [R1+0x1c40], R4 ;  /* 0x001c400401007387 */ /* 0x0003e80000100800 */
[----:B------:R-:W3:Y:S04]  /*1ffad0*/  LDL.LU R18, [R1+0x1de8] ;  /* 0x001de80001127983 */ /* 0x000ee80000300800 */
[----:B------:R-:W3:Y:S01]  /*1ffae0*/  LDL.LU R19, [R1+0x1dec] ;  /* 0x001dec0001137983 */ /* 0x000ee20000300800 */
[----:B-1----:R-:W-:-:S03]  /*1ffaf0*/  IADD3 R4, P1, PT, R0, R10, RZ ;  /* 0x0000000a00047210 */ /* 0x002fc60007f3e0ff */
[----:B------:R1:W-:Y:S02]  /*1ffb00*/  STL [R1+0x1c3c], R11 ;  /* 0x001c3c0b01007387 */ /* 0x0003e40000100800 */
[----:B------:R-:W-:Y:S02]  /*1ffb10*/  IMAD.X R5, R16, 0x1, R9, P1 ;  /* 0x0000000110057824 */ /* 0x000fe400008e0609 */
[----:B------:R-:W3:Y:S04]  /*1ffb20*/  LDL.LU R20, [R1+0x1df0] ;  /* 0x001df00001147983 */ /* 0x000ee80000300800 */
[----:B------:R-:W3:Y:S04]  /*1ffb30*/  LDL.LU R21, [R1+0x1df4] ;  /* 0x001df40001157983 */ /* 0x000ee80000300800 */
[----:B-1----:R-:W3:Y:S04]  /*1ffb40*/  LDL.LU R11, [R1+0x1df8] ;  /* 0x001df800010b7983 */ /* 0x002ee80000300800 */
[----:B------:R1:W-:Y:S04]  /*1ffb50*/  STL.64 [R1+0x1240], R4 ;  /* 0x0012400401007387 */ /* 0x0003e80000100a00 */
[----:B------:R-:W3:Y:S01]  /*1ffb60*/  LDL.LU R24, [R1+0x1dfc] ;  /* 0x001dfc0001187983 */ /* 0x000ee20000300800 */
[----:B-1----:R-:W-:-:S02]  /*1ffb70*/  F2FP.SATFINITE.E4M3.F32.PACK_AB_MERGE_C R5, R26, R27, RZ ;  /* 0x0000001b1a05723e */ /* 0x002fc400048070ff */
        /* <DEDUP_REMOVED lines=14> */
[----:B------:R3:W-:Y:S04]  /*1ffc60*/  STL [R1+0x1b58], R13 ;  /* 0x001b580d01007387 */ /* 0x0007e80000100800 */
[----:B------:R-:W-:Y:S01]  /*1ffc70*/  STL [R1+0x1c64], R17 ;  /* 0x001c641101007387 */ /* 0x000fe20000100800 */
[----:B---3--:R-:W-:-:S05]  /*1ffc80*/  IMAD.X R13, R16, 0x1, R5, P1 ;  /* 0x00000001100d7824 */ /* 0x008fca00008e0605 */
[----:B------:R1:W-:Y:S04]  /*1ffc90*/  STL.64 [R1+0x1230], R12 ;  /* 0x0012300c01007387 */ /* 0x0003e80000100a00 */
[----:B-1----:R-:W2:Y:S01]  /*1ffca0*/  LDL.LU R13, [R1+0x7970] ;  /* 0x00797000010d7983 */ /* 0x002ea20000300800 */
[C---:B------:R-:W-:Y:S02]  /*1ffcb0*/  IADD3 R12, P1, PT, R0.reuse, R4, RZ ;  /* 0x00000004000c7210 */ /* 0x040fe40007f3e0ff */
[----:B----4-:R-:W-:Y:S01]  /*1ffcc0*/  F2FP.SATFINITE.E4M3.F32.PACK_AB_MERGE_C R2, R29, R2, RZ ;  /* 0x000000021d02723e */ /* 0x010fe200048070ff */
[----:B0-----:R-:W-:Y:S01]  /*1ffcd0*/  VIADD R0, R0, UR6 ;  /* 0x0000000600007c36 */ /* 0x001fe20008000000 */
[----:B------:R-:W0:Y:S01]  /*1ffce0*/  LDCU UR6, c[0x0][0x3b8] ;  /* 0x00007700ff0677ac */ /* 0x000e220008000800 */
[----:B--2---:R-:W-:Y:S01]  /*1ffcf0*/  F2FP.SATFINITE.E4M3.F32.PACK_AB_MERGE_C R17, R22, R13, RZ ;  /* 0x0000000d1611723e */ /* 0x004fe200048070ff */
[----:B------:R-:W-:-:S04]  /*1ffd00*/  IMAD.X R13, R16, 0x1, R3, P1 ;  /* 0x00000001100d7824 */ /* 0x000fc800008e0603 */
[----:B------:R-:W-:Y:S04]  /*1ffd10*/  STL [R1+0x1c70], R17 ;  /* 0x001c701101007387 */ /* 0x000fe80000100800 */
[----:B------:R-:W2:Y:S04]  /*1ffd20*/  LDL.LU R22, [R1+0x1e20] ;  /* 0x001e200001167983 */ /* 0x000ea80000300800 */
[----:B------:R1:W-:Y:S04]  /*1ffd30*/  STL.64 [R1+0x1228], R12 ;  /* 0x0012280c01007387 */ /* 0x0003e80000100a00 */
[----:B------:R-:W2:Y:S04]  /*1ffd40*/  LDL.LU R29, [R1+0x1e24] ;  /* 0x001e2400011d7983 */ /* 0x000ea80000300800 */
[----:B------:R3:W-:Y:S01]  /*1ffd50*/  STL [R1+0x1c6c], R2 ;  /* 0x001c6c0201007387 */ /* 0x0007e20000100800 */
[----:B-1----:R-:W-:-:S02]  /*1ffd60*/  F2FP.SATFINITE.E4M3.F32.PACK_AB_MERGE_C R12, R15, R14, RZ ;  /* 0x0000000e0f0c723e */ /* 0x002fc400048070ff */
[----:B---3--:R-:W-:-:S03]  /*1ffd70*/  F2FP.SATFINITE.E4M3.F32.PACK_AB_MERGE_C R2, R19, R18, RZ ;  /* 0x000000121302723e */ /* 0x008fc600048070ff */
[----:B------:R1:W-:Y:S04]  /*1ffd80*/  STL [R1+0x1ae8], R12 ;  /* 0x001ae80c01007387 */ /* 0x0003e80000100800 */
[----:B------:R-:W3:Y:S04]  /*1ffd90*/  LDL.LU R14, [R1+0x1e28] ;  /* 0x001e2800010e7983 */ /* 0x000ee80000300800 */
[----:B------:R-:W3:Y:S01]  /*1ffda0*/  LDL.LU R15, [R1+0x1e2c] ;  /* 0x001e2c00010f7983 */ /* 0x000ee20000300800 */
[----:B-1----:R-:W-:-:S03]  /*1ffdb0*/  IADD3 R12, P1, PT, R0, R10, RZ ;  /* 0x0000000a000c7210 */ /* 0x002fc60007f3e0ff */
[----:B------:R1:W-:Y:S04]  /*1ffdc0*/  STL [R1+0x1c78], R2 ;  /* 0x001c780201007387 */ /* 0x0003e80000100800 */
[----:B------:R-:W4:Y:S04]  /*1ffdd0*/  LDL.LU R18, [R1+0x1e10] ;  /* 0x001e100001127983 */ /* 0x000f280000300800 */
[----:B------:R-:W4:Y:S01]  /*1ffde0*/  LDL.LU R19, [R1+0x1e14] ;  /* 0x001e140001137983 */ /* 0x000f220000300800 */
        /* <DEDUP_REMOVED lines=9> */
[----:B-1----:R-:W-:-:S02]  /*1ffe80*/  IADD3 R12, P1, PT, R0, R8, RZ ;  /* 0x00000008000c7210 */ /* 0x002fc40007f3e0ff */
[----:B------:R1:W-:Y:S03]  /*1ffe90*/  STL [R1+0x7964], R8 ;  /* 0x0079640801007387 */ /* 0x0003e60000100800 */
[----:B------:R-:W-:-:S05]  /*1ffea0*/  IMAD.X R13, R2, 0x1, R7, P1 ;  /* 0x00000001020d7824 */ /* 0x000fca00008e0607 */
[----:B------:R0:W-:Y:S04]  /*1ffeb0*/  STL.64 [R1+0x1218], R12 ;  /* 0x0012180c01007387 */ /* 0x0001e80000100a00 */
[----:B-1----:R-:W3:Y:S01]  /*1ffec0*/  LDL.LU R8, [R1+0x1e30] ;  /* 0x001e300001087983 */ /* 0x002ee20000300800 */
[----:B0-----:R-:W-:Y:S02]  /*1ffed0*/  F2FP.SATFINITE.E4M3.F32.PACK_AB_MERGE_C R13, R26, R27, RZ ;  /* 0x0000001b1a0d723e */ /* 0x001fe400048070ff */
[----:B------:R-:W-:-:S03]  /*1ffee0*/  F2FP.SATFINITE.E4M3.F32.PACK_AB_MERGE_C R12, R28, R25, RZ ;  /* 0x000000191c0c723e */ /* 0x000fc600048070ff */
[----:B------:R-:W-:Y:S04]  /*1ffef0*/  STL [R1+0x1c94], R13 ;  /* 0x001c940d01007387 */ /* 0x000fe80000100800 */
[----:B------:R-:W3:Y:S04]  /*1fff00*/  LDL.LU R16, [R1+0x1e34] ;  /* 0x001e340001107983 */ /* 0x000ee80000300800 */
[----:B------:R0:W-:Y:S04]  /*1fff10*/  STL [R1+0x1c90], R12 ;  /* 0x001c900c01007387 */ /* 0x0001e80000100800 */
[----:B------:R-:W3:Y:S01]  /*1fff20*/  LDL.LU R17, [R1+0x1e38] ;  /* 0x001e380001117983 */ /* 0x000ee20000300800 */
[----:B0-----:R-:W-:-:S05]  /*1fff30*/  IADD3 R12, P1, PT, R0, R6, RZ ;  /* 0x00000006000c7210 */ /* 0x001fca0007f3e0ff */
[----:B------:R-:W-:Y:S01]  /*1fff40*/  IMAD.X R13, R2, 0x1, R5, P1 ;  /* 0x00000001020d7824 */ /* 0x000fe200008e0605 */
[----:B--2---:R-:W-:Y:S01]  /*1fff50*/  F2FP.SATFINITE.E4M3.F32.PACK_AB_MERGE_C R11, R24, R11, RZ ;  /* 0x0000000b180b723e */ /* 0x004fe200048070ff */
[----:B---3--:R0:W-:Y:S04]  /*1fff60*/  STL.64 [R1+0x7968], R16 ;  /* 0x0079681001007387 */ /* 0x0081e80000100a00 */
[----:B------:R-:W2:Y:S04]  /*1fff70*/  LDL.LU R23, [R1+0x1e3c] ;  /* 0x001e3c0001177983 */ /* 0x000ea80000300800 */
[----:B------:R-:W3:Y:S04]  /*1fff80*/  LDL.LU R20, [R1+0x1e40] ;  /* 0x001e400001147983 */ /* 0x000ee80000300800 */
[----:B------:R-:W3:Y:S04]  /*1fff90*/  LDL.LU R21, [R1+0x1e44] ;  /* 0x001e440001157983 */ /* 0x000ee80000300800 */
[----:B------:R-:W2:Y:S04]  /*1fffa0*/  LDL.LU R25, [R1+0x1e48] ;  /* 0x001e480001197983 */ /* 0x000ea80000300800 */
[----:B------:R-:W2:Y:S01]  /*1fffb0*/  LDL.LU R28, [R1+0x1e4c] ;  /* 0x001e4c00011c7983 */ /* 0x000ea20000300800 */
[----:B0-----:R-:W-:-:S03]  /*1fffc0*/  F2FP.SATFINITE.E4M3.F32.PACK_AB_MERGE_C R16, R29, R22, RZ ;  /* 0x000000161d10723e */ /* 0x001fc600048070ff */
[----:B------:R0:W-:Y:S04]  /*1fffd0*/  STL.64 [R1+0x1210], R12 ;  /* 0x0012100c01007387 */ /* 0x0001e80000100a00 */
[----:B------:R1:W-:Y:S04]  /*1fffe0*/  STL [R1+0x1ca4], R16 ;  /* 0x001ca41001007387 */ /* 0x0003e80000100800 */
[----:B------:R-:W2:Y:S01]  /*1ffff0*/  LDL.LU R27, [R1+0x1e50] ;  /* 0x001e5000011b7983 */ /* 0x000ea20000300800 */
[----:B0-----:R-:W-:-:S03]  /*200000*/  IADD3 R12, P1, PT, R0, R4, RZ ;  /* 0x00000004000c7210 */ /* 0x001fc60007f3e0ff */
[----:B------:R-:W2:Y:S02]  /*200010*/  LDL.LU R29, [R1+0x1e54] ;  /* 0x001e5400011d7983 */ /* 0x000ea40000300800 */
[----:B------:R-:W-:Y:S01]  /*200020*/  IMAD.X R13, R2, 0x1, R3, P1 ;  /* 0x00000001020d7824 */ /* 0x000fe200008e0603 */
[----:B------:R-:W-:Y:S01]  /*200030*/  F2FP.SATFINITE.E4M3.F32.PACK_AB_MERGE_C R2, R15, R14, RZ ;  /* 0x0000000e0f02723e */ /* 0x000fe200048070ff */
[----:B------:R-:W-:Y:S01]  /*200040*/  VIADD R0, R0, UR6 ;  /* 0x0000000600007c36 */ /* 0x000fe20008000000 */
[----:B------:R-:W0:Y:S02]  /*200050*/  LDCU UR6, c[0x0][0x3b8] ;  /* 0x00007700ff0677ac */ /* 0x000e240008000800 */
[----:B------:R4:W-:Y:S02]  /*200060*/  STL.64 [R1+0x1208], R12 ;  /* 0x0012080c01007387 */ /* 0x0009e40000100a00 */
[----:B-1----:R-:W-:Y:S02]  /*200070*/  IADD3 R16, P1, PT, R0, R10, RZ ;  /* 0x0000000a00107210 */ /* 0x002fe40007f3e0ff */
[----:B----4-:R-:W-:Y:S01]  /*200080*/  F2FP.SATFINITE.E4M3.F32.PACK_AB_MERGE_C R12, R19, R18, RZ ;  /* 0x00000012130c723e */ /* 0x010fe200048070ff */
[----:B------:R-:W4:Y:S04]  /*200090*/  LDL.LU R13, [R1+0x1e58] ;  /* 0x001e5800010d7983 */ /* 0x000f280000300800 */
[----:B------:R1:W-:Y:S04]  /*2000a0*/  STL [R1+0x1ca0], R2 ;  /* 0x001ca00201007387 */ /* 0x0003e80000100800 */
[----:B-1----:R-:W4:Y:S04]  /*2000b0*/  LDL.LU R2, [R1+0x1e5c] ;  /* 0x001e5c0001027983 */ /* 0x002f280000300800 */
[----:B------:R1:W-:Y:S04]  /*2000c0*/  STL [R1+0x1cb0], R12 ;  /* 0x001cb00c01007387 */ /* 0x0003e80000100800 */
[----:B------:R-:W2:Y:S04]  /*2000d0*/  LDL.LU R14, [R1+0x1e60] ;  /* 0x001e6000010e7983 */ /* 0x000ea80000300800 */
[----:B------:R-:W2:Y:S01]  /*2000e0*/  LDL.LU R15, [R1+0x1e64] ;  /* 0x001e6400010f7983 */ /* 0x000ea20000300800 */
[----:B-1----:R-:W-:-:S03]  /*2000f0*/  SHF.R.S32.HI R12, RZ, 0x1f, R0 ;  /* 0x0000001fff0c7819 */ /* 0x002fc60000011400 */
[----:B------:R-:W2:Y:S02]  /*200100*/  LDL.LU R18, [R1+0x1e68] ;  /* 0x001e680001127983 */ /* 0x000ea40000300800 */
[----:B------:R-:W-:Y:S02]  /*200110*/  IMAD.X R17, R12, 0x1, R9, P1 ;  /* 0x000000010c117824 */ /* 0x000fe400008e0609 */
[----:B------:R-:W2:Y:S04]  /*200120*/  LDL.LU R19, [R1+0x1e6c] ;  /* 0x001e6c0001137983 */ /* 0x000ea80000300800 */
[----:B------:R-:W-:Y:S04]  /*200130*/  STL [R1+0x1cac], R11 ;  /* 0x001cac0b01007387 */ /* 0x000fe80000100800 */
[----:B------:R1:W-:Y:S04]  /*200140*/  STL.64 [R1+0x1200], R16 ;  /* 0x0012001001007387 */ /* 0x0003e80000100a00 */
[----:B-1----:R-:W2:Y:S04]  /*200150*/  LDL.LU.64 R16, [R1+0x7968] ;  /* 0x0079680001107983 */ /* 0x002ea80000300a00 */
[----:B------:R-:W3:Y:S04]  /*200160*/  LDL.LU R26, [R1+0x1e70] ;  /* 0x001e7000011a7983 */ /* 0x000ee80000300800 */
[----:B------:R-:W3:Y:S04]  /*200170*/  LDL.LU R22, [R1+0x1e74] ;  /* 0x001e740001167983 */ /* 0x000ee80000300800 */
[----:B------:R-:W3:Y:S04]  /*200180*/  LDL.LU R11, [R1+0x1e78] ;  /* 0x001e7800010b7983 */ /* 0x000ee80000300800 */
[----:B------:R-:W3:Y:S01]  /*200190*/  LDL.LU R24, [R1+0x1e7c] ;  /* 0x001e7c0001187983 */ /* 0x000ee20000300800 */
[----:B--2---:R-:W-:-:S03]  /*2001a0*/  F2FP.SATFINITE.E4M3.F32.PACK_AB_MERGE_C R16, R16, R8, RZ ;  /* 0x000000081010723e */ /* 0x004fc600048070ff */
[----:B------:R-:W2:Y:S04]  /*2001b0*/  LDL.LU R8, [R1+0x7964] ;  /* 0x0079640001087983 */ /* 0x000ea80000300800 */
[----:B------:R-:W-:Y:S01]  /*2001c0*/  STL [R1+0x1780], R16 ;  /* 0x0017801001007387 */ /* 0x000fe20000100800 */
[----:B------:R-:W-:-:S05]  /*2001d0*/  F2FP.SATFINITE.E4M3.F32.PACK_AB_MERGE_C R23, R23, R17, RZ ;  /* 0x000000111717723e */ /* 0x000fca00048070ff */
[----:B------:R1:W-:Y:S02]  /*2001e0*/  STL [R1+0x177c], R23 ;  /* 0x00177c1701007387 */ /* 0x0003e40000100800 */
[----:B-1----:R-:W-:Y:S02]  /*2001f0*/  F2FP.SATFINITE.E4M3.F32.PACK_AB_MERGE_C R23, R29, R27, RZ ;  /* 0x0000001b1d17723e */ /* 0x002fe400048070ff */
[----:B--2---:R-:W-:-:S05]  /*200200*/  IADD3 R16, P1, PT, R0, R8, RZ ;  /* 0x0000000800107210 */ /* 0x004fca0007f3e0ff */
[----:B------:R-:W-:-:S05]  /*200210*/  IMAD.X R17, R12, 0x1, R7, P1 ;  /* 0x000000010c117824 */ /* 0x000fca00008e0607 */
[----:B------:R3:W-:Y:S02]  /*200220*/  STL.64 [R1+0x11f8], R16 ;  /* 0x0011f81001007387 */ /* 0x0007e40000100a00 */
[----:B---3--:R-:W-:Y:S02]  /*200230*/  F2FP.SATFINITE.E4M3.F32.PACK_AB_MERGE_C R17, R21, R20, RZ ;  /* 0x000000141511723e */ /* 0x008fe400048070ff */
        /* <DEDUP_REMOVED lines=9> */
[----:B------:R1:W-:Y:S04]  /*2002d0*/  STL.64 [R1+0x11f0], R16 ;  /* 0x0011f01001007387 */ /* 0x0003e80000100a00 */
[----:B------:R-:W-:Y:S04]  /*2002e0*/  STL [R1+0x17b4], R23 ;  /* 0x0017b41701007387 */ /* 0x000fe80000100800 */
[----:B------:R-:W3:Y:S04]  /*2002f0*/  LDL.LU R27, [R1+0x1e90] ;  /* 0x001e9000011b7983 */ /* 0x000ee80000300800 */
[----:B------:R-:W3:Y:S01]  /*200300*/  LDL.LU R29, [R1+0x1e94] ;  /* 0x001e9400011d7983 */ /* 0x000ee20000300800 */
[----:B-1----:R-:W-:-:S02]  /*200310*/  IADD3 R16, P1, PT, R0, R4, RZ ;  /* 0x0000000400107210 */ /* 0x002fc40007f3e0ff */
[----:B----4-:R-:W-:-:S03]  /*200320*/  F2FP.SATFINITE.E4M3.F32.PACK_AB_MERGE_C R2, R2, R13, RZ ;  /* 0x0000000d0202723e */ /* 0x010fc600048070ff */
[----:B------:R-:W-:Y:S01]  /*200330*/  IMAD.X R17, R12, 0x1, R3, P1 ;  /* 0x000000010c117824 */ /* 0x000fe200008e0603 */
[----:B------:R-:W-:Y:S01]  /*200340*/  F2FP.SATFINITE.E4M3.F32.PACK_AB_MERGE_C R12, R15, R14, RZ ;  /* 0x0000000e0f0c723e */ /* 0x000fe200048070ff */
[----:B0-----:R-:W-:Y:S01]  /*200350*/  VIADD R0, R0, UR6 ;  /* 0x0000000600007c36 */ /* 0x001fe20008000000 */
[----:B------:R-:W-:Y:S01]  /*200360*/  F2FP.SATFINITE.E4M3.F32.PACK_AB_MERGE_C R11, R24, R11, RZ ;  /* 0x0000000b180b723e */ /* 0x000fe200048070ff */
[----:B------:R-:W0:Y:S01]  /*200370*/  LDCU UR6, c[0x0][0x3b8] ;  /* 0x00007700ff0677ac */ /* 0x000e220008000800 */
[----:B------:R-:W-:Y:S04]  /*200380*/  STL.64 [R1+0x11e8], R16 ;  /* 0x0011e81001007387 */ /* 0x000fe80000100a00 */
[----:B------:R1:W-:Y:S04]  /*200390*/  STL [R1+0x17ac], R2 ;  /* 0x0017ac0201007387 */ /* 0x0003e80000100800 */
[----:B------:R4:W-:Y:S04]  /*2003a0*/  STL [R1+0x17d0], R12 ;  /* 0x0017d00c01007387 */ /* 0x0009e80000100800 */
[----:B------:R-:W3:Y:S01]  /*2003b0*/  LDL.LU R14, [R1+0x1e98] ;  /* 0x001e9800010e7983 */ /* 0x000ee20000300800 */
[----:B-1----:R-:W-:-:S03]  /*2003c0*/  F2FP.SATFINITE.E4M3.F32.PACK_AB_MERGE_C R2, R19, R18, RZ ;  /* 0x000000121302723e */ /* 0x002fc600048070ff */
[----:B------:R-:W3:Y:S01]  /*2003d0*/  LDL.LU R15, [R1+0x1e9c] ;  /* 0x001e9c00010f7983 */ /* 0x000ee20000300800 */
[----:B----4-:R-:W-:-:S03]  /*2003e0*/  IADD3 R12, P1, PT, R0, R10, RZ ;  /* 0x0000000a000c7210 */ /* 0x010fc60007f3e0ff */
[----:B------:R1:W-:Y:S04]  /*2003f0*/  STL [R1+0x17c8], R2 ;  /* 0x0017c80201007387 */ /* 0x0003e80000100800 */
[----:B------:R-:W4:Y:S04]  /*200400*/  LDL.LU R18, [R1+0x1ea0] ;  /* 0x001ea00001127983 */ /* 0x000f280000300800 */
[----:B------:R-:W4:Y:S01]  /*200410*/  LDL.LU R19, [R1+0x1ea4] ;  /* 0x001ea40001137983 */ /* 0x000f220000300800 */
[----:B-1----:R-:W-:-:S05]  /*200420*/  SHF.R.S32.HI R2, RZ, 0x1f, R0 ;  /* 0x0000001fff027819 */ /* 0x002fca0000011400 */
[----:B------:R-:W-:Y:S01]  /*200430*/  IMAD.X R13, R2, 0x1, R9, P1 ;  /* 0x00000001020d7824 */ /* 0x000fe200008e0609 */
[----:B------:R-:W-:-:S04]  /*200440*/  IADD3 R16, P1, PT, R0, R8, RZ ;  /* 0x0000000800107210 */ /* 0x000fc80007f3e0ff */
[----:B------:R1:W-:Y:S01]  /*200450*/  STL.64 [R1+0x11e0], R12 ;  /* 0x0011e00c01007387 */ /* 0x0003e20000100a00 */
[----:B------:R-:W-:-:S03]  /*200460*/  IMAD.X R17, R2, 0x1, R7, P1 ;  /* 0x0000000102117824 */ /* 0x000fc600008e0607 */
[----:B------:R-:W4:Y:S01]  /*200470*/  LDL.LU R23, [R1+0x1ea8] ;  /* 0x001ea80001177983 */ /* 0x000f220000300800 */
[----:B-1----:R-:W-:-:S05]  /*200480*/  F2FP.SATFINITE.E4M3.F32.PACK_AB_MERGE_C R12, R22, R26, RZ ;  /* 0x0000001a160c723e */ /* 0x002fca00048070ff */
[----:B------:R1:W-:Y:S04]  /*200490*/  STL [R1+0x17e8], R12 ;  /* 0x0017e80c01007387 */ /* 0x0003e80000100800 */
[----:B-1----:R-:W4:Y:S04]  /*2004a0*/  LDL.LU R12, [R1+0x1eac] ;  /* 0x001eac00010c7983 */ /* 0x002f280000300800 */
[----:B------:R1:W-:Y:S04]  /*2004b0*/  STL [R1+0x17e0], R11 ;  /* 0x0017e00b01007387 */ /* 0x0003e80000100800 */
[----:B------:R-:W4:Y:S04]  /*2004c0*/  LDL.LU R26, [R1+0x1eb0] ;  /* 0x001eb000011a7983 */ /* 0x000f280000300800 */
[----:B------:R-:W4:Y:S04]  /*2004d0*/  LDL.LU R22, [R1+0x1eb4] ;  /* 0x001eb40001167983 */ /* 0x000f280000300800 */
[----:B-1----:R-:W4:Y:S04]  /*2004e0*/  LDL.LU R11, [R1+0x1eb8] ;  /* 0x001eb800010b7983 */ /* 0x002f280000300800 */
[----:B------:R-:W4:Y:S04]  /*2004f0*/  LDL.LU R24, [R1+0x1ebc] ;  /* 0x001ebc0001187983 */ /* 0x000f280000300800 */
[----:B------:R2:W-:Y:S02]  /*200500*/  STL.64 [R1+0x11d8], R16 ;  /* 0x0011d81001007387 */ /* 0x0005e40000100a00 */
[----:B--2---:R-:W-:-:S02]  /*200510*/  F2FP.SATFINITE.E4M3.F32.PACK_AB_MERGE_C R16, R21, R20, RZ ;  /* 0x000000141510723e */ /* 0x004fc400048070ff */
[----:B------:R-:W2:Y:S04]  /*200520*/  LDL.LU R20, [R1+0x1ec0] ;  /* 0x001ec00001147983 */ /* 0x000ea80000300800 */
[----:B------:R1:W-:Y:S04]  /*200530*/  STL [R1+0x1808], R16 ;  /* 0x0018081001007387 */ /* 0x0003e80000100800 */
[----:B------:R-:W2:Y:S01]  /*200540*/  LDL.LU R21, [R1+0x1ec4] ;  /* 0x001ec40001157983 */ /* 0x000ea20000300800 */
[----:B---3--:R-:W-:Y:S02]  /*200550*/  F2FP.SATFINITE.E4M3.F32.PACK_AB_MERGE_C R13, R28, R25, RZ ;  /* 0x000000191c0d723e */ /* 0x008fe400048070ff */
[----:B-1----:R-:W-:-:S03]  /*200560*/  IADD3 R16, P1, PT, R0, R6, RZ ;  /* 0x0000000600107210 */ /* 0x002fc60007f3e0ff */
[----:B------:R1:W-:Y:S02]  /*200570*/  STL [R1+0x17fc], R13 ;  /* 0x0017fc0d01007387 */ /* 0x0003e40000100800 */
[----:B------:R-:W-:Y:S02]  /*200580*/  IMAD.X R17, R2, 0x1, R5, P1 ;  /* 0x0000000102117824 */ /* 0x000fe400008e0605 */
[----:B------:R-:W3:Y:S04]  /*200590*/  LDL.LU R25, [R1+0x1ec8] ;  /* 0x001ec80001197983 */ /* 0x000ee80000300800 */
[----:B------:R-:W3:Y:S04]  /*2005a0*/  LDL.LU R28, [R1+0x1ecc] ;  /* 0x001ecc00011c7983 */ /* 0x000ee80000300800 */
[----:B------:R-:W-:Y:S01]  /*2005b0*/  STL.64 [R1+0x11d0], R16 ;  /* 0x0011d01001007387 */ /* 0x000fe20000100a00 */
[----:B-1----:R-:W-:-:S05]  /*2005c0*/  F2FP.SATFINITE.E4M3.F32.PACK_AB_MERGE_C R13, R29, R27, RZ ;  /* 0x0000001b1d0d723e */ /* 0x002fca00048070ff */
[----:B------:R1:W-:Y:S04]  /*2005d0*/  STL [R1+0x182c], R13 ;  /* 0x00182c0d01007387 */ /* 0x0003e80000100800 */
[----:B-1----:R-:W2:Y:S01]  /*2005e0*/  LDL.LU R13, [R1+0x1ed0] ;  /* 0x001ed000010d7983 */ /* 0x002ea20000300800 */
[----:B------:R-:W-:-:S05]  /*2005f0*/  IADD3 R16, P1, PT, R0, R4, RZ ;  /* 0x0000000400107210 */ /* 0x000fca0007f3e0ff */
[----:B------:R-:W-:Y:S02]  /*200600*/  IMAD.X R17, R2, 0x1, R3, P1 ;  /* 0x0000000102117824 */ /* 0x000fe400008e0603 */
[----:B0-----:R-:W-:Y:S01]  /*200610*/  VIADD R0, R0, UR6 ;  /* 0x0000000600007c36 */ /* 0x001fe20008000000 */
[----:B------:R-:W0:Y:S01]  /*200620*/  LDCU UR6, c[0x0][0x3b8] ;  /* 0x00007700ff0677ac */ /* 0x000e220008000800 */
[----:B--2---:R1:W-:Y:S04]  /*200630*/  STL [R1+0x7960], R13 ;  /* 0x0079600d01007387 */ /* 0x0043e80000100800 */
[----:B------:R-:W2:Y:S04]  /*200640*/  LDL.LU R27, [R1+0x1ed4] ;  /* 0x001ed400011b7983 */ /* 0x000ea80000300800 */
[----:B------:R4:W-:Y:S01]  /*200650*/  STL.64 [R1+0x11c8], R16 ;  /* 0x0011c81001007387 */ /* 0x0009e20000100a00 */
[----:B-1----:R-:W-:-:S03]  /*200660*/  F2FP.SATFINITE.E4M3.F32.PACK_AB_MERGE_C R13, R15, R14, RZ ;  /* 0x0000000e0f0d723e */ /* 0x002fc600048070ff */
[----:B------:R-:W2:Y:S04]  /*200670*/  LDL.LU R2, [R1+0x1ed8] ;  /* 0x001ed80001027983 */ /* 0x000ea80000300800 */
[----:B------:R-:W2:Y:S04]  /*200680*/  LDL.LU R29, [R1+0x1edc] ;  /* 0x001edc00011d7983 */ /* 0x000ea80000300800 */
[----:B------:R1:W-:Y:S01]  /*200690*/  STL [R1+0x1820], R13 ;  /* 0x0018200d01007387 */ /* 0x0003e20000100800 */
[----:B----4-:R-:W-:Y:S02]  /*2006a0*/  F2FP.SATFINITE.E4M3.F32.PACK_AB_MERGE_C R17, R12, R23, RZ ;  /* 0x000000170c11723e */ /* 0x010fe400048070ff */
[----:B------:R-:W-:Y:S01]  /*2006b0*/  SHF.R.S32.HI R16, RZ, 0x1f, R0 ;  /* 0x0000001fff107819 */ /* 0x000fe20000011400 */
[----:B------:R-:W4:Y:S01]  /*2006c0*/  LDL.LU R14, [R1+0x1ee0] ;  /* 0x001ee000010e7983 */ /* 0x000f220000300800 */
[----:B------:R-:W-:-:S02]  /*2006d0*/  IADD3 R12, P1, PT, R0, R10, RZ ;  /* 0x0000000a000c7210 */ /* 0x000fc40007f3e0ff */
[----:B-1----:R-:W-:-:S05]  /*2006e0*/  F2FP.SATFINITE.E4M3.F32.PACK_AB_MERGE_C R13, R19, R18, RZ ;  /* 0x00000012130d723e */ /* 0x002fca00048070ff */
[----:B------:R1:W-:Y:S04]  /*2006f0*/  STL [R1+0x1850], R13 ;  /* 0x0018500d01007387 */ /* 0x0003e80000100800 */
[----:B------:R-:W4:Y:S04]  /*200700*/  LDL.LU R15, [R1+0x1ee4] ;  /* 0x001ee400010f7983 */ /* 0x000f280000300800 */
[----:B------:R-:W2:Y:S01]  /*200710*/  LDL.LU R18, [R1+0x1ee8] ;  /* 0x001ee80001127983 */ /* 0x000ea20000300800 */
[----:B-1----:R-:W-:-:S03]  /*200720*/  IMAD.X R13, R16, 0x1, R9, P1 ;  /* 0x00000001100d7824 */ /* 0x002fc600008e0609 */
[----:B------:R-:W2:Y:S04]  /*200730*/  LDL.LU R19, [R1+0x1eec] ;  /* 0x001eec0001137983 */ /* 0x000ea80000300800 */
[----:B------:R-:W-:Y:S04]  /*200740*/  STL [R1+0x1844], R17 ;  /* 0x0018441101007387 */ /* 0x000fe80000100800 */
[----:B------:R1:W-:Y:S02]  /*200750*/  STL.64 [R1+0x11c0], R12 ;  /* 0x0011c00c01007387 */ /* 0x0003e40000100a00 */
        /* <DEDUP_REMOVED lines=10> */
[----:B------:R1:W-:Y:S02]  /*200800*/  STL.64 [R1+0x11b8], R12 ;  /* 0x0011b80c01007387 */ /* 0x0003e40000100a00 */
[----:B-1----:R-:W-:Y:S02]  /*200810*/  F2FP.SATFINITE.E4M3.F32.PACK_AB_MERGE_C R13, R21, R20, RZ ;  /* 0x00000014150d723e */ /* 0x002fe400048070ff */
        /* <DEDUP_REMOVED lines=10> */
[----:B-1----:R-:W2:Y:S01]  /*2008c0*/  LDL.LU R13, [R1+0x7960] ;  /* 0x00796000010d7983 */ /* 0x002ea20000300800 */
[----:B------:R-:W-:Y:S02]  /*2008d0*/  IADD3 R12, P1, PT, R0, R4, RZ ;  /* 0x00000004000c7210 */ /* 0x000fe40007f3e0ff */
[----:B--2---:R-:W-:-:S05]  /*2008e0*/  F2FP.SATFINITE.E4M3.F32.PACK_AB_MERGE_C R17, R27, R13, RZ ;  /* 0x0000000d1b11723e */ /* 0x004fca00048070ff */
[----:B------:R1:W-:Y:S04]  /*2008f0*/  STL [R1+0x18d4], R17 ;  /* 0x0018d41101007387 */ /* 0x0003e80000100800 */
[----:B-1----:R-:W2:Y:S01]  /*200900*/  LDL.LU R17, [R1+0x21c0] ;  /* 0x0021c00001117983 */ /* 0x002ea20000300800 */
[----:B------:R-:W-:Y:S01]  /*200910*/  IMAD.X R13, R16, 0x1, R3, P1 ;  /* 0x00000001100d7824 */ /* 0x000fe200008e0603 */
[----:B------:R-:W-:-:S04]  /*200920*/  F2FP.SATFINITE.E4M3.F32.PACK_AB_MERGE_C R2, R29, R2, RZ ;  /* 0x000000021d02723e */ /* 0x000fc800048070ff */
[----:B------:R1:W-:Y:S01]  /*200930*/  STL.64 [R1+0x11a8], R12 ;  /* 0x0011a80c01007387 */ /* 0x0003e20000100a00 */
[----:B0-----:R-:W-:Y:S01]  /*200940*/  VIADD R0, R0, UR6 ;  /* 0x0000000600007c36 */ /* 0x001fe20008000000 */
[----:B------:R-:W-:Y:S01]  /*200950*/  F2FP.SATFINITE.E4M3.F32.PACK_AB_MERGE_C R16, R28, R25, RZ ;  /* 0x000000191c10723e */ /* 0x000fe200048070ff */
[----:B------:R-:W0:Y:S01]  /*200960*/  LDCU UR6, c[0x0][0x3b8] ;  /* 0x00007700ff0677ac */ /* 0x000e220008000800 */
[----:B-1----:R-:W-:Y:S01]  /*200970*/  F2FP.SATFINITE.E4M3.F32.PACK_AB_MERGE_C R12, R19, R18, RZ ;  /* 0x00000012130c723e */ /* 0x002fe200048070ff */
[----:B--2---:R-:W-:Y:S04]  /*200980*/  STL [R1+0x795c], R17 ;  /* 0x00795c1101007387 */ /* 0x004fe80000100800 */
[----:B------:R4:W-:Y:S04]  /*200990*/  STL [R1+0x18c4], R2 ;  /* 0x0018c40201007387 */ /* 0x0009e80000100800 */
[----:B------:R-:W2:Y:S01]  /*2009a0*/  LDL.LU R29, [R1+0x21c4] ;  /* 0x0021c400011d7983 */ /* 0x000ea20000300800 */
[----:B----4-:R-:W-:-:S05]  /*2009b0*/  F2FP.SATFINITE.E4M3.F32.PACK_AB_MERGE_C R2, R15, R14, RZ ;  /* 0x0000000e0f02723e */ /* 0x010fca00048070ff */
[----:B------:R1:W-:Y:S01]  /*2009c0*/  STL [R1+0x1908], R2 ;  /* 0x0019080201007387 */ /* 0x0003e20000100800 */
[----:B------:R-:W-:-:S03]  /*2009d0*/  SHF.R.S32.HI R14, RZ, 0x1f, R0 ;  /* 0x0000001fff0e7819 */ /* 0x000fc60000011400 */
[----:B-1----:R-:W4:Y:S04]  /*2009e0*/  LDL.LU R2, [R1+0x21c8] ;  /* 0x0021c80001027983 */ /* 0x002f280000300800 */
[----:B------:R-:W4:Y:S04]  /*2009f0*/  LDL.LU R15, [R1+0x21cc] ;  /* 0x0021cc00010f7983 */ /* 0x000f280000300800 */
[----:B------:R1:W-:Y:S04]  /*200a00*/  STL [R1+0x18e8], R12 ;  /* 0x0018e80c01007387 */ /* 0x0003e80000100800 */
[----:B------:R-:W2:Y:S04]  /*200a10*/  LDL.LU R18, [R1+0x21b0] ;  /* 0x0021b00001127983 */ /* 0x000ea80000300800 */
[----:B------:R-:W2:Y:S01]  /*200a20*/  LDL.LU R19, [R1+0x21b4] ;  /* 0x0021b40001137983 */ /* 0x000ea20000300800 */
[----:B-1----:R-:W-:-:S05]  /*200a30*/  IADD3 R12, P1, PT, R0, R10, RZ ;  /* 0x0000000a000c7210 */ /* 0x002fca0007f3e0ff */
[----:B------:R-:W-:-:S05]  /*200a40*/  IMAD.X R13, R14, 0x1, R9, P1 ;  /* 0x000000010e0d7824 */ /* 0x000fca00008e0609 */
[----:B------:R1:W-:Y:S04]  /*200a50*/  STL.64 [R1+0x11a0], R12 ;  /* 0x0011a00c01007387 */ /* 0x0003e80000100a00 */
[----:B------:R-:W2:Y:S01]  /*200a60*/  LDL.LU R23, [R1+0x21b8] ;  /* 0x0021b80001177983 */ /* 0x000ea20000300800 */
[----:B-1----:R-:W-:-:S03]  /*200a70*/  F2FP.SATFINITE.E4M3.F32.PACK_AB_MERGE_C R12, R11, R26, RZ ;  /* 0x0000001a0b0c723e */ /* 0x002fc600048070ff */
        /* <DEDUP_REMOVED lines=10> */
[----:B------:R3:W-:Y:S02]  /*200b20*/  STL.64 [R1+0x1198], R12 ;  /* 0x0011980c01007387 */ /* 0x0007e40000100a00 */
[----:B---3--:R-:W-:Y:S02]  /*200b30*/  F2FP.SATFINITE.E4M3.F32.PACK_AB_MERGE_C R13, R21, R20, RZ ;  /* 0x00000014150d723e */ /* 0x008fe400048070ff */
        /* <DEDUP_REMOVED lines=12> */
[----:B------:R-:W-:-:S02]  /*200c00*/  IADD3 R16, P1, PT, R0, R4, RZ ;  /* 0x0000000400107210 */ /* 0x000fc40007f3e0ff */
[----:B----4-:R-:W-:Y:S01]  /*200c10*/  F2FP.SATFINITE.E4M3.F32.PACK_AB_MERGE_C R15, R15, R2, RZ ;  /* 0x000000020f0f723e */ /* 0x010fe200048070ff */
[----:B0-----:R-:W-:Y:S01]  /*200c20*/  VIADD R2, R0, UR6 ;  /* 0x0000000600027c36 */ /* 0x001fe20008000000 */
[----:B------:R-:W0:Y:S01]  /*200c30*/  LDCU UR6, c[0x0][0x3b8] ;  /* 0x00007700ff0677ac */ /* 0x000e220008000800 */
[----:B--2---:R-:W-:-:S03]  /*200c40*/  F2FP.SATFINITE.E4M3.F32.PACK_AB_MERGE_C R23, R11, R23, RZ ;  /* 0x000000170b17723e */ /* 0x004fc600048070ff */
[----:B------:R-:W-:Y:S02]  /*200c50*/  SHF.R.S32.HI R11, RZ, 0x1f, R2 ;  /* 0x0000001fff0b7819 */ /* 0x000fe40000011402 */
[----:B---3--:R-:W-:Y:S01]  /*200c60*/  F2FP.SATFINITE.E4M3.F32.PACK_AB_MERGE_C R29, R29, R17, RZ ;  /* 0x000000111d1d723e */ /* 0x008fe200048070ff */
[----:B------:R-:W-:-:S04]  /*200c70*/  IMAD.X R17, R14, 0x1, R3, P1 ;  /* 0x000000010e117824 */ /* 0x000fc800008e0603 */
[----:B------:R1:W-:Y:S04]  /*200c80*/  STL [R1+0x1998], R29 ;  /* 0x0019981d01007387 */ /* 0x0003e80000100800 */
[----:B-1----:R-:W2:Y:S04]  /*200c90*/  LDL.LU R29, [R1+0x2108] ;  /* 0x00210800011d7983 */ /* 0x002ea80000300800 */
[----:B------:R-:W2:Y:S04]  /*200ca0*/  LDL.LU R14, [R1+0x210c] ;  /* 0x00210c00010e7983 */ /* 0x000ea80000300800 */
[----:B------:R1:W-:Y:S04]  /*200cb0*/  STL.64 [R1+0x1188], R16 ;  /* 0x0011881001007387 */ /* 0x0003e80000100a00 */
[----:B------:R3:W-:Y:S01]  /*200cc0*/  STL [R1+0x198c], R15 ;  /* 0x00198c0f01007387 */ /* 0x0007e20000100800 */
[----:B-1----:R-:W-:-:S03]  /*200cd0*/  F2FP.SATFINITE.E4M3.F32.PACK_AB_MERGE_C R16, R19, R18, RZ ;  /* 0x000000121310723e */ /* 0x002fc600048070ff */
[----:B---3--:R-:W3:Y:S04]  /*200ce0*/  LDL.LU R15, [R1+0x2130] ;  /* 0x00213000010f7983 */ /* 0x008ee80000300800 */
[----:B------:R1:W-:Y:S04]  /*200cf0*/  STL [R1+0x19c0], R16 ;  /* 0x0019c01001007387 */ /* 0x0003e80000100800 */
[----:B------:R-:W3:Y:S04]  /*200d00*/  LDL.LU R18, [R1+0x2134] ;  /* 0x0021340001127983 */ /* 0x000ee80000300800 */
[----:B------:R-:W4:Y:S01]  /*200d10*/  LDL.LU R19, [R1+0x2138] ;  /* 0x0021380001137983 */ /* 0x000f220000300800 */
[----:B-1----:R-:W-:-:S03]  /*200d20*/  IADD3 R16, P1, PT, R2, R10, RZ ;  /* 0x0000000a02107210 */ /* 0x002fc60007f3e0ff */
[----:B------:R-:W4:Y:S02]  /*200d30*/  LDL.LU R0, [R1+0x213c] ;  /* 0x00213c0001007983 */ /* 0x000f240000300800 */
[----:B------:R-:W-:Y:S02]  /*200d40*/  IMAD.X R17, R11, 0x1, R9, P1 ;  /* 0x000000010b117824 */ /* 0x000fe400008e0609 */
[----:B------:R-:W-:Y:S04]  /*200d50*/  STL [R1+0x19b4], R23 ;  /* 0x0019b41701007387 */ /* 0x000fe80000100800 */
[----:B------:R1:W-:Y:S02]  /*200d60*/  STL.64 [R1+0x1180], R16 ;  /* 0x0011801001007387 */ /* 0x0003e40000100a00 */
        /* <DEDUP_REMOVED lines=10> */
[----:B------:R1:W-:Y:S02]  /*200e10*/  STL.64 [R1+0x1178], R16 ;  /* 0x0011781001007387 */ /* 0x0003e40000100a00 */
[----:B-1----:R-:W-:Y:S02]  /*200e20*/  F2FP.SATFINITE.E4M3.F32.PACK_AB_MERGE_C R17, R13, R12, RZ ;  /* 0x0000000c0d11723e */ /* 0x002fe400048070ff */
[----:B------:R-:W-:Y:S02]  /*200e30*/  IADD3 R12, P1, PT, R2, R6, RZ ;  /* 0x00000006020c7210 */ /* 0x000fe40007f3e0ff */
[----:B------:R-:W-:-:S03]  /*200e40*/  F2FP.SATFINITE.E4M3.F32.PACK_AB_MERGE_C R16, R21, R20, RZ ;  /* 0x000000141510723e */ /* 0x000fc600048070ff */
[----:B------:R-:W-:Y:S01]  /*200e50*/  IMAD.X R13, R11, 0x1, R5, P1 ;  /* 0x000000010b0d7824 */ /* 0x000fe200008e0605 */
[----:B------:R-:W-:Y:S04]  /*200e60*/  STL [R1+0x1b24], R17 ;  /* 0x001b241101007387 */ /* 0x000fe80000100800 */
[----:B------:R1:W-:Y:S04]  /*200e70*/  STL [R1+0x1b20], R16 ;  /* 0x001b201001007387 */ /* 0x0003e80000100800 */
[----:B------:R0:W-:Y:S01]  /*200e80*/  STL.64 [R1+0x1170], R12 ;  /* 0x0011700c01007387 */ /* 0x0001e20000100a00 */
[----:B-1----:R-:W-:-:S02]  /*200e90*/  F2FP.SATFINITE.E4M3.F32.PACK_AB_MERGE_C R16, R28, R25, RZ ;  /* 0x000000191c10723e */ /* 0x002fc400048070ff */
[----:B0-----:R-:W-:-:S03]  /*200ea0*/  IADD3 R12, P1, PT, R2, R4, RZ ;  /* 0x00000004020c7210 */ /* 0x001fc60007f3e0ff */
[----:B------:R0:W-:Y:S02]  /*200eb0*/  STL [R1+0x1b3c], R16 ;  /* 0x001b3c1001007387 */ /* 0x0001e40000100800 */
[----:B------:R-:W-:Y:S02]  /*200ec0*/  IMAD.X R13, R11, 0x1, R3, P1 ;  /* 0x000000010b0d7824 */ /* 0x000fe400008e0603 */
[----:B------:R-:W3:Y:S04]  /*200ed0*/  LDL.LU R25, [R1+0x2180] ;  /* 0x0021800001197983 */ /* 0x000ee80000300800 */
[----:B------:R-:W3:Y:S04]  /*200ee0*/  LDL.LU R28, [R1+0x2184] ;  /* 0x00218400011c7983 */ /* 0x000ee80000300800 */
[----:B------:R-:W-:Y:S04]  /*200ef0*/  STL.64 [R1+0x1158], R12 ;  /* 0x0011580c01007387 */ /* 0x000fe80000100a00 */
[----:B0-----:R-:W3:Y:S04]  /*200f00*/  LDL.LU R16, [R1+0x218c] ;  /* 0x00218c0001107983 */ /* 0x001ee80000300800 */
[----:B------:R-:W3:Y:S01]  /*200f10*/  LDL.LU R17, [R1+0x2160] ;  /* 0x0021600001117983 */ /* 0x000ee20000300800 */
[----:B--2---:R-:W-:-:S05]  /*200f20*/  F2FP.SATFINITE.E4M3.F32.PACK_AB_MERGE_C R11, R14, R29, RZ ;  /* 0x0000001d0e0b723e */ /* 0x004fca00048070ff */
[----:B------:R-:W-:Y:S04]  /*200f30*/  STL [R1+0x1b34], R11 ;  /* 0x001b340b01007387 */ /* 0x000fe80000100800 */
[----:B---3--:R0:W-:Y:S04]  /*200f40*/  STL [R1+0x7958], R17 ;  /* 0x0079581101007387 */ /* 0x0081e80000100800 */
[----:B0-----:R-:W2:Y:S01]  /*200f50*/  LDL.LU R17, [R1+0x2188] ;  /* 0x0021880001117983 */ /* 0x001ea20000300800 */
[----:B------:R-:W-:Y:S01]  /*200f60*/  VIADD R2, R2, UR6 ;  /* 0x0000000602027c36 */ /* 0x000fe20008000000 */
[----:B------:R-:W-:Y:S01]  /*200f70*/  F2FP.SATFINITE.E4M3.F32.PACK_AB_MERGE_C R11, R18, R15, RZ ;  /* 0x0000000f120b723e */ /* 0x000fe200048070ff */
[----:B------:R-:W0:Y:S01]  /*200f80*/  LDCU UR6, c[0x0][0x3b8] ;  /* 0x00007700ff0677ac */ /* 0x000e220008000800 */
[----:B----4-:R-:W-:Y:S01]  /*200f90*/  F2FP.SATFINITE.E4M3.F32.PACK_AB_MERGE_C R0, R0, R19, RZ ;  /* 0x000000130000723e */ /* 0x010fe200048070ff */
[----:B------:R-:W3:Y:S01]  /*200fa0*/  LDL.LU R29, [R1+0x2164] ;  /* 0x00216400011d7983 */ /* 0x000ee20000300800 */
[----:B------:R-:W-:-:S02]  /*200fb0*/  SHF.R.S32.HI R19, RZ, 0x1f, R2 ;  /* 0x0000001fff137819 */ /* 0x000fc40000011402 */
[----:B------:R-:W-:Y:S01]  /*200fc0*/  IADD3 R12, P1, PT, R2, R10, RZ ;  /* 0x0000000a020c7210 */ /* 0x000fe20007f3e0ff */
[----:B------:R1:W-:Y:S04]  /*200fd0*/  STL [R1+0x1b60], R11 ;  /* 0x001b600b01007387 */ /* 0x0003e80000100800 */
[----:B------:R-:W4:Y:S01]  /*200fe0*/  LDL.LU R14, [R1+0x2168] ;  /* 0x00216800010e7983 */ /* 0x000f220000300800 */
[----:B------:R-:W-:-:S03]  /*200ff0*/  IMAD.X R13, R19, 0x1, R9, P1 ;  /* 0x00000001130d7824 */ /* 0x000fc600008e0609 */
[----:B------:R-:W4:Y:S04]  /*201000*/  LDL.LU R15, [R1+0x216c] ;  /* 0x00216c00010f7983 */ /* 0x000f280000300800 */
[----:B------:R0:W-:Y:S04]  /*201010*/  STL [R1+0x1b54], R0 ;  /* 0x001b540001007387 */ /* 0x0001e80000100800 */
[----:B------:R-:W3:Y:S04]  /*201020*/  LDL.LU R23, [R1+0x2150] ;  /* 0x0021500001177983 */ /* 0x000ee80000300800 */
[----:B-1----:R-:W3:Y:S04]  /*201030*/  LDL.LU R11, [R1+0x2154] ;  /* 0x00215400010b7983 */ /* 0x002ee80000300800 */
[----:B------:R-:W3:Y:S04]  /*201040*/  LDL.LU R18, [R1+0x2158] ;  /* 0x0021580001127983 */ /* 0x000ee80000300800 */
[----:B0-----:R-:W3:Y:S04]  /*201050*/  LDL.LU R0, [R1+0x215c] ;  /* 0x00215c0001007983 */ /* 0x001ee80000300800 */
[----:B------:R0:W-:Y:S01]  /*201060*/  STL.64 [R1+0x1140], R12 ;  /* 0x0011400c01007387 */ /* 0x0001e20000100a00 */
[----:B------:R-:W-:-:S02]  /*201070*/  F2FP.SATFINITE.E4M3.F32.PACK_AB_MERGE_C R20, R24, R22, RZ ;  /* 0x000000161814723e */ /* 0x000fc400048070ff */
[----:B0-----:R-:W-:Y:S01]  /*201080*/  F2FP.SATFINITE.E4M3.F32.PACK_AB_MERGE_C R13, R26, R27, RZ ;  /* 0x0000001b1a0d723e */ /* 0x001fe200048070ff */
[----:B------:R-:W3:Y:S01]  /*201090*/  LDL.LU R12, [R1+0x2140] ;  /* 0x00214000010c7983 */ /* 0x000ee20000300800 */
[----:B------:R-:W-:-:S03]  /*2010a0*/  IADD3 R26, P1, PT, R2, R8, RZ ;  /* 0x00000008021a7210 */ /* 0x000fc60007f3e0ff */
[----:B------:R0:W-:Y:S02]  /*2010b0*/  STL [R1+0x1b84], R13 ;  /* 0x001b840d01007387 */ /* 0x0001e40000100800 */
[----:B------:R-:W-:Y:S01]  /*2010c0*/  IMAD.X R27, R19, 0x1, R7, P1 ;  /* 0x00000001131b7824 */ /* 0x000fe200008e0607 */
[----:B------:R-:W-:Y:S01]  /*2010d0*/  F2FP.SATFINITE.E4M3.F32.PACK_AB_MERGE_C R28, R28, R25, RZ ;  /* 0x000000191c1c723e */ /* 0x000fe200048070ff */
[----:B0-----:R-:W3:Y:S04]  /*2010e0*/  LDL.LU R13, [R1+0x2144] ;  /* 0x00214400010d7983 */ /* 0x001ee80000300800 */
[----:B------:R0:W-:Y:S04]  /*2010f0*/  STL [R1+0x1b80], R20 ;  /* 0x001b801401007387 */ /* 0x0001e80000100800 */
[----:B0-----:R-:W3:Y:S04]  /*201100*/  LDL.LU R20, [R1+0x2148] ;  /* 0x0021480001147983 */ /* 0x001ee80000300800 */
[----:B------:R-:W3:Y:S04]  /*201110*/  LDL.LU R21, [R1+0x214c] ;  /* 0x00214c0001157983 */ /* 0x000ee80000300800 */
[----:B------:R0:W-:Y:S04]  /*201120*/  STL.64 [R1+0x1138], R26 ;  /* 0x0011381a01007387 */ /* 0x0001e80000100a00 */
[----:B0-----:R-:W3:Y:S04]  /*201130*/  LDL.LU R27, [R1+0x2120] ;  /* 0x00212000011b7983 */ /* 0x001ee80000300800 */
[----:B------:R-:W3:Y:S04]  /*201140*/  LDL.LU R26, [R1+0x2124] ;  /* 0x00212400011a7983 */ /* 0x000ee80000300800 */
[----:B------:R-:W3:Y:S04]  /*201150*/  LDL.LU R22, [R1+0x2128] ;  /* 0x0021280001167983 */ /* 0x000ee80000300800 */
[----:B------:R-:W3:Y:S04]  /*201160*/  LDL.LU R24, [R1+0x212c] ;  /* 0x00212c0001187983 */ /* 0x000ee80000300800 */
[----:B------:R-:W3:Y:S04]  /*201170*/  LDL.LU R25, [R1+0x2110] ;  /* 0x0021100001197983 */ /* 0x000ee80000300800 */
[----:B------:R0:W-:Y:S04]  /*201180*/  STL [R1+0x1ba4], R28 ;  /* 0x001ba41c01007387 */ /* 0x0001e80000100800 */
[----:B0-----:R-:W3:Y:S01]  /*201190*/  LDL.LU R28, [R1+0x2114] ;  /* 0x00211400011c7983 */ /* 0x001ee20000300800 */
[----:B--2---:R-:W-:-:S02]  /*2011a0*/  F2FP.SATFINITE.E4M3.F32.PACK_AB_MERGE_C R17, R16, R17, RZ ;  /* 0x000000111011723e */ /* 0x004fc400048070ff */
[----:B------:R-:W-:-:S03]  /*2011b0*/  IADD3 R16, P1, PT, R2, R6, RZ ;  /* 0x0000000602107210 */ /* 0x000fc60007f3e0ff */
[----:B------:R0:W-:Y:S02]  /*2011c0*/  STL [R1+0x1b9c], R17 ;  /* 0x001b9c1101007387 */ /* 0x0001e40000100800 */
[----:B0-----:R-:W-:-:S05]  /*2011d0*/  IMAD.X R17, R19, 0x1, R5, P1 ;  /* 0x0000000113117824 */ /* 0x001fca00008e0605 */
[----:B------:R0:W-:Y:S04]  /*2011e0*/  STL.64 [R1+0x1128], R16 ;  /* 0x0011281001007387 */ /* 0x0001e80000100a00 */
[----:B0-----:R-:W3:Y:S01]  /*2011f0*/  LDL.LU R17, [R1+0x7958] ;  /* 0x0079580001117983 */ /* 0x001ee20000300800 */
[C---:B------:R-:W-:Y:S01]  /*201200*/  IADD3 R16, P1, PT, R2.reuse, R4, RZ ;  /* 0x0000000402107210 */ /* 0x040fe20007f3e0ff */
[----:B------:R-:W-:Y:S01]  /*201210*/  VIADD R2, R2, UR6 ;  /* 0x0000000602027c36 */ /* 0x000fe20008000000 */
[----:B------:R-:W0:Y:S01]  /*201220*/  LDCU UR6, c[0x0][0x3b8] ;  /* 0x00007700ff0677ac */ /* 0x000e220008000800 */
[----:B---3--:R-:W-:Y:S02]  /*201230*/  F2FP.SATFINITE.E4M3.F32.PACK_AB_MERGE_C R29, R29, R17, RZ ;  /* 0x000000111d1d723e */ /* 0x008fe400048070ff */
[----:B------:R-:W-:-:S03]  /*201240*/  IMAD.X R17, R19, 0x1, R3, P1 ;  /* 0x0000000113117824 */ /* 0x000fc600008e0603 */
[----:B------:R1:W-:Y:S04]  /*201250*/  STL [R1+0x1bc8], R29 ;  /* 0x001bc81d01007387 */ /* 0x0003e80000100800 */
[----:B-1----:R-:W2:Y:S04]  /*201260*/  LDL.LU R29, [R1+0x2118] ;  /* 0x00211800011d7983 */ /* 0x002ea80000300800 */
[----:B------:R-:W2:Y:S04]  /*201270*/  LDL.LU R19, [R1+0x211c] ;  /* 0x00211c0001137983 */ /* 0x000ea80000300800 */
[----:B------:R4:W-:Y:S02]  /*201280*/  STL.64 [R1+0x1120], R16 ;  /* 0x0011201001007387 */ /* 0x0009e40000100a00 */
[----:B----4-:R-:W-:-:S02]  /*201290*/  F2FP.SATFINITE.E4M3.F32.PACK_AB_MERGE_C R16, R15, R14, RZ ;  /* 0x0000000e0f10723e */ /* 0x010fc400048070ff */
[----:B------:R-:W3:Y:S04]  /*2012a0*/  LDL.LU R14, [R1+0x31e0] ;  /* 0x0031e000010e7983 */ /* 0x000ee80000300800 */
[----:B------:R-:W3:Y:S04]  /*2012b0*/  LDL.LU R15, [R1+0x31e4] ;  /* 0x0031e400010f7983 */ /* 0x000ee80000300800 */
        /* <DEDUP_REMOVED lines=12> */
[----:B------:R-:W-:Y:S02]  /*201380*/  IADD3 R12, P1, PT, R2, R8, RZ ;  /* 0x00000008020c7210 */ /* 0x000fe40007f3e0ff */
[----:B------:R-:W-:Y:S01]  /*201390*/  F2FP.SATFINITE.E4M3.F32.PACK_AB_MERGE_C R16, R21, R20, RZ ;  /* 0x000000141510723e */ /* 0x000fe200048070ff */
[----:B------:R-:W-:Y:S02]  /*2013a0*/  STL [R1+0x1c08], R17 ;  /* 0x001c081101007387 */ /* 0x000fe40000100800 */
[----:B------:R-:W-:Y:S02]  /*2013b0*/  IMAD.X R13, R11, 0x1, R7, P1 ;  /* 0x000000010b0d7824 */ /* 0x000fe400008e0607 */
[----:B------:R1:W-:Y:S04]  /*2013c0*/  STL [R1+0x7950], R8 ;  /* 0x0079500801007387 */ /* 0x0003e80000100800 */
[----:B------:R-:W-:Y:S04]  /*2013d0*/  STL [R1+0x1bfc], R16 ;  /* 0x001bfc1001007387 */ /* 0x000fe80000100800 */
[----:B------:R0:W-:Y:S01]  /*2013e0*/  STL [R1+0x7954], R7 ;  /* 0x0079540701007387 */ /* 0x0001e20000100800 */
[----:B-1----:R-:W-:-:S03]  /*2013f0*/  F2FP.SATFINITE.E4M3.F32.PACK_AB_MERGE_C R8, R26, R27, RZ ;  /* 0x0000001b1a08723e */ /* 0x002fc600048070ff */
[----:B------:R1:W-:Y:S01]  /*201400*/  STL.64 [R1+0x10f0], R12 ;  /* 0x0010f00c01007387 */ /* 0x0003e20000100a00 */
[----:B0-----:R-:W-:-:S03]  /*201410*/  F2FP.SATFINITE.E4M3.F32.PACK_AB_MERGE_C R7, R24, R22, RZ ;  /* 0x000000161807723e */ /* 0x001fc600048070ff */
[----:B------:R-:W-:Y:S01]  /*201420*/  STL [R1+0x1a80], R8 ;  /* 0x001a800801007387 */ /* 0x000fe20000100800 */
[----:B-1----:R-:W-:-:S03]  /*201430*/  IADD3 R12, P1, PT, R2, R6, RZ ;  /* 0x00000006020c7210 */ /* 0x002fc60007f3e0ff */
[----:B------:R0:W-:Y:S02]  /*201440*/  STL [R1+0x1a7c], R7 ;  /* 0x001a7c0701007387 */ /* 0x0001e40000100800 */
[----:B------:R-:W-:Y:S01]  /*201450*/  IMAD.X R13, R11, 0x1, R5, P1 ;  /* 0x000000010b0d7824 */ /* 0x000fe200008e0605 */
[----:B0-----:R-:W-:-:S04]  /*201460*/  F2FP.SATFINITE.E4M3.F32.PACK_AB_MERGE_C R7, R28, R25, RZ ;  /* 0x000000191c07723e */ /* 0x001fc800048070ff */
[----:B------:R-:W-:Y:S04]  /*201470*/  STL.64 [R1+0x10e0], R12 ;  /* 0x0010e00c01007387 */ /* 0x000fe80000100a00 */
[----:B------:R-:W-:Y:S04]  /*201480*/  STL.64 [R1+0x7948], R4 ;  /* 0x0079480401007387 */ /* 0x000fe80000100a00 */
[----:B------:R0:W-:Y:S04]  /*201490*/  STL [R1+0x1a54], R7 ;  /* 0x001a540701007387 */ /* 0x0001e80000100800 */
[----:B0-----:R-:W4:Y:S04]  /*2014a0*/  LDL.LU R7, [R1+0x31d0] ;  /* 0x0031d00001077983 */ /* 0x001f280000300800 */
[----:B------:R-:W4:Y:S01]  /*2014b0*/  LDL.LU R8, [R1+0x31d4] ;  /* 0x0031d40001087983 */ /* 0x000f220000300800 */
[----:B------:R-:W-:-:S03]  /*2014c0*/  IADD3 R12, P1, PT, R2, R4, RZ ;  /* 0x00000004020c7210 */ /* 0x000fc60007f3e0ff */
[----:B------:R-:W4:Y:S02]  /*2014d0*/  LDL.LU R4, [R1+0x31d8] ;  /* 0x0031d80001047983 */ /* 0x000f240000300800 */
[----:B------:R-:W-:-:S05]  /*2014e0*/  IMAD.X R13, R11, 0x1, R3, P1 ;  /* 0x000000010b0d7824 */ /* 0x000fca00008e0603 */
[----:B------:R-:W-:Y:S04]  /*2014f0*/  STL.64 [R1+0x10c8], R12 ;  /* 0x0010c80c01007387 */ /* 0x000fe80000100a00 */
[----:B------:R-:W4:Y:S04]  /*201500*/  LDL.LU R5, [R1+0x31dc] ;  /* 0x0031dc0001057983 */ /* 0x000f280000300800 */
[----:B------:R-:W4:Y:S01]  /*201510*/  LDL.LU R24, [R1+0x31c0] ;  /* 0x0031c00001187983 */ /* 0x000f220000300800 */
[----:B------:R-:W-:Y:S01]  /*201520*/  VIADD R2, R2, UR6 ;  /* 0x0000000602027c36 */ /* 0x000fe20008000000 */
[----:B------:R-:W0:Y:S04]  /*201530*/  LDCU UR6, c[0x0][0x3b8] ;  /* 0x00007700ff0677ac */ /* 0x000e280008000800 */
[----:B------:R-:W-:-:S02]  /*201540*/  IADD3 R20, P1, PT, R2, R10, RZ ;  /* 0x0000000a02147210 */ /* 0x000fc40007f3e0ff */
[----:B--2---:R-:W-:Y:S02]  /*201550*/  F2FP.SATFINITE.E4M3.F32.PACK_AB_MERGE_C R11, R19, R29, RZ ;  /* 0x0000001d130b723e */ /* 0x004fe400048070ff */
[----:B------:R-:W2:Y:S04]  /*201560*/  LDL.LU R19, [R1+0x31c4] ;  /* 0x0031c40001137983 */ /* 0x000ea80000300800 */
[----:B------:R3:W-:Y:S04]  /*201570*/  STL [R1+0x1a50], R11 ;  /* 0x001a500b01007387 */ /* 0x0007e80000100800 */
[----:B------:R-:W2:Y:S04]  /*201580*/  LDL.LU R16, [R1+0x31c8] ;  /* 0x0031c80001107983 */ /* 0x000ea80000300800 */
[----:B------:R-:W2:Y:S01]  /*201590*/  LDL.LU R17, [R1+0x31cc] ;  /* 0x0031cc0001117983 */ /* 0x000ea20000300800 */
[----:B---3--:R-:W-:-:S05]  /*2015a0*/  F2FP.SATFINITE.E4M3.F32.PACK_AB_MERGE_C R11, R15, R14, RZ ;  /* 0x0000000e0f0b723e */ /* 0x008fca00048070ff */
[----:B------:R1:W-:Y:S04]  /*2015b0*/  STL [R1+0x1a2c], R11 ;  /* 0x001a2c0b01007387 */ /* 0x0003e80000100800 */
[----:B------:R-:W3:Y:S04]  /*2015c0*/  LDL.LU R25, [R1+0x31b0] ;  /* 0x0031b00001197983 */ /* 0x000ee80000300800 */
[----:B------:R-:W3:Y:S01]  /*2015d0*/  LDL.LU R28, [R1+0x31b4] ;  /* 0x0031b400011c7983 */ /* 0x000ee20000300800 */
[----:B-1----:R-:W-:-:S03]  /*2015e0*/  SHF.R.S32.HI R11, RZ, 0x1f, R2 ;  /* 0x0000001fff0b7819 */ /* 0x002fc60000011402 */
[----:B------:R-:W2:Y:S04]  /*2015f0*/  LDL.LU R23, [R1+0x31b8] ;  /* 0x0031b80001177983 */ /* 0x000ea80000300800 */
[----:B------:R-:W2:Y:S01]  /*201600*/  LDL.LU R12, [R1+0x31bc] ;  /* 0x0031bc00010c7983 */ /* 0x000ea20000300800 */
[----:B----4-:R-:W-:Y:S01]  /*201610*/  F2FP.SATFINITE.E4M3.F32.PACK_AB_MERGE_C R0, R0, R18, RZ ;  /* 0x000000120000723e */ /* 0x010fe200048070ff */
[----:B------:R-:W-:-:S04]  /*201620*/  IMAD.X R21, R11, 0x1, R9, P1 ;  /* 0x000000010b157824 */ /* 0x000fc800008e0609 */
[----:B------:R1:W-:Y:S04]  /*201630*/  STL [R1+0x1a28], R0 ;  /* 0x001a280001007387 */ /* 0x0003e80000100800 */
[----:B------:R-:W4:Y:S04]  /*201640*/  LDL.LU R13, [R1+0x31a0] ;  /* 0x0031a000010d7983 */ /* 0x000f280000300800 */
[----:B------:R-:W4:Y:S04]  /*201650*/  LDL.LU R14, [R1+0x31a4] ;  /* 0x0031a400010e7983 */ /* 0x000f280000300800 */
[----:B------:R-:W2:Y:S04]  /*201660*/  LDL.LU R18, [R1+0x31a8] ;  /* 0x0031a80001127983 */ /* 0x000ea80000300800 */
[----:B-1----:R-:W2:Y:S04]  /*201670*/  LDL.LU R0, [R1+0x31ac] ;  /* 0x0031ac0001007983 */ /* 0x002ea80000300800 */
[----:B------:R-:W-:Y:S04]  /*201680*/  STL [R1+0x7940], R9 ;  /* 0x0079400901007387 */ /* 0x000fe80000100800 */
[----:B------:R1:W-:Y:S04]  /*201690*/  STL.64 [R1+0x10b0], R20 ;  /* 0x0010b01401007387 */ /* 0x0003e80000100a00 */
[----:B-1----:R-:W2:Y:S04]  /*2016a0*/  LDL.LU R20, [R1+0x3190] ;  /* 0x0031900001147983 */ /* 0x002ea80000300800 */
[----:B------:R-:W2:Y:S04]  /*2016b0*/  LDL.LU R21, [R1+0x3194] ;  /* 0x0031940001157983 */ /* 0x000ea80000300800 */
[----:B------:R-:W2:Y:S04]  /*2016c0*/  LDL.LU R27, [R1+0x3198] ;  /* 0x00319800011b7983 */ /* 0x000ea80000300800 */
[----:B------:R-:W2:Y:S04]  /*2016d0*/  LDL.LU R26, [R1+0x319c] ;  /* 0x00319c00011a7983 */ /* 0x000ea80000300800 */
[----:B------:R-:W2:Y:S04]  /*2016e0*/  LDL.LU R22, [R1+0x20f0] ;  /* 0x0020f00001167983 */ /* 0x000ea80000300800 */
[----:B------:R-:W2:Y:S04]  /*2016f0*/  LDL.LU R11, [R1+0x20f4] ;  /* 0x0020f400010b7983 */ /* 0x000ea80000300800 */
[----:B------:R-:W2:Y:S04]  /*201700*/  LDL.LU R29, [R1+0x20f8] ;  /* 0x0020f800011d7983 */ /* 0x000ea80000300800 */
[----:B------:R-:W2:Y:S01]  /*201710*/  LDL.LU R15, [R1+0x20fc] ;  /* 0x0020fc00010f7983 */ /* 0x000ea20000300800 */
[----:B------:R-:W-:-:S03]  /*201720*/  F2FP.SATFINITE.E4M3.F32.PACK_AB_MERGE_C R8, R8, R7, RZ ;  /* 0x000000070808723e */ /* 0x000fc600048070ff */
[----:B------:R-:W2:Y:S04]  /*201730*/  LDL.LU R7, [R1+0x7954] ;  /* 0x0079540001077983 */ /* 0x000ea80000300800 */
[----:B------:R1:W-:Y:S04]  /*201740*/  STL [R1+0x1a10], R8 ;  /* 0x001a100801007387 */ /* 0x0003e80000100800 */
[----:B-1----:R-:W2:Y:S01]  /*201750*/  LDL.LU R8, [R1+0x7950] ;  /* 0x0079500001087983 */ /* 0x002ea20000300800 */
[----:B------:R-:W-:Y:S02]  /*201760*/  F2FP.SATFINITE.E4M3.F32.PACK_AB_MERGE_C R5, R5, R4, RZ ;  /* 0x000000040505723e */ /* 0x000fe400048070ff */
[----:B------:R-:W-:-:S03]  /*201770*/  SHF.R.S32.HI R9, RZ, 0x1f, R2 ;  /* 0x0000001fff097819 */ /* 0x000fc60000011402 */
[----:B------:R1:W-:Y:S01]  /*201780*/  STL [R1+0x1a0c], R5 ;  /* 0x001a0c0501007387 */ /* 0x0003e20000100800 */
[----:B--2---:R-:W-:-:S05]  /*201790*/  IADD3 R4, P1, PT, R2, R8, RZ ;  /* 0x0000000802047210 */ /* 0x004fca0007f3e0ff */
[----:B-1----:R-:W-:-:S05]  /*2017a0*/  IMAD.X R5, R9, 0x1, R7, P1 ;  /* 0x0000000109057824 */ /* 0x002fca00008e0607 */
[----:B------:R1:W-:Y:S04]  /*2017b0*/  STL.64 [R1+0x10a8], R4 ;  /* 0x0010a80401007387 */ /* 0x0003e80000100a00 */
[----:B-1----:R-:W2:Y:S01]  /*2017c0*/  LDL.LU.64 R4, [R1+0x7948] ;  /* 0x0079480001047983 */ /* 0x002ea20000300a00 */
[----:B------:R-:W-:Y:S02]  /*2017d0*/  F2FP.SATFINITE.E4M3.F32.PACK_AB_MERGE_C R19, R19, R24, RZ ;  /* 0x000000181313723e */ /* 0x000fe400048070ff */
[----:B------:R-:W-:Y:S01]  /*2017e0*/  F2FP.SATFINITE.E4M3.F32.PACK_AB_MERGE_C R17, R17, R16, RZ ;  /* 0x000000101111723e */ /* 0x000fe200048070ff */
[----:B------:R-:W3:Y:S01]  /*2017f0*/  LDL.LU R24, [R1+0x20d0] ;  /* 0x0020d00001187983 */ /* 0x000ee20000300800 */
[----:B------:R-:W-:-:S03]  /*201800*/  IADD3 R16, P1, PT, R2, R6, RZ ;  /* 0x0000000602107210 */ /* 0x000fc60007f3e0ff */
[----:B------:R1:W-:Y:S04]  /*201810*/  STL [R1+0x19fc], R19 ;  /* 0x0019fc1301007387 */ /* 0x0003e80000100800 */
[----:B-1----:R-:W4:Y:S04]  /*201820*/  LDL.LU R19, [R1+0x20d4] ;  /* 0x0020d40001137983 */ /* 0x002f280000300800 */
[----:B------:R2:W-:Y:S02]  /*201830*/  STL [R1+0x1a00], R17 ;  /* 0x001a001101007387 */ /* 0x0005e40000100800 */
[----:B--2---:R-:W-:-:S05]  /*201840*/  IMAD.X R17, R9, 0x1, R5, P1 ;  /* 0x0000000109117824 */ /* 0x004fca00008e0605 */
[----:B------:R3:W-:Y:S02]  /*201850*/  STL.64 [R1+0x1088], R16 ;  /* 0x0010881001007387 */ /* 0x0007e40000100a00 */
[----:B---3--:R-:W-:Y:S02]  /*201860*/  F2FP.SATFINITE.E4M3.F32.PACK_AB_MERGE_C R16, R28, R25, RZ ;  /* 0x000000191c10723e */ /* 0x008fe400048070ff */
[----:B------:R-:W2:Y:S04]  /*201870*/  LDL.LU R25, [R1+0x20d8] ;  /* 0x0020d80001197983 */ /* 0x000ea80000300800 */
[----:B------:R-:W2:Y:S04]  /*201880*/  LDL.LU R28, [R1+0x20dc] ;  /* 0x0020dc00011c7983 */ /* 0x000ea80000300800 */
[----:B------:R1:W-:Y:S02]  /*201890*/  STL [R1+0x19d4], R16 ;  /* 0x0019d41001007387 */ /* 0x0003e40000100800 */
[----:B-1----:R-:W-:-:S05]  /*2018a0*/  IADD3 R16, P1, PT, R2, R4, RZ ;  /* 0x0000000402107210 */ /* 0x002fca0007f3e0ff */
[----:B------:R-:W-:Y:S02]  /*2018b0*/  IMAD.X R17, R9, 0x1, R3, P1 ;  /* 0x0000000109117824 */ /* 0x000fe400008e0603 */
[----:B------:R-:W3:Y:S01]  /*2018c0*/  LDL.LU R9, [R1+0x7940] ;  /* 0x0079400001097983 */ /* 0x000ee20000300800 */
[----:B0-----:R-:W-:Y:S01]  /*2018d0*/  VIADD R2, R2, UR6 ;  /* 0x0000000602027c36 */ /* 0x001fe20008000000 */
[----:B------:R-:W0:Y:S02]  /*2018e0*/  LDCU UR6, c[0x0][0x3b8] ;  /* 0x00007700ff0677ac */ /* 0x000e240008000800 */
[----:B------:R1:W-:Y:S02]  /*2018f0*/  STL.64 [R1+0x1080], R16 ;  /* 0x0010801001007387 */ /* 0x0003e40000100a00 */
[----:B-1----:R-:W-:Y:S02]  /*201900*/  F2FP.SATFINITE.E4M3.F32.PACK_AB_MERGE_C R16, R12, R23, RZ ;  /* 0x000000170c10723e */ /* 0x002fe400048070ff */
[----:B----4-:R-:W-:-:S02]  /*201910*/  F2FP.SATFINITE.E4M3.F32.PACK_AB_MERGE_C R12, R14, R13, RZ ;  /* 0x0000000d0e0c723e */ /* 0x010fc400048070ff */
[----:B------:R-:W-:Y:S01]  /*201920*/  F2FP.SATFINITE.E4M3.F32.PACK_AB_MERGE_C R14, R0, R18, RZ ;  /* 0x00000012000e723e */ /* 0x000fe200048070ff */
[----:B------:R-:W-:Y:S01]  /*201930*/  STL [R1+0x19d8], R16 ;  /* 0x0019d81001007387 */ /* 0x000fe20000100800 */
[----:B------:R-:W-:-:S03]  /*201940*/  SHF.R.S32.HI R0, RZ, 0x1f, R2 ;  /* 0x0000001fff007819 */ /* 0x000fc60000011402 */
[----:B------:R1:W-:Y:S02]  /*201950*/  STL [R1+0x1c58], R12 ;  /* 0x001c580c01007387 */ /* 0x0003e40000100800 */
[----:B-1----:R-:W-:Y:S02]  /*201960*/  IADD3 R12, P1, PT, R2, R10, RZ ;  /* 0x0000000a020c7210 */ /* 0x002fe40007f3e0ff */
[----:B------:R1:W-:Y:S01]  /*201970*/  STL [R1+0x1c50], R14 ;  /* 0x001c500e01007387 */ /* 0x0003e20000100800 */
[----:B------:R-:W-:Y:S02]  /*201980*/  F2FP.SATFINITE.E4M3.F32.PACK_AB_MERGE_C R17, R21, R20, RZ ;  /* 0x000000141511723e */ /* 0x000fe400048070ff */
[----:B------:R-:W-:Y:S01]  /*201990*/  F2FP.SATFINITE.E4M3.F32.PACK_AB_MERGE_C R16, R26, R27, RZ ;  /* 0x0000001b1a10723e */ /* 0x000fe200048070ff */
[----:B-1----:R-:W4:Y:S04]  /*2019a0*/  LDL.LU R14, [R1+0x20c0] ;  /* 0x0020c000010e7983 */ /* 0x002f280000300800 */
[----:B------:R-:W4:Y:S01]  /*2019b0*/  LDL.LU R18, [R1+0x20c4] ;  /* 0x0020c40001127983 */ /* 0x000f220000300800 */
[----:B---3--:R-:W-:-:S05]  /*2019c0*/  IMAD.X R13, R0, 0x1, R9, P1 ;  /* 0x00000001000d7824 */ /* 0x008fca00008e0609 */
[----:B------:R1:W-:Y:S04]  /*2019d0*/  STL.64 [R1+0x1068], R12 ;  /* 0x0010680c01007387 */ /* 0x0003e80000100a00 */
[----:B------:R-:W-:Y:S01]  /*2019e0*/  STL [R1+0x172c], R17 ;  /* 0x00172c1101007387 */ /* 0x000fe20000100800 */
[----:B-1----:R-:W-:-:S03]  /*2019f0*/  IADD3 R12, P1, PT, R2, R8, RZ ;  /* 0x00000008020c7210 */ /* 0x002fc60007f3e0ff */
[----:B------:R1:W-:Y:S02]  /*201a00*/  STL [R1+0x1728], R16 ;  /* 0x0017281001007387 */ /* 0x0003e40000100800 */
[----:B------:R-:W-:-:S05]  /*201a10*/  IMAD.X R13, R0, 0x1, R7, P1 ;  /* 0x00000001000d7824 */ /* 0x000fca00008e0607 */
[----:B------:R3:W-:Y:S01]  /*201a20*/  STL.64 [R1+0x1060], R12 ;  /* 0x0010600c01007387 */ /* 0x0007e20000100a00 */
[----:B-1----:R-:W-:Y:S02]  /*201a30*/  F2FP.SATFINITE.E4M3.F32.PACK_AB_MERGE_C R16, R11, R22, RZ ;  /* 0x000000160b10723e */ /* 0x002fe400048070ff */
[----:B------:R-:W-:-:S03]  /*201a40*/  F2FP.SATFINITE.E4M3.F32.PACK_AB_MERGE_C R11, R15, R29, RZ ;  /* 0x0000001d0f0b723e */ /* 0x000fc600048070ff */
[----:B------:R-:W-:Y:S01]  /*201a50*/  STL [R1+0x173c], R16 ;  /* 0x00173c1001007387 */ /* 0x000fe20000100800 */
[----:B---3--:R-:W-:-:S03]  /*201a60*/  IADD3 R12, P1, PT, R2, R6, RZ ;  /* 0x00000006020c7210 */ /* 0x008fc60007f3e0ff */
[----:B------:R-:W-:Y:S02]  /*201a70*/  STL [R1+0x7924], R6 ;  /* 0x0079240601007387 */ /* 0x000fe40000100800 */
[----:B------:R-:W-:Y:S02]  /*201a80*/  IMAD.X R13, R0, 0x1, R5, P1 ;  /* 0x00000001000d7824 */ /* 0x000fe400008e0605 */
[----:B------:R-:W-:Y:S04]  /*201a90*/  STL [R1+0x1738], R11 ;  /* 0x0017380b01007387 */ /* 0x000fe80000100800 */
[----:B------:R-:W3:Y:S04]  /*201aa0*/  LDL.LU R29, [R1+0x20c8] ;  /* 0x0020c800011d7983 */ /* 0x000ee80000300800 */
[----:B------:R-:W3:Y:S04]  /*201ab0*/  LDL.LU R15, [R1+0x20cc] ;  /* 0x0020cc00010f7983 */ /* 0x000ee80000300800 */
        /* <DEDUP_REMOVED lines=9> */
[----:B0-----:R-:W3:Y:S01]  /*201b50*/  LDL.LU R5, [R1+0x20a0] ;  /* 0x0020a00001057983 */ /* 0x001ee20000300800 */
[----:B--2---:R-:W-:-:S03]  /*201b60*/  F2FP.SATFINITE.E4M3.F32.PACK_AB_MERGE_C R6, R28, R25, RZ ;  /* 0x000000191c06723e */ /* 0x004fc600048070ff */
[----:B---3--:R0:W-:Y:S04]  /*201b70*/  STL.64 [R1+0x7930], R4 ;  /* 0x0079300401007387 */ /* 0x0081e80000100a00 */
[----:B------:R1:W-:Y:S04]  /*201b80*/  STL [R1+0x1750], R6 ;  /* 0x0017500601007387 */ /* 0x0003e80000100800 */
[----:B0-----:R-:W2:Y:S04]  /*201b90*/  LDL.LU R4, [R1+0x20b0] ;  /* 0x0020b00001047983 */ /* 0x001ea80000300800 */
[----:B------:R-:W2:Y:S04]  /*201ba0*/  LDL.LU R5, [R1+0x20b4] ;  /* 0x0020b40001057983 */ /* 0x000ea80000300800 */
[----:B--2---:R4:W-:Y:S04]  /*201bb0*/  STL.64 [R1+0x7938], R4 ;  /* 0x0079380401007387 */ /* 0x0049e80000100a00 */
[----:B-1----:R-:W2:Y:S04]  /*201bc0*/  LDL.LU R6, [R1+0x20a4] ;  /* 0x0020a40001067983 */ /* 0x002ea80000300800 */
[----:B------:R-:W3:Y:S04]  /*201bd0*/  LDL.LU R16, [R1+0x20ac] ;  /* 0x0020ac0001107983 */ /* 0x000ee80000300800 */
[----:B------:R-:W2:Y:S01]  /*201be0*/  LDL.LU R17, [R1+0x1f20] ;  /* 0x001f200001117983 */ /* 0x000ea20000300800 */
[----:B----4-:R-:W-:Y:S01]  /*201bf0*/  F2FP.SATFINITE.E4M3.F32.PACK_AB_MERGE_C R4, R18, R14, RZ ;  /* 0x0000000e1204723e */ /* 0x010fe200048070ff */
[----:B------:R-:W-:Y:S01]  /*201c00*/  VIADD R2, R2, UR6 ;  /* 0x0000000602027c36 */ /* 0x000fe20008000000 */
[----:B------:R-:W-:Y:S01]  /*201c10*/  F2FP.SATFINITE.E4M3.F32.PACK_AB_MERGE_C R11, R15, R29, RZ ;  /* 0x0000001d0f0b723e */ /* 0x000fe200048070ff */
[----:B------:R-:W0:Y:S03]  /*201c20*/  LDCU UR6, c[0x0][0x3b8] ;  /* 0x00007700ff0677ac */ /* 0x000e260008000800 */
[----:B------:R-:W-:Y:S01]  /*201c30*/  SHF.R.S32.HI R12, RZ, 0x1f, R2 ;  /* 0x0000001fff0c7819 */ /* 0x000fe20000011402 */
[----:B--2---:R1:W-:Y:S04]  /*201c40*/  STL [R1+0x7920], R17 ;  /* 0x0079201101007387 */ /* 0x0043e80000100800 */
[----:B-1----:R-:W3:Y:S04]  /*201c50*/  LDL.LU R17, [R1+0x20a8] ;  /* 0x0020a80001117983 */ /* 0x002ee80000300800 */
[----:B------:R-:W2:Y:S04]  /*201c60*/  LDL.LU R23, [R1+0x1f24] ;  /* 0x001f240001177983 */ /* 0x000ea80000300800 */
[----:B------:R-:W4:Y:S04]  /*201c70*/  LDL.LU R13, [R1+0x1f28] ;  /* 0x001f2800010d7983 */ /* 0x000f280000300800 */
[----:B------:R-:W4:Y:S04]  /*201c80*/  LDL.LU R20, [R1+0x1f2c] ;  /* 0x001f2c0001147983 */ /* 0x000f280000300800 */
        /* <DEDUP_REMOVED lines=9> */
[----:B------:R-:W2:Y:S04]  /*201d20*/  LDL.LU R14, [R1+0x1768] ;  /* 0x00176800010e7983 */ /* 0x000ea80000300800 */
[----:B------:R-:W2:Y:S04]  /*201d30*/  LDL.LU R18, [R1+0x176c] ;  /* 0x00176c0001127983 */ /* 0x000ea80000300800 */
[----:B------:R-:W-:Y:S04]  /*201d40*/  STL [R1+0x1758], R11 ;  /* 0x0017580b01007387 */ /* 0x000fe80000100800 */
[----:B------:R1:W-:Y:S04]  /*201d50*/  STL.64 [R1+0x1028], R4 ;  /* 0x0010280401007387 */ /* 0x0003e80000100a00 */
[----:B-1----:R-:W2:Y:S04]  /*201d60*/  LDL.LU.64 R4, [R1+0x7938] ;  /* 0x0079380001047983 */ /* 0x002ea80000300a00 */
[----:B------:R-:W3:Y:S01]  /*201d70*/  LDL.LU R11, [R1+0x1740] ;  /* 0x00174000010b7983 */ /* 0x000ee20000300800 */
[----:B------:R-:W-:-:S03]  /*201d80*/  F2FP.SATFINITE.E4M3.F32.PACK_AB_MERGE_C R0, R0, R19, RZ ;  /* 0x000000130000723e */ /* 0x000fc600048070ff */
[----:B------:R-:W3:Y:S04]  /*201d90*/  LDL.LU R24, [R1+0x1744] ;  /* 0x0017440001187983 */ /* 0x000ee80000300800 */
[----:B------:R-:W3:Y:S04]  /*201da0*/  LDL.LU R29, [R1+0x1748] ;  /* 0x00174800011d7983 */ /* 0x000ee80000300800 */
[----:B------:R-:W3:Y:S01]  /*201db0*/  LDL.LU R15, [R1+0x174c] ;  /* 0x00174c00010f7983 */ /* 0x000ee20000300800 */
[----:B--2---:R-:W-:Y:S02]  /*201dc0*/  F2FP.SATFINITE.E4M3.F32.PACK_AB_MERGE_C R5, R5, R4, RZ ;  /* 0x000000040505723e */ /* 0x004fe400048070ff */
[----:B------:R-:W-:-:S03]  /*201dd0*/  IADD3 R4, P1, PT, R2, R8, RZ ;  /* 0x0000000802047210 */ /* 0x000fc60007f3e0ff */
[----:B------:R1:W-:Y:S04]  /*201de0*/  STL [R1+0x1778], R5 ;  /* 0x0017780501007387 */ /* 0x0003e80000100800 */
[----:B------:R-:W-:Y:S01]  /*201df0*/  STL [R1+0x1770], R0 ;  /* 0x0017700001007387 */ /* 0x000fe20000100800 */
[----:B-1----:R-:W-:-:S05]  /*201e00*/  IMAD.X R5, R12, 0x1, R7, P1 ;  /* 0x000000010c057824 */ /* 0x002fca00008e0607 */
[----:B------:R1:W-:Y:S04]  /*201e10*/  STL.64 [R1+0x1018], R4 ;  /* 0x0010180401007387 */ /* 0x0003e80000100a00 */
[----:B-1----:R-:W2:Y:S04]  /*201e20*/  LDL.LU.64 R4, [R1+0x7930] ;  /* 0x0079300001047983 */ /* 0x002ea80000300a00 */
[----:B------:R-:W3:Y:S04]  /*201e30*/  LDL.LU R19, [R1+0x16b0] ;  /* 0x0016b00001137983 */ /* 0x000ee80000300800 */
[----:B------:R-:W3:Y:S01]  /*201e40*/  LDL.LU R0, [R1+0x16b4] ;  /* 0x0016b40001007983 */ /* 0x000ee20000300800 */
[----:B--2---:R-:W-:-:S03]  /*201e50*/  F2FP.SATFINITE.E4M3.F32.PACK_AB_MERGE_C R6, R6, R5, RZ ;  /* 0x000000050606723e */ /* 0x004fc600048070ff */
[----:B------:R-:W2:Y:S04]  /*201e60*/  LDL.LU R5, [R1+0x7928] ;  /* 0x0079280001057983 */ /* 0x000ea80000300800 */
[----:B------:R1:W-:Y:S04]  /*201e70*/  STL [R1+0x1794], R6 ;  /* 0x0017940601007387 */ /* 0x0003e80000100800 */
[----:B-1----:R-:W2:Y:S01]  /*201e80*/  LDL.LU R6, [R1+0x7924] ;  /* 0x0079240001067983 */ /* 0x002ea20000300800 */
[----:B---3--:R-:W-:-:S05]  /*201e90*/  F2FP.SATFINITE.E4M3.F32.PACK_AB_MERGE_C R17, R16, R17, RZ ;  /* 0x000000111011723e */ /* 0x008fca00048070ff */
[----:B------:R1:W-:Y:S01]  /*201ea0*/  STL [R1+0x178c], R17 ;  /* 0x00178c1101007387 */ /* 0x0003e20000100800 */
[----:B--2---:R-:W-:-:S05]  /*201eb0*/  IADD3 R16, P1, PT, R2, R6, RZ ;  /* 0x0000000602107210 */ /* 0x004fca0007f3e0ff */
[----:B-1----:R-:W-:-:S05]  /*201ec0*/  IMAD.X R17, R12, 0x1, R5, P1 ;  /* 0x000000010c117824 */ /* 0x002fca00008e0605 */
        /* <DEDUP_REMOVED lines=10> */
[----:B------:R1:W-:Y:S04]  /*201f70*/  STL.64 [R1+0xff8], R16 ;  /* 0x000ff81001007387 */ /* 0x0003e80000100a00 */
[----:B------:R2:W-:Y:S04]  /*201f80*/  STL [R1+0x17a8], R13 ;  /* 0x0017a80d01007387 */ /* 0x0005e80000100800 */
[----:B------:R3:W-:Y:S01]  /*201f90*/  STL [R1+0x17cc], R12 ;  /* 0x0017cc0c01007387 */ /* 0x0007e20000100800 */
[----:B-1----:R-:W-:-:S02]  /*201fa0*/  IADD3 R16, P1, PT, R2, R10, RZ ;  /* 0x0000000a02107210 */ /* 0x002fc40007f3e0ff */
[----:B--2---:R-:W-:Y:S02]  /*201fb0*/  F2FP.SATFINITE.E4M3.F32.PACK_AB_MERGE_C R13, R22, R26, RZ ;  /* 0x0000001a160d723e */ /* 0x004fe400048070ff */
[----:B---3--:R-:W-:-:S03]  /*201fc0*/  SHF.R.S32.HI R12, RZ, 0x1f, R2 ;  /* 0x0000001fff0c7819 */ /* 0x008fc60000011402 */
[----:B------:R1:W-:Y:S02]  /*201fd0*/  STL [R1+0x17c4], R13 ;  /* 0x0017c40d01007387 */ /* 0x0003e40000100800 */
[----:B------:R-:W-:-:S05]  /*201fe0*/  IMAD.X R17, R12, 0x1, R9, P1 ;  /* 0x000000010c117824 */ /* 0x000fca00008e0609 */
[----:B------:R2:W-:Y:S01]  /*201ff0*/  STL.64 [R1+0xfe0], R16 ;  /* 0x000fe01001007387 */ /* 0x0005e20000100a00 */
[----:B-1----:R-:W-:Y:S02]  /*202000*/  F2FP.SATFINITE.E4M3.F32.PACK_AB_MERGE_C R13, R18, R14, RZ ;  /* 0x0000000e120d723e */ /* 0x002fe400048070ff */
[----:B--2---:R-:W-:Y:S02]  /*202010*/  F2FP.SATFINITE.E4M3.F32.PACK_AB_MERGE_C R16, R28, R25, RZ ;  /* 0x000000191c10723e */ /* 0x004fe400048070ff */
[----:B------:R-:W2:Y:S04]  /*202020*/  LDL.LU R25, [R1+0x16b8] ;  /* 0x0016b80001197983 */ /* 0x000ea80000300800 */
[----:B------:R1:W-:Y:S04]  /*202030*/  STL [R1+0x17e4], R16 ;  /* 0x0017e41001007387 */ /* 0x0003e80000100800 */
[----:B------:R-:W2:Y:S01]  /*202040*/  LDL.LU R28, [R1+0x16bc] ;  /* 0x0016bc00011c7983 */ /* 0x000ea20000300800 */
[----:B-1----:R-:W-:-:S03]  /*202050*/  IADD3 R16, P1, PT, R2, R8, RZ ;  /* 0x0000000802107210 */ /* 0x002fc60007f3e0ff */
[----:B------:R1:W-:Y:S02]  /*202060*/  STL [R1+0x17dc], R13 ;  /* 0x0017dc0d01007387 */ /* 0x0003e40000100800 */
[----:B------:R-:W-:Y:S02]  /*202070*/  IMAD.X R17, R12, 0x1, R7, P1 ;  /* 0x000000010c117824 */ /* 0x000fe400008e0607 */
[----:B------:R-:W3:Y:S04]  /*202080*/  LDL.LU R14, [R1+0x1160] ;  /* 0x00116000010e7983 */ /* 0x000ee80000300800 */
[----:B------:R-:W3:Y:S04]  /*202090*/  LDL.LU R18, [R1+0x1164] ;  /* 0x0011640001127983 */ /* 0x000ee80000300800 */
[----:B------:R4:W-:Y:S01]  /*2020a0*/  STL.64 [R1+0xfd0], R16 ;  /* 0x000fd01001007387 */ /* 0x0009e20000100a00 */
[----:B-1----:R-:W-:-:S02]  /*2020b0*/  F2FP.SATFINITE.E4M3.F32.PACK_AB_MERGE_C R13, R15, R29, RZ ;  /* 0x0000001d0f0d723e */ /* 0x002fc400048070ff */
[----:B----4-:R-:W-:Y:S02]  /*2020c0*/  F2FP.SATFINITE.E4M3.F32.PACK_AB_MERGE_C R16, R24, R11, RZ ;  /* 0x0000000b1810723e */ /* 0x010fe400048070ff */
[----:B------:R-:W4:Y:S04]  /*2020d0*/  LDL.LU R11, [R1+0x1168] ;  /* 0x00116800010b7983 */ /* 0x000f280000300800 */
[----:B------:R1:W-:Y:S04]  /*2020e0*/  STL [R1+0x1804], R16 ;  /* 0x0018041001007387 */ /* 0x0003e80000100800 */
[----:B------:R-:W4:Y:S01]  /*2020f0*/  LDL.LU R24, [R1+0x116c] ;  /* 0x00116c0001187983 */ /* 0x000f220000300800 */
[----:B-1----:R-:W-:-:S03]  /*202100*/  IADD3 R16, P1, PT, R2, R6, RZ ;  /* 0x0000000602107210 */ /* 0x002fc60007f3e0ff */
[----:B------:R-:W-:Y:S04]  /*202110*/  STL [R1+0x17f8], R13 ;  /* 0x0017f80d01007387 */ /* 0x000fe80000100800 */
[----:B------:R1:W-:Y:S01]  /*202120*/  STL.64 [R1+0x7918], R6 ;  /* 0x0079180601007387 */ /* 0x0003e20000100a00 */
[----:B------:R-:W-:Y:S01]  /*202130*/  IMAD.X R17, R12, 0x1, R5, P1 ;  /* 0x000000010c117824 */ /* 0x000fe200008e0605 */
[----:B-1----:R-:W-:Y:S02]  /*202140*/  F2FP.SATFINITE.E4M3.F32.PACK_AB_MERGE_C R6, R0, R19, RZ ;  /* 0x000000130006723e */ /* 0x002fe400048070ff */
[----:B------:R-:W4:Y:S04]  /*202150*/  LDL.LU R19, [R1+0x1110] ;  /* 0x0011100001137983 */ /* 0x000f280000300800 */
[----:B------:R-:W4:Y:S04]  /*202160*/  LDL.LU R0, [R1+0x1114] ;  /* 0x0011140001007983 */ /* 0x000f280000300800 */
[----:B------:R-:W-:Y:S04]  /*202170*/  STL.64 [R1+0xfc8], R16 ;  /* 0x000fc81001007387 */ /* 0x000fe80000100a00 */
[----:B------:R1:W-:Y:S04]  /*202180*/  STL [R1+0x1828], R6 ;  /* 0x0018280601007387 */ /* 0x0003e80000100800 */
[----:B------:R0:W-:Y:S01]  /*202190*/  STL.64 [R1+0x7910], R4 ;  /* 0x0079100401007387 */ /* 0x0001e20000100a00 */
[----:B-1----:R-:W-:-:S05]  /*2021a0*/  IADD3 R6, P1, PT, R2, R4, RZ ;  /* 0x0000000402067210 */ /* 0x002fca0007f3e0ff */
[----:B------:R-:W-:Y:S01]  /*2021b0*/  IMAD.X R7, R12, 0x1, R3, P1 ;  /* 0x000000010c077824 */ /* 0x000fe200008e0603 */
[----:B0-----:R-:W4:Y:S04]  /*2021c0*/  LDL.LU R4, [R1+0x1118] ;  /* 0x0011180001047983 */ /* 0x001f280000300800 */
[----:B------:R-:W4:Y:S04]  /*2021d0*/  LDL.LU R5, [R1+0x111c] ;  /* 0x00111c0001057983 */ /* 0x000f280000300800 */
[----:B------:R-:W4:Y:S04]  /*2021e0*/  LDL.LU R17, [R1+0x10d4] ;  /* 0x0010d40001117983 */ /* 0x000f280000300800 */
[----:B------:R2:W-:Y:S04]  /*2021f0*/  STL.64 [R1+0xfc0], R6 ;  /* 0x000fc00601007387 */ /* 0x0005e80000100a00 */
[----:B------:R-:W4:Y:S04]  /*202200*/  LDL.LU R23, [R1+0x10d8] ;  /* 0x0010d80001177983 */ /* 0x000f280000300800 */
[----:B------:R-:W4:Y:S04]  /*202210*/  LDL.LU R12, [R1+0x10dc] ;  /* 0x0010dc00010c7983 */ /* 0x000f280000300800 */
[----:B------:R-:W4:Y:S01]  /*202220*/  LDL.LU R13, [R1+0x1090] ;  /* 0x00109000010d7983 */ /* 0x000f220000300800 */
[----:B------:R-:W-:Y:S01]  /*202230*/  VIADD R2, R2, UR6 ;  /* 0x0000000602027c36 */ /* 0x000fe20008000000 */
[----:B------:R-:W0:Y:S04]  /*202240*/  LDCU UR6, c[0x0][0x3b8] ;  /* 0x00007700ff0677ac */ /* 0x000e280008000800 */
[----:B------:R-:W-:-:S02]  /*202250*/  SHF.R.S32.HI R16, RZ, 0x1f, R2 ;  /* 0x0000001fff107819 */ /* 0x000fc40000011402 */
[----:B--2---:R-:W-:Y:S02]  /*202260*/  F2FP.SATFINITE.E4M3.F32.PACK_AB_MERGE_C R7, R28, R25, RZ ;  /* 0x000000191c07723e */ /* 0x004fe400048070ff */
[----:B---3--:R-:W-:Y:S02]  /*202270*/  F2FP.SATFINITE.E4M3.F32.PACK_AB_MERGE_C R6, R18, R14, RZ ;  /* 0x0000000e1206723e */ /* 0x008fe400048070ff */
[----:B----4-:R-:W-:Y:S01]  /*202280*/  F2FP.SATFINITE.E4M3.F32.PACK_AB_MERGE_C R11, R24, R11, RZ ;  /* 0x0000000b180b723e */ /* 0x010fe200048070ff */
[----:B------:R1:W-:Y:S04]  /*202290*/  STL [R1+0x7908], R13 ;  /* 0x0079080d01007387 */ /* 0x0003e80000100800 */
[----:B-1----:R-:W2:Y:S04]  /*2022a0*/  LDL.LU R13, [R1+0x10d0] ;  /* 0x0010d000010d7983 */ /* 0x002ea80000300800 */
[----:B------:R-:W3:Y:S04]  /*2022b0*/  LDL.LU R20, [R1+0x1094] ;  /* 0x0010940001147983 */ /* 0x000ee80000300800 */
[----:B------:R-:W4:Y:S04]  /*2022c0*/  LDL.LU R21, [R1+0x1098] ;  /* 0x0010980001157983 */ /* 0x000f280000300800 */
[----:B------:R-:W4:Y:S04]  /*2022d0*/  LDL.LU R27, [R1+0x109c] ;  /* 0x00109c00011b7983 */ /* 0x000f280000300800 */
[----:B------:R-:W2:Y:S04]  /*2022e0*/  LDL.LU R29, [R1+0x1040] ;  /* 0x00104000011d7983 */ /* 0x000ea80000300800 */
[----:B------:R-:W2:Y:S04]  /*2022f0*/  LDL.LU R15, [R1+0x1044] ;  /* 0x00104400010f7983 */ /* 0x000ea80000300800 */
[----:B------:R-:W2:Y:S04]  /*202300*/  LDL.LU R26, [R1+0x1048] ;  /* 0x00104800011a7983 */ /* 0x000ea80000300800 */
        /* <DEDUP_REMOVED lines=9> */
[----:B------:R-:W-:Y:S04]  /*2023a0*/  STL [R1+0x1840], R11 ;  /* 0x0018400b01007387 */ /* 0x000fe80000100800 */
[----:B------:R1:W-:Y:S04]  /*2023b0*/  STL.64 [R1+0xfa8], R6 ;  /* 0x000fa80601007387 */ /* 0x0003e80000100a00 */
[----:B-1----:R-:W2:Y:S01]  /*2023c0*/  LDL.LU.64 R6, [R1+0x7918] ;  /* 0x0079180001067983 */ /* 0x002ea20000300a00 */
[----:B------:R-:W-:-:S02]  /*2023d0*/  F2FP.SATFINITE.E4M3.F32.PACK_AB_MERGE_C R0, R0, R19, RZ ;  /* 0x000000130000723e */ /* 0x000fc400048070ff */
[----:B------:R-:W-:Y:S01]  /*2023e0*/  F2FP.SATFINITE.E4M3.F32.PACK_AB_MERGE_C R5, R5, R4, RZ ;  /* 0x000000040505723e */ /* 0x000fe200048070ff */
[----:B------:R-:W3:Y:S01]  /*2023f0*/  LDL.LU R11, [R1+0xf90] ;  /* 0x000f9000010b7983 */ /* 0x000ee20000300800 */
[----:B------:R-:W-:-:S03]  /*202400*/  IADD3 R4, P1, PT, R2, R8, RZ ;  /* 0x0000000802047210 */ /* 0x000fc60007f3e0ff */
[----:B------:R-:W3:Y:S04]  /*202410*/  LDL.LU R24, [R1+0xf94] ;  /* 0x000f940001187983 */ /* 0x000ee80000300800 */
[----:B------:R1:W-:Y:S04]  /*202420*/  STL [R1+0x1878], R0 ;  /* 0x0018780001007387 */ /* 0x0003e80000100800 */
[----:B------:R-:W3:Y:S04]  /*202430*/  LDL.LU R19, [R1+0xf98] ;  /* 0x000f980001137983 */ /* 0x000ee80000300800 */
[----:B-1----:R-:W3:Y:S04]  /*202440*/  LDL.LU R0, [R1+0xf9c] ;  /* 0x000f9c0001007983 */ /* 0x002ee80000300800 */
[----:B------:R2:W-:Y:S02]  /*202450*/  STL [R1+0x186c], R5 ;  /* 0x00186c0501007387 */ /* 0x0005e40000100800 */
[----:B--2---:R-:W-:-:S05]  /*202460*/  IMAD.X R5, R16, 0x1, R7, P1 ;  /* 0x0000000110057824 */ /* 0x004fca00008e0607 */
[----:B------:R1:W-:Y:S04]  /*202470*/  STL.64 [R1+0xf78], R4 ;  /* 0x000f780401007387 */ /* 0x0003e80000100a00 */
[----:B-1----:R-:W2:Y:S01]  /*202480*/  LDL.LU.64 R4, [R1+0x7910] ;  /* 0x0079100001047983 */ /* 0x002ea20000300a00 */
[----:B------:R-:W-:Y:S02]  /*202490*/  F2FP.SATFINITE.E4M3.F32.PACK_AB_MERGE_C R13, R17, R13, RZ ;  /* 0x0000000d110d723e */ /* 0x000fe400048070ff */
[----:B------:R-:W-:Y:S02]  /*2024a0*/  F2FP.SATFINITE.E4M3.F32.PACK_AB_MERGE_C R17, R12, R23, RZ ;  /* 0x000000170c11723e */ /* 0x000fe400048070ff */
[----:B------:R-:W-:Y:S01]  /*2024b0*/  IADD3 R12, P1, PT, R2, R6, RZ ;  /* 0x00000006020c7210 */ /* 0x000fe20007f3e0ff */
[----:B------:R2:W-:Y:S04]  /*2024c0*/  STL [R1+0x18ac], R13 ;  /* 0x0018ac0d01007387 */ /* 0x0005e80000100800 */
[----:B------:R-:W-:Y:S01]  /*2024d0*/  STL [R1+0x189c], R17 ;  /* 0x00189c1101007387 */ /* 0x000fe20000100800 */
[----:B--2---:R-:W-:-:S05]  /*2024e0*/  IMAD.X R13, R16, 0x1, R5, P1 ;  /* 0x00000001100d7824 */ /* 0x004fca00008e0605 */
[----:B------:R1:W-:Y:S04]  /*2024f0*/  STL.64 [R1+0xf70], R12 ;  /* 0x000f700c01007387 */ /* 0x0003e80000100a00 */
[----:B-1----:R-:W2:Y:S01]  /*202500*/  LDL.LU R13, [R1+0x7908] ;  /* 0x00790800010d7983 */ /* 0x002ea20000300800 */
[C---:B------:R-:W-:Y:S01]  /*202510*/  IADD3 R12, P1, PT, R2.reuse, R4, RZ ;  /* 0x00000004020c7210 */ /* 0x040fe20007f3e0ff */
[----:B0-----:R-:W-:Y:S01]  /*202520*/  VIADD R2, R2, UR6 ;  /* 0x0000000602027c36 */ /* 0x001fe20008000000 */
[----:B---3--:R-:W-:Y:S01]  /*202530*/  F2FP.SATFINITE.E4M3.F32.PACK_AB_MERGE_C R11, R24, R11, RZ ;  /* 0x0000000b180b723e */ /* 0x008fe200048070ff */
[----:B------:R-:W0:Y:S01]  /*202540*/  LDCU UR6, c[0x0][0x3b8] ;  /* 0x00007700ff0677ac */ /* 0x000e220008000800 */
[----:B--2---:R-:W-:Y:S01]  /*202550*/  F2FP.SATFINITE.E4M3.F32.PACK_AB_MERGE_C R17, R20, R13, RZ ;  /* 0x0000000d1411723e */ /* 0x004fe200048070ff */
[----:B------:R-:W-:-:S04]  /*202560*/  IMAD.X R13, R16, 0x1, R3, P1 ;  /* 0x00000001100d7824 */ /* 0x000fc800008e0603 */
[----:B------:R-:W-:Y:S04]  /*202570*/  STL [R1+0x18d0], R17 ;  /* 0x0018d01101007387 */ /* 0x000fe80000100800 */
[----:B------:R4:W-:Y:S01]  /*202580*/  STL.64 [R1+0xf68], R12 ;  /* 0x000f680c01007387 */ /* 0x0009e20000100a00 */
[----:B------:R-:W-:Y:S02]  /*202590*/  SHF.R.S32.HI R16, RZ, 0x1f, R2 ;  /* 0x0000001fff107819 */ /* 0x000fe40000011402 */
[----:B----4-:R-:W-:Y:S02]  /*2025a0*/  F2FP.SATFINITE.E4M3.F32.PACK_AB_MERGE_C R13, R27, R21, RZ ;  /* 0x000000151b0d723e */ /* 0x010fe400048070ff */
[----:B------:R-:W-:Y:S02]  /*2025b0*/  F2FP.SATFINITE.E4M3.F32.PACK_AB_MERGE_C R12, R15, R29, RZ ;  /* 0x0000001d0f0c723e */ /* 0x000fe400048070ff */
[----:B------:R-:W2:Y:S04]  /*2025c0*/  LDL.LU R29, [R1+0xf80] ;  /* 0x000f8000011d7983 */ /* 0x000ea80000300800 */
[----:B------:R-:W-:Y:S04]  /*2025d0*/  STL [R1+0x18c0], R13 ;  /* 0x0018c00d01007387 */ /* 0x000fe80000100800 */
[----:B------:R-:W2:Y:S04]  /*2025e0*/  LDL.LU R15, [R1+0xf84] ;  /* 0x000f8400010f7983 */ /* 0x000ea80000300800 */
[----:B------:R1:W-:Y:S01]  /*2025f0*/  STL [R1+0x1904], R12 ;  /* 0x0019040c01007387 */ /* 0x0003e20000100800 */
[----:B------:R-:W-:-:S02]  /*202600*/  F2FP.SATFINITE.E4M3.F32.PACK_AB_MERGE_C R17, R22, R26, RZ ;  /* 0x0000001a1611723e */ /* 0x000fc400048070ff */
[----:B-1----:R-:W-:-:S03]  /*202610*/  IADD3 R12, P1, PT, R2, R10, RZ ;  /* 0x0000000a020c7210 */ /* 0x002fc60007f3e0ff */
[----:B------:R-:W-:Y:S02]  /*202620*/  STL [R1+0x18e4], R17 ;  /* 0x0018e41101007387 */ /* 0x000fe40000100800 */
[----:B------:R-:W-:-:S05]  /*202630*/  IMAD.X R13, R16, 0x1, R9, P1 ;  /* 0x00000001100d7824 */ /* 0x000fca00008e0609 */
[----:B------:R1:W-:Y:S02]  /*202640*/  STL.64 [R1+0xf40], R12 ;  /* 0x000f400c01007387 */ /* 0x0003e40000100a00 */
[----:B-1----:R-:W-:Y:S02]  /*202650*/  F2FP.SATFINITE.E4M3.F32.PACK_AB_MERGE_C R13, R28, R25, RZ ;  /* 0x000000191c0d723e */ /* 0x002fe400048070ff */
[----:B------:R-:W-:Y:S01]  /*202660*/  F2FP.SATFINITE.E4M3.F32.PACK_AB_MERGE_C R12, R18, R14, RZ ;  /* 0x0000000e120c723e */ /* 0x000fe200048070ff */
[----:B------:R-:W3:Y:S04]  /*202670*/  LDL.LU R25, [R1+0xf88] ;  /* 0x000f880001197983 */ /* 0x000ee80000300800 */
[----:B------:R-:W-:Y:S04]  /*202680*/  STL [R1+0x1934], R13 ;  /* 0x0019340d01007387 */ /* 0x000fe80000100800 */
[----:B------:R-:W3:Y:S04]  /*202690*/  LDL.LU R28, [R1+0xf8c] ;  /* 0x000f8c00011c7983 */ /* 0x000ee80000300800 */
[----:B------:R1:W-:Y:S04]  /*2026a0*/  STL [R1+0x1924], R12 ;  /* 0x0019240c01007387 */ /* 0x0003e80000100800 */
[----:B------:R-:W4:Y:S04]  /*2026b0*/  LDL.LU R14, [R1+0xf50] ;  /* 0x000f5000010e7983 */ /* 0x000f280000300800 */
[----:B------:R-:W4:Y:S01]  /*2026c0*/  LDL.LU R18, [R1+0xf54] ;  /* 0x000f540001127983 */ /* 0x000f220000300800 */
[----:B-1----:R-:W-:-:S03]  /*2026d0*/  IADD3 R12, P1, PT, R2, R8, RZ ;  /* 0x00000008020c7210 */ /* 0x002fc60007f3e0ff */
        /* <DEDUP_REMOVED lines=9> */
[----:B------:R-:W-:Y:S02]  /*202770*/  IMAD.X R13, R16, 0x1, R5, P1 ;  /* 0x00000001100d7824 */ /* 0x000fe400008e0605 */
[----:B------:R-:W-:Y:S04]  /*202780*/  STL.64 [R1+0x7900], R6 ;  /* 0x0079000601007387 */ /* 0x000fe80000100a00 */
[----:B-1----:R-:W2:Y:S04]  /*202790*/  LDL.LU R8, [R1+0xef0] ;  /* 0x000ef00001087983 */ /* 0x002ea80000300800 */
[----:B------:R-:W2:Y:S04]  /*2027a0*/  LDL.LU R17, [R1+0xefc] ;  /* 0x000efc0001117983 */ /* 0x000ea80000300800 */
[----:B------:R-:W2:Y:S04]  /*2027b0*/  LDL.LU R23, [R1+0xeb0] ;  /* 0x000eb00001177983 */ /* 0x000ea80000300800 */
[----:B------:R1:W-:Y:S04]  /*2027c0*/  STL.64 [R1+0xf28], R12 ;  /* 0x000f280c01007387 */ /* 0x0003e80000100a00 */
[----:B-1----:R-:W2:Y:S04]  /*2027d0*/  LDL.LU R12, [R1+0xeb4] ;  /* 0x000eb400010c7983 */ /* 0x002ea80000300800 */
[----:B------:R-:W2:Y:S04]  /*2027e0*/  LDL.LU R13, [R1+0xeb8] ;  /* 0x000eb800010d7983 */ /* 0x000ea80000300800 */
[----:B--2---:R1:W-:Y:S04]  /*2027f0*/  STL.64 [R1+0x78f0], R12 ;  /* 0x0078f00c01007387 */ /* 0x0043e80000100a00 */
[----:B-1----:R-:W2:Y:S01]  /*202800*/  LDL.LU R12, [R1+0xef4] ;  /* 0x000ef400010c7983 */ /* 0x002ea20000300800 */
[----:B------:R-:W-:-:S03]  /*202810*/  F2FP.SATFINITE.E4M3.F32.PACK_AB_MERGE_C R6, R15, R29, RZ ;  /* 0x0000001d0f06723e */ /* 0x000fc600048070ff */
[----:B------:R-:W2:Y:S04]  /*202820*/  LDL.LU R13, [R1+0xef8] ;  /* 0x000ef800010d7983 */ /* 0x000ea80000300800 */
[----:B------:R-:W2:Y:S04]  /*202830*/  LDL.LU R20, [R1+0xebc] ;  /* 0x000ebc0001147983 */ /* 0x000ea80000300800 */
[----:B------:R-:W2:Y:S04]  /*202840*/  LDL.LU R21, [R1+0xe70] ;  /* 0x000e700001157983 */ /* 0x000ea80000300800 */
        /* <DEDUP_REMOVED lines=10> */
[----:B------:R3:W-:Y:S01]  /*2028f0*/  STL.64 [R1+0xf20], R6 ;  /* 0x000f200601007387 */ /* 0x0007e20000100a00 */
[----:B0-----:R-:W-:Y:S01]  /*202900*/  VIADD R2, R2, UR6 ;  /* 0x0000000602027c36 */ /* 0x001fe20008000000 */
[----:B------:R-:W0:Y:S01]  /*202910*/  LDCU UR6, c[0x0][0x3b8] ;  /* 0x00007700ff0677ac */ /* 0x000e220008000800 */
[----:B---3--:R-:W-:-:S02]  /*202920*/  F2FP.SATFINITE.E4M3.F32.PACK_AB_MERGE_C R7, R28, R25, RZ ;  /* 0x000000191c07723e */ /* 0x008fc400048070ff */
[----:B----4-:R-:W-:Y:S01]  /*202930*/  F2FP.SATFINITE.E4M3.F32.PACK_AB_MERGE_C R6, R18, R14, RZ ;  /* 0x0000000e1206723e */ /* 0x010fe200048070ff */
[----:B------:R-:W3:Y:S04]  /*202940*/  LDL.LU R25, [R1+0x9e0] ;  /* 0x0009e00001197983 */ /* 0x000ee80000300800 */
[----:B------:R-:W-:Y:S04]  /*202950*/  STL [R1+0x1a6c], R7 ;  /* 0x001a6c0701007387 */ /* 0x000fe80000100800 */
[----:B------:R-:W3:Y:S04]  /*202960*/  LDL.LU R28, [R1+0x9e4] ;  /* 0x0009e400011c7983 */ /* 0x000ee80000300800 */
[----:B------:R1:W-:Y:S04]  /*202970*/  STL [R1+0x1aa0], R6 ;  /* 0x001aa00601007387 */ /* 0x0003e80000100800 */
[----:B------:R-:W4:Y:S04]  /*202980*/  LDL.LU R14, [R1+0x9e8] ;  /* 0x0009e800010e7983 */ /* 0x000f280000300800 */
[----:B------:R-:W4:Y:S01]  /*202990*/  LDL.LU R18, [R1+0x9ec] ;  /* 0x0009ec0001127983 */ /* 0x000f220000300800 */
[----:B-1----:R-:W-:-:S03]  /*2029a0*/  F2FP.SATFINITE.E4M3.F32.PACK_AB_MERGE_C R6, R0, R19, RZ ;  /* 0x000000130006723e */ /* 0x002fc600048070ff */
[----:B------:R-:W3:Y:S01]  /*2029b0*/  LDL.LU R19, [R1+0x7d0] ;  /* 0x0007d00001137983 */ /* 0x000ee20000300800 */
[----:B------:R-:W-:-:S03]  /*2029c0*/  SHF.R.S32.HI R16, RZ, 0x1f, R2 ;  /* 0x0000001fff107819 */ /* 0x000fc60000011402 */
[----:B------:R-:W3:Y:S04]  /*2029d0*/  LDL.LU R0, [R1+0x7d4] ;  /* 0x0007d40001007983 */ /* 0x000ee80000300800 */
[----:B------:R1:W-:Y:S02]  /*2029e0*/  STL [R1+0x1a9c], R6 ;  /* 0x001a9c0601007387 */ /* 0x0003e40000100800 */
[----:B-1----:R-:W-:-:S05]  /*2029f0*/  IADD3 R6, P1, PT, R2, R10, RZ ;  /* 0x0000000a02067210 */ /* 0x002fca0007f3e0ff */
[----:B------:R-:W-:-:S05]  /*202a00*/  IMAD.X R7, R16, 0x1, R9, P1 ;  /* 0x0000000110077824 */ /* 0x000fca00008e0609 */
[----:B------:R1:W-:Y:S04]  /*202a10*/  STL.64 [R1+0xf08], R6 ;  /* 0x000f080601007387 */ /* 0x0003e80000100a00 */
[----:B-1----:R-:W3:Y:S01]  /*202a20*/  LDL.LU.64 R6, [R1+0x7900] ;  /* 0x0079000001067983 */ /* 0x002ee20000300a00 */
[----:B--2---:R-:W-:-:S03]  /*202a30*/  F2FP.SATFINITE.E4M3.F32.PACK_AB_MERGE_C R12, R12, R8, RZ ;  /* 0x000000080c0c723e */ /* 0x004fc600048070ff */
[----:B------:R-:W2:Y:S04]  /*202a40*/  LDL.LU R8, [R1+0x78f8] ;  /* 0x0078f80001087983 */ /* 0x000ea80000300800 */
[----:B------:R2:W-:Y:S01]  /*202a50*/  STL [R1+0x1acc], R12 ;  /* 0x001acc0c01007387 */ /* 0x0005e20000100800 */
[----:B------:R-:W-:-:S05]  /*202a60*/  F2FP.SATFINITE.E4M3.F32.PACK_AB_MERGE_C R17, R17, R13, RZ ;  /* 0x0000000d1111723e */ /* 0x000fca00048070ff */
[----:B------:R-:W-:Y:S01]  /*202a70*/  STL [R1+0x1ac8], R17 ;  /* 0x001ac81101007387 */ /* 0x000fe20000100800 */
[----:B--2---:R-:W-:-:S05]  /*202a80*/  IADD3 R12, P1, PT, R2, R8, RZ ;  /* 0x00000008020c7210 */ /* 0x004fca0007f3e0ff */
[----:B---3--:R-:W-:-:S05]  /*202a90*/  IMAD.X R13, R16, 0x1, R7, P1 ;  /* 0x00000001100d7824 */ /* 0x008fca00008e0607 */
[----:B------:R1:W-:Y:S04]  /*202aa0*/  STL.64 [R1+0xee8], R12 ;  /* 0x000ee80c01007387 */ /* 0x0003e80000100a00 */
[----:B-1----:R-:W2:Y:S01]  /*202ab0*/  LDL.LU.64 R12, [R1+0x78f0] ;  /* 0x0078f000010c7983 */ /* 0x002ea20000300a00 */
[----:B------:R-:W-:Y:S02]  /*202ac0*/  F2FP.SATFINITE.E4M3.F32.PACK_AB_MERGE_C R0, R0, R19, RZ ;  /* 0x000000130000723e */ /* 0x000fe400048070ff */
[----:B--2---:R-:W-:Y:S02]  /*202ad0*/  F2FP.SATFINITE.E4M3.F32.PACK_AB_MERGE_C R23, R12, R23, RZ ;  /* 0x000000170c17723e */ /* 0x004fe400048070ff */
[----:B------:R-:W-:Y:S02]  /*202ae0*/  IADD3 R12, P1, PT, R2, R6, RZ ;  /* 0x00000006020c7210 */ /* 0x000fe40007f3e0ff */
[----:B------:R-:W-:-:S03]  /*202af0*/  F2FP.SATFINITE.E4M3.F32.PACK_AB_MERGE_C R17, R20, R13, RZ ;  /* 0x0000000d1411723e */ /* 0x000fc600048070ff */
[----:B------:R-:W-:Y:S01]  /*202b00*/  IMAD.X R13, R16, 0x1, R5, P1 ;  /* 0x00000001100d7824 */ /* 0x000fe200008e0605 */
[----:B------:R-:W-:Y:S04]  /*202b10*/  STL [R1+0x1ae4], R23 ;  /* 0x001ae41701007387 */ /* 0x000fe80000100800 */
[----:B------:R1:W-:Y:S04]  /*202b20*/  STL [R1+0x1ae0], R17 ;  /* 0x001ae01101007387 */ /* 0x0003e80000100800 */
[----:B------:R2:W-:Y:S01]  /*202b30*/  STL.64 [R1+0xee0], R12 ;  /* 0x000ee00c01007387 */ /* 0x0005e20000100a00 */
[----:B-1----:R-:W-:-:S02]  /*202b40*/  F2FP.SATFINITE.E4M3.F32.PACK_AB_MERGE_C R17, R27, R21, RZ ;  /* 0x000000151b11723e */ /* 0x002fc400048070ff */
[----:B--2---:R-:W-:-:S03]  /*202b50*/  IADD3 R12, P1, PT, R2, R4, RZ ;  /* 0x00000004020c7210 */ /* 0x004fc60007f3e0ff */
[----:B------:R-:W-:Y:S02]  /*202b60*/  STL [R1+0x1b38], R17 ;  /* 0x001b381101007387 */ /* 0x000fe40000100800 */
[----:B------:R-:W-:Y:S02]  /*202b70*/  IMAD.X R13, R16, 0x1, R3, P1 ;  /* 0x00000001100d7824 */ /* 0x000fe400008e0603 */
[----:B0-----:R-:W-:Y:S01]  /*202b80*/  VIADD R2, R2, UR6 ;  /* 0x0000000602027c36 */ /* 0x001fe20008000000 */
[----:B------:R-:W0:Y:S02]  /*202b90*/  LDCU UR6, c[0x0][0x3b8] ;  /* 0x00007700ff0677ac */ /* 0x000e240008000800 */
[----:B------:R1:W-:Y:S02]  /*202ba0*/  STL.64 [R1+0xed8], R12 ;  /* 0x000ed80c01007387 */ /* 0x0003e40000100a00 */
[----:B------:R-:W-:Y:S02]  /*202bb0*/  IADD3 R16, P1, PT, R2, R10, RZ ;  /* 0x0000000a02107210 */ /* 0x000fe40007f3e0ff */
[----:B-1----:R-:W-:-:S02]  /*202bc0*/  F2FP.SATFINITE.E4M3.F32.PACK_AB_MERGE_C R13, R22, R26, RZ ;  /* 0x0000001a160d723e */ /* 0x002fc400048070ff */
[----:B------:R-:W-:-:S03]  /*202bd0*/  F2FP.SATFINITE.E4M3.F32.PACK_AB_MERGE_C R12, R24, R11, RZ ;  /* 0x0000000b180c723e */ /* 0x000fc600048070ff */
[----:B------:R-:W-:Y:S04]  /*202be0*/  STL [R1+0x1b30], R13 ;  /* 0x001b300d01007387 */ /* 0x000fe80000100800 */
[----:B------:R1:W-:Y:S01]  /*202bf0*/  STL [R1+0x1b5c], R12 ;  /* 0x001b5c0c01007387 */ /* 0x0003e20000100800 */
[----:B------:R-:W-:-:S03]  /*202c00*/  F2FP.SATFINITE.E4M3.F32.PACK_AB_MERGE_C R11, R15, R29, RZ ;  /* 0x0000001d0f0b723e */ /* 0x000fc600048070ff */
[----:B------:R-:W2:Y:S04]  /*202c10*/  LDL.LU R29, [R1+0x970] ;  /* 0x00097000011d7983 */ /* 0x000ea80000300800 */
[----:B------:R-:W2:Y:S01]  /*202c20*/  LDL.LU R15, [R1+0x974] ;  /* 0x00097400010f7983 */ /* 0x000ea20000300800 */
[----:B-1----:R-:W-:-:S03]  /*202c30*/  SHF.R.S32.HI R12, RZ, 0x1f, R2 ;  /* 0x0000001fff0c7819 */ /* 0x002fc60000011402 */
[----:B------:R-:W-:Y:S02]  /*202c40*/  STL [R1+0x1b50], R11 ;  /* 0x001b500b01007387 */ /* 0x000fe40000100800 */
[----:B------:R-:W-:Y:S02]  /*202c50*/  IMAD.X R17, R12, 0x1, R9, P1 ;  /* 0x000000010c117824 */ /* 0x000fe400008e0609 */
[----:B------:R1:W-:Y:S01]  /*202c60*/  STL [R1+0x78d8], R10 ;  /* 0x0078d80a01007387 */ /* 0x0003e20000100800 */
[----:B----4-:R-:W-:-:S03]  /*202c70*/  F2FP.SATFINITE.E4M3.F32.PACK_AB_MERGE_C R13, R18, R14, RZ ;  /* 0x0000000e120d723e */ /* 0x010fc600048070ff */
[----:B------:R3:W-:Y:S01]  /*202c80*/  STL.64 [R1+0xec0], R16 ;  /* 0x000ec01001007387 */ /* 0x0007e20000100a00 */
[----:B-1----:R-:W-:Y:S02]  /*202c90*/  IADD3 R10, P1, PT, R2, R8, RZ ;  /* 0x00000008020a7210 */ /* 0x002fe40007f3e0ff */
[----:B---3--:R-:W-:-:S03]  /*202ca0*/  F2FP.SATFINITE.E4M3.F32.PACK_AB_MERGE_C R16, R28, R25, RZ ;  /* 0x000000191c10723e */ /* 0x008fc600048070ff */
[----:B------:R-:W-:Y:S02]  /*202cb0*/  IMAD.X R11, R12, 0x1, R7, P1 ;  /* 0x000000010c0b7824 */ /* 0x000fe400008e0607 */
[----:B------:R-:W-:Y:S04]  /*202cc0*/  STL [R1+0x1b7c], R16 ;  /* 0x001b7c1001007387 */ /* 0x000fe80000100800 */
[----:B------:R1:W-:Y:S04]  /*202cd0*/  STL.64 [R1+0x78e0], R8 ;  /* 0x0078e00801007387 */ /* 0x0003e80000100a00 */
[----:B------:R-:W-:Y:S04]  /*202ce0*/  STL [R1+0x1b78], R13 ;  /* 0x001b780d01007387 */ /* 0x000fe80000100800 */
[----:B------:R-:W-:Y:S04]  /*202cf0*/  STL [R1+0x78e8], R7 ;  /* 0x0078e80701007387 */ /* 0x000fe80000100800 */
[----:B-1----:R-:W3:Y:S04]  /*202d00*/  LDL.LU R8, [R1+0x978] ;  /* 0x0009780001087983 */ /* 0x002ee80000300800 */
[----:B------:R1:W-:Y:S04]  /*202d10*/  STL.64 [R1+0xeb8], R10 ;  /* 0x000eb80a01007387 */ /* 0x0003e80000100a00 */
[----:B------:R-:W3:Y:S04]  /*202d20*/  LDL.LU R9, [R1+0x97c] ;  /* 0x00097c0001097983 */ /* 0x000ee80000300800 */
[----:B------:R4:W-:Y:S04]  /*202d30*/  STL [R1+0x1c14], R0 ;  /* 0x001c140001007387 */ /* 0x0009e80000100800 */
[----:B-1----:R-:W2:Y:S04]  /*202d40*/  LDL.LU R10, [R1+0x920] ;  /* 0x00092000010a7983 */ /* 0x002ea80000300800 */
[----:B------:R-:W2:Y:S04]  /*202d50*/  LDL.LU R23, [R1+0x924] ;  /* 0x0009240001177983 */ /* 0x000ea80000300800 */
[----:B------:R-:W2:Y:S04]  /*202d60*/  LDL.LU R11, [R1+0x7d8] ;  /* 0x0007d800010b7983 */ /* 0x000ea80000300800 */
[----:B----4-:R-:W4:Y:S04]  /*202d70*/  LDL.LU R0, [R1+0x92c] ;  /* 0x00092c0001007983 */ /* 0x010f280000300800 */
[----:B------:R-:W2:Y:S04]  /*202d80*/  LDL.LU R24, [R1+0x900] ;  /* 0x0009000001187983 */ /* 0x000ea80000300800 */
[----:B------:R-:W2:Y:S04]  /*202d90*/  LDL.LU R18, [R1+0x904] ;  /* 0x0009040001127983 */ /* 0x000ea80000300800 */
[----:B------:R-:W2:Y:S04]  /*202da0*/  LDL.LU R16, [R1+0x880] ;  /* 0x0008800001107983 */ /* 0x000ea80000300800 */
[----:B------:R-:W2:Y:S01]  /*202db0*/  LDL.LU R17, [R1+0x884] ;  /* 0x0008840001117983 */ /* 0x000ea20000300800 */
[----:B------:R-:W-:-:S03]  /*202dc0*/  SHF.R.S32.HI R7, RZ, 0x1f, R2 ;  /* 0x0000001fff077819 */ /* 0x000fc60000011402 */
[----:B--2---:R1:W-:Y:S04]  /*202dd0*/  STL.64 [R1+0x78b8], R16 ;  /* 0x0078b81001007387 */ /* 0x0043e80000100a00 */
[----:B-1----:R-:W2:Y:S04]  /*202de0*/  LDL.LU R16, [R1+0x908] ;  /* 0x0009080001107983 */ /* 0x002ea80000300800 */
[----:B------:R-:W2:Y:S01]  /*202df0*/  LDL.LU R17, [R1+0x90c] ;  /* 0x00090c0001117983 */ /* 0x000ea20000300800 */
[----:B------:R-:W-:Y:S02]  /*202e00*/  IADD3 R12, P1, PT, R2, R6, RZ ;  /* 0x00000006020c7210 */ /* 0x000fe40007f3e0ff */
[----:B------:R-:W-:-:S03]  /*202e10*/  F2FP.SATFINITE.E4M3.F32.PACK_AB_MERGE_C R15, R15, R29, RZ ;  /* 0x0000001d0f0f723e */ /* 0x000fc600048070ff */
[----:B------:R-:W-:Y:S01]  /*202e20*/  IMAD.X R13, R7, 0x1, R5, P1 ;  /* 0x00000001070d7824 */ /* 0x000fe200008e0605 */
[----:B---3--:R-:W-:Y:S02]  /*202e30*/  F2FP.SATFINITE.E4M3.F32.PACK_AB_MERGE_C R9, R9, R8, RZ ;  /* 0x000000080909723e */ /* 0x008fe400048070ff */
[----:B------:R-:W-:Y:S02]  /*202e40*/  IADD3 R8, P1, PT, R2, R4, RZ ;  /* 0x0000000402087210 */ /* 0x000fe40007f3e0ff */
[----:B------:R-:W-:Y:S01]  /*202e50*/  F2FP.SATFINITE.E4M3.F32.PACK_AB_MERGE_C R23, R23, R10, RZ ;  /* 0x0000000a1717723e */ /* 0x000fe200048070ff */
[----:B--2---:R1:W-:Y:S04]  /*202e60*/  STL.64 [R1+0x78c8], R16 ;  /* 0x0078c81001007387 */ /* 0x0043e80000100a00 */
[----:B-1----:R-:W2:Y:S04]  /*202e70*/  LDL.LU R16, [R1+0x7dc] ;  /* 0x0007dc0001107983 */ /* 0x002ea80000300800 */
[----:B------:R-:W4:Y:S04]  /*202e80*/  LDL.LU R17, [R1+0x928] ;  /* 0x0009280001117983 */ /* 0x000f280000300800 */
[----:B------:R-:W3:Y:S04]  /*202e90*/  LDL.LU R14, [R1+0x888] ;  /* 0x00088800010e7983 */ /* 0x000ee80000300800 */
[----:B------:R-:W3:Y:S04]  /*202ea0*/  LDL.LU R19, [R1+0x88c] ;  /* 0x00088c0001137983 */ /* 0x000ee80000300800 */
[----:B------:R-:W-:Y:S04]  /*202eb0*/  STL [R1+0x19dc], R15 ;  /* 0x0019dc0f01007387 */ /* 0x000fe80000100800 */
[----:B------:R1:W-:Y:S04]  /*202ec0*/  STL.64 [R1+0xeb0], R12 ;  /* 0x000eb00c01007387 */ /* 0x0003e80000100a00 */
        /* <DEDUP_REMOVED lines=12> */
[----:B-1----:R-:W-:-:S02]  /*202f90*/  IMAD.X R9, R7, 0x1, R3, P1 ;  /* 0x0000000107097824 */ /* 0x002fc400008e0603 */
[----:B------:R-:W3:Y:S04]  /*202fa0*/  LDL.LU R7, [R1+0x78e8] ;  /* 0x0078e80001077983 */ /* 0x000ee80000300800 */
[----:B------:R1:W-:Y:S04]  /*202fb0*/  STL.64 [R1+0xea8], R8 ;  /* 0x000ea80801007387 */ /* 0x0003e80000100a00 */
[----:B-1----:R-:W3:Y:S04]  /*202fc0*/  LDL.LU.64 R8, [R1+0x78e0] ;  /* 0x0078e00001087983 */ /* 0x002ee80000300a00 */
[----:B------:R-:W3:Y:S01]  /*202fd0*/  LDL.LU R10, [R1+0x78d8] ;  /* 0x0078d800010a7983 */ /* 0x000ee20000300800 */
[----:B0-----:R-:W-:Y:S01]  /*202fe0*/  VIADD R2, R2, UR6 ;  /* 0x0000000602027c36 */ /* 0x001fe20008000000 */
[----:B------:R-:W-:Y:S01]  /*202ff0*/  F2FP.SATFINITE.E4M3.F32.PACK_AB_MERGE_C R18, R18, R24, RZ ;  /* 0x000000181212723e */ /* 0x000fe200048070ff */
[----:B------:R-:W0:Y:S01]  /*203000*/  LDCU UR6, c[0x0][0x3b8] ;  /* 0x00007700ff0677ac */ /* 0x000e220008000800 */
[----:B------:R1:W-:Y:S04]  /*203010*/  STL [R1+0x19b0], R23 ;  /* 0x0019b01701007387 */ /* 0x0003e80000100800 */
[----:B-1----:R-:W3:Y:S01]  /*203020*/  LDL.LU R23, [R1+0x78d4] ;  /* 0x0078d40001177983 */ /* 0x002ee20000300800 */
[----:B--2---:R-:W-:-:S03]  /*203030*/  F2FP.SATFINITE.E4M3.F32.PACK_AB_MERGE_C R16, R16, R11, RZ ;  /* 0x0000000b1010723e */ /* 0x004fc600048070ff */
[----:B------:R-:W2:Y:S01]  /*203040*/  LDL.LU R11, [R1+0x78d0] ;  /* 0x0078d000010b7983 */ /* 0x000ea20000300800 */
[----:B----4-:R-:W-:-:S03]  /*203050*/  F2FP.SATFINITE.E4M3.F32.PACK_AB_MERGE_C R17, R0, R17, RZ ;  /* 0x000000110011723e */ /* 0x010fc600048070ff */
[----:B------:R3:W-:Y:S01]  /*203060*/  STL [R1+0x1c10], R16 ;  /* 0x001c101001007387 */ /* 0x0007e20000100800 */
[----:B------:R-:W-:-:S03]  /*203070*/  SHF.R.S32.HI R0, RZ, 0x1f, R2 ;  /* 0x0000001fff007819 */ /* 0x000fc60000011402 */
[----:B------:R1:W-:Y:S01]  /*203080*/  STL [R1+0x19ac], R17 ;  /* 0x0019ac1101007387 */ /* 0x0003e20000100800 */
[----:B---3--:R-:W-:-:S05]  /*203090*/  IADD3 R16, P1, PT, R2, R10, RZ ;  /* 0x0000000a02107210 */ /* 0x008fca0007f3e0ff */
[----:B-1----:R-:W-:-:S05]  /*2030a0*/  IMAD.X R17, R0, 0x1, R9, P1 ;  /* 0x0000000100117824 */ /* 0x002fca00008e0609 */
[----:B------:R1:W-:Y:S04]  /*2030b0*/  STL.64 [R1+0xea0], R16 ;  /* 0x000ea01001007387 */ /* 0x0003e80000100a00 */
[----:B-1----:R-:W3:Y:S04]  /*2030c0*/  LDL.LU.64 R16, [R1+0x78c8] ;  /* 0x0078c80001107983 */ /* 0x002ee80000300a00 */
[----:B------:R-:W4:Y:S04]  /*2030d0*/  LDL.LU R24, [R1+0x78c4] ;  /* 0x0078c40001187983 */ /* 0x000f280000300800 */
[----:B------:R1:W-:Y:S04]  /*2030e0*/  STL [R1+0x1988], R18 ;  /* 0x0019881201007387 */ /* 0x0003e80000100800 */
[----:B-1----:R-:W2:Y:S01]  /*2030f0*/  LDL.LU R18, [R1+0x78c0] ;  /* 0x0078c00001127983 */ /* 0x002ea20000300800 */
[----:B---3--:R-:W-:-:S02]  /*203100*/  F2FP.SATFINITE.E4M3.F32.PACK_AB_MERGE_C R17, R17, R16, RZ ;  /* 0x000000101111723e */ /* 0x008fc400048070ff */
[----:B------:R-:W-:-:S03]  /*203110*/  IADD3 R16, P1, PT, R2, R8, RZ ;  /* 0x0000000802107210 */ /* 0x000fc60007f3e0ff */
[----:B------:R1:W-:Y:S02]  /*203120*/  STL [R1+0x1bb0], R17 ;  /* 0x001bb01101007387 */ /* 0x0003e40000100800 */
[----:B-1----:R-:W-:-:S05]  /*203130*/  IMAD.X R17, R0, 0x1, R7, P1 ;  /* 0x0000000100117824 */ /* 0x002fca00008e0607 */
[----:B------:R1:W-:Y:S04]  /*203140*/  STL.64 [R1+0xe98], R16 ;  /* 0x000e981001007387 */ /* 0x0003e80000100a00 */
[----:B-1----:R-:W3:Y:S01]  /*203150*/  LDL.LU.64 R16, [R1+0x78b8] ;  /* 0x0078b80001107983 */ /* 0x002ee20000300a00 */
[----:B------:R-:W-:Y:S02]  /*203160*/  F2FP.SATFINITE.E4M3.F32.PACK_AB_MERGE_C R13, R13, R12, RZ ;  /* 0x0000000c0d0d723e */ /* 0x000fe400048070ff */
[----:B---3--:R-:W-:Y:S02]  /*203170*/  F2FP.SATFINITE.E4M3.F32.PACK_AB_MERGE_C R17, R17, R16, RZ ;  /* 0x000000101111723e */ /* 0x008fe400048070ff */
[----:B------:R-:W-:Y:S02]  /*203180*/  F2FP.SATFINITE.E4M3.F32.PACK_AB_MERGE_C R16, R19, R14, RZ ;  /* 0x0000000e1310723e */ /* 0x000fe400048070ff */
[----:B------:R-:W3:Y:S04]  /*203190*/  LDL.LU R19, [R1+0x3ec] ;  /* 0x0003ec0001137983 */ /* 0x000ee80000300800 */
[----:B------:R-:W-:Y:S04]  /*2031a0*/  STL [R1+0x1970], R17 ;  /* 0x0019701101007387 */ /* 0x000fe80000100800 */
[----:B------:R-:W2:Y:S04]  /*2031b0*/  LDL.LU R14, [R1+0x28c] ;  /* 0x00028c00010e7983 */ /* 0x000ea80000300800 */
[----:B------:R1:W-:Y:S02]  /*2031c0*/  STL [R1+0x1bbc], R16 ;  /* 0x001bbc1001007387 */ /* 0x0003e40000100800 */
[----:B-1----:R-:W-:-:S05]  /*2031d0*/  IADD3 R16, P1, PT, R2, R6, RZ ;  /* 0x0000000602107210 */ /* 0x002fca0007f3e0ff */
[----:B------:R-:W-:Y:S01]  /*2031e0*/  IMAD.X R17, R0, 0x1, R5, P1 ;  /* 0x0000000100117824 */ /* 0x000fe200008e0605 */
[----:B------:R-:W-:-:S04]  /*2031f0*/  IADD3 R12, P1, PT, R2, R4, RZ ;  /* 0x00000004020c7210 */ /* 0x000fc80007f3e0ff */
[----:B------:R1:W-:Y:S04]  /*203200*/  STL.64 [R1+0xe90], R16 ;  /* 0x000e901001007387 */ /* 0x0003e80000100a00 */
[----:B-1----:R-:W2:Y:S04]  /*203210*/  LDL.LU.64 R16, [R1+0x78b0] ;  /* 0x0078b00001107983 */ /* 0x002ea80000300a00 */
[----:B------:R1:W-:Y:S02]  /*203220*/  STL [R1+0x1948], R13 ;  /* 0x0019480d01007387 */ /* 0x0003e40000100800 */
[----:B-1----:R-:W-:-:S02]  /*203230*/  IMAD.X R13, R0, 0x1, R3, P1 ;  /* 0x00000001000d7824 */ /* 0x002fc400008e0603 */
[----:B------:R-:W2:Y:S01]  /*203240*/  LDL.LU R0, [R1+0x78a8] ;  /* 0x0078a80001007983 */ /* 0x000ea20000300800 */
[----:B------:R-:W-:Y:S02]  /*203250*/  F2FP.SATFINITE.E4M3.F32.PACK_AB_MERGE_C R20, R21, R20, RZ ;  /* 0x000000141514723e */ /* 0x000fe400048070ff */
[----:B------:R-:W-:Y:S01]  /*203260*/  F2FP.SATFINITE.E4M3.F32.PACK_AB_MERGE_C R26, R26, R27, RZ ;  /* 0x0000001b1a1a723e */ /* 0x000fe200048070ff */
[----:B------:R1:W-:Y:S01]  /*203270*/  STL.64 [R1+0xe88], R12 ;  /* 0x000e880c01007387 */ /* 0x0003e20000100a00 */
[----:B------:R-:W-:Y:S02]  /*203280*/  F2FP.SATFINITE.E4M3.F32.PACK_AB_MERGE_C R21, R25, R22, RZ ;  /* 0x000000161915723e */ /* 0x000fe400048070ff */
[----:B------:R-:W-:Y:S02]  /*203290*/  LOP3.LUT R22, R29, 0xffff, RZ, 0xc0, !PT ;  /* 0x0000ffff1d167812 */ /* 0x000fe400078ec0ff */
[----:B------:R-:W-:Y:S01]  /*2032a0*/  LOP3.LUT R25, R15, 0xffff, RZ, 0xc0, !PT ;  /* 0x0000ffff0f197812 */ /* 0x000fe200078ec0ff */
[----:B-1----:R-:W4:Y:S04]  /*2032b0*/  LDL.LU.64 R12, [R1+0x78a0] ;  /* 0x0078a000010c7983 */ /* 0x002f280000300a00 */
[----:B------:R1:W-:Y:S01]  /*2032c0*/  STL [R1+0x1944], R20 ;  /* 0x0019441401007387 */ /* 0x0003e20000100800 */
[----:B------:R-:W-:-:S03]  /*2032d0*/  PRMT R15, R22, 0x3340, R25 ;  /* 0x00003340160f7816 */ /* 0x000fc60000000019 */
[----:B------:R0:W-:Y:S01]  /*2032e0*/  STL [R1+0x191c], R26 ;  /* 0x00191c1a01007387 */ /* 0x0001e20000100800 */
[----:B-1----:R-:W-:-:S03]  /*2032f0*/  LOP3.LUT R20, R28, 0xffff, RZ, 0xc0, !PT ;  /* 0x0000ffff1c147812 */ /* 0x002fc600078ec0ff */
[----:B------:R2:W-:Y:S04]  /*203300*/  STL [R1+0x1bec], R21 ;  /* 0x001bec1501007387 */ /* 0x0005e80000100800 */
[----:B------:R-:W4:Y:S01]  /*203310*/  LDL.LU R29, [R1+0x3b0] ;  /* 0x0003b000011d7983 */ /* 0x000f220000300800 */
[----:B0-----:R-:W-:Y:S01]  /*203320*/  VIADD R2, R2, UR6 ;  /* 0x0000000602027c36 */ /* 0x001fe20008000000 */
[----:B------:R-:W-:Y:S01]  /*203330*/  SHF.R.U32.HI R22, RZ, 0x8, R22 ;  /* 0x00000008ff167819 */ /* 0x000fe20000011616 */
[----:B------:R-:W0:Y:S01]  /*203340*/  LDCU UR6, c[0x0][0x3b8] ;  /* 0x00007700ff0677ac */ /* 0x000e220008000800 */
[----:B------:R-:W-:Y:S02]  /*203350*/  SHF.R.U32.HI R25, RZ, 0x8, R25 ;  /* 0x00000008ff197819 */ /* 0x000fe40000011619 */
[----:B------:R-:W-:-:S02]  /*203360*/  IADD3 R26, P1, PT, R2, R10, RZ ;  /* 0x0000000a021a7210 */ /* 0x000fc40007f3e0ff */
[----:B------:R-:W-:Y:S02]  /*203370*/  LOP3.LUT R22, R22, 0xffff, RZ, 0xc0, !PT ;  /* 0x0000ffff16167812 */ /* 0x000fe400078ec0ff */
[----:B------:R-:W-:-:S04]  /*203380*/  LOP3.LUT R25, R25, 0xffff, RZ, 0xc0, !PT ;  /* 0x0000ffff19197812 */ /* 0x000fc800078ec0ff */
[----:B------:R-:W-:Y:S02]  /*203390*/  PRMT R25, R22, 0x3340, R25 ;  /* 0x0000334016197816 */ /* 0x000fe40000000019 */
[----:B---3--:R-:W-:Y:S02]  /*2033a0*/  LOP3.LUT R19, R19, 0xffff, RZ, 0xc0, !PT ;  /* 0x0000ffff13137812 */ /* 0x008fe400078ec0ff */
[----:B--2---:R-:W-:-:S04]  /*2033b0*/  PRMT R21, R20, 0x3340, R0 ;  /* 0x0000334014157816 */ /* 0x004fc80000000000 */
[----:B------:R-:W-:Y:S02]  /*2033c0*/  PRMT R21, R15, 0x5410, R21 ;  /* 0x000054100f157816 */ /* 0x000fe40000000015 */
[----:B------:R-:W2:Y:S01]  /*2033d0*/  LDL.LU R15, [R1+0x1f0] ;  /* 0x0001f000010f7983 */ /* 0x000ea20000300800 */
[----:B------:R-:W-:-:S03]  /*2033e0*/  SHF.R.U32.HI R20, RZ, 0x8, R20 ;  /* 0x00000008ff147819 */ /* 0x000fc60000011614 */
[----:B------:R1:W-:Y:S01]  /*2033f0*/  STL [R1+0x1e70], R21 ;  /* 0x001e701501007387 */ /* 0x0003e20000100800 */
[----:B------:R-:W-:Y:S02]  /*203400*/  LOP3.LUT R20, R20, 0xffff, RZ, 0xc0, !PT ;  /* 0x0000ffff14147812 */ /* 0x000fe400078ec0ff */
[----:B-1----:R-:W-:-:S05]  /*203410*/  SHF.R.S32.HI R21, RZ, 0x1f, R2 ;  /* 0x0000001fff157819 */ /* 0x002fca0000011402 */
[----:B------:R-:W-:Y:S01]  /*203420*/  IMAD.X R27, R21, 0x1, R9, P1 ;  /* 0x00000001151b7824 */ /* 0x000fe200008e0609 */
[----:B------:R-:W-:Y:S02]  /*203430*/  PRMT R22, R20, 0x3340, R0 ;  /* 0x0000334014167816 */ /* 0x000fe40000000000 */
[----:B------:R-:W-:Y:S02]  /*203440*/  LOP3.LUT R20, R18, 0xffff, RZ, 0xc0, !PT ;  /* 0x0000ffff12147812 */ /* 0x000fe400078ec0ff */
[----:B------:R-:W-:Y:S04]  /*203450*/  STL.64 [R1+0xe80], R26 ;  /* 0x000e801a01007387 */ /* 0x000fe80000100a00 */
[----:B------:R1:W-:Y:S04]  /*203460*/  STL [R1+0x1d04], R25 ;  /* 0x001d041901007387 */ /* 0x0003e80000100800 */
[----:B------:R3:W-:Y:S04]  /*203470*/  STL [R1+0xf8c], R22 ;  /* 0x000f8c1601007387 */ /* 0x0007e80000100800 */
[----:B------:R-:W2:Y:S01]  /*203480*/  LDL.LU R18, [R1+0x7898] ;  /* 0x0078980001127983 */ /* 0x000ea20000300800 */
[----:B-1----:R-:W-:-:S02]  /*203490*/  LOP3.LUT R25, R14, 0xffff, RZ, 0xc0, !PT ;  /* 0x0000ffff0e197812 */ /* 0x002fc400078ec0ff */
[----:B---3--:R-:W-:Y:S02]  /*2034a0*/  PRMT R22, R20, 0x3340, R0 ;  /* 0x0000334014167816 */ /* 0x008fe40000000000 */
[----:B------:R-:W-:-:S04]  /*2034b0*/  PRMT R14, R19, 0x3340, R25 ;  /* 0x00003340130e7816 */ /* 0x000fc80000000019 */
[----:B------:R-:W-:Y:S02]  /*2034c0*/  PRMT R14, R14, 0x5410, R22 ;  /* 0x000054100e0e7816 */ /* 0x000fe40000000016 */
[----:B------:R-:W-:-:S03]  /*2034d0*/  SHF.R.U32.HI R22, RZ, 0x8, R19 ;  /* 0x00000008ff167819 */ /* 0x000fc60000011613 */
[----:B------:R1:W-:Y:S04]  /*2034e0*/  STL [R1+0x1e6c], R14 ;  /* 0x001e6c0e01007387 */ /* 0x0003e80000100800 */
[----:B-1----:R-:W3:Y:S04]  /*2034f0*/  LDL.LU R14, [R1+0x3b4] ;  /* 0x0003b400010e7983 */ /* 0x002ee80000300800 */
[----:B------:R-:W3:Y:S01]  /*203500*/  LDL.LU R19, [R1+0x1f4] ;  /* 0x0001f40001137983 */ /* 0x000ee20000300800 */
[----:B------:R-:W-:Y:S02]  /*203510*/  IADD3 R26, P1, PT, R2, R8, RZ ;  /* 0x00000008021a7210 */ /* 0x000fe40007f3e0ff */
[----:B------:R-:W-:-:S02]  /*203520*/  SHF.R.U32.HI R25, RZ, 0x8, R25 ;  /* 0x00000008ff197819 */ /* 0x000fc40000011619 */
[----:B------:R-:W-:Y:S01]  /*203530*/  SHF.R.U32.HI R20, RZ, 0x8, R20 ;  /* 0x00000008ff147819 */ /* 0x000fe20000011614 */
[----:B------:R-:W-:Y:S01]  /*203540*/  IMAD.X R27, R21, 0x1, R7, P1 ;  /* 0x00000001151b7824 */ /* 0x000fe200008e0607 */
[----:B------:R-:W-:Y:S02]  /*203550*/  LOP3.LUT R22, R22, 0xffff, RZ, 0xc0, !PT ;  /* 0x0000ffff16167812 */ /* 0x000fe400078ec0ff */
[----:B------:R-:W-:Y:S02]  /*203560*/  LOP3.LUT R25, R25, 0xffff, RZ, 0xc0, !PT ;  /* 0x0000ffff19197812 */ /* 0x000fe400078ec0ff */
[----:B------:R-:W-:Y:S01]  /*203570*/  LOP3.LUT R20, R20, 0xffff, RZ, 0xc0, !PT ;  /* 0x0000ffff14147812 */ /* 0x000fe200078ec0ff */
[----:B------:R1:W-:Y:S02]  /*203580*/  STL.64 [R1+0xe78], R26 ;  /* 0x000e781a01007387 */ /* 0x0003e40000100a00 */
[----:B-1----:R-:W-:Y:S02]  /*203590*/  PRMT R26, R22, 0x3340, R25 ;  /* 0x00003340161a7816 */ /* 0x002fe40000000019 */
[----:B------:R-:W-:-:S03]  /*2035a0*/  PRMT R25, R20, 0x3340, R0 ;  /* 0x0000334014197816 */ /* 0x000fc60000000000 */
[----:B------:R1:W-:Y:S01]  /*2035b0*/  STL [R1+0x1cfc], R26 ;  /* 0x001cfc1a01007387 */ /* 0x0003e20000100800 */
[----:B----4-:R-:W-:Y:S02]  /*2035c0*/  LOP3.LUT R22, R29, 0xffff, RZ, 0xc0, !PT ;  /* 0x0000ffff1d167812 */ /* 0x010fe400078ec0ff */
[----:B------:R-:W-:Y:S01]  /*2035d0*/  LOP3.LUT R20, R16, 0xffff, RZ, 0xc0, !PT ;  /* 0x0000ffff10147812 */ /* 0x000fe200078ec0ff */
[----:B------:R2:W-:Y:S03]  /*2035e0*/  STL [R1+0xf90], R25 ;  /* 0x000f901901007387 */ /* 0x0005e60000100800 */
[----:B------:R-:W-:Y:S02]  /*2035f0*/  PRMT R16, R20, 0x3340, R0 ;  /* 0x0000334014107816 */ /* 0x000fe40000000000 */
[----:B-1----:R-:W-:-:S05]  /*203600*/  IADD3 R26, P1, PT, R2, R6, RZ ;  /* 0x00000006021a7210 */ /* 0x002fca0007f3e0ff */
[----:B------:R-:W-:Y:S01]  /*203610*/  IMAD.X R27, R21, 0x1, R5, P1 ;  /* 0x00000001151b7824 */ /* 0x000fe200008e0605 */
[----:B------:R-:W-:-:S04]  /*203620*/  SHF.R.U32.HI R20, RZ, 0x8, R20 ;  /* 0x00000008ff147819 */ /* 0x000fc80000011614 */
[----:B------:R-:W-:Y:S02]  /*203630*/  LOP3.LUT R20, R20, 0xffff, RZ, 0xc0, !PT ;  /* 0x0000ffff14147812 */ /* 0x000fe400078ec0ff */
[----:B------:R-:W-:Y:S02]  /*203640*/  LOP3.LUT R17, R17, 0xffff, RZ, 0xc0, !PT ;  /* 0x0000ffff11117812 */ /* 0x000fe400078ec0ff */
[----:B------:R-:W-:Y:S02]  /*203650*/  PRMT R20, R20, 0x3340, R0 ;  /* 0x0000334014147816 */ /* 0x000fe40000000000 */
[----:B--2---:R-:W-:-:S04]  /*203660*/  LOP3.LUT R25, R15, 0xffff, RZ, 0xc0, !PT ;  /* 0x0000ffff0f197812 */ /* 0x004fc800078ec0ff */
[----:B------:R-:W-:-:S04]  /*203670*/  PRMT R15, R22, 0x3340, R25 ;  /* 0x00003340160f7816 */ /* 0x000fc80000000019 */
[----:B------:R-:W-:-:S05]  /*203680*/  PRMT R15, R15, 0x5410, R16 ;  /* 0x000054100f0f7816 */ /* 0x000fca0000000010 */
[----:B------:R1:W-:Y:S04]  /*203690*/  STL [R1+0x1e68], R15 ;  /* 0x001e680f01007387 */ /* 0x0003e80000100800 */
[----:B------:R-:W2:Y:S04]  /*2036a0*/  LDL.LU R29, [R1+0x168] ;  /* 0x00016800011d7983 */ /* 0x000ea80000300800 */
[----:B------:R-:W4:Y:S04]  /*2036b0*/  LDL.LU R16, [R1+0x544] ;  /* 0x0005440001107983 */ /* 0x000f280000300800 */
[----:B-1----:R-:W4:Y:S01]  /*2036c0*/  LDL.LU R15, [R1+0x36c] ;  /* 0x00036c00010f7983 */ /* 0x002f220000300800 */
[----:B------:R-:W-:-:S02]  /*2036d0*/  SHF.R.U32.HI R22, RZ, 0x8, R22 ;  /* 0x00000008ff167819 */ /* 0x000fc40000011616 */
[----:B------:R-:W-:Y:S01]  /*2036e0*/  SHF.R.U32.HI R25, RZ, 0x8, R25 ;  /* 0x00000008ff197819 */ /* 0x000fe20000011619 */
[----:B------:R1:W-:Y:S01]  /*2036f0*/  STL.64 [R1+0xe68], R26 ;  /* 0x000e681a01007387 */ /* 0x0003e20000100a00 */
[----:B------:R-:W-:Y:S02]  /*203700*/  LOP3.LUT R22, R22, 0xffff, RZ, 0xc0, !PT ;  /* 0x0000ffff16167812 */ /* 0x000fe400078ec0ff */
[----:B------:R-:W-:-:S04]  /*203710*/  LOP3.LUT R25, R25, 0xffff, RZ, 0xc0, !PT ;  /* 0x0000ffff19197812 */ /* 0x000fc800078ec0ff */
[----:B------:R-:W-:Y:S02]  /*203720*/  PRMT R22, R22, 0x3340, R25 ;  /* 0x0000334016167816 */ /* 0x000fe40000000019 */
[----:B-1----:R-:W-:-:S03]  /*203730*/  IADD3 R26, P1, PT, R2, R4, RZ ;  /* 0x00000004021a7210 */ /* 0x002fc60007f3e0ff */
[----:B------:R-:W-:Y:S02]  /*203740*/  STL [R1+0xf94], R22 ;  /* 0x000f941601007387 */ /* 0x000fe40000100800 */
[----:B------:R-:W-:Y:S01]  /*203750*/  IMAD.X R27, R21, 0x1, R3, P1 ;  /* 0x00000001151b7824 */ /* 0x000fe200008e0603 */
[----:B------:R-:W-:-:S04]  /*203760*/  PRMT R21, R17, 0x3340, R0 ;  /* 0x0000334011157816 */ /* 0x000fc80000000000 */
[----:B------:R-:W-:Y:S04]  /*203770*/  STL.64 [R1+0xe70], R26 ;  /* 0x000e701a01007387 */ /* 0x000fe80000100a00 */
[----:B------:R1:W-:Y:S01]  /*203780*/  STL [R1+0xf88], R20 ;  /* 0x000f881401007387 */ /* 0x0003e20000100800 */
[----:B---3--:R-:W-:Y:S02]  /*203790*/  LOP3.LUT R14, R14, 0xffff, RZ, 0xc0, !PT ;  /* 0x0000ffff0e0e7812 */ /* 0x008fe400078ec0ff */
[----:B------:R-:W-:-:S04]  /*2037a0*/  LOP3.LUT R19, R19, 0xffff, RZ, 0xc0, !PT ;  /* 0x0000ffff13137812 */ /* 0x000fc800078ec0ff */
[----:B-1----:R-:W-:-:S04]  /*2037b0*/  PRMT R20, R14, 0x3340, R19 ;  /* 0x000033400e147816 */ /* 0x002fc80000000013 */
[----:B------:R-:W-:Y:S02]  /*2037c0*/  PRMT R21, R20, 0x5410, R21 ;  /* 0x0000541014157816 */ /* 0x000fe40000000015 */
[----:B------:R-:W-:-:S03]  /*2037d0*/  SHF.R.U32.HI R20, RZ, 0x8, R14 ;  /* 0x00000008ff147819 */ /* 0x000fc6000001160e */
[----:B------:R1:W-:Y:S04]  /*2037e0*/  STL [R1+0x1e64], R21 ;  /* 0x001e641501007387 */ /* 0x0003e80000100800 */
[----:B------:R-:W3:Y:S04]  /*2037f0*/  LDL.LU R28, [R1+0x548] ;  /* 0x00054800011c7983 */ /* 0x000ee80000300800 */
[----:B------:R-:W3:Y:S01]  /*203800*/  LDL.LU R14, [R1+0x16c] ;  /* 0x00016c00010e7983 */ /* 0x000ee20000300800 */
[----:B-1----:R-:W-:-:S03]  /*203810*/  SHF.R.U32.HI R21, RZ, 0x8, R19 ;  /* 0x00000008ff157819 */ /* 0x002fc60000011613 */
[----:B------:R-:W3:Y:S01]  /*203820*/  LDL.LU R19, [R1+0x370] ;  /* 0x0003700001137983 */ /* 0x000ee20000300800 */
[----:B------:R-:W-:Y:S02]  /*203830*/  LOP3.LUT R20, R20, 0xffff, RZ, 0xc0, !PT ;  /* 0x0000ffff14147812 */ /* 0x000fe400078ec0ff */
[----:B------:R-:W-:Y:S02]  /*203840*/  LOP3.LUT R21, R21, 0xffff, RZ, 0xc0, !PT ;  /* 0x0000ffff15157812 */ /* 0x000fe400078ec0ff */
[----:B------:R-:W-:Y:S02]  /*203850*/  SHF.R.U32.HI R17, RZ, 0x8, R17 ;  /* 0x00000008ff117819 */ /* 0x000fe40000011611 */
[----:B------:R-:W-:Y:S02]  /*203860*/  PRMT R21, R20, 0x3340, R21 ;  /* 0x0000334014157816 */ /* 0x000fe40000000015 */
[----:B------:R-:W-:-:S03]  /*203870*/  LOP3.LUT R17, R17, 0xffff, RZ, 0xc0, !PT ;  /* 0x0000ffff11117812 */ /* 0x000fc600078ec0ff */
[----:B------:R4:W-:Y:S01]  /*203880*/  STL [R1+0xf98], R21 ;  /* 0x000f981501007387 */ /* 0x0009e20000100800 */
[----:B------:R-:W-:-:S05]  /*203890*/  PRMT R17, R17, 0x3340, R0 ;  /* 0x0000334011117816 */ /* 0x000fca0000000000 */
[----:B------:R1:W-:Y:S01]  /*2038a0*/  STL [R1+0xf84], R17 ;  /* 0x000f841101007387 */ /* 0x0003e20000100800 */
[----:B0-----:R-:W-:Y:S01]  /*2038b0*/  VIADD R2, R2, UR6 ;  /* 0x0000000602027c36 */ /* 0x001fe20008000000 */
[----:B------:R-:W0:Y:S04]  /*2038c0*/  LDCU UR6, c[0x0][0x3b8] ;  /* 0x00007700ff0677ac */ /* 0x000e280008000800 */
[----:B------:R-:W-:Y:S02]  /*2038d0*/  IADD3 R26, P1, PT, R2, R10, RZ ;  /* 0x0000000a021a7210 */ /* 0x000fe40007f3e0ff */
[----:B--2---:R-:W-:Y:S02]  /*2038e0*/  LOP3.LUT R20, R29, 0xffff, RZ, 0xc0, !PT ;  /* 0x0000ffff1d147812 */ /* 0x004fe400078ec0ff */
[----:B----4-:R-:W-:-:S02]  /*2038f0*/  LOP3.LUT R21, R16, 0xffff, RZ, 0xc0, !PT ;  /* 0x0000ffff10157812 */ /* 0x010fc400078ec0ff */
[----:B------:R-:W-:Y:S02]  /*203900*/  LOP3.LUT R22, R15, 0xffff, RZ, 0xc0, !PT ;  /* 0x0000ffff0f167812 */ /* 0x000fe400078ec0ff */
[----:B------:R-:W-:Y:S02]  /*203910*/  PRMT R16, R20, 0x3340, R0 ;  /* 0x0000334014107816 */ /* 0x000fe40000000000 */
[----:B------:R-:W-:-:S04]  /*203920*/  PRMT R15, R21, 0x3340, R22 ;  /* 0x00003340150f7816 */ /* 0x000fc80000000016 */
[----:B-1----:R-:W-:Y:S02]  /*203930*/  PRMT R17, R15, 0x5410, R16 ;  /* 0x000054100f117816 */ /* 0x002fe40000000010 */
[----:B------:R-:W2:Y:S04]  /*203940*/  LDL.LU R16, [R1+0x4bc] ;  /* 0x0004bc0001107983 */ /* 0x000ea80000300800 */
[----:B------:R-:W4:Y:S04]  /*203950*/  LDL.LU R15, [R1+0xd0] ;  /* 0x0000d000010f7983 */ /* 0x000f280000300800 */
[----:B------:R1:W-:Y:S04]  /*203960*/  STL [R1+0x1e60], R17 ;  /* 0x001e601101007387 */ /* 0x0003e80000100800 */
[----:B------:R-:W4:Y:S01]  /*203970*/  LDL.LU R29, [R1+0x2ac] ;  /* 0x0002ac00011d7983 */ /* 0x000f220000300800 */
[----:B------:R-:W-:-:S02]  /*203980*/  SHF.R.U32.HI R21, RZ, 0x8, R21 ;  /* 0x00000008ff157819 */ /* 0x000fc40000011615 */
[----:B------:R-:W-:Y:S02]  /*203990*/  SHF.R.U32.HI R22, RZ, 0x8, R22 ;  /* 0x00000008ff167819 */ /* 0x000fe40000011616 */
[----:B------:R-:W-:Y:S02]  /*2039a0*/  SHF.R.U32.HI R20, RZ, 0x8, R20 ;  /* 0x00000008ff147819 */ /* 0x000fe40000011614 */
[----:B-1----:R-:W-:Y:S02]  /*2039b0*/  SHF.R.S32.HI R17, RZ, 0x1f, R2 ;  /* 0x0000001fff117819 */ /* 0x002fe40000011402 */
[----:B------:R-:W-:Y:S02]  /*2039c0*/  LOP3.LUT R21, R21, 0xffff, RZ, 0xc0, !PT ;  /* 0x0000ffff15157812 */ /* 0x000fe400078ec0ff */
[----:B------:R-:W-:Y:S02]  /*2039d0*/  LOP3.LUT R22, R22, 0xffff, RZ, 0xc0, !PT ;  /* 0x0000ffff16167812 */ /* 0x000fe400078ec0ff */
[----:B------:R-:W-:Y:S01]  /*2039e0*/  LOP3.LUT R20, R20, 0xffff, RZ, 0xc0, !PT ;  /* 0x0000ffff14147812 */ /* 0x000fe200078ec0ff */
[----:B------:R-:W-:Y:S01]  /*2039f0*/  IMAD.X R27, R17, 0x1, R9, P1 ;  /* 0x00000001111b7824 */ /* 0x000fe200008e0609 */
[----:B------:R-:W-:-:S02]  /*203a00*/  PRMT R21, R21, 0x3340, R22 ;  /* 0x0000334015157816 */ /* 0x000fc40000000016 */
[----:B------:R-:W-:Y:S02]  /*203a10*/  PRMT R20, R20, 0x3340, R0 ;  /* 0x0000334014147816 */ /* 0x000fe40000000000 */
[----:B------:R1:W-:Y:S04]  /*203a20*/  STL.64 [R1+0xe60], R26 ;  /* 0x000e601a01007387 */ /* 0x0003e80000100a00 */
[----:B------:R0:W-:Y:S04]  /*203a30*/  STL [R1+0xf9c], R21 ;  /* 0x000f9c1501007387 */ /* 0x0001e80000100800 */
[----:B------:R0:W-:Y:S01]  /*203a40*/  STL [R1+0xf80], R20 ;  /* 0x000f801401007387 */ /* 0x0001e20000100800 */
[----:B---3--:R-:W-:-:S03]  /*203a50*/  LOP3.LUT R22, R14, 0xffff, RZ, 0xc0, !PT ;  /* 0x0000ffff0e167812 */ /* 0x008fc600078ec0ff */
[----:B------:R-:W3:Y:S01]  /*203a60*/  LDL.LU R14, [R1+0x4b8] ;  /* 0x0004b800010e7983 */ /* 0x000ee20000300800 */
[----:B-1----:R-:W-:-:S03]  /*203a70*/  LOP3.LUT R26, R19, 0xffff, RZ, 0xc0, !PT ;  /* 0x0000ffff131a7812 */ /* 0x002fc600078ec0ff */
[----:B------:R-:W3:Y:S01]  /*203a80*/  LDL.LU R19, [R1+0x2a8] ;  /* 0x0002a80001137983 */ /* 0x000ee20000300800 */
[----:B------:R-:W-:Y:S02]  /*203a90*/  LOP3.LUT R25, R28, 0xffff, RZ, 0xc0, !PT ;  /* 0x0000ffff1c197812 */ /* 0x000fe400078ec0ff */
[----:B0-----:R-:W-:Y:S02]  /*203aa0*/  PRMT R21, R22, 0x3340, R0 ;  /* 0x0000334016157816 */ /* 0x001fe40000000000 */
[--C-:B------:R-:W-:Y:S02]  /*203ab0*/  PRMT R20, R25, 0x3340, R26.reuse ;  /* 0x0000334019147816 */ /* 0x100fe4000000001a */
[----:B------:R-:W-:Y:S02]  /*203ac0*/  SHF.R.U32.HI R25, RZ, 0x8, R25 ;  /* 0x00000008ff197819 */ /* 0x000fe40000011619 */
[----:B------:R-:W-:Y:S02]  /*203ad0*/  PRMT R27, R20, 0x5410, R21 ;  /* 0x00005410141b7816 */ /* 0x000fe40000000015 */
[----:B------:R-:W-:-:S02]  /*203ae0*/  SHF.R.U32.HI R26, RZ, 0x8, R26 ;  /* 0x00000008ff1a7819 */ /* 0x000fc4000001161a */
[----:B------:R-:W-:Y:S02]  /*203af0*/  IADD3 R20, P1, PT, R2, R8, RZ ;  /* 0x0000000802147210 */ /* 0x000fe40007f3e0ff */
[----:B------:R-:W-:Y:S02]  /*203b00*/  SHF.R.U32.HI R22, RZ, 0x8, R22 ;  /* 0x00000008ff167819 */ /* 0x000fe40000011616 */
[----:B------:R-:W-:Y:S02]  /*203b10*/  LOP3.LUT R25, R25, 0xffff, RZ, 0xc0, !PT ;  /* 0x0000ffff19197812 */ /* 0x000fe400078ec0ff */
[----:B------:R-:W-:Y:S01]  /*203b20*/  LOP3.LUT R26, R26, 0xffff, RZ, 0xc0, !PT ;  /* 0x0000ffff1a1a7812 */ /* 0x000fe200078ec0ff */
[----:B------:R-:W-:Y:S01]  /*203b30*/  IMAD.X R21, R17, 0x1, R7, P1 ;  /* 0x0000000111157824 */ /* 0x000fe200008e0607 */
[----:B------:R-:W-:Y:S02]  /*203b40*/  LOP3.LUT R22, R22, 0xffff, RZ, 0xc0, !PT ;  /* 0x0000ffff16167812 */ /* 0x000fe400078ec0ff */
[----:B------:R-:W-:Y:S01]  /*203b50*/  PRMT R25, R25, 0x3340, R26 ;  /* 0x0000334019197816 */ /* 0x000fe2000000001a */
[----:B------:R-:W-:Y:S01]  /*203b60*/  STL [R1+0x1e5c], R27 ;  /* 0x001e5c1b01007387 */ /* 0x000fe20000100800 */
[----:B------:R-:W-:-:S03]  /*203b70*/  PRMT R22, R22, 0x3340, R0 ;  /* 0x0000334016167816 */ /* 0x000fc60000000000 */
[----:B------:R0:W-:Y:S04]  /*203b80*/  STL.64 [R1+0xe58], R20 ;  /* 0x000e581401007387 */ /* 0x0001e80000100a00 */
[----:B0-----:R-:W3:Y:S04]  /*203b90*/  LDL.LU.64 R20, [R1+0x7890] ;  /* 0x0078900001147983 */ /* 0x001ee80000300a00 */
[----:B------:R-:W-:Y:S04]  /*203ba0*/  STL [R1+0x1000], R25 ;  /* 0x0010001901007387 */ /* 0x000fe80000100800 */
[----:B------:R0:W-:Y:S01]  /*203bb0*/  STL [R1+0xf5c], R22 ;  /* 0x000f5c1601007387 */ /* 0x0001e20000100800 */
[----:B--2---:R-:W-:-:S02]  /*203bc0*/  LOP3.LUT R16, R16, 0xffff, RZ, 0xc0, !PT ;  /* 0x0000ffff10107812 */ /* 0x004fc400078ec0ff */
[----:B----4-:R-:W-:Y:S02]  /*203bd0*/  LOP3.LUT R15, R15, 0xffff, RZ, 0xc0, !PT ;  /* 0x0000ffff0f0f7812 */ /* 0x010fe400078ec0ff */
[----:B0-----:R-:W-:Y:S02]  /*203be0*/  LOP3.LUT R22, R29, 0xffff, RZ, 0xc0, !PT ;  /* 0x0000ffff1d167812 */ /* 0x001fe400078ec0ff */
[----:B------:R-:W2:Y:S01]  /*203bf0*/  LDL.LU R29, [R1+0x3c0] ;  /* 0x0003c000011d7983 */ /* 0x000ea20000300800 */
[----:B------:R-:W-:Y:S02]  /*203c00*/  PRMT R26, R15, 0x3340, R0 ;  /* 0x000033400f1a7816 */ /* 0x000fe40000000000 */
[----:B------:R-:W-:Y:S02]  /*203c10*/  PRMT R25, R16, 0x3340, R22 ;  /* 0x0000334010197816 */ /* 0x000fe40000000016 */
[----:B------:R-:W-:Y:S02]  /*203c20*/  SHF.R.U32.HI R16, RZ, 0x8, R16 ;  /* 0x00000008ff107819 */ /* 0x000fe40000011610 */
[----:B------:R-:W-:-:S02]  /*203c30*/  SHF.R.U32.HI R22, RZ, 0x8, R22 ;  /* 0x00000008ff167819 */ /* 0x000fc40000011616 */
[----:B------:R-:W-:Y:S02]  /*203c40*/  PRMT R25, R25, 0x5410, R26 ;  /* 0x0000541019197816 */ /* 0x000fe4000000001a */
[----:B------:R-:W-:Y:S02]  /*203c50*/  IADD3 R26, P1, PT, R2, R6, RZ ;  /* 0x00000006021a7210 */ /* 0x000fe40007f3e0ff */
[----:B------:R-:W-:Y:S02]  /*203c60*/  LOP3.LUT R16, R16, 0xffff, RZ, 0xc0, !PT ;  /* 0x0000ffff10107812 */ /* 0x000fe400078ec0ff */
[----:B------:R-:W-:Y:S01]  /*203c70*/  LOP3.LUT R22, R22, 0xffff, RZ, 0xc0, !PT ;  /* 0x0000ffff16167812 */ /* 0x000fe200078ec0ff */
[----:B------:R-:W-:Y:S01]  /*203c80*/  IMAD.X R27, R17, 0x1, R5, P1 ;  /* 0x00000001111b7824 */ /* 0x000fe200008e0605 */
[----:B------:R-:W-:Y:S02]  /*203c90*/  STL [R1+0x1e50], R25 ;  /* 0x001e501901007387 */ /* 0x000fe40000100800 */
[----:B------:R-:W-:-:S02]  /*203ca0*/  PRMT R16, R16, 0x3340, R22 ;  /* 0x0000334010107816 */ /* 0x000fc40000000016 */
[----:B------:R-:W4:Y:S01]  /*203cb0*/  LDL.LU R28, [R1+0x210] ;  /* 0x00021000011c7983 */ /* 0x000f220000300800 */
[----:B------:R-:W-:-:S03]  /*203cc0*/  LOP3.LUT R22, R18, 0xffff, RZ, 0xc0, !PT ;  /* 0x0000ffff12167812 */ /* 0x000fc600078ec0ff */
[----:B------:R-:W-:Y:S04]  /*203cd0*/  STL.64 [R1+0xe50], R26 ;  /* 0x000e501a01007387 */ /* 0x000fe80000100a00 */
[----:B------:R0:W-:Y:S01]  /*203ce0*/  STL [R1+0x1ce8], R16 ;  /* 0x001ce81001007387 */ /* 0x0001e20000100800 */
[----:B---3--:R-:W-:Y:S02]  /*203cf0*/  LOP3.LUT R14, R14, 0xffff, RZ, 0xc0, !PT ;  /* 0x0000ffff0e0e7812 */ /* 0x008fe400078ec0ff */
[----:B0-----:R-:W-:Y:S02]  /*203d00*/  LOP3.LUT R16, R19, 0xffff, RZ, 0xc0, !PT ;  /* 0x0000ffff13107812 */ /* 0x001fe400078ec0ff */
[----:B------:R-:W-:Y:S02]  /*203d10*/  PRMT R19, R22, 0x3340, R0 ;  /* 0x0000334016137816 */ /* 0x000fe40000000000 */
[----:B------:R-:W-:-:S04]  /*203d20*/  PRMT R18, R14, 0x3340, R16 ;  /* 0x000033400e127816 */ /* 0x000fc80000000010 */
[----:B------:R-:W-:Y:S02]  /*203d30*/  PRMT R25, R18, 0x5410, R19 ;  /* 0x0000541012197816 */ /* 0x000fe40000000013 */
[----:B------:R-:W-:Y:S02]  /*203d40*/  IADD3 R18, P1, PT, R2, R4, RZ ;  /* 0x0000000402127210 */ /* 0x000fe40007f3e0ff */
[----:B------:R-:W-:-:S03]  /*203d50*/  SHF.R.U32.HI R14, RZ, 0x8, R14 ;  /* 0x00000008ff0e7819 */ /* 0x000fc6000001160e */
[----:B------:R-:W-:Y:S01]  /*203d60*/  IMAD.X R19, R17, 0x1, R3, P1 ;  /* 0x0000000111137824 */ /* 0x000fe200008e0603 */
[----:B------:R-:W-:Y:S01]  /*203d70*/  SHF.R.U32.HI R15, RZ, 0x8, R15 ;  /* 0x00000008ff0f7819 */ /* 0x000fe2000001160f */
[----:B------:R0:W-:Y:S01]  /*203d80*/  STL [R1+0x1e4c], R25 ;  /* 0x001e4c1901007387 */ /* 0x0001e20000100800 */
[----:B------:R-:W-:-:S03]  /*203d90*/  LOP3.LUT R17, R14, 0xffff, RZ, 0xc0, !PT ;  /* 0x0000ffff0e117812 */ /* 0x000fc600078ec0ff */
[----:B------:R1:W-:Y:S01]  /*203da0*/  STL.64 [R1+0xe48], R18 ;  /* 0x000e481201007387 */ /* 0x0003e20000100a00 */
[----:B0-----:R-:W-:-:S03]  /*203db0*/  SHF.R.U32.HI R25, RZ, 0x8, R16 ;  /* 0x00000008ff197819 */ /* 0x001fc60000011610 */
[----:B------:R-:W3:Y:S04]  /*203dc0*/  LDL.LU R16, [R1+0x55c] ;  /* 0x00055c0001107983 */ /* 0x000ee80000300800 */
[----:B-1----:R-:W3:Y:S01]  /*203dd0*/  LDL.LU R19, [R1+0x18c] ;  /* 0x00018c0001137983 */ /* 0x002ee20000300800 */
[----:B------:R-:W-:-:S03]  /*203de0*/  LOP3.LUT R18, R15, 0xffff, RZ, 0xc0, !PT ;  /* 0x0000ffff0f127812 */ /* 0x000fc600078ec0ff */
[----:B------:R-:W3:Y:S04]  /*203df0*/  LDL.LU R14, [R1+0x380] ;  /* 0x00038000010e7983 */ /* 0x000ee80000300800 */
[----:B------:R-:W3:Y:S01]  /*203e00*/  LDL.LU R15, [R1+0x550] ;  /* 0x00055000010f7983 */ /* 0x000ee20000300800 */
[----:B------:R-:W-:-:S03]  /*203e10*/  PRMT R26, R18, 0x3340, R0 ;  /* 0x00003340121a7816 */ /* 0x000fc60000000000 */
[----:B------:R-:W3:Y:S01]  /*203e20*/  LDL.LU R18, [R1+0x188] ;  /* 0x0001880001127983 */ /* 0x000ee20000300800 */
[----:B------:R-:W-:-:S04]  /*203e30*/  LOP3.LUT R25, R25, 0xffff, RZ, 0xc0, !PT ;  /* 0x0000ffff19197812 */ /* 0x000fc800078ec0ff */
[----:B------:R-:W-:Y:S01]  /*203e40*/  PRMT R25, R17, 0x3340, R25 ;  /* 0x0000334011197816 */ /* 0x000fe20000000019 */
[----:B------:R-:W-:Y:S04]  /*203e50*/  STL [R1+0xf58], R26 ;  /* 0x000f581a01007387 */ /* 0x000fe80000100800 */
[----:B------:R4:W-:Y:S01]  /*203e60*/  STL [R1+0x1ce4], R25 ;  /* 0x001ce41901007387 */ /* 0x0009e20000100800 */
[----:B------:R-:W-:-:S04]  /*203e70*/  LOP3.LUT R23, R23, 0xffff, RZ, 0xc0, !PT ;  /* 0x0000ffff17177812 */ /* 0x000fc800078ec0ff */
[----:B------:R-:W-:Y:S01]  /*203e80*/  PRMT R27, R23, 0x3340, R0 ;  /* 0x00003340171b7816 */ /* 0x000fe20000000000 */
[----:B------:R-:W-:Y:S01]  /*203e90*/  VIADD R2, R2, UR6 ;  /* 0x0000000602027c36 */ /* 0x000fe20008000000 */
[----:B------:R-:W-:Y:S01]  /*203ea0*/  SHF.R.U32.HI R23, RZ, 0x8, R23 ;  /* 0x00000008ff177819 */ /* 0x000fe20000011617 */
[----:B------:R-:W0:Y:S01]  /*203eb0*/  LDCU UR6, c[0x0][0x3b8] ;  /* 0x00007700ff0677ac */ /* 0x000e220008000800 */
[----:B------:R-:W-:Y:S02]  /*203ec0*/  SHF.R.U32.HI R22, RZ, 0x8, R22 ;  /* 0x00000008ff167819 */ /* 0x000fe40000011616 */
[----:B------:R-:W-:Y:S02]  /*203ed0*/  LOP3.LUT R23, R23, 0xffff, RZ, 0xc0, !PT ;  /* 0x0000ffff17177812 */ /* 0x000fe400078ec0ff */
[----:B------:R-:W-:-:S04]  /*203ee0*/  LOP3.LUT R22, R22, 0xffff, RZ, 0xc0, !PT ;  /* 0x0000ffff16167812 */ /* 0x000fc800078ec0ff */
[----:B------:R-:W-:Y:S02]  /*203ef0*/  PRMT R22, R22, 0x3340, R0 ;  /* 0x0000334016167816 */ /* 0x000fe40000000000 */
[----:B--2---:R-:W-:Y:S02]  /*203f00*/  LOP3.LUT R17, R29, 0xffff, RZ, 0xc0, !PT ;  /* 0x0000ffff1d117812 */ /* 0x004fe400078ec0ff */
[----:B------:R-:W2:Y:S01]  /*203f10*/  LDL.LU R29, [R1+0x37c] ;  /* 0x00037c00011d7983 */ /* 0x000ea20000300800 */
[----:B----4-:R-:W-:-:S04]  /*203f20*/  LOP3.LUT R25, R28, 0xffff, RZ, 0xc0, !PT ;  /* 0x0000ffff1c197812 */ /* 0x010fc800078ec0ff */
[----:B------:R-:W-:Y:S02]  /*203f30*/  PRMT R26, R17, 0x3340, R25 ;  /* 0x00003340111a7816 */ /* 0x000fe40000000019 */
[----:B------:R-:W-:Y:S02]  /*203f40*/  SHF.R.U32.HI R17, RZ, 0x8, R17 ;  /* 0x00000008ff117819 */ /* 0x000fe40000011611 */
[----:B------:R-:W-:Y:S02]  /*203f50*/  SHF.R.U32.HI R25, RZ, 0x8, R25 ;  /* 0x00000008ff197819 */ /* 0x000fe40000011619 */
[----:B------:R-:W-:Y:S02]  /*203f60*/  PRMT R26, R26, 0x5410, R27 ;  /* 0x000054101a1a7816 */ /* 0x000fe4000000001b */
[----:B------:R-:W-:Y:S02]  /*203f70*/  LOP3.LUT R17, R17, 0xffff, RZ, 0xc0, !PT ;  /* 0x0000ffff11117812 */ /* 0x000fe400078ec0ff */
[----:B------:R-:W-:Y:S01]  /*203f80*/  LOP3.LUT R25, R25, 0xffff, RZ, 0xc0, !PT ;  /* 0x0000ffff19197812 */ /* 0x000fe200078ec0ff */
[----:B------:R1:W-:Y:S03]  /*203f90*/  STL [R1+0x1e48], R26 ;  /* 0x001e481a01007387 */ /* 0x0003e60000100800 */
[----:B------:R-:W-:-:S02]  /*203fa0*/  PRMT R25, R17, 0x3340, R25 ;  /* 0x0000334011197816 */ /* 0x000fc40000000019 */
[----:B------:R-:W-:Y:S02]  /*203fb0*/  SHF.R.S32.HI R17, RZ, 0x1f, R2 ;  /* 0x0000001fff117819 */ /* 0x000fe40000011402 */
[----:B-1----:R-:W-:Y:S01]  /*203fc0*/  IADD3 R26, P1, PT, R2, R10, RZ ;  /* 0x0000000a021a7210 */ /* 0x002fe20007f3e0ff */
[----:B------:R1:W-:Y:S04]  /*203fd0*/  STL [R1+0x1ce0], R25 ;  /* 0x001ce01901007387 */ /* 0x0003e80000100800 */
[----:B------:R-:W-:Y:S01]  /*203fe0*/  IMAD.X R27, R17, 0x1, R9, P1 ;  /* 0x00000001111b7824 */ /* 0x000fe200008e0609 */
[----:B-1----:R-:W-:-:S04]  /*203ff0*/  PRMT R25, R23, 0x3340, R0 ;  /* 0x0000334017197816 */ /* 0x002fc80000000000 */
[----:B------:R-:W-:Y:S04]  /*204000*/  STL.64 [R1+0xe40], R26 ;  /* 0x000e401a01007387 */ /* 0x000fe80000100a00 */
[----:B------:R1:W-:Y:S04]  /*204010*/  STL [R1+0xf54], R25 ;  /* 0x000f541901007387 */ /* 0x0003e80000100800 */
[----:B------:R4:W-:Y:S01]  /*204020*/  STL [R1+0xf50], R22 ;  /* 0x000f501601007387 */ /* 0x0009e20000100800 */
[----:B---3--:R-:W-:Y:S02]  /*204030*/  LOP3.LUT R23, R16, 0xffff, RZ, 0xc0, !PT ;  /* 0x0000ffff10177812 */ /* 0x008fe400078ec0ff */
[----:B-1----:R-:W-:-:S02]  /*204040*/  LOP3.LUT R25, R14, 0xffff, RZ, 0xc0, !PT ;  /* 0x0000ffff0e197812 */ /* 0x002fc400078ec0ff */
[----:B------:R-:W3:Y:S01]  /*204050*/  LDL.LU R14, [R1+0x514] ;  /* 0x00051400010e7983 */ /* 0x000ee20000300800 */
[----:B----4-:R-:W-:-:S03]  /*204060*/  LOP3.LUT R22, R15, 0xffff, RZ, 0xc0, !PT ;  /* 0x0000ffff0f167812 */ /* 0x010fc600078ec0ff */
[----:B------:R-:W4:Y:S01]  /*204070*/  LDL.LU R15, [R1+0x128] ;  /* 0x00012800010f7983 */ /* 0x000f220000300800 */
[----:B------:R-:W-:-:S03]  /*204080*/  LOP3.LUT R16, R18, 0xffff, RZ, 0xc0, !PT ;  /* 0x0000ffff12107812 */ /* 0x000fc600078ec0ff */
[----:B------:R-:W3:Y:S01]  /*204090*/  LDL.LU R18, [R1+0x330] ;  /* 0x0003300001127983 */ /* 0x000ee20000300800 */
[----:B------:R-:W-:Y:S02]  /*2040a0*/  LOP3.LUT R19, R19, 0xffff, RZ, 0xc0, !PT ;  /* 0x0000ffff13137812 */ /* 0x000fe400078ec0ff */
[----:B------:R-:W-:Y:S02]  /*2040b0*/  PRMT R27, R23, 0x3340, R25 ;  /* 0x00003340171b7816 */ /* 0x000fe40000000019 */
[----:B------:R-:W-:Y:S02]  /*2040c0*/  PRMT R28, R19, 0x3340, R0 ;  /* 0x00003340131c7816 */ /* 0x000fe40000000000 */
[----:B------:R-:W-:Y:S02]  /*2040d0*/  SHF.R.U32.HI R23, RZ, 0x8, R23 ;  /* 0x00000008ff177819 */ /* 0x000fe40000011617 */
[----:B------:R-:W-:Y:S02]  /*2040e0*/  SHF.R.U32.HI R25, RZ, 0x8, R25 ;  /* 0x00000008ff197819 */ /* 0x000fe40000011619 */
[----:B------:R-:W-:-:S02]  /*2040f0*/  LOP3.LUT R23, R23, 0xffff, RZ, 0xc0, !PT ;  /* 0x0000ffff17177812 */ /* 0x000fc400078ec0ff */
[----:B------:R-:W-:Y:S02]  /*204100*/  LOP3.LUT R25, R25, 0xffff, RZ, 0xc0, !PT ;  /* 0x0000ffff19197812 */ /* 0x000fe400078ec0ff */
[----:B------:R-:W-:-:S04]  /*204110*/  SHF.R.U32.HI R19, RZ, 0x8, R19 ;  /* 0x00000008ff137819 */ /* 0x000fc80000011613 */
[----:B------:R-:W-:-:S04]  /*204120*/  LOP3.LUT R19, R19, 0xffff, RZ, 0xc0, !PT ;  /* 0x0000ffff13137812 */ /* 0x000fc800078ec0ff */
[----:B------:R-:W-:Y:S02]  /*204130*/  PRMT R19, R19, 0x3340, R0 ;  /* 0x0000334013137816 */ /* 0x000fe40000000000 */
[----:B--2---:R-:W-:Y:S02]  /*204140*/  LOP3.LUT R26, R29, 0xffff, RZ, 0xc0, !PT ;  /* 0x0000ffff1d1a7812 */ /* 0x004fe400078ec0ff */
[----:B------:R-:W-:Y:S02]  /*204150*/  PRMT R29, R27, 0x5410, R28 ;  /* 0x000054101b1d7816 */ /* 0x000fe4000000001c */
[----:B------:R-:W-:Y:S02]  /*204160*/  PRMT R28, R16, 0x3340, R0 ;  /* 0x00003340101c7816 */ /* 0x000fe40000000000 */
[----:B------:R-:W-:-:S04]  /*204170*/  PRMT R27, R22, 0x3340, R26 ;  /* 0x00003340161b7816 */ /* 0x000fc8000000001a */
[----:B------:R-:W-:Y:S02]  /*204180*/  PRMT R27, R27, 0x5410, R28 ;  /* 0x000054101b1b7816 */ /* 0x000fe4000000001c */
[----:B------:R-:W-:Y:S01]  /*204190*/  IADD3 R28, P1, PT, R2, R8, RZ ;  /* 0x00000008021c7210 */ /* 0x000fe20007f3e0ff */
[----:B------:R1:W-:Y:S01]  /*2041a0*/  STL [R1+0x1e44], R29 ;  /* 0x001e441d01007387 */ /* 0x0003e20000100800 */
[----:B------:R-:W-:Y:S02]  /*2041b0*/  SHF.R.U32.HI R22, RZ, 0x8, R22 ;  /* 0x00000008ff167819 */ /* 0x000fe40000011616 */
[----:B------:R-:W-:Y:S01]  /*2041c0*/  SHF.R.U32.HI R26, RZ, 0x8, R26 ;  /* 0x00000008ff1a7819 */ /* 0x000fe2000001161a */
[----:B------:R2:W-:Y:S01]  /*2041d0*/  STL [R1+0x1e40], R27 ;  /* 0x001e401b01007387 */ /* 0x0005e20000100800 */
[----:B------:R-:W-:Y:S02]  /*2041e0*/  LOP3.LUT R22, R22, 0xffff, RZ, 0xc0, !PT ;  /* 0x0000ffff16167812 */ /* 0x000fe400078ec0ff */
[----:B------:R-:W-:Y:S01]  /*2041f0*/  LOP3.LUT R26, R26, 0xffff, RZ, 0xc0, !PT ;  /* 0x0000ffff1a1a7812 */ /* 0x000fe200078ec0ff */
[----:B-1----:R-:W-:-:S03]  /*204200*/  IMAD.X R29, R17, 0x1, R7, P1 ;  /* 0x00000001111d7824 */ /* 0x002fc600008e0607 */
[----:B------:R-:W-:Y:S02]  /*204210*/  PRMT R22, R22, 0x3340, R26 ;  /* 0x0000334016167816 */ /* 0x000fe4000000001a */
[----:B--2---:R-:W-:Y:S01]  /*204220*/  PRMT R27, R23, 0x3340, R25 ;  /* 0x00003340171b7816 */ /* 0x004fe20000000019 */
[----:B------:R-:W-:Y:S04]  /*204230*/  STL.64 [R1+0xe30], R28 ;  /* 0x000e301c01007387 */ /* 0x000fe80000100a00 */
[----:B------:R-:W2:Y:S04]  /*204240*/  LDL.LU R23, [R1+0x510] ;  /* 0x0005100001177983 */ /* 0x000ea80000300800 */
[----:B------:R-:W2:Y:S01]  /*204250*/  LDL.LU R25, [R1+0x32c] ;  /* 0x00032c0001197983 */ /* 0x000ea20000300800 */
[----:B------:R-:W-:-:S03]  /*204260*/  IADD3 R26, P1, PT, R2, R6, RZ ;  /* 0x00000006021a7210 */ /* 0x000fc60007f3e0ff */
[----:B------:R-:W-:Y:S04]  /*204270*/  STL [R1+0x1cd0], R27 ;  /* 0x001cd01b01007387 */ /* 0x000fe80000100800 */
[----:B------:R1:W-:Y:S01]  /*204280*/  STL [R1+0x1ccc], R22 ;  /* 0x001ccc1601007387 */ /* 0x0003e20000100800 */
[----:B------:R-:W-:-:S03]  /*204290*/  SHF.R.U32.HI R16, RZ, 0x8, R16 ;  /* 0x00000008ff107819 */ /* 0x000fc60000011610 */
[----:B-1----:R-:W2:Y:S01]  /*2042a0*/  LDL.LU R22, [R1+0x124] ;  /* 0x0001240001167983 */ /* 0x002ea20000300800 */
[----:B------:R-:W-:Y:S01]  /*2042b0*/  IMAD.X R27, R17, 0x1, R5, P1 ;  /* 0x00000001111b7824 */ /* 0x000fe200008e0605 */
[----:B------:R-:W-:-:S04]  /*2042c0*/  LOP3.LUT R16, R16, 0xffff, RZ, 0xc0, !PT ;  /* 0x0000ffff10107812 */ /* 0x000fc800078ec0ff */
[----:B------:R1:W-:Y:S02]  /*2042d0*/  STL.64 [R1+0xe38], R26 ;  /* 0x000e381a01007387 */ /* 0x0003e40000100a00 */
[----:B-1----:R-:W-:-:S05]  /*2042e0*/  PRMT R26, R16, 0x3340, R0 ;  /* 0x00003340101a7816 */ /* 0x002fca0000000000 */
[----:B------:R1:W-:Y:S04]  /*2042f0*/  STL [R1+0xefc], R26 ;  /* 0x000efc1a01007387 */ /* 0x0003e80000100800 */
[----:B------:R-:W2:Y:S01]  /*204300*/  LDL.LU R28, [R1+0x4d0] ;  /* 0x0004d000011c7983 */ /* 0x000ea20000300800 */
[----:B----4-:R-:W-:-:S03]  /*204310*/  LOP3.LUT R16, R15, 0xffff, RZ, 0xc0, !PT ;  /* 0x0000ffff0f107812 */ /* 0x010fc600078ec0ff */
[----:B------:R-:W4:Y:S04]  /*204320*/  LDL.LU R15, [R1+0xdc] ;  /* 0x0000dc00010f7983 */ /* 0x000f280000300800 */
[----:B------:R-:W4:Y:S01]  /*204330*/  LDL.LU R29, [R1+0x2c8] ;  /* 0x0002c800011d7983 */ /* 0x000f220000300800 */
[----:B---3--:R-:W-:Y:S02]  /*204340*/  LOP3.LUT R14, R14, 0xffff, RZ, 0xc0, !PT ;  /* 0x0000ffff0e0e7812 */ /* 0x008fe400078ec0ff */
[----:B------:R-:W-:Y:S02]  /*204350*/  LOP3.LUT R18, R18, 0xffff, RZ, 0xc0, !PT ;  /* 0x0000ffff12127812 */ /* 0x000fe400078ec0ff */
[----:B------:R-:W-:Y:S02]  /*204360*/  PRMT R27, R16, 0x3340, R0 ;  /* 0x00003340101b7816 */ /* 0x000fe40000000000 */
[----:B-1----:R-:W-:-:S04]  /*204370*/  PRMT R26, R14, 0x3340, R18 ;  /* 0x000033400e1a7816 */ /* 0x002fc80000000012 */
[----:B------:R-:W-:Y:S02]  /*204380*/  PRMT R27, R26, 0x5410, R27 ;  /* 0x000054101a1b7816 */ /* 0x000fe4000000001b */
[----:B------:R-:W-:Y:S02]  /*204390*/  IADD3 R26, P1, PT, R2, R4, RZ ;  /* 0x00000004021a7210 */ /* 0x000fe40007f3e0ff */
[----:B------:R-:W-:Y:S02]  /*2043a0*/  SHF.R.U32.HI R14, RZ, 0x8, R14 ;  /* 0x00000008ff0e7819 */ /* 0x000fe4000001160e */
[----:B------:R-:W-:Y:S01]  /*2043b0*/  SHF.R.U32.HI R18, RZ, 0x8, R18 ;  /* 0x00000008ff127819 */ /* 0x000fe20000011612 */
[----:B------:R1:W-:Y:S01]  /*2043c0*/  STL [R1+0x1e58], R27 ;  /* 0x001e581b01007387 */ /* 0x0003e20000100800 */
[----:B------:R-:W-:Y:S02]  /*2043d0*/  LOP3.LUT R14, R14, 0xffff, RZ, 0xc0, !PT ;  /* 0x0000ffff0e0e7812 */ /* 0x000fe400078ec0ff */
[----:B------:R-:W-:Y:S01]  /*2043e0*/  LOP3.LUT R18, R18, 0xffff, RZ, 0xc0, !PT ;  /* 0x0000ffff12127812 */ /* 0x000fe200078ec0ff */
[----:B-1----:R-:W-:-:S03]  /*2043f0*/  IMAD.X R27, R17, 0x1, R3, P1 ;  /* 0x00000001111b7824 */ /* 0x002fc600008e0603 */
[----:B------:R-:W-:Y:S01]  /*204400*/  PRMT R18, R14, 0x3340, R18 ;  /* 0x000033400e127816 */ /* 0x000fe20000000012 */
[----:B------:R-:W3:Y:S04]  /*204410*/  LDL.LU R17, [R1+0x788c] ;  /* 0x00788c0001117983 */ /* 0x000ee80000300800 */
[----:B------:R1:W-:Y:S04]  /*204420*/  STL.64 [R1+0xe28], R26 ;  /* 0x000e281a01007387 */ /* 0x0003e80000100a00 */
[----:B-1----:R-:W3:Y:S04]  /*204430*/  LDL.LU R27, [R1+0x7888] ;  /* 0x00788800011b7983 */ /* 0x002ee80000300800 */
[----:B------:R-:W3:Y:S04]  /*204440*/  LDL.LU R14, [R1+0xd8] ;  /* 0x0000d800010e7983 */ /* 0x000ee80000300800 */
[----:B------:R1:W-:Y:S04]  /*204450*/  STL [R1+0xef8], R19 ;  /* 0x000ef81301007387 */ /* 0x0003e80000100800 */
[----:B-1----:R-:W3:Y:S04]  /*204460*/  LDL.LU R19, [R1+0x4cc] ;  /* 0x0004cc0001137983 */ /* 0x002ee80000300800 */
[----:B------:R1:W-:Y:S04]  /*204470*/  STL [R1+0x1cc4], R18 ;  /* 0x001cc41201007387 */ /* 0x0003e80000100800 */
[----:B-1----:R-:W3:Y:S01]  /*204480*/  LDL.LU R18, [R1+0x2c4] ;  /* 0x0002c40001127983 */ /* 0x002ee20000300800 */
[----:B0-----:R-:W-:Y:S01]  /*204490*/  VIADD R2, R2, UR6 ;  /* 0x0000000602027c36 */ /* 0x001fe20008000000 */
[----:B------:R-:W-:Y:S01]  /*2044a0*/  LOP3.LUT R21, R21, 0xffff, RZ, 0xc0, !PT ;  /* 0x0000ffff15157812 */ /* 0x000fe200078ec0ff */
[----:B------:R-:W0:Y:S01]  /*2044b0*/  LDCU UR6, c[0x0][0x3b8] ;  /* 0x00007700ff0677ac */ /* 0x000e220008000800 */
[----:B--2---:R-:W-:-:S02]  /*2044c0*/  LOP3.LUT R23, R23, 0xffff, RZ, 0xc0, !PT ;  /* 0x0000ffff17177812 */ /* 0x004fc400078ec0ff */
[----:B------:R-:W-:-:S03]  /*2044d0*/  LOP3.LUT R25, R25, 0xffff, RZ, 0xc0, !PT ;  /* 0x0000ffff19197812 */ /* 0x000fc600078ec0ff */
[----:B------:R1:W-:Y:S04]  /*2044e0*/  STL [R1+0x7f8], R23 ;  /* 0x0007f81701007387 */ /* 0x0003e80000100800 */
[----:B------:R2:W-:Y:S01]  /*2044f0*/  STL [R1+0x7f4], R25 ;  /* 0x0007f41901007387 */ /* 0x0005e20000100800 */
[----:B-1----:R-:W-:Y:S02]  /*204500*/  SHF.R.U32.HI R23, RZ, 0x8, R23 ;  /* 0x00000008ff177819 */ /* 0x002fe40000011617 */
[----:B--2---:R-:W-:Y:S02]  /*204510*/  SHF.R.U32.HI R25, RZ, 0x8, R25 ;  /* 0x00000008ff197819 */ /* 0x004fe40000011619 */
[----:B------:R-:W-:Y:S02]  /*204520*/  LOP3.LUT R22, R22, 0xffff, RZ, 0xc0, !PT ;  /* 0x0000ffff16167812 */ /* 0x000fe400078ec0ff */
[----:B------:R-:W-:-:S02]  /*204530*/  LOP3.LUT R23, R23, 0xffff, RZ, 0xc0, !PT ;  /* 0x0000ffff17177812 */ /* 0x000fc400078ec0ff */
[----:B------:R-:W-:Y:S01]  /*204540*/  LOP3.LUT R25, R25, 0xffff, RZ, 0xc0, !PT ;  /* 0x0000ffff19197812 */ /* 0x000fe200078ec0ff */
[----:B------:R1:W-:Y:S03]  /*204550*/  STL [R1+0x7f0], R22 ;  /* 0x0007f01601007387 */ /* 0x0003e60000100800 */
[----:B------:R-:W-:Y:S02]  /*204560*/  PRMT R23, R23, 0x3340, R25 ;  /* 0x0000334017177816 */ /* 0x000fe40000000019 */
[----:B-1----:R-:W-:-:S03]  /*204570*/  SHF.R.U32.HI R22, RZ, 0x8, R22 ;  /* 0x00000008ff167819 */ /* 0x002fc60000011616 */
[----:B------:R1:W-:Y:S01]  /*204580*/  STL [R1+0x1cc0], R23 ;  /* 0x001cc01701007387 */ /* 0x0003e20000100800 */
[----:B------:R-:W-:-:S04]  /*204590*/  LOP3.LUT R22, R22, 0xffff, RZ, 0xc0, !PT ;  /* 0x0000ffff16167812 */ /* 0x000fc800078ec0ff */
[----:B-1----:R-:W-:Y:S02]  /*2045a0*/  PRMT R23, R22, 0x3340, R0 ;  /* 0x0000334016177816 */ /* 0x002fe40000000000 */
[----:B------:R-:W-:-:S03]  /*2045b0*/  LOP3.LUT R22, R28, 0xffff, RZ, 0xc0, !PT ;  /* 0x0000ffff1c167812 */ /* 0x000fc600078ec0ff */
[----:B------:R1:W-:Y:S01]  /*2045c0*/  STL [R1+0xef4], R23 ;  /* 0x000ef41701007387 */ /* 0x0003e20000100800 */
[----:B----4-:R-:W-:Y:S02]  /*2045d0*/  LOP3.LUT R15, R15, 0xffff, RZ, 0xc0, !PT ;  /* 0x0000ffff0f0f7812 */ /* 0x010fe400078ec0ff */
[----:B-1----:R-:W-:Y:S02]  /*2045e0*/  LOP3.LUT R23, R29, 0xffff, RZ, 0xc0, !PT ;  /* 0x0000ffff1d177812 */ /* 0x002fe400078ec0ff */
[----:B------:R-:W-:Y:S01]  /*2045f0*/  PRMT R26, R15, 0x3340, R0 ;  /* 0x000033400f1a7816 */ /* 0x000fe20000000000 */
[----:B------:R-:W2:Y:S01]  /*204600*/  LDL.LU R29, [R1+0x3cc] ;  /* 0x0003cc00011d7983 */ /* 0x000ea20000300800 */
[----:B------:R-:W-:-:S04]  /*204610*/  PRMT R25, R22, 0x3340, R23 ;  /* 0x0000334016197816 */ /* 0x000fc80000000017 */
[----:B------:R-:W-:-:S05]  /*204620*/  PRMT R25, R25, 0x5410, R26 ;  /* 0x0000541019197816 */ /* 0x000fca000000001a */
[----:B------:R1:W-:Y:S01]  /*204630*/  STL [R1+0x1e3c], R25 ;  /* 0x001e3c1901007387 */ /* 0x0003e20000100800 */
[----:B------:R-:W-:Y:S02]  /*204640*/  SHF.R.U32.HI R22, RZ, 0x8, R22 ;  /* 0x00000008ff167819 */ /* 0x000fe40000011616 */
[----:B------:R-:W-:Y:S02]  /*204650*/  SHF.R.U32.HI R23, RZ, 0x8, R23 ;  /* 0x00000008ff177819 */ /* 0x000fe40000011617 */
[----:B-1----:R-:W-:Y:S02]  /*204660*/  SHF.R.U32.HI R25, RZ, 0x8, R16 ;  /* 0x00000008ff197819 */ /* 0x002fe40000011610 */
[----:B------:R-:W4:Y:S01]  /*204670*/  LDL.LU R16, [R1+0x22c] ;  /* 0x00022c0001107983 */ /* 0x000f220000300800 */
[----:B------:R-:W-:Y:S02]  /*204680*/  LOP3.LUT R22, R22, 0xffff, RZ, 0xc0, !PT ;  /* 0x0000ffff16167812 */ /* 0x000fe400078ec0ff */
[----:B------:R-:W-:-:S02]  /*204690*/  LOP3.LUT R25, R25, 0xffff, RZ, 0xc0, !PT ;  /* 0x0000ffff19197812 */ /* 0x000fc400078ec0ff */
[----:B------:R-:W-:Y:S02]  /*2046a0*/  LOP3.LUT R23, R23, 0xffff, RZ, 0xc0, !PT ;  /* 0x0000ffff17177812 */ /* 0x000fe400078ec0ff */
[----:B------:R-:W-:Y:S02]  /*2046b0*/  PRMT R25, R25, 0x3340, R0 ;  /* 0x0000334019197816 */ /* 0x000fe40000000000 */
[----:B------:R-:W-:-:S03]  /*2046c0*/  PRMT R22, R22, 0x3340, R23 ;  /* 0x0000334016167816 */ /* 0x000fc60000000017 */
[----:B------:R1:W-:Y:S04]  /*2046d0*/  STL [R1+0xef0], R25 ;  /* 0x000ef01901007387 */ /* 0x0003e80000100800 */
[----:B------:R0:W-:Y:S01]  /*2046e0*/  STL [R1+0x1cb8], R22 ;  /* 0x001cb81601007387 */ /* 0x0001e20000100800 */
[----:B---3--:R-:W-:-:S04]  /*2046f0*/  LOP3.LUT R14, R14, 0xffff, RZ, 0xc0, !PT ;  /* 0x0000ffff0e0e7812 */ /* 0x008fc800078ec0ff */
[----:B------:R-:W-:Y:S02]  /*204700*/  PRMT R23, R14, 0x3340, R0 ;  /* 0x000033400e177816 */ /* 0x000fe40000000000 */
[----:B------:R-:W-:Y:S02]  /*204710*/  LOP3.LUT R19, R19, 0xffff, RZ, 0xc0, !PT ;  /* 0x0000ffff13137812 */ /* 0x000fe400078ec0ff */
[----:B-1----:R-:W-:Y:S02]  /*204720*/  SHF.R.S32.HI R25, RZ, 0x1f, R2 ;  /* 0x0000001fff197819 */ /* 0x002fe40000011402 */
[----:B------:R-:W-:-:S04]  /*204730*/  LOP3.LUT R18, R18, 0xffff, RZ, 0xc0, !PT ;  /* 0x0000ffff12127812 */ /* 0x000fc800078ec0ff */
[----:B0-----:R-:W-:-:S04]  /*204740*/  PRMT R22, R19, 0x3340, R18 ;  /* 0x0000334013167816 */ /* 0x001fc80000000012 */
[----:B------:R-:W-:Y:S02]  /*204750*/  PRMT R26, R22, 0x5410, R23 ;  /* 0x00005410161a7816 */ /* 0x000fe40000000017 */
[----:B------:R-:W-:-:S05]  /*204760*/  IADD3 R22, P1, PT, R2, R10, RZ ;  /* 0x0000000a02167210 */ /* 0x000fca0007f3e0ff */
[----:B------:R-:W-:Y:S01]  /*204770*/  IMAD.X R23, R25, 0x1, R9, P1 ;  /* 0x0000000119177824 */ /* 0x000fe200008e0609 */
[----:B------:R0:W-:Y:S04]  /*204780*/  STL [R1+0x1e38], R26 ;  /* 0x001e381a01007387 */ /* 0x0001e80000100800 */
[----:B------:R1:W-:Y:S01]  /*204790*/  STL.64 [R1+0xe20], R22 ;  /* 0x000e201601007387 */ /* 0x0003e20000100a00 */
[----:B0-----:R-:W-:Y:S02]  /*2047a0*/  SHF.R.U32.HI R26, RZ, 0x8, R18 ;  /* 0x00000008ff1a7819 */ /* 0x001fe40000011612 */
[----:B-1----:R-:W-:Y:S02]  /*2047b0*/  SHF.R.U32.HI R22, RZ, 0x8, R14 ;  /* 0x00000008ff167819 */ /* 0x002fe4000001160e */
[----:B------:R-:W3:Y:S01]  /*2047c0*/  LDL.LU R14, [R1+0x560] ;  /* 0x00056000010e7983 */ /* 0x000ee20000300800 */
[----:B------:R-:W-:-:S03]  /*2047d0*/  SHF.R.U32.HI R23, RZ, 0x8, R19 ;  /* 0x00000008ff177819 */ /* 0x000fc60000011613 */
[----:B------:R-:W3:Y:S04]  /*2047e0*/  LDL.LU R18, [R1+0x1a0] ;  /* 0x0001a00001127983 */ /* 0x000ee80000300800 */
[----:B------:R-:W3:Y:S01]  /*2047f0*/  LDL.LU R19, [R1+0x38c] ;  /* 0x00038c0001137983 */ /* 0x000ee20000300800 */
[----:B------:R-:W-:Y:S02]  /*204800*/  LOP3.LUT R23, R23, 0xffff, RZ, 0xc0, !PT ;  /* 0x0000ffff17177812 */ /* 0x000fe400078ec0ff */
[----:B------:R-:W-:Y:S02]  /*204810*/  LOP3.LUT R26, R26, 0xffff, RZ, 0xc0, !PT ;  /* 0x0000ffff1a1a7812 */ /* 0x000fe400078ec0ff */
[----:B------:R-:W-:Y:S02]  /*204820*/  LOP3.LUT R22, R22, 0xffff, RZ, 0xc0, !PT ;  /* 0x0000ffff16167812 */ /* 0x000fe400078ec0ff */
[----:B------:R-:W-:-:S02]  /*204830*/  PRMT R26, R23, 0x3340, R26 ;  /* 0x00003340171a7816 */ /* 0x000fc4000000001a */
[----:B------:R-:W-:-:S03]  /*204840*/  PRMT R23, R22, 0x3340, R0 ;  /* 0x0000334016177816 */ /* 0x000fc60000000000 */
[----:B------:R0:W-:Y:S04]  /*204850*/  STL [R1+0x1ca8], R26 ;  /* 0x001ca81a01007387 */ /* 0x0001e80000100800 */
[----:B------:R4:W-:Y:S01]  /*204860*/  STL [R1+0x8cc], R23 ;  /* 0x0008cc1701007387 */ /* 0x0009e20000100800 */
[----:B------:R-:W-:Y:S02]  /*204870*/  IADD3 R28, P1, PT, R2, R8, RZ ;  /* 0x00000008021c7210 */ /* 0x000fe40007f3e0ff */
[----:B0-----:R-:W-:Y:S02]  /*204880*/  PRMT R26, R21, 0x3340, R0 ;  /* 0x00003340151a7816 */ /* 0x001fe40000000000 */
[----:B------:R-:W-:-:S04]  /*204890*/  SHF.R.U32.HI R21, RZ, 0x8, R21 ;  /* 0x00000008ff157819 */ /* 0x000fc80000011615 */
[----:B------:R-:W-:Y:S02]  /*2048a0*/  LOP3.LUT R21, R21, 0xffff, RZ, 0xc0, !PT ;  /* 0x0000ffff15157812 */ /* 0x000fe400078ec0ff */
[----:B--2---:R-:W-:Y:S01]  /*2048b0*/  LOP3.LUT R22, R29, 0xffff, RZ, 0xc0, !PT ;  /* 0x0000ffff1d167812 */ /* 0x004fe200078ec0ff */
[----:B------:R-:W-:Y:S01]  /*2048c0*/  IMAD.X R29, R25, 0x1, R7, P1 ;  /* 0x00000001191d7824 */ /* 0x000fe200008e0607 */
[----:B----4-:R-:W-:-:S04]  /*2048d0*/  LOP3.LUT R23, R16, 0xffff, RZ, 0xc0, !PT ;  /* 0x0000ffff10177812 */ /* 0x010fc800078ec0ff */
[----:B------:R-:W-:-:S04]  /*2048e0*/  PRMT R16, R22, 0x3340, R23 ;  /* 0x0000334016107816 */ /* 0x000fc80000000017 */
[----:B------:R-:W-:Y:S02]  /*2048f0*/  PRMT R16, R16, 0x5410, R26 ;  /* 0x0000541010107816 */ /* 0x000fe4000000001a */
[----:B------:R-:W-:Y:S02]  /*204900*/  SHF.R.U32.HI R26, RZ, 0x8, R15 ;  /* 0x00000008ff1a7819 */ /* 0x000fe4000001160f */
[----:B------:R-:W-:Y:S02]  /*204910*/  SHF.R.U32.HI R22, RZ, 0x8, R22 ;  /* 0x00000008ff167819 */ /* 0x000fe40000011616 */
[----:B------:R-:W-:Y:S01]  /*204920*/  SHF.R.U32.HI R23, RZ, 0x8, R23 ;  /* 0x00000008ff177819 */ /* 0x000fe20000011617 */
[----:B------:R0:W-:Y:S01]  /*204930*/  STL [R1+0x1e34], R16 ;  /* 0x001e341001007387 */ /* 0x0001e20000100800 */
[----:B------:R-:W-:Y:S02]  /*204940*/  LOP3.LUT R26, R26, 0xffff, RZ, 0xc0, !PT ;  /* 0x0000ffff1a1a7812 */ /* 0x000fe400078ec0ff */
[----:B------:R-:W-:-:S02]  /*204950*/  LOP3.LUT R22, R22, 0xffff, RZ, 0xc0, !PT ;  /* 0x0000ffff16167812 */ /* 0x000fc400078ec0ff */
[----:B------:R-:W-:Y:S01]  /*204960*/  LOP3.LUT R23, R23, 0xffff, RZ, 0xc0, !PT ;  /* 0x0000ffff17177812 */ /* 0x000fe200078ec0ff */
[----:B0-----:R-:W2:Y:S04]  /*204970*/  LDL.LU R16, [R1+0x3d0] ;  /* 0x0003d00001107983 */ /* 0x001ea80000300800 */
[----:B------:R-:W4:Y:S04]  /*204980*/  LDL.LU R15, [R1+0x230] ;  /* 0x00023000010f7983 */ /* 0x000f280000300800 */
[----:B------:R0:W-:Y:S02]  /*204990*/  STL.64 [R1+0xe18], R28 ;  /* 0x000e181c01007387 */ /* 0x0001e40000100a00 */
[----:B0-----:R-:W-:-:S02]  /*2049a0*/  PRMT R28, R26, 0x3340, R0 ;  /* 0x000033401a1c7816 */ /* 0x001fc40000000000 */
[----:B------:R-:W-:Y:S02]  /*2049b0*/  PRMT R26, R22, 0x3340, R23 ;  /* 0x00003340161a7816 */ /* 0x000fe40000000017 */
[----:B------:R-:W-:Y:S01]  /*2049c0*/  IADD3 R22, P1, PT, R2, R6, RZ ;  /* 0x0000000602167210 */ /* 0x000fe20007f3e0ff */
[----:B------:R-:W-:Y:S04]  /*2049d0*/  STL [R1+0x514], R28 ;  /* 0x0005141c01007387 */ /* 0x000fe80000100800 */
[----:B------:R-:W-:Y:S01]  /*2049e0*/  IMAD.X R23, R25, 0x1, R5, P1 ;  /* 0x0000000119177824 */ /* 0x000fe200008e0605 */
[----:B------:R-:W-:Y:S04]  /*2049f0*/  STL [R1+0x1c9c], R26 ;  /* 0x001c9c1a01007387 */ /* 0x000fe80000100800 */
[----:B------:R0:W-:Y:S02]  /*204a00*/  STL.64 [R1+0xe10], R22 ;  /* 0x000e101601007387 */ /* 0x0001e40000100a00 */
[----:B0-----:R-:W-:-:S05]  /*204a10*/  PRMT R22, R21, 0x3340, R0 ;  /* 0x0000334015167816 */ /* 0x001fca0000000000 */
[----:B------:R0:W-:Y:S01]  /*204a20*/  STL [R1+0x8bc], R22 ;  /* 0x0008bc1601007387 */ /* 0x0001e20000100800 */
[----:B---3--:R-:W-:-:S03]  /*204a30*/  LOP3.LUT R21, R14, 0xffff, RZ, 0xc0, !PT ;  /* 0x0000ffff0e157812 */ /* 0x008fc600078ec0ff */
[----:B------:R-:W3:Y:S01]  /*204a40*/  LDL.LU R14, [R1+0x1a8] ;  /* 0x0001a800010e7983 */ /* 0x000ee20000300800 */
[----:B------:R-:W-:-:S03]  /*204a50*/  LOP3.LUT R23, R18, 0xffff, RZ, 0xc0, !PT ;  /* 0x0000ffff12177812 */ /* 0x000fc600078ec0ff */
[----:B------:R-:W3:Y:S01]  /*204a60*/  LDL.LU R18, [R1+0x564] ;  /* 0x0005640001127983 */ /* 0x000ee20000300800 */
[----:B0-----:R-:W-:-:S03]  /*204a70*/  LOP3.LUT R22, R19, 0xffff, RZ, 0xc0, !PT ;  /* 0x0000ffff13167812 */ /* 0x001fc600078ec0ff */
[----:B------:R-:W3:Y:S01]  /*204a80*/  LDL.LU R19, [R1+0x390] ;  /* 0x0003900001137983 */ /* 0x000ee20000300800 */
[----:B------:R-:W-:Y:S02]  /*204a90*/  PRMT R28, R23, 0x3340, R0 ;  /* 0x00003340171c7816 */ /* 0x000fe40000000000 */
[--C-:B------:R-:W-:Y:S02]  /*204aa0*/  PRMT R26, R21, 0x3340, R22.reuse ;  /* 0x00003340151a7816 */ /* 0x100fe40000000016 */
[----:B------:R-:W-:Y:S02]  /*204ab0*/  SHF.R.U32.HI R21, RZ, 0x8, R21 ;  /* 0x00000008ff157819 */ /* 0x000fe40000011615 */
[----:B------:R-:W-:Y:S02]  /*204ac0*/  SHF.R.U32.HI R22, RZ, 0x8, R22 ;  /* 0x00000008ff167819 */ /* 0x000fe40000011616 */
[----:B------:R-:W-:Y:S02]  /*204ad0*/  PRMT R26, R26, 0x5410, R28 ;  /* 0x000054101a1a7816 */ /* 0x000fe4000000001c */
[----:B------:R-:W-:-:S02]  /*204ae0*/  IADD3 R28, P1, PT, R2, R4, RZ ;  /* 0x00000004021c7210 */ /* 0x000fc40007f3e0ff */
[----:B------:R-:W-:Y:S02]  /*204af0*/  LOP3.LUT R21, R21, 0xffff, RZ, 0xc0, !PT ;  /* 0x0000ffff15157812 */ /* 0x000fe400078ec0ff */
[----:B------:R-:W-:Y:S01]  /*204b00*/  LOP3.LUT R22, R22, 0xffff, RZ, 0xc0, !PT ;  /* 0x0000ffff16167812 */ /* 0x000fe200078ec0ff */
[----:B------:R-:W-:Y:S01]  /*204b10*/  IMAD.X R29, R25, 0x1, R3, P1 ;  /* 0x00000001191d7824 */ /* 0x000fe200008e0603 */
[----:B------:R-:W-:Y:S02]  /*204b20*/  LOP3.LUT R12, R12, 0xffff, RZ, 0xc0, !PT ;  /* 0x0000ffff0c0c7812 */ /* 0x000fe400078ec0ff */
[----:B------:R-:W-:Y:S01]  /*204b30*/  PRMT R21, R21, 0x3340, R22 ;  /* 0x0000334015157816 */ /* 0x000fe20000000016 */
[----:B------:R-:W-:Y:S01]  /*204b40*/  STL [R1+0x1e30], R26 ;  /* 0x001e301a01007387 */ /* 0x000fe20000100800 */
[----:B------:R-:W-:-:S03]  /*204b50*/  PRMT R22, R12, 0x3340, R0 ;  /* 0x000033400c167816 */ /* 0x000fc60000000000 */
[----:B------:R-:W-:Y:S04]  /*204b60*/  STL.64 [R1+0xe08], R28 ;  /* 0x000e081c01007387 */ /* 0x000fe80000100a00 */
[----:B------:R0:W-:Y:S01]  /*204b70*/  STL [R1+0x1c98], R21 ;  /* 0x001c981501007387 */ /* 0x0001e20000100800 */
[----:B------:R-:W-:-:S04]  /*204b80*/  SHF.R.U32.HI R12, RZ, 0x8, R12 ;  /* 0x00000008ff0c7819 */ /* 0x000fc8000001160c */
[----:B------:R-:W-:Y:S01]  /*204b90*/  LOP3.LUT R12, R12, 0xffff, RZ, 0xc0, !PT ;  /* 0x0000ffff0c0c7812 */ /* 0x000fe200078ec0ff */
[----:B------:R-:W-:Y:S01]  /*204ba0*/  VIADD R2, R2, UR6 ;  /* 0x0000000602027c36 */ /* 0x000fe20008000000 */
[----:B------:R-:W-:Y:S01]  /*204bb0*/  SHF.R.U32.HI R23, RZ, 0x8, R23 ;  /* 0x00000008ff177819 */ /* 0x000fe20000011617 */
[----:B------:R-:W1:Y:S03]  /*204bc0*/  LDCU UR6, c[0x0][0x3b8] ;  /* 0x00007700ff0677ac */ /* 0x000e660008000800 */
[----:B------:R-:W-:Y:S02]  /*204bd0*/  LOP3.LUT R23, R23, 0xffff, RZ, 0xc0, !PT ;  /* 0x0000ffff17177812 */ /* 0x000fe400078ec0ff */
[----:B--2---:R-:W-:Y:S02]  /*204be0*/  LOP3.LUT R16, R16, 0xffff, RZ, 0xc0, !PT ;  /* 0x0000ffff10107812 */ /* 0x004fe400078ec0ff */
[----:B----4-:R-:W-:-:S04]  /*204bf0*/  LOP3.LUT R15, R15, 0xffff, RZ, 0xc0, !PT ;  /* 0x0000ffff0f0f7812 */ /* 0x010fc800078ec0ff */
[--C-:B0-----:R-:W-:Y:S02]  /*204c00*/  PRMT R21, R16, 0x3340, R15.reuse ;  /* 0x0000334010157816 */ /* 0x101fe4000000000f */
[----:B------:R-:W-:Y:S02]  /*204c10*/  SHF.R.U32.HI R16, RZ, 0x8, R16 ;  /* 0x00000008ff107819 */ /* 0x000fe40000011610 */
[----:B------:R-:W-:Y:S02]  /*204c20*/  PRMT R21, R21, 0x5410, R22 ;  /* 0x0000541015157816 */ /* 0x000fe40000000016 */
[----:B------:R-:W-:-:S03]  /*204c30*/  SHF.R.U32.HI R15, RZ, 0x8, R15 ;  /* 0x00000008ff0f7819 */ /* 0x000fc6000001160f */
[----:B------:R0:W-:Y:S01]  /*204c40*/  STL [R1+0x1e2c], R21 ;  /* 0x001e2c1501007387 */ /* 0x0001e20000100800 */
[----:B------:R-:W-:-:S03]  /*204c50*/  LOP3.LUT R22, R15, 0xffff, RZ, 0xc0, !PT ;  /* 0x0000ffff0f167812 */ /* 0x000fc600078ec0ff */
[----:B------:R-:W2:Y:S01]  /*204c60*/  LDL.LU R28, [R1+0x4dc] ;  /* 0x0004dc00011c7983 */ /* 0x000ea20000300800 */
[----:B0-----:R-:W-:-:S03]  /*204c70*/  LOP3.LUT R21, R16, 0xffff, RZ, 0xc0, !PT ;  /* 0x0000ffff10157812 */ /* 0x001fc600078ec0ff */
[----:B------:R-:W4:Y:S01]  /*204c80*/  LDL.LU R16, [R1+0xe4] ;  /* 0x0000e40001107983 */ /* 0x000f220000300800 */
[----:B------:R-:W-:-:S03]  /*204c90*/  PRMT R22, R21, 0x3340, R22 ;  /* 0x0000334015167816 */ /* 0x000fc60000000016 */
[----:B------:R-:W4:Y:S01]  /*204ca0*/  LDL.LU R15, [R1+0x2e0] ;  /* 0x0002e000010f7983 */ /* 0x000f220000300800 */
[----:B------:R-:W-:-:S03]  /*204cb0*/  PRMT R21, R12, 0x3340, R0 ;  /* 0x000033400c157816 */ /* 0x000fc60000000000 */
[----:B------:R0:W-:Y:S04]  /*204cc0*/  STL [R1+0x1c88], R22 ;  /* 0x001c881601007387 */ /* 0x0001e80000100800 */
[----:B------:R-:W4:Y:S04]  /*204cd0*/  LDL.LU R29, [R1+0x344] ;  /* 0x00034400011d7983 */ /* 0x000f280000300800 */
[----:B------:R0:W-:Y:S01]  /*204ce0*/  STL [R1+0x8b8], R21 ;  /* 0x0008b81501007387 */ /* 0x0001e20000100800 */
[----:B---3--:R-:W-:Y:S02]  /*204cf0*/  LOP3.LUT R12, R14, 0xffff, RZ, 0xc0, !PT ;  /* 0x0000ffff0e0c7812 */ /* 0x008fe400078ec0ff */
[----:B------:R-:W-:-:S02]  /*204d00*/  LOP3.LUT R14, R18, 0xffff, RZ, 0xc0, !PT ;  /* 0x0000ffff120e7812 */ /* 0x000fc400078ec0ff */
[----:B0-----:R-:W-:Y:S02]  /*204d10*/  LOP3.LUT R22, R19, 0xffff, RZ, 0xc0, !PT ;  /* 0x0000ffff13167812 */ /* 0x001fe400078ec0ff */
[----:B------:R-:W-:Y:S02]  /*204d20*/  PRMT R19, R12, 0x3340, R0 ;  /* 0x000033400c137816 */ /* 0x000fe40000000000 */
[----:B------:R-:W-:Y:S02]  /*204d30*/  PRMT R18, R14, 0x3340, R22 ;  /* 0x000033400e127816 */ /* 0x000fe40000000016 */
[----:B------:R-:W-:Y:S02]  /*204d40*/  SHF.R.S32.HI R21, RZ, 0x1f, R2 ;  /* 0x0000001fff157819 */ /* 0x000fe40000011402 */
[----:B------:R-:W-:Y:S02]  /*204d50*/  PRMT R25, R18, 0x5410, R19 ;  /* 0x0000541012197816 */ /* 0x000fe40000000013 */
[----:B------:R-:W-:-:S05]  /*204d60*/  IADD3 R18, P1, PT, R2, R10, RZ ;  /* 0x0000000a02127210 */ /* 0x000fca0007f3e0ff */
[----:B------:R-:W-:Y:S01]  /*204d70*/  IMAD.X R19, R21, 0x1, R9, P1 ;  /* 0x0000000115137824 */ /* 0x000fe200008e0609 */
[----:B------:R-:W-:Y:S04]  /*204d80*/  STL [R1+0x1e28], R25 ;  /* 0x001e281901007387 */ /* 0x000fe80000100800 */
[----:B------:R0:W-:Y:S04]  /*204d90*/  STL.64 [R1+0xe00], R18 ;  /* 0x000e001201007387 */ /* 0x0001e80000100a00 */
[----:B0-----:R-:W3:Y:S01]  /*204da0*/  LDL.LU.64 R18, [R1+0x7880] ;  /* 0x0078800001127983 */ /* 0x001ee20000300a00 */
[----:B------:R-:W-:-:S02]  /*204db0*/  SHF.R.U32.HI R14, RZ, 0x8, R14 ;  /* 0x00000008ff0e7819 */ /* 0x000fc4000001160e */
[----:B------:R-:W-:Y:S02]  /*204dc0*/  SHF.R.U32.HI R22, RZ, 0x8, R22 ;  /* 0x00000008ff167819 */ /* 0x000fe40000011616 */
[----:B------:R-:W-:Y:S02]  /*204dd0*/  LOP3.LUT R14, R14, 0xffff, RZ, 0xc0, !PT ;  /* 0x0000ffff0e0e7812 */ /* 0x000fe400078ec0ff */
[----:B------:R-:W-:Y:S02]  /*204de0*/  LOP3.LUT R22, R22, 0xffff, RZ, 0xc0, !PT ;  /* 0x0000ffff16167812 */ /* 0x000fe400078ec0ff */
[----:B------:R-:W-:Y:S02]  /*204df0*/  PRMT R25, R23, 0x3340, R0 ;  /* 0x0000334017197816 */ /* 0x000fe40000000000 */
[----:B------:R-:W-:-:S03]  /*204e00*/  PRMT R14, R14, 0x3340, R22 ;  /* 0x000033400e0e7816 */ /* 0x000fc60000000016 */
[----:B------:R-:W-:Y:S04]  /*204e10*/  STL [R1+0x8b4], R25 ;  /* 0x0008b41901007387 */ /* 0x000fe80000100800 */
[----:B------:R0:W-:Y:S04]  /*204e20*/  STL [R1+0x1c74], R14 ;  /* 0x001c740e01007387 */ /* 0x0001e80000100800 */
[----:B0-----:R-:W3:Y:S01]  /*204e30*/  LDL.LU R14, [R1+0x4e4] ;  /* 0x0004e400010e7983 */ /* 0x001ee20000300800 */
[----:B------:R-:W-:Y:S02]  /*204e40*/  IADD3 R22, P1, PT, R2, R8, RZ ;  /* 0x0000000802167210 */ /* 0x000fe40007f3e0ff */
[----:B------:R-:W-:-:S03]  /*204e50*/  SHF.R.U32.HI R12, RZ, 0x8, R12 ;  /* 0x00000008ff0c7819 */ /* 0x000fc6000001160c */
[----:B------:R-:W-:Y:S01]  /*204e60*/  IMAD.X R23, R21, 0x1, R7, P1 ;  /* 0x0000000115177824 */ /* 0x000fe200008e0607 */
[----:B------:R-:W-:-:S04]  /*204e70*/  LOP3.LUT R12, R12, 0xffff, RZ, 0xc0, !PT ;  /* 0x0000ffff0c0c7812 */ /* 0x000fc800078ec0ff */
[----:B------:R0:W-:Y:S02]  /*204e80*/  STL.64 [R1+0xdf8], R22 ;  /* 0x000df81601007387 */ /* 0x0001e40000100a00 */
[----:B0-----:R-:W-:-:S05]  /*204e90*/  PRMT R22, R12, 0x3340, R0 ;  /* 0x000033400c167816 */ /* 0x001fca0000000000 */
[----:B------:R0:W-:Y:S04]  /*204ea0*/  STL [R1+0x8ac], R22 ;  /* 0x0008ac1601007387 */ /* 0x0001e80000100800 */
[----:B------:R-:W3:Y:S01]  /*204eb0*/  LDL.LU R25, [R1+0x2e4] ;  /* 0x0002e40001197983 */ /* 0x000ee20000300800 */
[----:B--2---:R-:W-:Y:S02]  /*204ec0*/  LOP3.LUT R23, R28, 0xffff, RZ, 0xc0, !PT ;  /* 0x0000ffff1c177812 */ /* 0x004fe400078ec0ff */
[----:B----4-:R-:W-:Y:S02]  /*204ed0*/  LOP3.LUT R12, R16, 0xffff, RZ, 0xc0, !PT ;  /* 0x0000ffff100c7812 */ /* 0x010fe400078ec0ff */
[----:B------:R-:W-:Y:S02]  /*204ee0*/  LOP3.LUT R16, R15, 0xffff, RZ, 0xc0, !PT ;  /* 0x0000ffff0f107812 */ /* 0x000fe400078ec0ff */
[----:B------:R-:W-:-:S02]  /*204ef0*/  PRMT R26, R12, 0x3340, R0 ;  /* 0x000033400c1a7816 */ /* 0x000fc40000000000 */
[----:B0-----:R-:W-:Y:S02]  /*204f00*/  LOP3.LUT R22, R29, 0xffff, RZ, 0xc0, !PT ;  /* 0x0000ffff1d167812 */ /* 0x001fe400078ec0ff */
[----:B------:R-:W-:-:S04]  /*204f10*/  SHF.R.U32.HI R12, RZ, 0x8, R12 ;  /* 0x00000008ff0c7819 */ /* 0x000fc8000001160c */
[----:B------:R-:W-:Y:S02]  /*204f20*/  LOP3.LUT R12, R12, 0xffff, RZ, 0xc0, !PT ;  /* 0x0000ffff0c0c7812 */ /* 0x000fe400078ec0ff */
[----:B---3--:R-:W-:Y:S02]  /*204f30*/  LOP3.LUT R15, R19, 0xffff, RZ, 0xc0, !PT ;  /* 0x0000ffff130f7812 */ /* 0x008fe400078ec0ff */
[----:B------:R-:W-:-:S04]  /*204f40*/  PRMT R19, R23, 0x3340, R16 ;  /* 0x0000334017137816 */ /* 0x000fc80000000010 */
[----:B------:R-:W-:Y:S02]  /*204f50*/  PRMT R26, R19, 0x5410, R26 ;  /* 0x00005410131a7816 */ /* 0x000fe4000000001a */
[----:B------:R-:W-:Y:S02]  /*204f60*/  SHF.R.U32.HI R19, RZ, 0x8, R15 ;  /* 0x00000008ff137819 */ /* 0x000fe4000001160f */
[--C-:B------:R-:W-:Y:S01]  /*204f70*/  PRMT R15, R15, 0x3340, R22.reuse ;  /* 0x000033400f0f7816 */ /* 0x100fe20000000016 */
[----:B------:R-:W-:Y:S01]  /*204f80*/  STL [R1+0x1e20], R26 ;  /* 0x001e201a01007387 */ /* 0x000fe20000100800 */
[----:B------:R-:W-:Y:S02]  /*204f90*/  SHF.R.U32.HI R22, RZ, 0x8, R22 ;  /* 0x00000008ff167819 */ /* 0x000fe40000011616 */
[----:B------:R-:W-:Y:S01]  /*204fa0*/  SHF.R.U32.HI R16, RZ, 0x8, R16 ;  /* 0x00000008ff107819 */ /* 0x000fe20000011610 */
[----:B------:R0:W-:Y:S01]  /*204fb0*/  STL [R1+0x7700], R15 ;  /* 0x0077000f01007387 */ /* 0x0001e20000100800 */
[----:B------:R-:W-:-:S02]  /*204fc0*/  LOP3.LUT R19, R19, 0xffff, RZ, 0xc0, !PT ;  /* 0x0000ffff13137812 */ /* 0x000fc400078ec0ff */
[----:B------:R-:W-:Y:S01]  /*204fd0*/  LOP3.LUT R22, R22, 0xffff, RZ, 0xc0, !PT ;  /* 0x0000ffff16167812 */ /* 0x000fe200078ec0ff */
[----:B------:R-:W2:Y:S01]  /*204fe0*/  LDL.LU R28, [R1+0x3d4] ;  /* 0x0003d400011c7983 */ /* 0x000ea20000300800 */
[----:B------:R-:W-:-:S03]  /*204ff0*/  LOP3.LUT R16, R16, 0xffff, RZ, 0xc0, !PT ;  /* 0x0000ffff10107812 */ /* 0x000fc600078ec0ff */
[----:B------:R-:W3:Y:S01]  /*205000*/  LDL.LU R29, [R1+0x23c] ;  /* 0x00023c00011d7983 */ /* 0x000ee20000300800 */
[----:B0-----:R-:W-:Y:S02]  /*205010*/  SHF.R.U32.HI R15, RZ, 0x8, R23 ;  /* 0x00000008ff0f7819 */ /* 0x001fe40000011617 */
[----:B------:R-:W-:Y:S02]  /*205020*/  PRMT R19, R19, 0x3340, R22 ;  /* 0x0000334013137816 */ /* 0x000fe40000000016 */
[----:B------:R-:W-:Y:S02]  /*205030*/  LOP3.LUT R15, R15, 0xffff, RZ, 0xc0, !PT ;  /* 0x0000ffff0f0f7812 */ /* 0x000fe400078ec0ff */
[----:B------:R-:W-:Y:S02]  /*205040*/  IADD3 R22, P1, PT, R2, R6, RZ ;  /* 0x0000000602167210 */ /* 0x000fe40007f3e0ff */
[----:B------:R-:W-:Y:S01]  /*205050*/  PRMT R15, R15, 0x3340, R16 ;  /* 0x000033400f0f7816 */ /* 0x000fe20000000010 */
[----:B------:R-:W-:Y:S02]  /*205060*/  STL [R1+0x7438], R19 ;  /* 0x0074381301007387 */ /* 0x000fe40000100800 */
[----:B------:R-:W-:-:S02]  /*205070*/  IMAD.X R23, R21, 0x1, R5, P1 ;  /* 0x0000000115177824 */ /* 0x000fc400008e0605 */
[----:B------:R0:W-:Y:S04]  /*205080*/  STL [R1+0x1c60], R15 ;  /* 0x001c600f01007387 */ /* 0x0001e80000100800 */
[----:B------:R-:W-:Y:S04]  /*205090*/  STL.64 [R1+0xdf0], R22 ;  /* 0x000df01601007387 */ /* 0x000fe80000100a00 */
[----:B------:R-:W4:Y:S01]  /*2050a0*/  LDL.LU R16, [R1+0x568] ;  /* 0x0005680001107983 */ /* 0x000f220000300800 */
[----:B0-----:R-:W-:Y:S02]  /*2050b0*/  PRMT R15, R12, 0x3340, R0 ;  /* 0x000033400c0f7816 */ /* 0x001fe40000000000 */
[----:B------:R-:W-:-:S03]  /*2050c0*/  LOP3.LUT R12, R14, 0xffff, RZ, 0xc0, !PT ;  /* 0x0000ffff0e0c7812 */ /* 0x000fc600078ec0ff */
[----:B------:R0:W-:Y:S04]  /*2050d0*/  STL [R1+0x8a8], R15 ;  /* 0x0008a80f01007387 */ /* 0x0001e80000100800 */
[----:B------:R-:W4:Y:S01]  /*2050e0*/  LDL.LU R14, [R1+0x394] ;  /* 0x00039400010e7983 */ /* 0x000f220000300800 */
[----:B0-----:R-:W-:-:S03]  /*2050f0*/  LOP3.LUT R15, R18, 0xffff, RZ, 0xc0, !PT ;  /* 0x0000ffff120f7812 */ /* 0x001fc600078ec0ff */
[----:B------:R-:W4:Y:S01]  /*205100*/  LDL.LU R18, [R1+0x787c] ;  /* 0x00787c0001127983 */ /* 0x000f220000300800 */
[----:B------:R-:W-:Y:S02]  /*205110*/  LOP3.LUT R19, R25, 0xffff, RZ, 0xc0, !PT ;  /* 0x0000ffff19137812 */ /* 0x000fe400078ec0ff */
[----:B------:R-:W-:Y:S02]  /*205120*/  PRMT R23, R15, 0x3340, R0 ;  /* 0x000033400f177816 */ /* 0x000fe40000000000 */
[--C-:B------:R-:W-:Y:S02]  /*205130*/  PRMT R22, R12, 0x3340, R19.reuse ;  /* 0x000033400c167816 */ /* 0x100fe40000000013 */
[----:B------:R-:W-:Y:S02]  /*205140*/  SHF.R.U32.HI R12, RZ, 0x8, R12 ;  /* 0x00000008ff0c7819 */ /* 0x000fe4000001160c */
[----:B------:R-:W-:Y:S02]  /*205150*/  SHF.R.U32.HI R19, RZ, 0x8, R19 ;  /* 0x00000008ff137819 */ /* 0x000fe40000011613 */
[----:B------:R-:W-:-:S02]  /*205160*/  PRMT R25, R22, 0x5410, R23 ;  /* 0x0000541016197816 */ /* 0x000fc40000000017 */
[----:B------:R-:W-:Y:S02]  /*205170*/  IADD3 R22, P1, PT, R2, R4, RZ ;  /* 0x0000000402167210 */ /* 0x000fe40007f3e0ff */
[----:B------:R-:W-:Y:S02]  /*205180*/  LOP3.LUT R12, R12, 0xffff, RZ, 0xc0, !PT ;  /* 0x0000ffff0c0c7812 */ /* 0x000fe400078ec0ff */
[----:B------:R-:W-:Y:S01]  /*205190*/  LOP3.LUT R19, R19, 0xffff, RZ, 0xc0, !PT ;  /* 0x0000ffff13137812 */ /* 0x000fe200078ec0ff */
[----:B------:R-:W-:Y:S01]  /*2051a0*/  IMAD.X R23, R21, 0x1, R3, P1 ;  /* 0x0000000115177824 */ /* 0x000fe200008e0603 */
[----:B------:R-:W-:Y:S02]  /*2051b0*/  LOP3.LUT R26, R13, 0xffff, RZ, 0xc0, !PT ;  /* 0x0000ffff0d1a7812 */ /* 0x000fe400078ec0ff */
[----:B------:R-:W-:Y:S01]  /*2051c0*/  PRMT R19, R12, 0x3340, R19 ;  /* 0x000033400c137816 */ /* 0x000fe20000000013 */
[----:B------:R-:W-:Y:S01]  /*2051d0*/  STL [R1+0x1e1c], R25 ;  /* 0x001e1c1901007387 */ /* 0x000fe20000100800 */
[----:B------:R-:W-:-:S03]  /*2051e0*/  PRMT R21, R26, 0x3340, R0 ;  /* 0x000033401a157816 */ /* 0x000fc60000000000 */
[----:B------:R-:W-:Y:S01]  /*2051f0*/  STL.64 [R1+0xde8], R22 ;  /* 0x000de81601007387 */ /* 0x000fe20000100a00 */
[----:B------:R-:W-:-:S03]  /*205200*/  SHF.R.U32.HI R15, RZ, 0x8, R15 ;  /* 0x00000008ff0f7819 */ /* 0x000fc6000001160f */
[----:B------:R0:W-:Y:S01]  /*205210*/  STL [R1+0x1c5c], R19 ;  /* 0x001c5c1301007387 */ /* 0x0001e20000100800 */
[----:B------:R-:W-:Y:S02]  /*205220*/  LOP3.LUT R15, R15, 0xffff, RZ, 0xc0, !PT ;  /* 0x0000ffff0f0f7812 */ /* 0x000fe400078ec0ff */
[----:B--2---:R-:W-:Y:S02]  /*205230*/  LOP3.LUT R12, R28, 0xffff, RZ, 0xc0, !PT ;  /* 0x0000ffff1c0c7812 */ /* 0x004fe400078ec0ff */
[----:B---3--:R-:W-:-:S04]  /*205240*/  LOP3.LUT R13, R29, 0xffff, RZ, 0xc0, !PT ;  /* 0x0000ffff1d0d7812 */ /* 0x008fc800078ec0ff */
[----:B0-----:R-:W-:-:S04]  /*205250*/  PRMT R19, R12, 0x3340, R13 ;  /* 0x000033400c137816 */ /* 0x001fc8000000000d */
[----:B------:R-:W-:-:S05]  /*205260*/  PRMT R19, R19, 0x5410, R21 ;  /* 0x0000541013137816 */ /* 0x000fca0000000015 */
[----:B------:R0:W-:Y:S04]  /*205270*/  STL [R1+0x1e18], R19 ;  /* 0x001e181301007387 */ /* 0x0001e80000100800 */
[----:B------:R-:W2:Y:S01]  /*205280*/  LDL.LU R23, [R1+0x3d8] ;  /* 0x0003d80001177983 */ /* 0x000ea20000300800 */
[----:B0-----:R-:W-:-:S05]  /*205290*/  PRMT R19, R15, 0x3340, R0 ;  /* 0x000033400f137816 */ /* 0x001fca0000000000 */
[----:B------:R0:W-:Y:S01]  /*2052a0*/  STL [R1+0x89c], R19 ;  /* 0x00089c1301007387 */ /* 0x0001e20000100800 */
[----:B----4-:R-:W-:-:S03]  /*2052b0*/  LOP3.LUT R15, R18, 0xffff, RZ, 0xc0, !PT ;  /* 0x0000ffff120f7812 */ /* 0x010fc600078ec0ff */
[----:B------:R-:W3:Y:S01]  /*2052c0*/  LDL.LU R18, [R1+0x7878] ;  /* 0x0078780001127983 */ /* 0x000ee20000300800 */
[----:B------:R-:W-:Y:S02]  /*2052d0*/  SHF.R.U32.HI R12, RZ, 0x8, R12 ;  /* 0x00000008ff0c7819 */ /* 0x000fe4000001160c */
[----:B------:R-:W-:Y:S02]  /*2052e0*/  SHF.R.U32.HI R13, RZ, 0x8, R13 ;  /* 0x00000008ff0d7819 */ /* 0x000fe4000001160d */
[----:B------:R-:W-:Y:S02]  /*2052f0*/  LOP3.LUT R12, R12, 0xffff, RZ, 0xc0, !PT ;  /* 0x0000ffff0c0c7812 */ /* 0x000fe400078ec0ff */
[----:B------:R-:W-:Y:S02]  /*205300*/  LOP3.LUT R13, R13, 0xffff, RZ, 0xc0, !PT ;  /* 0x0000ffff0d0d7812 */ /* 0x000fe400078ec0ff */
[----:B------:R-:W-:Y:S02]  /*205310*/  LOP3.LUT R21, R16, 0xffff, RZ, 0xc0, !PT ;  /* 0x0000ffff10157812 */ /* 0x000fe400078ec0ff */
[----:B------:R-:W-:-:S02]  /*205320*/  PRMT R12, R12, 0x3340, R13 ;  /* 0x000033400c0c7816 */ /* 0x000fc4000000000d */
[----:B------:R-:W-:Y:S01]  /*205330*/  LOP3.LUT R22, R14, 0xffff, RZ, 0xc0, !PT ;  /* 0x0000ffff0e167812 */ /* 0x000fe200078ec0ff */
[----:B-1----:R-:W-:Y:S01]  /*205340*/  VIADD R2, R2, UR6 ;  /* 0x0000000602027c36 */ /* 0x002fe20008000000 */
[----:B------:R-:W-:Y:S01]  /*205350*/  PRMT R13, R15, 0x3340, R0 ;  /* 0x000033400f0d7816 */ /* 0x000fe20000000000 */
[----:B------:R1:W-:Y:S01]  /*205360*/  STL [R1+0x1c44], R12 ;  /* 0x001c440c01007387 */ /* 0x0003e20000100800 */
[----:B------:R-:W-:Y:S01]  /*205370*/  SHF.R.U32.HI R26, RZ, 0x8, R26 ;  /* 0x00000008ff1a7819 */ /* 0x000fe2000001161a */
[----:B------:R-:W4:Y:S01]  /*205380*/  LDCU UR6, c[0x0][0x3b8] ;  /* 0x00007700ff0677ac */ /* 0x000f220008000800 */
[----:B0-----:R-:W-:Y:S01]  /*205390*/  SHF.R.S32.HI R19, RZ, 0x1f, R2 ;  /* 0x0000001fff137819 */ /* 0x001fe20000011402 */
[----:B------:R-:W4:Y:S01]  /*2053a0*/  LDL.LU R28, [R1+0x56c] ;  /* 0x00056c00011c7983 */ /* 0x000f220000300800 */
[----:B-1----:R-:W-:-:S03]  /*2053b0*/  PRMT R12, R21, 0x3340, R22 ;  /* 0x00003340150c7816 */ /* 0x002fc60000000016 */
[----:B------:R-:W4:Y:S01]  /*2053c0*/  LDL.LU R25, [R1+0x1b4] ;  /* 0x0001b40001197983 */ /* 0x000f220000300800 */
[----:B------:R-:W-:-:S03]  /*2053d0*/  PRMT R13, R12, 0x5410, R13 ;  /* 0x000054100c0d7816 */ /* 0x000fc6000000000d */
[----:B------:R-:W4:Y:S01]  /*2053e0*/  LDL.LU R29, [R1+0x398] ;  /* 0x00039800011d7983 */ /* 0x000f220000300800 */
[----:B------:R-:W-:Y:S02]  /*2053f0*/  IADD3 R12, P1, PT, R2, R10, RZ ;  /* 0x0000000a020c7210 */ /* 0x000fe40007f3e0ff */
[----:B------:R-:W-:Y:S01]  /*205400*/  LOP3.LUT R26, R26, 0xffff, RZ, 0xc0, !PT ;  /* 0x0000ffff1a1a7812 */ /* 0x000fe200078ec0ff */
[----:B------:R-:W4:Y:S01]  /*205410*/  LDL.LU R16, [R1+0x524] ;  /* 0x0005240001107983 */ /* 0x000f220000300800 */
[----:B------:R-:W-:-:S03]  /*205420*/  SHF.R.U32.HI R21, RZ, 0x8, R21 ;  /* 0x00000008ff157819 */ /* 0x000fc60000011615 */
[----:B------:R-:W4:Y:S01]  /*205430*/  LDL.LU R14, [R1+0x13c] ;  /* 0x00013c00010e7983 */ /* 0x000f220000300800 */
[----:B------:R-:W-:-:S03]  /*205440*/  SHF.R.U32.HI R22, RZ, 0x8, R22 ;  /* 0x00000008ff167819 */ /* 0x000fc60000011616 */
[----:B------:R0:W-:Y:S01]  /*205450*/  STL [R1+0x1e14], R13 ;  /* 0x001e140d01007387 */ /* 0x0001e20000100800 */
[----:B------:R-:W-:Y:S02]  /*205460*/  PRMT R26, R26, 0x3340, R0 ;  /* 0x000033401a1a7816 */ /* 0x000fe40000000000 */
[----:B------:R-:W-:Y:S02]  /*205470*/  LOP3.LUT R21, R21, 0xffff, RZ, 0xc0, !PT ;  /* 0x0000ffff15157812 */ /* 0x000fe400078ec0ff */
[----:B------:R-:W-:Y:S01]  /*205480*/  LOP3.LUT R22, R22, 0xffff, RZ, 0xc0, !PT ;  /* 0x0000ffff16167812 */ /* 0x000fe200078ec0ff */
[----:B0-----:R-:W-:-:S05]  /*205490*/  IMAD.X R13, R19, 0x1, R9, P1 ;  /* 0x00000001130d7824 */ /* 0x001fca00008e0609 */
[----:B------:R0:W-:Y:S04]  /*2054a0*/  STL.64 [R1+0xde0], R12 ;  /* 0x000de00c01007387 */ /* 0x0001e80000100a00 */
[----:B0-----:R-:W4:Y:S04]  /*2054b0*/  LDL.LU.64 R12, [R1+0x7870] ;  /* 0x00787000010c7983 */ /* 0x001f280000300a00 */
[----:B------:R0:W-:Y:S02]  /*2054c0*/  STL [R1+0x894], R26 ;  /* 0x0008941a01007387 */ /* 0x0001e40000100800 */
[----:B0-----:R-:W-:-:S05]  /*2054d0*/  PRMT R26, R21, 0x3340, R22 ;  /* 0x00003340151a7816 */ /* 0x001fca0000000016 */
[----:B------:R-:W-:Y:S01]  /*2054e0*/  STL [R1+0x1c38], R26 ;  /* 0x001c381a01007387 */ /* 0x000fe20000100800 */
[----:B---3--:R-:W-:-:S03]  /*2054f0*/  LOP3.LUT R22, R18, 0xffff, RZ, 0xc0, !PT ;  /* 0x0000ffff12167812 */ /* 0x008fc600078ec0ff */
[----:B------:R-:W3:Y:S01]  /*205500*/  LDL.LU R18, [R1+0x7868] ;  /* 0x0078680001127983 */ /* 0x000ee20000300800 */
[----:B--2---:R-:W-:-:S05]  /*205510*/  LOP3.LUT R21, R23, 0xffff, RZ, 0xc0, !PT ;  /* 0x0000ffff17157812 */ /* 0x004fca00078ec0ff */
[----:B------:R0:W-:Y:S04]  /*205520*/  STL [R1+0x520], R21 ;  /* 0x0005201501007387 */ /* 0x0001e80000100800 */
[----:B------:R1:W-:Y:S01]  /*205530*/  STL [R1+0x510], R22 ;  /* 0x0005101601007387 */ /* 0x0003e20000100800 */
[----:B0-----:R-:W-:Y:S02]  /*205540*/  SHF.R.U32.HI R21, RZ, 0x8, R21 ;  /* 0x00000008ff157819 */ /* 0x001fe40000011615 */
[----:B-1----:R-:W-:Y:S02]  /*205550*/  SHF.R.U32.HI R22, RZ, 0x8, R22 ;  /* 0x00000008ff167819 */ /* 0x002fe40000011616 */
[----:B------:R-:W-:Y:S02]  /*205560*/  LOP3.LUT R21, R21, 0xffff, RZ, 0xc0, !PT ;  /* 0x0000ffff15157812 */ /* 0x000fe400078ec0ff */
[----:B------:R-:W-:-:S02]  /*205570*/  LOP3.LUT R22, R22, 0xffff, RZ, 0xc0, !PT ;  /* 0x0000ffff16167812 */ /* 0x000fc400078ec0ff */
[----:B------:R-:W-:Y:S02]  /*205580*/  LOP3.LUT R20, R20, 0xffff, RZ, 0xc0, !PT ;  /* 0x0000ffff14147812 */ /* 0x000fe400078ec0ff */
[----:B------:R-:W-:Y:S02]  /*205590*/  PRMT R21, R21, 0x3340, R22 ;  /* 0x0000334015157816 */ /* 0x000fe40000000016 */
[----:B------:R-:W-:-:S03]  /*2055a0*/  SHF.R.U32.HI R15, RZ, 0x8, R15 ;  /* 0x00000008ff0f7819 */ /* 0x000fc6000001160f */
[----:B------:R-:W-:Y:S04]  /*2055b0*/  STL [R1+0x1c34], R21 ;  /* 0x001c341501007387 */ /* 0x000fe80000100800 */
[----:B------:R0:W-:Y:S01]  /*2055c0*/  STL [R1+0x230], R20 ;  /* 0x0002301401007387 */ /* 0x0001e20000100800 */
[----:B------:R-:W-:Y:S02]  /*2055d0*/  LOP3.LUT R15, R15, 0xffff, RZ, 0xc0, !PT ;  /* 0x0000ffff0f0f7812 */ /* 0x000fe400078ec0ff */
[----:B0-----:R-:W-:-:S04]  /*2055e0*/  SHF.R.U32.HI R20, RZ, 0x8, R20 ;  /* 0x00000008ff147819 */ /* 0x001fc80000011614 */
[----:B------:R-:W-:-:S04]  /*2055f0*/  LOP3.LUT R20, R20, 0xffff, RZ, 0xc0, !PT ;  /* 0x0000ffff14147812 */ /* 0x000fc800078ec0ff */
[--C-:B------:R-:W-:Y:S02]  /*205600*/  PRMT R21, R20, 0x3340, R0.reuse ;  /* 0x0000334014157816 */ /* 0x100fe40000000000 */
[----:B------:R-:W-:Y:S02]  /*205610*/  PRMT R20, R15, 0x3340, R0 ;  /* 0x000033400f147816 */ /* 0x000fe40000000000 */
[----:B----4-:R-:W-:Y:S01]  /*205620*/  LOP3.LUT R28, R28, 0xffff, RZ, 0xc0, !PT ;  /* 0x0000ffff1c1c7812 */ /* 0x010fe200078ec0ff */
[----:B------:R0:W-:Y:S01]  /*205630*/  STL [R1+0x87c], R21 ;  /* 0x00087c1501007387 */ /* 0x0001e20000100800 */
[----:B------:R-:W-:Y:S02]  /*205640*/  LOP3.LUT R15, R25, 0xffff, RZ, 0xc0, !PT ;  /* 0x0000ffff190f7812 */ /* 0x000fe400078ec0ff */
[----:B------:R-:W-:Y:S01]  /*205650*/  LOP3.LUT R29, R29, 0xffff, RZ, 0xc0, !PT ;  /* 0x0000ffff1d1d7812 */ /* 0x000fe200078ec0ff */
[----:B------:R1:W-:Y:S01]  /*205660*/  STL [R1+0x86c], R20 ;  /* 0x00086c1401007387 */ /* 0x0003e20000100800 */
[----:B------:R-:W-:-:S02]  /*205670*/  LOP3.LUT R16, R16, 0xffff, RZ, 0xc0, !PT ;  /* 0x0000ffff10107812 */ /* 0x000fc400078ec0ff */
[--C-:B0-----:R-:W-:Y:S02]  /*205680*/  PRMT R21, R15, 0x3340, R0.reuse ;  /* 0x000033400f157816 */ /* 0x101fe40000000000 */
[----:B-1----:R-:W-:Y:S02]  /*205690*/  LOP3.LUT R20, R14, 0xffff, RZ, 0xc0, !PT ;  /* 0x0000ffff0e147812 */ /* 0x002fe400078ec0ff */
[----:B------:R-:W-:Y:S02]  /*2056a0*/  PRMT R14, R28, 0x3340, R29 ;  /* 0x000033401c0e7816 */ /* 0x000fe4000000001d */
[----:B------:R-:W-:Y:S02]  /*2056b0*/  PRMT R23, R20, 0x3340, R0 ;  /* 0x0000334014177816 */ /* 0x000fe40000000000 */
[----:B------:R-:W-:Y:S02]  /*2056c0*/  PRMT R14, R14, 0x5410, R21 ;  /* 0x000054100e0e7816 */ /* 0x000fe40000000015 */
[----:B------:R-:W-:-:S02]  /*2056d0*/  SHF.R.U32.HI R28, RZ, 0x8, R28 ;  /* 0x00000008ff1c7819 */ /* 0x000fc4000001161c */
[----:B------:R-:W-:Y:S02]  /*2056e0*/  SHF.R.U32.HI R29, RZ, 0x8, R29 ;  /* 0x00000008ff1d7819 */ /* 0x000fe4000001161d */
[----:B------:R-:W-:Y:S02]  /*2056f0*/  LOP3.LUT R28, R28, 0xffff, RZ, 0xc0, !PT ;  /* 0x0000ffff1c1c7812 */ /* 0x000fe400078ec0ff */
[----:B------:R-:W-:-:S04]  /*205700*/  LOP3.LUT R29, R29, 0xffff, RZ, 0xc0, !PT ;  /* 0x0000ffff1d1d7812 */ /* 0x000fc800078ec0ff */
[----:B------:R-:W-:Y:S02]  /*205710*/  PRMT R29, R28, 0x3340, R29 ;  /* 0x000033401c1d7816 */ /* 0x000fe4000000001d */
[----:B------:R-:W-:-:S04]  /*205720*/  SHF.R.U32.HI R20, RZ, 0x8, R20 ;  /* 0x00000008ff147819 */ /* 0x000fc80000011614 */
[----:B------:R-:W-:-:S04]  /*205730*/  LOP3.LUT R20, R20, 0xffff, RZ, 0xc0, !PT ;  /* 0x0000ffff14147812 */ /* 0x000fc800078ec0ff */
[----:B------:R-:W-:Y:S02]  /*205740*/  PRMT R20, R20, 0x3340, R0 ;  /* 0x0000334014147816 */ /* 0x000fe40000000000 */
[----:B---3--:R-:W-:Y:S02]  /*205750*/  LOP3.LUT R26, R18, 0xffff, RZ, 0xc0, !PT ;  /* 0x0000ffff121a7812 */ /* 0x008fe400078ec0ff */
[----:B------:R-:W2:Y:S02]  /*205760*/  LDL.LU R18, [R1+0x7864] ;  /* 0x0078640001127983 */ /* 0x000ea40000300800 */
[----:B------:R-:W-:Y:S02]  /*205770*/  PRMT R22, R16, 0x3340, R26 ;  /* 0x0000334010167816 */ /* 0x000fe4000000001a */
[----:B------:R-:W3:Y:S02]  /*205780*/  LDL.LU R21, [R1+0x34c] ;  /* 0x00034c0001157983 */ /* 0x000ee40000300800 */
[----:B------:R-:W-:-:S02]  /*205790*/  PRMT R23, R22, 0x5410, R23 ;  /* 0x0000541016177816 */ /* 0x000fc40000000017 */
[----:B------:R-:W-:Y:S01]  /*2057a0*/  IADD3 R22, P1, PT, R2, R8, RZ ;  /* 0x0000000802167210 */ /* 0x000fe20007f3e0ff */
[----:B------:R-:W4:Y:S04]  /*2057b0*/  LDL.LU R25, [R1+0x4ec] ;  /* 0x0004ec0001197983 */ /* 0x000f280000300800 */
[----:B------:R0:W-:Y:S01]  /*2057c0*/  STL [R1+0x1e08], R14 ;  /* 0x001e080e01007387 */ /* 0x0001e20000100800 */
[----:B------:R-:W-:-:S03]  /*2057d0*/  SHF.R.U32.HI R26, RZ, 0x8, R26 ;  /* 0x00000008ff1a7819 */ /* 0x000fc6000001161a */
[----:B0-----:R-:W4:Y:S04]  /*2057e0*/  LDL.LU R14, [R1+0xf0] ;  /* 0x0000f000010e7983 */ /* 0x001f280000300800 */
[----:B------:R0:W-:Y:S02]  /*2057f0*/  STL [R1+0x1e04], R23 ;  /* 0x001e041701007387 */ /* 0x0001e40000100800 */
[----:B0-----:R-:W-:-:S05]  /*205800*/  IMAD.X R23, R19, 0x1, R7, P1 ;  /* 0x0000000113177824 */ /* 0x001fca00008e0607 */
[----:B------:R0:W-:Y:S01]  /*205810*/  STL.64 [R1+0xdc8], R22 ;  /* 0x000dc81601007387 */ /* 0x0001e20000100a00 */
[----:B------:R-:W-:Y:S02]  /*205820*/  LOP3.LUT R26, R26, 0xffff, RZ, 0xc0, !PT ;  /* 0x0000ffff1a1a7812 */ /* 0x000fe400078ec0ff */
[----:B------:R-:W-:Y:S02]  /*205830*/  IADD3 R28, P1, PT, R2, R6, RZ ;  /* 0x00000006021c7210 */ /* 0x000fe40007f3e0ff */
[----:B0-----:R-:W-:Y:S01]  /*205840*/  SHF.R.U32.HI R23, RZ, 0x8, R16 ;  /* 0x00000008ff177819 */ /* 0x001fe20000011610 */
[----:B------:R-:W4:Y:S03]  /*205850*/  LDL.LU R22, [R1+0x7860] ;  /* 0x0078600001167983 */ /* 0x000f260000300800 */
[----:B------:R-:W-:Y:S01]  /*205860*/  LOP3.LUT R23, R23, 0xffff, RZ, 0xc0, !PT ;  /* 0x0000ffff17177812 */ /* 0x000fe200078ec0ff */
[----:B------:R-:W4:Y:S03]  /*205870*/  LDL.LU R16, [R1+0x2f4] ;  /* 0x0002f40001107983 */ /* 0x000f260000300800 */
[----:B------:R-:W-:Y:S01]  /*205880*/  PRMT R23, R23, 0x3340, R26 ;  /* 0x0000334017177816 */ /* 0x000fe2000000001a */
[----:B------:R0:W-:Y:S04]  /*205890*/  STL [R1+0x1c28], R29 ;  /* 0x001c281d01007387 */ /* 0x0001e80000100800 */
[----:B------:R-:W-:Y:S01]  /*2058a0*/  STL [R1+0x1c24], R23 ;  /* 0x001c241701007387 */ /* 0x000fe20000100800 */
[----:B0-----:R-:W-:-:S05]  /*2058b0*/  IMAD.X R29, R19, 0x1, R5, P1 ;  /* 0x00000001131d7824 */ /* 0x001fca00008e0605 */
[----:B------:R0:W-:Y:S02]  /*2058c0*/  STL.64 [R1+0xdd8], R28 ;  /* 0x000dd81c01007387 */ /* 0x0001e40000100a00 */
[----:B0-----:R-:W-:Y:S02]  /*2058d0*/  IADD3 R28, P1, PT, R2, R4, RZ ;  /* 0x00000004021c7210 */ /* 0x001fe40007f3e0ff */
[----:B------:R-:W-:Y:S03]  /*2058e0*/  STL [R1+0x84c], R20 ;  /* 0x00084c1401007387 */ /* 0x000fe60000100800 */
[----:B------:R-:W-:-:S05]  /*2058f0*/  IMAD.X R29, R19, 0x1, R3, P1 ;  /* 0x00000001131d7824 */ /* 0x000fca00008e0603 */
[----:B------:R0:W-:Y:S04]  /*205900*/  STL.64 [R1+0xdd0], R28 ;  /* 0x000dd01c01007387 */ /* 0x0001e80000100a00 */
[----:B0-----:R-:W4:Y:S01]  /*205910*/  LDL.LU.64 R28, [R1+0x7858] ;  /* 0x00785800011c7983 */ /* 0x001f220000300a00 */
[----:B------:R-:W-:-:S03]  /*205920*/  SHF.R.U32.HI R15, RZ, 0x8, R15 ;  /* 0x00000008ff0f7819 */ /* 0x000fc6000001160f */
[----:B------:R-:W4:Y:S01]  /*205930*/  LDL.LU R20, [R1+0x3dc] ;  /* 0x0003dc0001147983 */ /* 0x000f220000300800 */
[----:B------:R-:W-:-:S04]  /*205940*/  LOP3.LUT R15, R15, 0xffff, RZ, 0xc0, !PT ;  /* 0x0000ffff0f0f7812 */ /* 0x000fc800078ec0ff */
[----:B------:R-:W-:-:S05]  /*205950*/  PRMT R15, R15, 0x3340, R0 ;  /* 0x000033400f0f7816 */ /* 0x000fca0000000000 */
[----:B------:R4:W-:Y:S04]  /*205960*/  STL [R1+0x82c], R15 ;  /* 0x00082c0f01007387 */ /* 0x0009e80000100800 */
[----:B------:R-:W4:Y:S01]  /*205970*/  LDL.LU R23, [R1+0x25c] ;  /* 0x00025c0001177983 */ /* 0x000f220000300800 */
[----:B--2---:R-:W-:Y:S02]  /*205980*/  LOP3.LUT R18, R18, 0xffff, RZ, 0xc0, !PT ;  /* 0x0000ffff12127812 */ /* 0x004fe400078ec0ff */
[----:B---3--:R-:W-:-:S04]  /*205990*/  LOP3.LUT R19, R21, 0xffff, RZ, 0xc0, !PT ;  /* 0x0000ffff15137812 */ /* 0x008fc800078ec0ff */
[----:B------:R-:W-:Y:S02]  /*2059a0*/  PRMT R21, R18, 0x3340, R19 ;  /* 0x0000334012157816 */ /* 0x000fe40000000013 */
[----:B----4-:R-:W-:Y:S02]  /*2059b0*/  LOP3.LUT R15, R25, 0xffff, RZ, 0xc0, !PT ;  /* 0x0000ffff190f7812 */ /* 0x010fe400078ec0ff */
[----:B------:R-:W-:Y:S02]  /*2059c0*/  LOP3.LUT R14, R14, 0xffff, RZ, 0xc0, !PT ;  /* 0x0000ffff0e0e7812 */ /* 0x000fe400078ec0ff */
[----:B------:R-:W-:Y:S02]  /*2059d0*/  LOP3.LUT R16, R16, 0xffff, RZ, 0xc0, !PT ;  /* 0x0000ffff10107812 */ /* 0x000fe400078ec0ff */
[----:B------:R-:W-:-:S04]  /*2059e0*/  LOP3.LUT R29, R29, 0xffff, RZ, 0xc0, !PT ;  /* 0x0000ffff1d1d7812 */ /* 0x000fc800078ec0ff */
[----:B------:R-:W-:-:S04]  /*2059f0*/  PRMT R25, R29, 0x3340, R0 ;  /* 0x000033401d197816 */ /* 0x000fc80000000000 */
[----:B------:R-:W-:Y:S02]  /*205a00*/  PRMT R26, R21, 0x5410, R25 ;  /* 0x00005410151a7816 */ /* 0x000fe40000000019 */
[----:B------:R-:W-:Y:S02]  /*205a10*/  PRMT R25, R14, 0x3340, R0 ;  /* 0x000033400e197816 */ /* 0x000fe40000000000 */
[----:B------:R-:W-:Y:S01]  /*205a20*/  PRMT R21, R15, 0x3340, R16 ;  /* 0x000033400f157816 */ /* 0x000fe20000000010 */
[----:B------:R-:W-:Y:S03]  /*205a30*/  STL [R1+0x76bc], R29 ;  /* 0x0076bc1d01007387 */ /* 0x000fe60000100800 */
[----:B------:R-:W-:Y:S01]  /*205a40*/  PRMT R21, R21, 0x5410, R25 ;  /* 0x0000541015157816 */ /* 0x000fe20000000019 */
[----:B------:R-:W-:Y:S04]  /*205a50*/  STL [R1+0x7828], R28 ;  /* 0x0078281c01007387 */ /* 0x000fe80000100800 */
[----:B------:R0:W-:Y:S04]  /*205a60*/  STL [R1+0x1e54], R26 ;  /* 0x001e541a01007387 */ /* 0x0001e80000100800 */
[----:B------:R1:W-:Y:S01]  /*205a70*/  STL [R1+0x1df8], R21 ;  /* 0x001df81501007387 */ /* 0x0003e20000100800 */
[----:B0-----:R-:W-:-:S02]  /*205a80*/  SHF.R.U32.HI R26, RZ, 0x8, R19 ;  /* 0x00000008ff1a7819 */ /* 0x001fc40000011613 */
[----:B------:R-:W-:Y:S01]  /*205a90*/  SHF.R.U32.HI R19, RZ, 0x8, R16 ;  /* 0x00000008ff137819 */ /* 0x000fe20000011610 */
[----:B-1----:R-:W2:Y:S04]  /*205aa0*/  LDL.LU R21, [R1+0x4f0] ;  /* 0x0004f00001157983 */ /* 0x002ea80000300800 */
[----:B------:R-:W3:Y:S04]  /*205ab0*/  LDL.LU R25, [R1+0xf4] ;  /* 0x0000f40001197983 */ /* 0x000ee80000300800 */
[----:B------:R-:W4:Y:S01]  /*205ac0*/  LDL.LU R16, [R1+0x2f8] ;  /* 0x0002f80001107983 */ /* 0x000f220000300800 */
[----:B------:R-:W-:-:S02]  /*205ad0*/  SHF.R.U32.HI R18, RZ, 0x8, R18 ;  /* 0x00000008ff127819 */ /* 0x000fc40000011612 */
[----:B------:R-:W-:Y:S02]  /*205ae0*/  LOP3.LUT R26, R26, 0xffff, RZ, 0xc0, !PT ;  /* 0x0000ffff1a1a7812 */ /* 0x000fe400078ec0ff */
[----:B------:R-:W-:Y:S02]  /*205af0*/  LOP3.LUT R18, R18, 0xffff, RZ, 0xc0, !PT ;  /* 0x0000ffff12127812 */ /* 0x000fe400078ec0ff */
[----:B------:R-:W-:Y:S02]  /*205b00*/  SHF.R.U32.HI R15, RZ, 0x8, R15 ;  /* 0x00000008ff0f7819 */ /* 0x000fe4000001160f */
[----:B------:R-:W-:Y:S02]  /*205b10*/  PRMT R18, R18, 0x3340, R26 ;  /* 0x0000334012127816 */ /* 0x000fe4000000001a */
[----:B------:R-:W-:Y:S02]  /*205b20*/  LOP3.LUT R15, R15, 0xffff, RZ, 0xc0, !PT ;  /* 0x0000ffff0f0f7812 */ /* 0x000fe400078ec0ff */
[----:B------:R-:W-:Y:S01]  /*205b30*/  LOP3.LUT R19, R19, 0xffff, RZ, 0xc0, !PT ;  /* 0x0000ffff13137812 */ /* 0x000fe200078ec0ff */
[----:B------:R0:W-:Y:S01]  /*205b40*/  STL [R1+0x743c], R18 ;  /* 0x00743c1201007387 */ /* 0x0001e20000100800 */
[----:B------:R-:W-:-:S02]  /*205b50*/  LOP3.LUT R12, R12, 0xffff, RZ, 0xc0, !PT ;  /* 0x0000ffff0c0c7812 */ /* 0x000fc400078ec0ff */
[----:B0-----:R-:W-:Y:S02]  /*205b60*/  PRMT R18, R15, 0x3340, R19 ;  /* 0x000033400f127816 */ /* 0x001fe40000000013 */
[----:B------:R-:W-:-:S03]  /*205b70*/  LOP3.LUT R15, R20, 0xffff, RZ, 0xc0, !PT ;  /* 0x0000ffff140f7812 */ /* 0x000fc600078ec0ff */
[----:B------:R0:W-:Y:S01]  /*205b80*/  STL [R1+0x1c0c], R18 ;  /* 0x001c0c1201007387 */ /* 0x0001e20000100800 */
[----:B------:R-:W-:Y:S01]  /*205b90*/  PRMT R20, R12, 0x3340, R0 ;  /* 0x000033400c147816 */ /* 0x000fe20000000000 */
[----:B------:R-:W-:Y:S01]  /*205ba0*/  VIADD R2, R2, UR6 ;  /* 0x0000000602027c36 */ /* 0x000fe20008000000 */
[----:B0-----:R-:W-:Y:S01]  /*205bb0*/  LOP3.LUT R18, R23, 0xffff, RZ, 0xc0, !PT ;  /* 0x0000ffff17127812 */ /* 0x001fe200078ec0ff */
[----:B------:R-:W0:Y:S03]  /*205bc0*/  LDCU UR6, c[0x0][0x3b8] ;  /* 0x00007700ff0677ac */ /* 0x000e260008000800 */
[----:B------:R-:W-:Y:S02]  /*205bd0*/  PRMT R19, R15, 0x3340, R18 ;  /* 0x000033400f137816 */ /* 0x000fe40000000012 */
[----:B------:R-:W-:Y:S02]  /*205be0*/  IADD3 R28, P1, PT, R2, R10, RZ ;  /* 0x0000000a021c7210 */ /* 0x000fe40007f3e0ff */
[----:B------:R-:W-:-:S02]  /*205bf0*/  PRMT R20, R19, 0x5410, R20 ;  /* 0x0000541013147816 */ /* 0x000fc40000000014 */
[----:B------:R-:W-:Y:S02]  /*205c00*/  SHF.R.S32.HI R19, RZ, 0x1f, R2 ;  /* 0x0000001fff137819 */ /* 0x000fe40000011402 */
[----:B------:R-:W-:-:S03]  /*205c10*/  SHF.R.U32.HI R14, RZ, 0x8, R14 ;  /* 0x00000008ff0e7819 */ /* 0x000fc6000001160e */
[----:B------:R-:W-:Y:S01]  /*205c20*/  IMAD.X R29, R19, 0x1, R9, P1 ;  /* 0x00000001131d7824 */ /* 0x000fe200008e0609 */
[----:B------:R1:W-:Y:S04]  /*205c30*/  STL [R1+0x1df4], R20 ;  /* 0x001df41401007387 */ /* 0x0003e80000100800 */
[----:B------:R0:W-:Y:S01]  /*205c40*/  STL.64 [R1+0xdc0], R28 ;  /* 0x000dc01c01007387 */ /* 0x0001e20000100a00 */
[----:B-1----:R-:W-:-:S03]  /*205c50*/  LOP3.LUT R20, R14, 0xffff, RZ, 0xc0, !PT ;  /* 0x0000ffff0e147812 */ /* 0x002fc600078ec0ff */
[----:B------:R-:W4:Y:S01]  /*205c60*/  LDL.LU R14, [R1+0x570] ;  /* 0x00057000010e7983 */ /* 0x000f220000300800 */
[----:B------:R-:W-:Y:S02]  /*205c70*/  SHF.R.U32.HI R15, RZ, 0x8, R15 ;  /* 0x00000008ff0f7819 */ /* 0x000fe4000001160f */
[----:B------:R-:W-:Y:S01]  /*205c80*/  SHF.R.U32.HI R18, RZ, 0x8, R18 ;  /* 0x00000008ff127819 */ /* 0x000fe20000011612 */
[----:B------:R-:W4:Y:S01]  /*205c90*/  LDL.LU R26, [R1+0x1c4] ;  /* 0x0001c400011a7983 */ /* 0x000f220000300800 */
[----:B------:R-:W-:Y:S02]  /*205ca0*/  LOP3.LUT R15, R15, 0xffff, RZ, 0xc0, !PT ;  /* 0x0000ffff0f0f7812 */ /* 0x000fe400078ec0ff */
[----:B------:R-:W-:Y:S01]  /*205cb0*/  LOP3.LUT R18, R18, 0xffff, RZ, 0xc0, !PT ;  /* 0x0000ffff12127812 */ /* 0x000fe200078ec0ff */
[----:B------:R-:W4:Y:S01]  /*205cc0*/  LDL.LU R23, [R1+0x3a0] ;  /* 0x0003a00001177983 */ /* 0x000f220000300800 */
[----:B0-----:R-:W-:Y:S02]  /*205cd0*/  PRMT R28, R20, 0x3340, R0 ;  /* 0x00003340141c7816 */ /* 0x001fe40000000000 */
[----:B------:R-:W-:-:S03]  /*205ce0*/  PRMT R20, R15, 0x3340, R18 ;  /* 0x000033400f147816 */ /* 0x000fc60000000012 */
[----:B------:R-:W-:Y:S04]  /*205cf0*/  STL [R1+0x544], R28 ;  /* 0x0005441c01007387 */ /* 0x000fe80000100800 */
[----:B------:R4:W-:Y:S01]  /*205d00*/  STL [R1+0x1bf8], R20 ;  /* 0x001bf81401007387 */ /* 0x0009e20000100800 */
[----:B--2---:R-:W-:Y:S02]  /*205d10*/  LOP3.LUT R18, R21, 0xffff, RZ, 0xc0, !PT ;  /* 0x0000ffff15127812 */ /* 0x004fe400078ec0ff */
[----:B---3--:R-:W-:Y:S02]  /*205d20*/  LOP3.LUT R15, R25, 0xffff, RZ, 0xc0, !PT ;  /* 0x0000ffff190f7812 */ /* 0x008fe400078ec0ff */
[----:B----4-:R-:W-:Y:S02]  /*205d30*/  LOP3.LUT R20, R16, 0xffff, RZ, 0xc0, !PT ;  /* 0x0000ffff10147812 */ /* 0x010fe400078ec0ff */
[----:B------:R-:W-:-:S02]  /*205d40*/  PRMT R21, R15, 0x3340, R0 ;  /* 0x000033400f157816 */ /* 0x000fc40000000000 */
[----:B------:R-:W-:-:S04]  /*205d50*/  PRMT R16, R18, 0x3340, R20 ;  /* 0x0000334012107816 */ /* 0x000fc80000000014 */
[----:B------:R-:W-:-:S05]  /*205d60*/  PRMT R16, R16, 0x5410, R21 ;  /* 0x0000541010107816 */ /* 0x000fca0000000015 */
[----:B------:R0:W-:Y:S04]  /*205d70*/  STL [R1+0x1de8], R16 ;  /* 0x001de81001007387 */ /* 0x0001e80000100800 */
[----:B0-----:R-:W2:Y:S01]  /*205d80*/  LDL.LU R16, [R1+0x574] ;  /* 0x0005740001107983 */ /* 0x001ea20000300800 */
[----:B------:R-:W-:-:S05]  /*205d90*/  IADD3 R28, P1, PT, R2, R8, RZ ;  /* 0x00000008021c7210 */ /* 0x000fca0007f3e0ff */
[----:B------:R-:W-:Y:S01]  /*205da0*/  IMAD.X R29, R19, 0x1, R7, P1 ;  /* 0x00000001131d7824 */ /* 0x000fe200008e0607 */
[----:B------:R-:W-:-:S04]  /*205db0*/  SHF.R.U32.HI R25, RZ, 0x8, R20 ;  /* 0x00000008ff197819 */ /* 0x000fc80000011614 */
[----:B------:R0:W-:Y:S04]  /*205dc0*/  STL.64 [R1+0xdb8], R28 ;  /* 0x000db81c01007387 */ /* 0x0001e80000100a00 */
[----:B------:R-:W3:Y:S04]  /*205dd0*/  LDL.LU R20, [R1+0x1c8] ;  /* 0x0001c80001147983 */ /* 0x000ee80000300800 */
[----:B------:R-:W4:Y:S01]  /*205de0*/  LDL.LU R21, [R1+0x3a4] ;  /* 0x0003a40001157983 */ /* 0x000f220000300800 */
[----:B------:R-:W-:Y:S02]  /*205df0*/  SHF.R.U32.HI R18, RZ, 0x8, R18 ;  /* 0x00000008ff127819 */ /* 0x000fe40000011612 */
[----:B------:R-:W-:-:S02]  /*205e00*/  SHF.R.U32.HI R15, RZ, 0x8, R15 ;  /* 0x00000008ff0f7819 */ /* 0x000fc4000001160f */
[----:B------:R-:W-:Y:S02]  /*205e10*/  LOP3.LUT R18, R18, 0xffff, RZ, 0xc0, !PT ;  /* 0x0000ffff12127812 */ /* 0x000fe400078ec0ff */
[----:B------:R-:W-:Y:S02]  /*205e20*/  LOP3.LUT R25, R25, 0xffff, RZ, 0xc0, !PT ;  /* 0x0000ffff19197812 */ /* 0x000fe400078ec0ff */
[----:B------:R-:W-:Y:S02]  /*205e30*/  LOP3.LUT R15, R15, 0xffff, RZ, 0xc0, !PT ;  /* 0x0000ffff0f0f7812 */ /* 0x000fe400078ec0ff */
[----:B0-----:R-:W-:Y:S02]  /*205e40*/  IADD3 R28, P1, PT, R2, R6, RZ ;  /* 0x00000006021c7210 */ /* 0x001fe40007f3e0ff */
[----:B------:R-:W-:Y:S02]  /*205e50*/  SHF.R.U32.HI R12, RZ, 0x8, R12 ;  /* 0x00000008ff0c7819 */ /* 0x000fe4000001160c */
[----:B------:R-:W-:-:S02]  /*205e60*/  PRMT R18, R18, 0x3340, R25 ;  /* 0x0000334012127816 */ /* 0x000fc40000000019 */
[--C-:B------:R-:W-:Y:S01]  /*205e70*/  PRMT R15, R15, 0x3340, R0.reuse ;  /* 0x000033400f0f7816 */ /* 0x100fe20000000000 */
[----:B------:R-:W-:Y:S01]  /*205e80*/  IMAD.X R29, R19, 0x1, R5, P1 ;  /* 0x00000001131d7824 */ /* 0x000fe200008e0605 */
[----:B------:R-:W-:Y:S01]  /*205e90*/  LOP3.LUT R12, R12, 0xffff, RZ, 0xc0, !PT ;  /* 0x0000ffff0c0c7812 */ /* 0x000fe200078ec0ff */
[----:B------:R-:W-:Y:S04]  /*205ea0*/  STL [R1+0x1bf0], R18 ;  /* 0x001bf01201007387 */ /* 0x000fe80000100800 */
[----:B------:R0:W-:Y:S04]  /*205eb0*/  STL [R1+0x548], R15 ;  /* 0x0005480f01007387 */ /* 0x0001e80000100800 */
[----:B------:R-:W-:Y:S01]  /*205ec0*/  STL.64 [R1+0xdb0], R28 ;  /* 0x000db01c01007387 */ /* 0x000fe20000100a00 */
[----:B0-----:R-:W-:-:S02]  /*205ed0*/  PRMT R15, R12, 0x3340, R0 ;  /* 0x000033400c0f7816 */ /* 0x001fc40000000000 */
[----:B------:R-:W-:Y:S02]  /*205ee0*/  LOP3.LUT R12, R14, 0xffff, RZ, 0xc0, !PT ;  /* 0x0000ffff0e0c7812 */ /* 0x000fe400078ec0ff */
[----:B------:R-:W4:Y:S04]  /*205ef0*/  LDL.LU R14, [R1+0x534] ;  /* 0x00053400010e7983 */ /* 0x000f280000300800 */
[----:B------:R0:W-:Y:S04]  /*205f00*/  STL [R1+0x578], R15 ;  /* 0x0005780f01007387 */ /* 0x0001e80000100800 */
[----:B------:R-:W4:Y:S01]  /*205f10*/  LDL.LU R25, [R1+0x358] ;  /* 0x0003580001197983 */ /* 0x000f220000300800 */
[----:B------:R-:W-:-:S02]  /*205f20*/  LOP3.LUT R18, R23, 0xffff, RZ, 0xc0, !PT ;  /* 0x0000ffff17127812 */ /* 0x000fc400078ec0ff */
[----:B0-----:R-:W-:Y:S02]  /*205f30*/  LOP3.LUT R15, R26, 0xffff, RZ, 0xc0, !PT ;  /* 0x0000ffff1a0f7812 */ /* 0x001fe400078ec0ff */
[----:B------:R-:W-:Y:S02]  /*205f40*/  PRMT R23, R12, 0x3340, R18 ;  /* 0x000033400c177816 */ /* 0x000fe40000000012 */
[----:B------:R-:W-:Y:S02]  /*205f50*/  SHF.R.U32.HI R12, RZ, 0x8, R12 ;  /* 0x00000008ff0c7819 */ /* 0x000fe4000001160c */
[----:B------:R-:W-:Y:S02]  /*205f60*/  SHF.R.U32.HI R18, RZ, 0x8, R18 ;  /* 0x00000008ff127819 */ /* 0x000fe40000011612 */
[----:B------:R-:W-:Y:S02]  /*205f70*/  PRMT R26, R15, 0x3340, R0 ;  /* 0x000033400f1a7816 */ /* 0x000fe40000000000 */
[----:B------:R-:W-:-:S02]  /*205f80*/  IADD3 R28, P1, PT, R2, R4, RZ ;  /* 0x00000004021c7210 */ /* 0x000fc40007f3e0ff */
[----:B------:R-:W-:Y:S02]  /*205f90*/  LOP3.LUT R12, R12, 0xffff, RZ, 0xc0, !PT ;  /* 0x0000ffff0c0c7812 */ /* 0x000fe400078ec0ff */
[----:B------:R-:W-:Y:S01]  /*205fa0*/  LOP3.LUT R18, R18, 0xffff, RZ, 0xc0, !PT ;  /* 0x0000ffff12127812 */ /* 0x000fe200078ec0ff */
[----:B------:R-:W-:Y:S01]  /*205fb0*/  IMAD.X R29, R19, 0x1, R3, P1 ;  /* 0x00000001131d7824 */ /* 0x000fe200008e0603 */
[----:B------:R-:W-:Y:S02]  /*205fc0*/  PRMT R23, R23, 0x5410, R26 ;  /* 0x0000541017177816 */ /* 0x000fe4000000001a */
[----:B------:R-:W-:-:S03]  /*205fd0*/  PRMT R12, R12, 0x3340, R18 ;  /* 0x000033400c0c7816 */ /* 0x000fc60000000012 */
[----:B------:R0:W-:Y:S04]  /*205fe0*/  STL [R1+0x1de4], R23 ;  /* 0x001de41701007387 */ /* 0x0001e80000100800 */
[----:B------:R-:W-:Y:S04]  /*205ff0*/  STL.64 [R1+0xda8], R28 ;  /* 0x000da81c01007387 */ /* 0x000fe80000100a00 */
[----:B0-----:R-:W4:Y:S04]  /*206000*/  LDL.LU R23, [R1+0x150] ;  /* 0x0001500001177983 */ /* 0x001f280000300800 */
[----:B------:R0:W-:Y:S01]  /*206010*/  STL [R1+0x1bd8], R12 ;  /* 0x001bd80c01007387 */ /* 0x0001e20000100800 */
[----:B--2---:R-:W-:-:S03]  /*206020*/  LOP3.LUT R19, R16, 0xffff, RZ, 0xc0, !PT ;  /* 0x0000ffff10137812 */ /* 0x004fc600078ec0ff */
[----:B------:R-:W2:Y:S04]  /*206030*/  LDL.LU R16, [R1+0x538] ;  /* 0x0005380001107983 */ /* 0x000ea80000300800 */
[----:B0-----:R-:W2:Y:S01]  /*206040*/  LDL.LU R12, [R1+0x35c] ;  /* 0x00035c00010c7983 */ /* 0x001ea20000300800 */
[----:B---3--:R-:W-:Y:S02]  /*206050*/  LOP3.LUT R18, R20, 0xffff, RZ, 0xc0, !PT ;  /* 0x0000ffff14127812 */ /* 0x008fe400078ec0ff */
[----:B----4-:R-:W-:Y:S02]  /*206060*/  LOP3.LUT R20, R21, 0xffff, RZ, 0xc0, !PT ;  /* 0x0000ffff15147812 */ /* 0x010fe400078ec0ff */
[----:B------:R-:W-:Y:S02]  /*206070*/  PRMT R26, R18, 0x3340, R0 ;  /* 0x00003340121a7816 */ /* 0x000fe40000000000 */
[----:B------:R-:W-:-:S02]  /*206080*/  PRMT R21, R19, 0x3340, R20 ;  /* 0x0000334013157816 */ /* 0x000fc40000000014 */
[----:B------:R-:W-:Y:S02]  /*206090*/  SHF.R.U32.HI R19, RZ, 0x8, R19 ;  /* 0x00000008ff137819 */ /* 0x000fe40000011613 */
[----:B------:R-:W-:Y:S02]  /*2060a0*/  SHF.R.U32.HI R20, RZ, 0x8, R20 ;  /* 0x00000008ff147819 */ /* 0x000fe40000011614 */
[----:B------:R-:W-:Y:S02]  /*2060b0*/  SHF.R.U32.HI R18, RZ, 0x8, R18 ;  /* 0x00000008ff127819 */ /* 0x000fe40000011612 */
[----:B------:R-:W-:Y:S02]  /*2060c0*/  LOP3.LUT R19, R19, 0xffff, RZ, 0xc0, !PT ;  /* 0x0000ffff13137812 */ /* 0x000fe400078ec0ff */
[----:B------:R-:W-:Y:S02]  /*2060d0*/  LOP3.LUT R20, R20, 0xffff, RZ, 0xc0, !PT ;  /* 0x0000ffff14147812 */ /* 0x000fe400078ec0ff */
[----:B------:R-:W-:-:S02]  /*2060e0*/  LOP3.LUT R18, R18, 0xffff, RZ, 0xc0, !PT ;  /* 0x0000ffff12127812 */ /* 0x000fc400078ec0ff */
[----:B------:R-:W-:Y:S02]  /*2060f0*/  PRMT R21, R21, 0x5410, R26 ;  /* 0x0000541015157816 */ /* 0x000fe4000000001a */
[----:B------:R-:W-:Y:S02]  /*206100*/  PRMT R20, R19, 0x3340, R20 ;  /* 0x0000334013147816 */ /* 0x000fe40000000014 */
[----:B------:R-:W-:Y:S01]  /*206110*/  PRMT R19, R18, 0x3340, R0 ;  /* 0x0000334012137816 */ /* 0x000fe20000000000 */
[----:B------:R-:W-:Y:S04]  /*206120*/  STL [R1+0x1de0], R21 ;  /* 0x001de01501007387 */ /* 0x000fe80000100800 */
[----:B------:R0:W-:Y:S04]  /*206130*/  STL [R1+0x1bb8], R20 ;  /* 0x001bb81401007387 */ /* 0x0001e80000100800 */
[----:B------:R-:W-:Y:S04]  /*206140*/  STL [R1+0x550], R19 ;  /* 0x0005501301007387 */ /* 0x000fe80000100800 */
[----:B------:R-:W3:Y:S01]  /*206150*/  LDL.LU R29, [R1+0x154] ;  /* 0x00015400011d7983 */ /* 0x000ee20000300800 */
[----:B------:R-:W-:-:S02]  /*206160*/  LOP3.LUT R14, R14, 0xffff, RZ, 0xc0, !PT ;  /* 0x0000ffff0e0e7812 */ /* 0x000fc400078ec0ff */
[----:B------:R-:W-:-:S03]  /*206170*/  SHF.R.U32.HI R15, RZ, 0x8, R15 ;  /* 0x00000008ff0f7819 */ /* 0x000fc6000001160f */
[----:B------:R1:W-:Y:S01]  /*206180*/  STL [R1+0x22c], R14 ;  /* 0x00022c0e01007387 */ /* 0x0003e20000100800 */
[----:B------:R-:W-:Y:S02]  /*206190*/  LOP3.LUT R18, R25, 0xffff, RZ, 0xc0, !PT ;  /* 0x0000ffff19127812 */ /* 0x000fe400078ec0ff */
[----:B0-----:R-:W-:Y:S02]  /*2061a0*/  LOP3.LUT R20, R15, 0xffff, RZ, 0xc0, !PT ;  /* 0x0000ffff0f147812 */ /* 0x001fe400078ec0ff */
[----:B-1----:R-:W-:Y:S01]  /*2061b0*/  SHF.R.U32.HI R14, RZ, 0x8, R14 ;  /* 0x00000008ff0e7819 */ /* 0x002fe2000001160e */
[----:B------:R0:W-:Y:S01]  /*2061c0*/  STL [R1+0x1f4], R18 ;  /* 0x0001f41201007387 */ /* 0x0001e20000100800 */
[----:B------:R-:W-:-:S03]  /*2061d0*/  SHF.R.U32.HI R19, RZ, 0x8, R18 ;  /* 0x00000008ff137819 */ /* 0x000fc60000011612 */
[----:B------:R-:W4:Y:S04]  /*2061e0*/  LDL.LU R15, [R1+0x500] ;  /* 0x00050000010f7983 */ /* 0x000f280000300800 */
[----:B------:R-:W4:Y:S01]  /*2061f0*/  LDL.LU R25, [R1+0x104] ;  /* 0x0001040001197983 */ /* 0x000f220000300800 */
[----:B0-----:R-:W-:-:S03]  /*206200*/  LOP3.LUT R18, R14, 0xffff, RZ, 0xc0, !PT ;  /* 0x0000ffff0e127812 */ /* 0x001fc600078ec0ff */
[----:B------:R-:W4:Y:S01]  /*206210*/  LDL.LU R14, [R1+0x308] ;  /* 0x00030800010e7983 */ /* 0x000f220000300800 */
[----:B------:R-:W-:Y:S02]  /*206220*/  LOP3.LUT R19, R19, 0xffff, RZ, 0xc0, !PT ;  /* 0x0000ffff13137812 */ /* 0x000fe400078ec0ff */
[----:B------:R-:W-:Y:S02]  /*206230*/  PRMT R20, R20, 0x3340, R0 ;  /* 0x0000334014147816 */ /* 0x000fe40000000000 */
[----:B------:R-:W-:Y:S01]  /*206240*/  PRMT R18, R18, 0x3340, R19 ;  /* 0x0000334012127816 */ /* 0x000fe20000000013 */
[----:B------:R-:W-:Y:S01]  /*206250*/  VIADD R2, R2, UR6 ;  /* 0x0000000602027c36 */ /* 0x000fe20008000000 */
[----:B------:R-:W0:Y:S01]  /*206260*/  LDCU UR6, c[0x0][0x3b8] ;  /* 0x00007700ff0677ac */ /* 0x000e220008000800 */
[----:B------:R1:W-:Y:S04]  /*206270*/  STL [R1+0x570], R20 ;  /* 0x0005701401007387 */ /* 0x0003e80000100800 */
[----:B------:R0:W-:Y:S01]  /*206280*/  STL [R1+0x1bb4], R18 ;  /* 0x001bb41201007387 */ /* 0x0001e20000100800 */
[----:B------:R-:W-:-:S04]  /*206290*/  LOP3.LUT R19, R23, 0xffff, RZ, 0xc0, !PT ;  /* 0x0000ffff17137812 */ /* 0x000fc800078ec0ff */
[----:B-1----:R-:W-:Y:S02]  /*2062a0*/  PRMT R20, R19, 0x3340, R0 ;  /* 0x0000334013147816 */ /* 0x002fe40000000000 */
[----:B------:R-:W-:Y:S02]  /*2062b0*/  SHF.R.S32.HI R23, RZ, 0x1f, R2 ;  /* 0x0000001fff177819 */ /* 0x000fe40000011402 */
[----:B--2---:R-:W-:Y:S02]  /*2062c0*/  LOP3.LUT R16, R16, 0xffff, RZ, 0xc0, !PT ;  /* 0x0000ffff10107812 */ /* 0x004fe400078ec0ff */
[----:B------:R-:W-:-:S04]  /*2062d0*/  LOP3.LUT R12, R12, 0xffff, RZ, 0xc0, !PT ;  /* 0x0000ffff0c0c7812 */ /* 0x000fc800078ec0ff */
[----:B0-----:R-:W-:-:S04]  /*2062e0*/  PRMT R18, R16, 0x3340, R12 ;  /* 0x0000334010127816 */ /* 0x001fc8000000000c */
[----:B------:R-:W-:Y:S02]  /*2062f0*/  PRMT R18, R18, 0x5410, R20 ;  /* 0x0000541012127816 */ /* 0x000fe40000000014 */
[----:B------:R-:W-:-:S05]  /*206300*/  IADD3 R20, P1, PT, R2, R10, RZ ;  /* 0x0000000a02147210 */ /* 0x000fca0007f3e0ff */
[----:B------:R-:W-:Y:S01]  /*206310*/  IMAD.X R21, R23, 0x1, R9, P1 ;  /* 0x0000000117157824 */ /* 0x000fe200008e0609 */
[----:B------:R0:W-:Y:S01]  /*206320*/  STL [R1+0x1ddc], R18 ;  /* 0x001ddc1201007387 */ /* 0x0001e20000100800 */
[----:B------:R-:W-:-:S03]  /*206330*/  SHF.R.U32.HI R28, RZ, 0x8, R12 ;  /* 0x00000008ff1c7819 */ /* 0x000fc6000001160c */
[----:B------:R1:W-:Y:S01]  /*206340*/  STL.64 [R1+0xda0], R20 ;  /* 0x000da01401007387 */ /* 0x0003e20000100a00 */
[----:B0-----:R-:W-:-:S03]  /*206350*/  SHF.R.U32.HI R18, RZ, 0x8, R16 ;  /* 0x00000008ff127819 */ /* 0x001fc60000011610 */
[----:B-1----:R-:W2:Y:S04]  /*206360*/  LDL.LU.64 R20, [R1+0x7850] ;  /* 0x0078500001147983 */ /* 0x002ea80000300a00 */
[----:B------:R-:W2:Y:S04]  /*206370*/  LDL.LU R26, [R1+0x4fc] ;  /* 0x0004fc00011a7983 */ /* 0x000ea80000300800 */
[----:B------:R-:W2:Y:S04]  /*206380*/  LDL.LU R12, [R1+0x100] ;  /* 0x00010000010c7983 */ /* 0x000ea80000300800 */
[----:B------:R-:W2:Y:S01]  /*206390*/  LDL.LU R16, [R1+0x304] ;  /* 0x0003040001107983 */ /* 0x000ea20000300800 */
[----:B------:R-:W-:-:S02]  /*2063a0*/  LOP3.LUT R18, R18, 0xffff, RZ, 0xc0, !PT ;  /* 0x0000ffff12127812 */ /* 0x000fc400078ec0ff */
[----:B------:R-:W-:-:S04]  /*2063b0*/  LOP3.LUT R28, R28, 0xffff, RZ, 0xc0, !PT ;  /* 0x0000ffff1c1c7812 */ /* 0x000fc800078ec0ff */
[----:B------:R-:W-:Y:S02]  /*2063c0*/  PRMT R28, R18, 0x3340, R28 ;  /* 0x00003340121c7816 */ /* 0x000fe4000000001c */
[----:B---3--:R-:W-:Y:S02]  /*2063d0*/  LOP3.LUT R18, R29, 0xffff, RZ, 0xc0, !PT ;  /* 0x0000ffff1d127812 */ /* 0x008fe400078ec0ff */
[----:B------:R-:W-:Y:S01]  /*2063e0*/  SHF.R.U32.HI R19, RZ, 0x8, R19 ;  /* 0x00000008ff137819 */ /* 0x000fe20000011613 */
[----:B------:R-:W-:Y:S04]  /*2063f0*/  STL [R1+0x1ba8], R28 ;  /* 0x001ba81c01007387 */ /* 0x000fe80000100800 */
[----:B------:R0:W-:Y:S01]  /*206400*/  STL [R1+0x1f0], R18 ;  /* 0x0001f01201007387 */ /* 0x0001e20000100800 */
[----:B------:R-:W-:-:S02]  /*206410*/  LOP3.LUT R19, R19, 0xffff, RZ, 0xc0, !PT ;  /* 0x0000ffff13137812 */ /* 0x000fc400078ec0ff */
[----:B0-----:R-:W-:-:S04]  /*206420*/  SHF.R.U32.HI R18, RZ, 0x8, R18 ;  /* 0x00000008ff127819 */ /* 0x001fc80000011612 */
[----:B------:R-:W-:Y:S02]  /*206430*/  LOP3.LUT R18, R18, 0xffff, RZ, 0xc0, !PT ;  /* 0x0000ffff12127812 */ /* 0x000fe400078ec0ff */
[--C-:B------:R-:W-:Y:S02]  /*206440*/  PRMT R28, R19, 0x3340, R0.reuse ;  /* 0x00003340131c7816 */ /* 0x100fe40000000000 */
[----:B------:R-:W-:Y:S02]  /*206450*/  PRMT R19, R18, 0x3340, R0 ;  /* 0x0000334012137816 */ /* 0x000fe40000000000 */
[----:B----4-:R-:W-:Y:S01]  /*206460*/  LOP3.LUT R18, R15, 0xffff, RZ, 0xc0, !PT ;  /* 0x0000ffff0f127812 */ /* 0x010fe200078ec0ff */
[----:B------:R-:W-:Y:S01]  /*206470*/  STL [R1+0x56c], R28 ;  /* 0x00056c1c01007387 */ /* 0x000fe20000100800 */
[----:B------:R-:W-:-:S03]  /*206480*/  LOP3.LUT R15, R25, 0xffff, RZ, 0xc0, !PT ;  /* 0x0000ffff190f7812 */ /* 0x000fc600078ec0ff */
[----:B------:R0:W-:Y:S01]  /*206490*/  STL [R1+0x568], R19 ;  /* 0x0005681301007387 */ /* 0x0001e20000100800 */
[----:B------:R-:W-:Y:S02]  /*2064a0*/  PRMT R25, R15, 0x3340, R0 ;  /* 0x000033400f197816 */ /* 0x000fe40000000000 */
[----:B0-----:R-:W-:-:S04]  /*2064b0*/  LOP3.LUT R19, R14, 0xffff, RZ, 0xc0, !PT ;  /* 0x0000ffff0e137812 */ /* 0x001fc800078ec0ff */
[----:B------:R-:W-:-:S04]  /*2064c0*/  PRMT R14, R18, 0x3340, R19 ;  /* 0x00003340120e7816 */ /* 0x000fc80000000013 */
[----:B------:R-:W-:Y:S02]  /*2064d0*/  PRMT R25, R14, 0x5410, R25 ;  /* 0x000054100e197816 */ /* 0x000fe40000000019 */
[----:B------:R-:W3:Y:S04]  /*2064e0*/  LDL.LU R14, [R1+0x3e0] ;  /* 0x0003e000010e7983 */ /* 0x000ee80000300800 */
[----:B------:R0:W-:Y:S04]  /*2064f0*/  STL [R1+0x1dd8], R25 ;  /* 0x001dd81901007387 */ /* 0x0001e80000100800 */
[----:B0-----:R-:W4:Y:S01]  /*206500*/  LDL.LU R25, [R1+0x278] ;  /* 0x0002780001197983 */ /* 0x001f220000300800 */
[----:B------:R-:W-:-:S02]  /*206510*/  IADD3 R28, P1, PT, R2, R8, RZ ;  /* 0x00000008021c7210 */ /* 0x000fc40007f3e0ff */
[----:B------:R-:W-:Y:S02]  /*206520*/  SHF.R.U32.HI R18, RZ, 0x8, R18 ;  /* 0x00000008ff127819 */ /* 0x000fe40000011612 */
[----:B------:R-:W-:Y:S01]  /*206530*/  SHF.R.U32.HI R19, RZ, 0x8, R19 ;  /* 0x00000008ff137819 */ /* 0x000fe20000011613 */
[----:B------:R-:W-:Y:S01]  /*206540*/  IMAD.X R29, R23, 0x1, R7, P1 ;  /* 0x00000001171d7824 */ /* 0x000fe200008e0607 */
[----:B------:R-:W-:Y:S02]  /*206550*/  SHF.R.U32.HI R15, RZ, 0x8, R15 ;  /* 0x00000008ff0f7819 */ /* 0x000fe4000001160f */
[----:B------:R-:W-:Y:S02]  /*206560*/  LOP3.LUT R18, R18, 0xffff, RZ, 0xc0, !PT ;  /* 0x0000ffff12127812 */ /* 0x000fe400078ec0ff */
[----:B------:R-:W-:Y:S02]  /*206570*/  LOP3.LUT R19, R19, 0xffff, RZ, 0xc0, !PT ;  /* 0x0000ffff13137812 */ /* 0x000fe400078ec0ff */
[----:B------:R-:W-:Y:S01]  /*206580*/  LOP3.LUT R15, R15, 0xffff, RZ, 0xc0, !PT ;  /* 0x0000ffff0f0f7812 */ /* 0x000fe200078ec0ff */
[----:B------:R0:W-:Y:S02]  /*206590*/  STL.64 [R1+0xd98], R28 ;  /* 0x000d981c01007387 */ /* 0x0001e40000100a00 */
[----:B0-----:R-:W-:-:S02]  /*2065a0*/  PRMT R28, R18, 0x3340, R19 ;  /* 0x00003340121c7816 */ /* 0x001fc40000000013 */
[----:B------:R-:W-:-:S03]  /*2065b0*/  PRMT R19, R15, 0x3340, R0 ;  /* 0x000033400f137816 */ /* 0x000fc60000000000 */
[----:B------:R-:W-:Y:S04]  /*2065c0*/  STL [R1+0x1b90], R28 ;  /* 0x001b901c01007387 */ /* 0x000fe80000100800 */
[----:B------:R0:W-:Y:S01]  /*2065d0*/  STL [R1+0x55c], R19 ;  /* 0x00055c1301007387 */ /* 0x0001e20000100800 */
[----:B--2---:R-:W-:Y:S02]  /*2065e0*/  LOP3.LUT R18, R26, 0xffff, RZ, 0xc0, !PT ;  /* 0x0000ffff1a127812 */ /* 0x004fe400078ec0ff */
[----:B------:R-:W-:Y:S02]  /*2065f0*/  LOP3.LUT R15, R12, 0xffff, RZ, 0xc0, !PT ;  /* 0x0000ffff0c0f7812 */ /* 0x000fe400078ec0ff */
[----:B0-----:R-:W-:Y:S02]  /*206600*/  LOP3.LUT R19, R16, 0xffff, RZ, 0xc0, !PT ;  /* 0x0000ffff10137812 */ /* 0x001fe400078ec0ff */
[----:B------:R-:W-:-:S02]  /*206610*/  PRMT R16, R15, 0x3340, R0 ;  /* 0x000033400f107816 */ /* 0x000fc40000000000 */
[----:B------:R-:W-:-:S04]  /*206620*/  PRMT R12, R18, 0x3340, R19 ;  /* 0x00003340120c7816 */ /* 0x000fc80000000013 */
[----:B------:R-:W-:-:S05]  /*206630*/  PRMT R12, R12, 0x5410, R16 ;  /* 0x000054100c0c7816 */ /* 0x000fca0000000010 */
[----:B------:R0:W-:Y:S04]  /*206640*/  STL [R1+0x1dd0], R12 ;  /* 0x001dd00c01007387 */ /* 0x0001e80000100800 */
[----:B0-----:R-:W2:Y:S04]  /*206650*/  LDL.LU R12, [R1+0x3e4] ;  /* 0x0003e400010c7983 */ /* 0x001ea80000300800 */
[----:B------:R-:W2:Y:S01]  /*206660*/  LDL.LU R16, [R1+0x27c] ;  /* 0x00027c0001107983 */ /* 0x000ea20000300800 */
[----:B------:R-:W-:Y:S02]  /*206670*/  SHF.R.U32.HI R18, RZ, 0x8, R18 ;  /* 0x00000008ff127819 */ /* 0x000fe40000011612 */
[----:B------:R-:W-:-:S02]  /*206680*/  SHF.R.U32.HI R19, RZ, 0x8, R19 ;  /* 0x00000008ff137819 */ /* 0x000fc40000011613 */
[----:B------:R-:W-:Y:S02]  /*206690*/  IADD3 R28, P1, PT, R2, R6, RZ ;  /* 0x00000006021c7210 */ /* 0x000fe40007f3e0ff */
[----:B------:R-:W-:Y:S02]  /*2066a0*/  LOP3.LUT R18, R18, 0xffff, RZ, 0xc0, !PT ;  /* 0x0000ffff12127812 */ /* 0x000fe400078ec0ff */
[----:B------:R-:W-:Y:S01]  /*2066b0*/  LOP3.LUT R19, R19, 0xffff, RZ, 0xc0, !PT ;  /* 0x0000ffff13137812 */ /* 0x000fe200078ec0ff */
[----:B------:R-:W-:-:S03]  /*2066c0*/  IMAD.X R29, R23, 0x1, R5, P1 ;  /* 0x00000001171d7824 */ /* 0x000fc600008e0605 */
[----:B------:R-:W-:Y:S02]  /*2066d0*/  PRMT R26, R18, 0x3340, R19 ;  /* 0x00003340121a7816 */ /* 0x000fe40000000013 */
[----:B------:R-:W-:Y:S02]  /*2066e0*/  IADD3 R18, P1, PT, R2, R4, RZ ;  /* 0x0000000402127210 */ /* 0x000fe40007f3e0ff */
[----:B------:R-:W-:-:S03]  /*2066f0*/  SHF.R.U32.HI R15, RZ, 0x8, R15 ;  /* 0x00000008ff0f7819 */ /* 0x000fc6000001160f */
[----:B------:R-:W-:Y:S01]  /*206700*/  IMAD.X R19, R23, 0x1, R3, P1 ;  /* 0x0000000117137824 */ /* 0x000fe200008e0603 */
[----:B------:R-:W-:Y:S01]  /*206710*/  LOP3.LUT R15, R15, 0xffff, RZ, 0xc0, !PT ;  /* 0x0000ffff0f0f7812 */ /* 0x000fe200078ec0ff */
[----:B------:R-:W-:Y:S04]  /*206720*/  STL.64 [R1+0xd88], R28 ;  /* 0x000d881c01007387 */ /* 0x000fe80000100a00 */
[----:B------:R-:W-:Y:S04]  /*206730*/  STL [R1+0x1b74], R26 ;  /* 0x001b741a01007387 */ /* 0x000fe80000100800 */
[----:B------:R0:W-:Y:S01]  /*206740*/  STL.64 [R1+0xd90], R18 ;  /* 0x000d901201007387 */ /* 0x0001e20000100a00 */
[----:B---3--:R-:W-:-:S02]  /*206750*/  LOP3.LUT R14, R14, 0xffff, RZ, 0xc0, !PT ;  /* 0x0000ffff0e0e7812 */ /* 0x008fc400078ec0ff */
[--C-:B0-----:R-:W-:Y:S02]  /*206760*/  PRMT R18, R15, 0x3340, R0.reuse ;  /* 0x000033400f127816 */ /* 0x101fe40000000000 */
[----:B------:R-:W-:Y:S02]  /*206770*/  LOP3.LUT R15, R22, 0xffff, RZ, 0xc0, !PT ;  /* 0x0000ffff160f7812 */ /* 0x000fe400078ec0ff */
[----:B----4-:R-:W-:Y:S01]  /*206780*/  LOP3.LUT R19, R25, 0xffff, RZ, 0xc0, !PT ;  /* 0x0000ffff19137812 */ /* 0x010fe200078ec0ff */
[----:B------:R0:W-:Y:S01]  /*206790*/  STL [R1+0x560], R18 ;  /* 0x0005601201007387 */ /* 0x0001e20000100800 */
[----:B------:R-:W-:Y:S02]  /*2067a0*/  PRMT R22, R15, 0x3340, R0 ;  /* 0x000033400f167816 */ /* 0x000fe40000000000 */
[----:B0-----:R-:W-:-:S04]  /*2067b0*/  PRMT R18, R14, 0x3340, R19 ;  /* 0x000033400e127816 */ /* 0x001fc80000000013 */
[----:B------:R-:W-:Y:S02]  /*2067c0*/  PRMT R22, R18, 0x5410, R22 ;  /* 0x0000541012167816 */ /* 0x000fe40000000016 */
[----:B------:R-:W-:-:S03]  /*2067d0*/  SHF.R.U32.HI R18, RZ, 0x8, R14 ;  /* 0x00000008ff127819 */ /* 0x000fc6000001160e */
[----:B------:R-:W-:Y:S04]  /*2067e0*/  STL [R1+0x1dcc], R22 ;  /* 0x001dcc1601007387 */ /* 0x000fe80000100800 */
[----:B------:R-:W3:Y:S04]  /*2067f0*/  LDL.LU R23, [R1+0x58c] ;  /* 0x00058c0001177983 */ /* 0x000ee80000300800 */
[----:B------:R-:W4:Y:S04]  /*206800*/  LDL.LU R14, [R1+0x1e4] ;  /* 0x0001e400010e7983 */ /* 0x000f280000300800 */
[----:B------:R-:W4:Y:S01]  /*206810*/  LDL.LU R25, [R1+0x3a8] ;  /* 0x0003a80001197983 */ /* 0x000f220000300800 */
[----:B------:R-:W-:-:S02]  /*206820*/  SHF.R.U32.HI R19, RZ, 0x8, R19 ;  /* 0x00000008ff137819 */ /* 0x000fc40000011613 */
[----:B------:R-:W-:Y:S02]  /*206830*/  LOP3.LUT R18, R18, 0xffff, RZ, 0xc0, !PT ;  /* 0x0000ffff12127812 */ /* 0x000fe400078ec0ff */
[----:B------:R-:W-:Y:S02]  /*206840*/  LOP3.LUT R19, R19, 0xffff, RZ, 0xc0, !PT ;  /* 0x0000ffff13137812 */ /* 0x000fe400078ec0ff */
[----:B------:R-:W-:Y:S02]  /*206850*/  SHF.R.U32.HI R15, RZ, 0x8, R15 ;  /* 0x00000008ff0f7819 */ /* 0x000fe4000001160f */
[----:B------:R-:W-:Y:S02]  /*206860*/  PRMT R19, R18, 0x3340, R19 ;  /* 0x0000334012137816 */ /* 0x000fe40000000013 */
[----:B------:R-:W-:-:S03]  /*206870*/  LOP3.LUT R15, R15, 0xffff, RZ, 0xc0, !PT ;  /* 0x0000ffff0f0f7812 */ /* 0x000fc600078ec0ff */
[----:B------:R-:W-:Y:S01]  /*206880*/  STL [R1+0x1b64], R19 ;  /* 0x001b641301007387 */ /* 0x000fe20000100800 */
[----:B------:R-:W-:Y:S02]  /*206890*/  PRMT R15, R15, 0x3340, R0 ;  /* 0x000033400f0f7816 */ /* 0x000fe40000000000 */
[----:B------:R-:W-:-:S03]  /*2068a0*/  LOP3.LUT R18, R21, 0xffff, RZ, 0xc0, !PT ;  /* 0x0000ffff15127812 */ /* 0x000fc600078ec0ff */
[----:B------:R0:W-:Y:S02]  /*2068b0*/  STL [R1+0x564], R15 ;  /* 0x0005640f01007387 */ /* 0x0001e40000100800 */
[----:B0-----:R-:W-:Y:S02]  /*2068c0*/  PRMT R15, R18, 0x3340, R0 ;  /* 0x00003340120f7816 */ /* 0x001fe40000000000 */
[----:B--2---:R-:W-:Y:S02]  /*2068d0*/  LOP3.LUT R19, R12, 0xffff, RZ, 0xc0, !PT ;  /* 0x0000ffff0c137812 */ /* 0x004fe400078ec0ff */
[----:B------:R-:W-:-:S04]  /*2068e0*/  LOP3.LUT R22, R16, 0xffff, RZ, 0xc0, !PT ;  /* 0x0000ffff10167812 */ /* 0x000fc800078ec0ff */
[----:B------:R-:W-:-:S04]  /*2068f0*/  PRMT R12, R19, 0x3340, R22 ;  /* 0x00003340130c7816 */ /* 0x000fc80000000016 */
[----:B------:R-:W-:Y:S02]  /*206900*/  PRMT R15, R12, 0x5410, R15 ;  /* 0x000054100c0f7816 */ /* 0x000fe4000000000f */
[----:B------:R-:W2:Y:S04]  /*206910*/  LDL.LU R12, [R1+0x598] ;  /* 0x00059800010c7983 */ /* 0x000ea80000300800 */
[----:B------:R-:W2:Y:S01]  /*206920*/  LDL.LU R16, [R1+0x1e8] ;  /* 0x0001e80001107983 */ /* 0x000ea20000300800 */
[----:B------:R-:W-:Y:S01]  /*206930*/  VIADD R2, R2, UR6 ;  /* 0x0000000602027c36 */ /* 0x000fe20008000000 */
[----:B------:R-:W-:Y:S01]  /*206940*/  SHF.R.U32.HI R19, RZ, 0x8, R19 ;  /* 0x00000008ff137819 */ /* 0x000fe20000011613 */
[----:B------:R-:W0:Y:S01]  /*206950*/  LDCU UR6, c[0x0][0x3b8] ;  /* 0x00007700ff0677ac */ /* 0x000e220008000800 */
[----:B------:R-:W-:Y:S01]  /*206960*/  SHF.R.U32.HI R22, RZ, 0x8, R22 ;  /* 0x00000008ff167819 */ /* 0x000fe20000011616 */
[----:B------:R1:W-:Y:S01]  /*206970*/  STL [R1+0x1dc0], R15 ;  /* 0x001dc00f01007387 */ /* 0x0003e20000100800 */
[----:B------:R-:W-:-:S02]  /*206980*/  SHF.R.U32.HI R18, RZ, 0x8, R18 ;  /* 0x00000008ff127819 */ /* 0x000fc40000011612 */
[----:B------:R-:W-:Y:S01]  /*206990*/  IADD3 R28, P1, PT, R2, R10, RZ ;  /* 0x0000000a021c7210 */ /* 0x000fe20007f3e0ff */
[----:B------:R-:W2:Y:S01]  /*2069a0*/  LDL.LU R21, [R1+0x3ac] ;  /* 0x0003ac0001157983 */ /* 0x000ea20000300800 */
[----:B------:R-:W-:Y:S02]  /*2069b0*/  LOP3.LUT R19, R19, 0xffff, RZ, 0xc0, !PT ;  /* 0x0000ffff13137812 */ /* 0x000fe400078ec0ff */
[----:B------:R-:W-:Y:S02]  /*2069c0*/  LOP3.LUT R22, R22, 0xffff, RZ, 0xc0, !PT ;  /* 0x0000ffff16167812 */ /* 0x000fe400078ec0ff */
[----:B-1----:R-:W-:Y:S02]  /*2069d0*/  SHF.R.S32.HI R15, RZ, 0x1f, R2 ;  /* 0x0000001fff0f7819 */ /* 0x002fe40000011402 */
[----:B------:R-:W-:Y:S02]  /*2069e0*/  LOP3.LUT R18, R18, 0xffff, RZ, 0xc0, !PT ;  /* 0x0000ffff12127812 */ /* 0x000fe400078ec0ff */
[----:B------:R-:W-:Y:S01]  /*2069f0*/  PRMT R22, R19, 0x3340, R22 ;  /* 0x0000334013167816 */ /* 0x000fe20000000016 */
[----:B------:R-:W-:Y:S01]  /*206a00*/  IMAD.X R29, R15, 0x1, R9, P1 ;  /* 0x000000010f1d7824 */ /* 0x000fe200008e0609 */
[----:B------:R-:W-:-:S04]  /*206a10*/  PRMT R18, R18, 0x3340, R0 ;  /* 0x0000334012127816 */ /* 0x000fc80000000000 */
[----:B------:R-:W-:Y:S04]  /*206a20*/  STL.64 [R1+0xd80], R28 ;  /* 0x000d801c01007387 */ /* 0x000fe80000100a00 */
[----:B------:R-:W-:Y:S04]  /*206a30*/  STL [R1+0x1b40], R22 ;  /* 0x001b401601007387 */ /* 0x000fe80000100800 */
[----:B------:R1:W-:Y:S01]  /*206a40*/  STL [R1+0x4ec], R18 ;  /* 0x0004ec1201007387 */ /* 0x0003e20000100800 */
[----:B---3--:R-:W-:Y:S02]  /*206a50*/  LOP3.LUT R19, R23, 0xffff, RZ, 0xc0, !PT ;  /* 0x0000ffff17137812 */ /* 0x008fe400078ec0ff */
[----:B----4-:R-:W-:-:S02]  /*206a60*/  LOP3.LUT R14, R14, 0xffff, RZ, 0xc0, !PT ;  /* 0x0000ffff0e0e7812 */ /* 0x010fc400078ec0ff */
[----:B-1----:R-:W-:Y:S02]  /*206a70*/  LOP3.LUT R18, R25, 0xffff, RZ, 0xc0, !PT ;  /* 0x0000ffff19127812 */ /* 0x002fe400078ec0ff */
[----:B------:R-:W-:Y:S02]  /*206a80*/  PRMT R23, R14, 0x3340, R0 ;  /* 0x000033400e177816 */ /* 0x000fe40000000000 */
[----:B------:R-:W-:-:S04]  /*206a90*/  PRMT R22, R19, 0x3340, R18 ;  /* 0x0000334013167816 */ /* 0x000fc80000000012 */
[----:B------:R-:W-:Y:S02]  /*206aa0*/  PRMT R25, R22, 0x5410, R23 ;  /* 0x0000541016197816 */ /* 0x000fe40000000017 */
[----:B------:R-:W-:-:S05]  /*206ab0*/  IADD3 R22, P1, PT, R2, R8, RZ ;  /* 0x0000000802167210 */ /* 0x000fca0007f3e0ff */
[----:B------:R-:W-:Y:S01]  /*206ac0*/  IMAD.X R23, R15, 0x1, R7, P1 ;  /* 0x000000010f177824 */ /* 0x000fe200008e0607 */
[----:B------:R-:W-:Y:S04]  /*206ad0*/  STL [R1+0x1dbc], R25 ;  /* 0x001dbc1901007387 */ /* 0x000fe80000100800 */
[----:B------:R1:W-:Y:S01]  /*206ae0*/  STL.64 [R1+0xd78], R22 ;  /* 0x000d781601007387 */ /* 0x0003e20000100a00 */
[----:B------:R-:W-:Y:S02]  /*206af0*/  SHF.R.U32.HI R19, RZ, 0x8, R19 ;  /* 0x00000008ff137819 */ /* 0x000fe40000011613 */
[----:B-1----:R-:W-:Y:S02]  /*206b00*/  SHF.R.U32.HI R22, RZ, 0x8, R18 ;  /* 0x00000008ff167819 */ /* 0x002fe40000011612 */
[----:B------:R-:W-:-:S02]  /*206b10*/  SHF.R.U32.HI R18, RZ, 0x8, R14 ;  /* 0x00000008ff127819 */ /* 0x000fc4000001160e */
[----:B------:R-:W3:Y:S04]  /*206b20*/  LDL.LU R14, [R1+0x54c] ;  /* 0x00054c00010e7983 */ /* 0x000ee80000300800 */
[----:B------:R-:W4:Y:S01]  /*206b30*/  LDL.LU R26, [R1+0x368] ;  /* 0x00036800011a7983 */ /* 0x000f220000300800 */
[----:B------:R-:W-:Y:S02]  /*206b40*/  LOP3.LUT R19, R19, 0xffff, RZ, 0xc0, !PT ;  /* 0x0000ffff13137812 */ /* 0x000fe400078ec0ff */
[----:B------:R-:W-:Y:S02]  /*206b50*/  LOP3.LUT R22, R22, 0xffff, RZ, 0xc0, !PT ;  /* 0x0000ffff16167812 */ /* 0x000fe400078ec0ff */
[----:B------:R-:W-:Y:S02]  /*206b60*/  LOP3.LUT R18, R18, 0xffff, RZ, 0xc0, !PT ;  /* 0x0000ffff12127812 */ /* 0x000fe400078ec0ff */
[----:B------:R-:W-:-:S02]  /*206b70*/  PRMT R22, R19, 0x3340, R22 ;  /* 0x0000334013167816 */ /* 0x000fc40000000016 */
[----:B------:R-:W-:-:S03]  /*206b80*/  PRMT R19, R18, 0x3340, R0 ;  /* 0x0000334012137816 */ /* 0x000fc60000000000 */
[----:B------:R1:W-:Y:S04]  /*206b90*/  STL [R1+0x1b2c], R22 ;  /* 0x001b2c1601007387 */ /* 0x0003e80000100800 */
[----:B------:R0:W-:Y:S04]  /*206ba0*/  STL [R1+0x4e4], R19 ;  /* 0x0004e41301007387 */ /* 0x0001e80000100800 */
[----:B-1----:R-:W4:Y:S04]  /*206bb0*/  LDL.LU R22, [R1+0x508] ;  /* 0x0005080001167983 */ /* 0x002f280000300800 */
[----:B------:R-:W4:Y:S01]  /*206bc0*/  LDL.LU R23, [R1+0x110] ;  /* 0x0001100001177983 */ /* 0x000f220000300800 */
[----:B--2---:R-:W-:-:S02]  /*206bd0*/  LOP3.LUT R18, R12, 0xffff, RZ, 0xc0, !PT ;  /* 0x0000ffff0c127812 */ /* 0x004fc400078ec0ff */
[----:B------:R-:W-:Y:S02]  /*206be0*/  LOP3.LUT R12, R16, 0xffff, RZ, 0xc0, !PT ;  /* 0x0000ffff100c7812 */ /* 0x000fe400078ec0ff */
[----:B------:R-:W2:Y:S02]  /*206bf0*/  LDL.LU R16, [R1+0x318] ;  /* 0x0003180001107983 */ /* 0x000ea40000300800 */
[----:B------:R-:W-:Y:S02]  /*206c00*/  PRMT R25, R12, 0x3340, R0 ;  /* 0x000033400c197816 */ /* 0x000fe40000000000 */
[----:B0-----:R-:W-:-:S04]  /*206c10*/  LOP3.LUT R19, R21, 0xffff, RZ, 0xc0, !PT ;  /* 0x0000ffff15137812 */ /* 0x001fc800078ec0ff */
[--C-:B------:R-:W-:Y:S02]  /*206c20*/  PRMT R21, R18, 0x3340, R19.reuse ;  /* 0x0000334012157816 */ /* 0x100fe40000000013 */
[----:B------:R-:W-:Y:S02]  /*206c30*/  SHF.R.U32.HI R18, RZ, 0x8, R18 ;  /* 0x00000008ff127819 */ /* 0x000fe40000011612 */
[----:B------:R-:W-:Y:S02]  /*206c40*/  SHF.R.U32.HI R19, RZ, 0x8, R19 ;  /* 0x00000008ff137819 */ /* 0x000fe40000011613 */
[----:B------:R-:W-:Y:S02]  /*206c50*/  PRMT R21, R21, 0x5410, R25 ;  /* 0x0000541015157816 */ /* 0x000fe40000000019 */
[----:B------:R-:W-:Y:S02]  /*206c60*/  IADD3 R28, P1, PT, R2, R6, RZ ;  /* 0x00000006021c7210 */ /* 0x000fe40007f3e0ff */
[----:B------:R-:W-:-:S02]  /*206c70*/  LOP3.LUT R18, R18, 0xffff, RZ, 0xc0, !PT ;  /* 0x0000ffff12127812 */ /* 0x000fc400078ec0ff */
[----:B------:R-:W-:Y:S01]  /*206c80*/  LOP3.LUT R19, R19, 0xffff, RZ, 0xc0, !PT ;  /* 0x0000ffff13137812 */ /* 0x000fe200078ec0ff */
[----:B------:R0:W-:Y:S01]  /*206c90*/  STL [R1+0x1db4], R21 ;  /* 0x001db41501007387 */ /* 0x0001e20000100800 */
[C---:B------:R-:W-:Y:S02]  /*206ca0*/  IMAD.X R29, R15.reuse, 0x1, R5, P1 ;  /* 0x000000010f1d7824 */ /* 0x040fe400008e0605 */
[----:B0-----:R-:W-:Y:S02]  /*206cb0*/  PRMT R21, R18, 0x3340, R19 ;  /* 0x0000334012157816 */ /* 0x001fe40000000013 */
[----:B------:R-:W-:Y:S01]  /*206cc0*/  IADD3 R18, P1, PT, R2, R4, RZ ;  /* 0x0000000402127210 */ /* 0x000fe20007f3e0ff */
[----:B------:R-:W-:Y:S04]  /*206cd0*/  STL.64 [R1+0xd68], R28 ;  /* 0x000d681c01007387 */ /* 0x000fe80000100a00 */
[----:B------:R-:W-:Y:S01]  /*206ce0*/  IMAD.X R19, R15, 0x1, R3, P1 ;  /* 0x000000010f137824 */ /* 0x000fe200008e0603 */
[----:B------:R-:W-:Y:S01]  /*206cf0*/  SHF.R.U32.HI R15, RZ, 0x8, R12 ;  /* 0x00000008ff0f7819 */ /* 0x000fe2000001160c */
[----:B------:R0:W-:Y:S03]  /*206d00*/  STL [R1+0x1aec], R21 ;  /* 0x001aec1501007387 */ /* 0x0001e60000100800 */
[----:B------:R-:W-:Y:S01]  /*206d10*/  LOP3.LUT R15, R15, 0xffff, RZ, 0xc0, !PT ;  /* 0x0000ffff0f0f7812 */ /* 0x000fe200078ec0ff */
[----:B------:R-:W2:Y:S04]  /*206d20*/  LDL.LU R25, [R1+0x10c] ;  /* 0x00010c0001197983 */ /* 0x000ea80000300800 */
[----:B------:R-:W2:Y:S04]  /*206d30*/  LDL.LU R12, [R1+0x504] ;  /* 0x00050400010c7983 */ /* 0x000ea80000300800 */
[----:B------:R1:W-:Y:S04]  /*206d40*/  STL.64 [R1+0xd70], R18 ;  /* 0x000d701201007387 */ /* 0x0003e80000100a00 */
[----:B0-----:R-:W2:Y:S01]  /*206d50*/  LDL.LU R21, [R1+0x314] ;  /* 0x0003140001157983 */ /* 0x001ea20000300800 */
[----:B-1----:R-:W-:-:S05]  /*206d60*/  PRMT R18, R15, 0x3340, R0 ;  /* 0x000033400f127816 */ /* 0x002fca0000000000 */
[----:B------:R0:W-:Y:S01]  /*206d70*/  STL [R1+0x4dc], R18 ;  /* 0x0004dc1201007387 */ /* 0x0001e20000100800 */
[----:B---3--:R-:W-:Y:S02]  /*206d80*/  LOP3.LUT R14, R14, 0xffff, RZ, 0xc0, !PT ;  /* 0x0000ffff0e0e7812 */ /* 0x008fe400078ec0ff */
[----:B----4-:R-:W-:Y:S02]  /*206d90*/  LOP3.LUT R15, R26, 0xffff, RZ, 0xc0, !PT ;  /* 0x0000ffff1a0f7812 */ /* 0x010fe400078ec0ff */
[----:B0-----:R-:W-:Y:S02]  /*206da0*/  SHF.R.U32.HI R18, RZ, 0x8, R14 ;  /* 0x00000008ff127819 */ /* 0x001fe4000001160e */
[--C-:B------:R-:W-:Y:S02]  /*206db0*/  PRMT R14, R14, 0x3340, R15.reuse ;  /* 0x000033400e0e7816 */ /* 0x100fe4000000000f */
[----:B------:R-:W-:-:S03]  /*206dc0*/  SHF.R.U32.HI R15, RZ, 0x8, R15 ;  /* 0x00000008ff0f7819 */ /* 0x000fc6000001160f */
[----:B------:R0:W-:Y:S01]  /*206dd0*/  STL [R1+0x7704], R14 ;  /* 0x0077040e01007387 */ /* 0x0001e20000100800 */
[----:B------:R-:W-:Y:S02]  /*206de0*/  LOP3.LUT R15, R15, 0xffff, RZ, 0xc0, !PT ;  /* 0x0000ffff0f0f7812 */ /* 0x000fe400078ec0ff */
[----:B0-----:R-:W-:-:S04]  /*206df0*/  LOP3.LUT R14, R18, 0xffff, RZ, 0xc0, !PT ;  /* 0x0000ffff120e7812 */ /* 0x001fc800078ec0ff */
[----:B------:R-:W-:-:S05]  /*206e00*/  PRMT R18, R14, 0x3340, R15 ;  /* 0x000033400e127816 */ /* 0x000fca000000000f */
[----:B------:R2:W-:Y:S02]  /*206e10*/  STL [R1+0x1c7c], R18 ;  /* 0x001c7c1201007387 */ /* 0x0005e40000100800 */
[----:B--2---:R-:W-:Y:S02]  /*206e20*/  LOP3.LUT R18, R16, 0xffff, RZ, 0xc0, !PT ;  /* 0x0000ffff10127812 */ /* 0x004fe400078ec0ff */
[----:B------:R-:W2:Y:S01]  /*206e30*/  LDL.LU R16, [R1+0x3f0] ;  /* 0x0003f00001107983 */ /* 0x000ea20000300800 */
[----:B------:R-:W-:Y:S02]  /*206e40*/  LOP3.LUT R14, R23, 0xffff, RZ, 0xc0, !PT ;  /* 0x0000ffff170e7812 */ /* 0x000fe400078ec0ff */
[----:B------:R-:W-:Y:S02]  /*206e50*/  LOP3.LUT R15, R22, 0xffff, RZ, 0xc0, !PT ;  /* 0x0000ffff160f7812 */ /* 0x000fe400078ec0ff */
[----:B------:R-:W-:Y:S02]  /*206e60*/  PRMT R22, R14, 0x3340, R0 ;  /* 0x000033400e167816 */ /* 0x000fe40000000000 */
[----:B------:R-:W-:-:S02]  /*206e70*/  PRMT R19, R15, 0x3340, R18 ;  /* 0x000033400f137816 */ /* 0x000fc40000000012 */
[----:B------:R-:W-:Y:S02]  /*206e80*/  SHF.R.U32.HI R15, RZ, 0x8, R15 ;  /* 0x00000008ff0f7819 */ /* 0x000fe4000001160f */
[----:B------:R-:W-:Y:S02]  /*206e90*/  PRMT R19, R19, 0x5410, R22 ;  /* 0x0000541013137816 */ /* 0x000fe40000000016 */
[----:B------:R-:W3:Y:S01]  /*206ea0*/  LDL.LU R22, [R1+0x2a4] ;  /* 0x0002a40001167983 */ /* 0x000ee20000300800 */
[----:B------:R-:W-:Y:S02]  /*206eb0*/  SHF.R.U32.HI R18, RZ, 0x8, R18 ;  /* 0x00000008ff127819 */ /* 0x000fe40000011612 */
[----:B------:R-:W-:Y:S02]  /*206ec0*/  SHF.R.U32.HI R14, RZ, 0x8, R14 ;  /* 0x00000008ff0e7819 */ /* 0x000fe4000001160e */
[----:B------:R-:W-:Y:S02]  /*206ed0*/  LOP3.LUT R15, R15, 0xffff, RZ, 0xc0, !PT ;  /* 0x0000ffff0f0f7812 */ /* 0x000fe400078ec0ff */
[----:B------:R-:W-:-:S02]  /*206ee0*/  LOP3.LUT R18, R18, 0xffff, RZ, 0xc0, !PT ;  /* 0x0000ffff12127812 */ /* 0x000fc400078ec0ff */
[----:B------:R-:W-:Y:S02]  /*206ef0*/  LOP3.LUT R14, R14, 0xffff, RZ, 0xc0, !PT ;  /* 0x0000ffff0e0e7812 */ /* 0x000fe400078ec0ff */
[----:B------:R-:W-:Y:S02]  /*206f00*/  PRMT R15, R15, 0x3340, R18 ;  /* 0x000033400f0f7816 */ /* 0x000fe40000000012 */
[----:B------:R-:W-:Y:S01]  /*206f10*/  PRMT R14, R14, 0x3340, R0 ;  /* 0x000033400e0e7816 */ /* 0x000fe20000000000 */
[----:B------:R0:W-:Y:S04]  /*206f20*/  STL [R1+0x1dac], R19 ;  /* 0x001dac1301007387 */ /* 0x0001e80000100800 */
[----:B------:R-:W-:Y:S04]  /*206f30*/  STL [R1+0x574], R15 ;  /* 0x0005740f01007387 */ /* 0x000fe80000100800 */
[----:B------:R1:W-:Y:S01]  /*206f40*/  STL [R1+0x4d0], R14 ;  /* 0x0004d00e01007387 */ /* 0x0003e20000100800 */
[----:B------:R-:W-:Y:S01]  /*206f50*/  VIADD R2, R2, UR6 ;  /* 0x0000000602027c36 */ /* 0x000fe20008000000 */
[----:B------:R-:W4:Y:S02]  /*206f60*/  LDCU UR6, c[0x0][0x3b8] ;  /* 0x00007700ff0677ac */ /* 0x000f240008000800 */
[----:B------:R-:W4:Y:S01]  /*206f70*/  LDL.LU R23, [R1+0x4b4] ;  /* 0x0004b40001177983 */ /* 0x000f220000300800 */
[----:B------:R-:W-:-:S03]  /*206f80*/  LOP3.LUT R18, R25, 0xffff, RZ, 0xc0, !PT ;  /* 0x0000ffff19127812 */ /* 0x000fc600078ec0ff */
[----:B------:R-:W4:Y:S01]  /*206f90*/  LDL.LU R25, [R1+0x2a0] ;  /* 0x0002a00001197983 */ /* 0x000f220000300800 */
[----:B------:R-:W-:Y:S02]  /*206fa0*/  LOP3.LUT R12, R12, 0xffff, RZ, 0xc0, !PT ;  /* 0x0000ffff0c0c7812 */ /* 0x000fe400078ec0ff */
[----:B0-----:R-:W-:Y:S02]  /*206fb0*/  PRMT R19, R18, 0x3340, R0 ;  /* 0x0000334012137816 */ /* 0x001fe40000000000 */
[----:B-1----:R-:W-:-:S04]  /*206fc0*/  LOP3.LUT R14, R21, 0xffff, RZ, 0xc0, !PT ;  /* 0x0000ffff150e7812 */ /* 0x002fc800078ec0ff */
[----:B------:R-:W-:Y:S02]  /*206fd0*/  PRMT R15, R12, 0x3340, R14 ;  /* 0x000033400c0f7816 */ /* 0x000fe4000000000e */
[----:B------:R-:W-:Y:S02]  /*206fe0*/  SHF.R.U32.HI R12, RZ, 0x8, R12 ;  /* 0x00000008ff0c7819 */ /* 0x000fe4000001160c */
[----:B------:R-:W-:Y:S02]  /*206ff0*/  PRMT R15, R15, 0x5410, R19 ;  /* 0x000054100f0f7816 */ /* 0x000fe40000000013 */
[----:B------:R-:W-:Y:S02]  /*207000*/  SHF.R.U32.HI R14, RZ, 0x8, R14 ;  /* 0x00000008ff0e7819 */ /* 0x000fe4000001160e */
[----:B------:R-:W-:Y:S02]  /*207010*/  SHF.R.S32.HI R19, RZ, 0x1f, R2 ;  /* 0x0000001fff137819 */ /* 0x000fe40000011402 */
[----:B------:R-:W-:-:S02]  /*207020*/  IADD3 R28, P1, PT, R2, R10, RZ ;  /* 0x0000000a021c7210 */ /* 0x000fc40007f3e0ff */
[----:B------:R-:W-:Y:S02]  /*207030*/  LOP3.LUT R12, R12, 0xffff, RZ, 0xc0, !PT ;  /* 0x0000ffff0c0c7812 */ /* 0x000fe400078ec0ff */
[----:B------:R-:W-:Y:S01]  /*207040*/  LOP3.LUT R14, R14, 0xffff, RZ, 0xc0, !PT ;  /* 0x0000ffff0e0e7812 */ /* 0x000fe200078ec0ff */
[----:B------:R-:W-:Y:S01]  /*207050*/  IMAD.X R29, R19, 0x1, R9, P1 ;  /* 0x00000001131d7824 */ /* 0x000fe200008e0609 */
[----:B------:R-:W-:Y:S02]  /*207060*/  STL [R1+0x1da4], R15 ;  /* 0x001da40f01007387 */ /* 0x000fe40000100800 */
[----:B------:R-:W-:Y:S02]  /*207070*/  PRMT R12, R12, 0x3340, R14 ;  /* 0x000033400c0c7816 */ /* 0x000fe4000000000e */
[----:B------:R-:W-:Y:S04]  /*207080*/  STL.64 [R1+0xd60], R28 ;  /* 0x000d601c01007387 */ /* 0x000fe80000100a00 */
[----:B------:R-:W4:Y:S04]  /*207090*/  LDL.LU R21, [R1+0x59c] ;  /* 0x00059c0001157983 */ /* 0x000f280000300800 */
[----:B------:R0:W-:Y:S04]  /*2070a0*/  STL [R1+0x1abc], R12 ;  /* 0x001abc0c01007387 */ /* 0x0001e80000100800 */
[----:B0-----:R-:W4:Y:S01]  /*2070b0*/  LDL.LU R12, [R1+0x204] ;  /* 0x00020400010c7983 */ /* 0x001f220000300800 */
[----:B--2---:R-:W-:-:S03]  /*2070c0*/  LOP3.LUT R14, R16, 0xffff, RZ, 0xc0, !PT ;  /* 0x0000ffff100e7812 */ /* 0x004fc600078ec0ff */
[----:B------:R-:W2:Y:S01]  /*2070d0*/  LDL.LU R16, [R1+0x3b8] ;  /* 0x0003b80001107983 */ /* 0x000ea20000300800 */
[----:B------:R-:W-:Y:S02]  /*2070e0*/  LOP3.LUT R28, R11, 0xffff, RZ, 0xc0, !PT ;  /* 0x0000ffff0b1c7812 */ /* 0x000fe400078ec0ff */
[----:B------:R-:W-:Y:S01]  /*2070f0*/  SHF.R.U32.HI R18, RZ, 0x8, R18 ;  /* 0x00000008ff127819 */ /* 0x000fe20000011612 */
[----:B------:R-:W2:Y:S01]  /*207100*/  LDL.LU R11, [R1+0x7848] ;  /* 0x00784800010b7983 */ /* 0x000ea20000300800 */
[----:B------:R-:W-:Y:S02]  /*207110*/  PRMT R26, R28, 0x3340, R0 ;  /* 0x000033401c1a7816 */ /* 0x000fe40000000000 */
[----:B---3--:R-:W-:-:S04]  /*207120*/  LOP3.LUT R15, R22, 0xffff, RZ, 0xc0, !PT ;  /* 0x0000ffff160f7812 */ /* 0x008fc800078ec0ff */
[--C-:B------:R-:W-:Y:S02]  /*207130*/  PRMT R22, R14, 0x3340, R15.reuse ;  /* 0x000033400e167816 */ /* 0x100fe4000000000f */
[----:B------:R-:W-:Y:S02]  /*207140*/  SHF.R.U32.HI R14, RZ, 0x8, R14 ;  /* 0x00000008ff0e7819 */ /* 0x000fe4000001160e */
[----:B------:R-:W-:Y:S02]  /*207150*/  SHF.R.U32.HI R15, RZ, 0x8, R15 ;  /* 0x00000008ff0f7819 */ /* 0x000fe4000001160f */
[----:B------:R-:W-:Y:S02]  /*207160*/  PRMT R22, R22, 0x5410, R26 ;  /* 0x0000541016167816 */ /* 0x000fe4000000001a */
[----:B------:R-:W-:Y:S02]  /*207170*/  LOP3.LUT R18, R18, 0xffff, RZ, 0xc0, !PT ;  /* 0x0000ffff12127812 */ /* 0x000fe400078ec0ff */
[----:B------:R-:W-:-:S02]  /*207180*/  LOP3.LUT R14, R14, 0xffff, RZ, 0xc0, !PT ;  /* 0x0000ffff0e0e7812 */ /* 0x000fc400078ec0ff */
[----:B------:R-:W-:Y:S01]  /*207190*/  LOP3.LUT R15, R15, 0xffff, RZ, 0xc0, !PT ;  /* 0x0000ffff0f0f7812 */ /* 0x000fe200078ec0ff */
[----:B------:R0:W-:Y:S03]  /*2071a0*/  STL [R1+0x1da0], R22 ;  /* 0x001da01601007387 */ /* 0x0001e60000100800 */
[----:B------:R-:W-:Y:S02]  /*2071b0*/  PRMT R15, R14, 0x3340, R15 ;  /* 0x000033400e0f7816 */ /* 0x000fe4000000000f */
[----:B0-----:R-:W-:Y:S02]  /*2071c0*/  PRMT R22, R18, 0x3340, R0 ;  /* 0x0000334012167816 */ /* 0x001fe40000000000 */
[----:B----4-:R-:W-:-:S03]  /*2071d0*/  LOP3.LUT R18, R23, 0xffff, RZ, 0xc0, !PT ;  /* 0x0000ffff17127812 */ /* 0x010fc600078ec0ff */
[----:B------:R-:W-:Y:S01]  /*2071e0*/  STL [R1+0x3f0], R22 ;  /* 0x0003f01601007387 */ /* 0x000fe20000100800 */
[----:B------:R-:W-:-:S03]  /*2071f0*/  LOP3.LUT R14, R25, 0xffff, RZ, 0xc0, !PT ;  /* 0x0000ffff190e7812 */ /* 0x000fc600078ec0ff */
[----:B------:R0:W-:Y:S04]  /*207200*/  STL [R1+0x1aa4], R15 ;  /* 0x001aa40f01007387 */ /* 0x0001e80000100800 */
[----:B------:R1:W-:Y:S01]  /*207210*/  STL [R1+0x1e8], R18 ;  /* 0x0001e81201007387 */ /* 0x0003e20000100800 */
[----:B0-----:R-:W-:-:S03]  /*207220*/  LOP3.LUT R15, R20, 0xffff, RZ, 0xc0, !PT ;  /* 0x0000ffff140f7812 */ /* 0x001fc600078ec0ff */
[----:B------:R0:W-:Y:S01]  /*207230*/  STL [R1+0x1e4], R14 ;  /* 0x0001e40e01007387 */ /* 0x0001e20000100800 */
[----:B------:R-:W-:Y:S02]  /*207240*/  SHF.R.U32.HI R20, RZ, 0x8, R14 ;  /* 0x00000008ff147819 */ /* 0x000fe4000001160e */
[----:B-1----:R-:W-:Y:S01]  /*207250*/  SHF.R.U32.HI R18, RZ, 0x8, R18 ;  /* 0x00000008ff127819 */ /* 0x002fe20000011612 */
[----:B------:R-:W3:Y:S01]  /*207260*/  LDL.LU R26, [R1+0x5a0] ;  /* 0x0005a000011a7983 */ /* 0x000ee20000300800 */
[----:B------:R-:W-:Y:S02]  /*207270*/  LOP3.LUT R20, R20, 0xffff, RZ, 0xc0, !PT ;  /* 0x0000ffff14147812 */ /* 0x000fe400078ec0ff */
[----:B------:R-:W-:Y:S01]  /*207280*/  LOP3.LUT R18, R18, 0xffff, RZ, 0xc0, !PT ;  /* 0x0000ffff12127812 */ /* 0x000fe200078ec0ff */
[----:B------:R-:W4:Y:S01]  /*207290*/  LDL.LU R22, [R1+0x20c] ;  /* 0x00020c0001167983 */ /* 0x000f220000300800 */
[----:B0-----:R-:W-:-:S03]  /*2072a0*/  SHF.R.U32.HI R14, RZ, 0x8, R15 ;  /* 0x00000008ff0e7819 */ /* 0x001fc6000001160f */
[----:B------:R-:W3:Y:S01]  /*2072b0*/  LDL.LU R23, [R1+0x3bc] ;  /* 0x0003bc0001177983 */ /* 0x000ee20000300800 */
[----:B------:R-:W-:Y:S02]  /*2072c0*/  LOP3.LUT R14, R14, 0xffff, RZ, 0xc0, !PT ;  /* 0x0000ffff0e0e7812 */ /* 0x000fe400078ec0ff */
[----:B------:R-:W-:Y:S02]  /*2072d0*/  PRMT R18, R18, 0x3340, R20 ;  /* 0x0000334012127816 */ /* 0x000fe40000000014 */
[----:B------:R-:W-:Y:S01]  /*2072e0*/  PRMT R14, R14, 0x3340, R0 ;  /* 0x000033400e0e7816 */ /* 0x000fe20000000000 */
[----:B------:R-:W-:Y:S04]  /*2072f0*/  STL [R1+0x7730], R15 ;  /* 0x0077300f01007387 */ /* 0x000fe80000100800 */
[----:B------:R-:W-:Y:S01]  /*207300*/  STL [R1+0x1a98], R18 ;  /* 0x001a981201007387 */ /* 0x000fe20000100800 */
[----:B------:R-:W-:-:S03]  /*207310*/  LOP3.LUT R29, R21, 0xffff, RZ, 0xc0, !PT ;  /* 0x0000ffff151d7812 */ /* 0x000fc600078ec0ff */
[----:B------:R0:W-:Y:S01]  /*207320*/  STL [R1+0x3ec], R14 ;  /* 0x0003ec0e01007387 */ /* 0x0001e20000100800 */
[----:B------:R-:W-:Y:S02]  /*207330*/  IADD3 R20, P1, PT, R2, R8, RZ ;  /* 0x0000000802147210 */ /* 0x000fe40007f3e0ff */
[----:B0-----:R-:W-:-:S04]  /*207340*/  LOP3.LUT R14, R12, 0xffff, RZ, 0xc0, !PT ;  /* 0x0000ffff0c0e7812 */ /* 0x001fc800078ec0ff */
[----:B------:R-:W-:Y:S01]  /*207350*/  PRMT R15, R14, 0x3340, R0 ;  /* 0x000033400e0f7816 */ /* 0x000fe20000000000 */
[----:B------:R-:W-:Y:S01]  /*207360*/  IMAD.X R21, R19, 0x1, R7, P1 ;  /* 0x0000000113157824 */ /* 0x000fe200008e0607 */
[----:B--2---:R-:W-:-:S04]  /*207370*/  LOP3.LUT R18, R16, 0xffff, RZ, 0xc0, !PT ;  /* 0x0000ffff10127812 */ /* 0x004fc800078ec0ff */
[----:B------:R-:W-:-:S04]  /*207380*/  PRMT R12, R29, 0x3340, R18 ;  /* 0x000033401d0c7816 */ /* 0x000fc80000000012 */
[----:B------:R-:W-:-:S05]  /*207390*/  PRMT R12, R12, 0x5410, R15 ;  /* 0x000054100c0c7816 */ /* 0x000fca000000000f */
[----:B------:R-:W-:Y:S04]  /*2073a0*/  STL [R1+0x1d9c], R12 ;  /* 0x001d9c0c01007387 */ /* 0x000fe80000100800 */
[----:B------:R0:W-:Y:S04]  /*2073b0*/  STL.64 [R1+0xd58], R20 ;  /* 0x000d581401007387 */ /* 0x0001e80000100a00 */
[----:B0-----:R-:W2:Y:S04]  /*2073c0*/  LDL.LU.64 R20, [R1+0x7840] ;  /* 0x0078400001147983 */ /* 0x001ea80000300a00 */
[----:B------:R-:W2:Y:S04]  /*2073d0*/  LDL.LU R25, [R1+0x554] ;  /* 0x0005540001197983 */ /* 0x000ea80000300800 */
[----:B------:R-:W2:Y:S04]  /*2073e0*/  LDL.LU R12, [R1+0x184] ;  /* 0x00018400010c7983 */ /* 0x000ea80000300800 */
[----:B------:R-:W2:Y:S01]  /*2073f0*/  LDL.LU R16, [R1+0x378] ;  /* 0x0003780001107983 */ /* 0x000ea20000300800 */
[----:B------:R-:W-:-:S02]  /*207400*/  SHF.R.U32.HI R28, RZ, 0x8, R28 ;  /* 0x00000008ff1c7819 */ /* 0x000fc4000001161c */
[----:B------:R-:W-:Y:S02]  /*207410*/  SHF.R.U32.HI R15, RZ, 0x8, R29 ;  /* 0x00000008ff0f7819 */ /* 0x000fe4000001161d */
[----:B------:R-:W-:Y:S02]  /*207420*/  SHF.R.U32.HI R18, RZ, 0x8, R18 ;  /* 0x00000008ff127819 */ /* 0x000fe40000011612 */
[----:B------:R-:W-:Y:S02]  /*207430*/  LOP3.LUT R28, R28, 0xffff, RZ, 0xc0, !PT ;  /* 0x0000ffff1c1c7812 */ /* 0x000fe400078ec0ff */
[----:B------:R-:W-:Y:S02]  /*207440*/  LOP3.LUT R15, R15, 0xffff, RZ, 0xc0, !PT ;  /* 0x0000ffff0f0f7812 */ /* 0x000fe400078ec0ff */
[----:B------:R-:W-:Y:S02]  /*207450*/  LOP3.LUT R18, R18, 0xffff, RZ, 0xc0, !PT ;  /* 0x0000ffff12127812 */ /* 0x000fe400078ec0ff */
[----:B------:R-:W-:-:S02]  /*207460*/  SHF.R.U32.HI R14, RZ, 0x8, R14 ;  /* 0x00000008ff0e7819 */ /* 0x000fc4000001160e */
[----:B------:R-:W-:Y:S02]  /*207470*/  PRMT R29, R28, 0x3340, R0 ;  /* 0x000033401c1d7816 */ /* 0x000fe40000000000 */
[----:B------:R-:W-:Y:S02]  /*207480*/  PRMT R15, R15, 0x3340, R18 ;  /* 0x000033400f0f7816 */ /* 0x000fe40000000012 */
[----:B------:R-:W-:Y:S02]  /*207490*/  IADD3 R28, P1, PT, R2, R6, RZ ;  /* 0x00000006021c7210 */ /* 0x000fe40007f3e0ff */
[----:B------:R-:W-:Y:S01]  /*2074a0*/  LOP3.LUT R14, R14, 0xffff, RZ, 0xc0, !PT ;  /* 0x0000ffff0e0e7812 */ /* 0x000fe200078ec0ff */
[----:B------:R0:W-:Y:S04]  /*2074b0*/  STL [R1+0x3e8], R29 ;  /* 0x0003e81d01007387 */ /* 0x0001e80000100800 */
[----:B------:R1:W-:Y:S01]  /*2074c0*/  STL [R1+0x1a74], R15 ;  /* 0x001a740f01007387 */ /* 0x0003e20000100800 */
[----:B0-----:R-:W-:Y:S01]  /*2074d0*/  IMAD.X R29, R19, 0x1, R5, P1 ;  /* 0x00000001131d7824 */ /* 0x001fe200008e0605 */
[----:B-1----:R-:W-:-:S04]  /*2074e0*/  PRMT R15, R14, 0x3340, R0 ;  /* 0x000033400e0f7816 */ /* 0x002fc80000000000 */
[----:B------:R0:W-:Y:S01]  /*2074f0*/  STL.64 [R1+0xd50], R28 ;  /* 0x000d501c01007387 */ /* 0x0001e20000100a00 */
[----:B---3--:R-:W-:Y:S02]  /*207500*/  LOP3.LUT R14, R26, 0xffff, RZ, 0xc0, !PT ;  /* 0x0000ffff1a0e7812 */ /* 0x008fe400078ec0ff */
[----:B----4-:R-:W-:Y:S01]  /*207510*/  LOP3.LUT R18, R22, 0xffff, RZ, 0xc0, !PT ;  /* 0x0000ffff16127812 */ /* 0x010fe200078ec0ff */
[----:B------:R1:W-:Y:S04]  /*207520*/  STL [R1+0x3e4], R15 ;  /* 0x0003e40f01007387 */ /* 0x0003e80000100800 */
[----:B0-----:R-:W3:Y:S01]  /*207530*/  LDL.LU R29, [R1+0x558] ;  /* 0x00055800011d7983 */ /* 0x001ee20000300800 */
[----:B-1----:R-:W-:Y:S02]  /*207540*/  LOP3.LUT R15, R23, 0xffff, RZ, 0xc0, !PT ;  /* 0x0000ffff170f7812 */ /* 0x002fe400078ec0ff */
[----:B------:R-:W-:Y:S01]  /*207550*/  PRMT R23, R18, 0x3340, R0 ;  /* 0x0000334012177816 */ /* 0x000fe20000000000 */
[----:B------:R-:W4:Y:S01]  /*207560*/  LDL.LU R26, [R1+0x374] ;  /* 0x00037400011a7983 */ /* 0x000f220000300800 */
[----:B------:R-:W-:-:S04]  /*207570*/  PRMT R22, R14, 0x3340, R15 ;  /* 0x000033400e167816 */ /* 0x000fc8000000000f */
[----:B------:R-:W-:Y:S02]  /*207580*/  PRMT R22, R22, 0x5410, R23 ;  /* 0x0000541016167816 */ /* 0x000fe40000000017 */
[----:B------:R-:W-:Y:S02]  /*207590*/  SHF.R.U32.HI R14, RZ, 0x8, R14 ;  /* 0x00000008ff0e7819 */ /* 0x000fe4000001160e */
[----:B------:R-:W-:Y:S01]  /*2075a0*/  SHF.R.U32.HI R15, RZ, 0x8, R15 ;  /* 0x00000008ff0f7819 */ /* 0x000fe2000001160f */
[----:B------:R0:W-:Y:S01]  /*2075b0*/  STL [R1+0x1d98], R22 ;  /* 0x001d981601007387 */ /* 0x0001e20000100800 */
[----:B------:R-:W-:Y:S02]  /*2075c0*/  LOP3.LUT R14, R14, 0xffff, RZ, 0xc0, !PT ;  /* 0x0000ffff0e0e7812 */ /* 0x000fe400078ec0ff */
[----:B------:R-:W-:Y:S02]  /*2075d0*/  LOP3.LUT R15, R15, 0xffff, RZ, 0xc0, !PT ;  /* 0x0000ffff0f0f7812 */ /* 0x000fe400078ec0ff */
[----:B0-----:R-:W-:-:S02]  /*2075e0*/  IADD3 R22, P1, PT, R2, R4, RZ ;  /* 0x0000000402167210 */ /* 0x001fc40007f3e0ff */
[----:B------:R-:W-:-:S03]  /*2075f0*/  PRMT R14, R14, 0x3340, R15 ;  /* 0x000033400e0e7816 */ /* 0x000fc6000000000f */
[----:B------:R-:W-:-:S05]  /*207600*/  IMAD.X R23, R19, 0x1, R3, P1 ;  /* 0x0000000113177824 */ /* 0x000fca00008e0603 */
[----:B------:R-:W-:Y:S04]  /*207610*/  STL.64 [R1+0xd48], R22 ;  /* 0x000d481601007387 */ /* 0x000fe80000100a00 */
        /* <DEDUP_REMOVED lines=12> */
[----:B------:R-:W-:Y:S02]  /*2076e0*/  SHF.R.U32.HI R14, RZ, 0x8, R12 ;  /* 0x00000008ff0e7819 */ /* 0x000fe4000001160c */
[----:B------:R-:W-:Y:S01]  /*2076f0*/  LOP3.LUT R25, R23, 0xffff, RZ, 0xc0, !PT ;  /* 0x0000ffff17197812 */ /* 0x000fe200078ec0ff */
[----:B------:R-:W2:Y:S01]  /*207700*/  LDL.LU R12, [R1+0x328] ;  /* 0x00032800010c7983 */ /* 0x000ea20000300800 */
[----:B------:R-:W-:-:S03]  /*207710*/  LOP3.LUT R15, R15, 0xffff, RZ, 0xc0, !PT ;  /* 0x0000ffff0f0f7812 */ /* 0x000fc600078ec0ff */
[----:B------:R-:W2:Y:S01]  /*207720*/  LDL.LU R22, [R1+0x518] ;  /* 0x0005180001167983 */ /* 0x000ea20000300800 */
[----:B------:R-:W-:-:S03]  /*207730*/  PRMT R28, R15, 0x3340, R25 ;  /* 0x000033400f1c7816 */ /* 0x000fc60000000019 */
[----:B------:R-:W2:Y:S04]  /*207740*/  LDL.LU R23, [R1+0x11c] ;  /* 0x00011c0001177983 */ /* 0x000ea80000300800 */
[----:B------:R-:W2:Y:S01]  /*207750*/  LDL.LU R25, [R1+0x324] ;  /* 0x0003240001197983 */ /* 0x000ea20000300800 */
[----:B------:R-:W-:-:S04]  /*207760*/  LOP3.LUT R14, R14, 0xffff, RZ, 0xc0, !PT ;  /* 0x0000ffff0e0e7812 */ /* 0x000fc800078ec0ff */
[----:B------:R-:W-:Y:S01]  /*207770*/  PRMT R15, R14, 0x3340, R0 ;  /* 0x000033400e0f7816 */ /* 0x000fe20000000000 */
[----:B------:R-:W-:Y:S01]  /*207780*/  STL [R1+0x58c], R28 ;  /* 0x00058c1c01007387 */ /* 0x000fe20000100800 */
[----:B------:R-:W-:Y:S02]  /*207790*/  LOP3.LUT R20, R20, 0xffff, RZ, 0xc0, !PT ;  /* 0x0000ffff14147812 */ /* 0x000fe400078ec0ff */
[----:B---3--:R-:W-:Y:S01]  /*2077a0*/  LOP3.LUT R14, R29, 0xffff, RZ, 0xc0, !PT ;  /* 0x0000ffff1d0e7812 */ /* 0x008fe200078ec0ff */
[----:B------:R4:W-:Y:S01]  /*2077b0*/  STL [R1+0x3e0], R15 ;  /* 0x0003e00f01007387 */ /* 0x0009e20000100800 */
[----:B------:R-:W-:Y:S01]  /*2077c0*/  VIADD R2, R2, UR6 ;  /* 0x0000000602027c36 */ /* 0x000fe20008000000 */
[----:B------:R-:W-:Y:S01]  /*2077d0*/  SHF.R.U32.HI R18, RZ, 0x8, R18 ;  /* 0x00000008ff127819 */ /* 0x000fe20000011612 */
[----:B------:R-:W0:Y:S01]  /*2077e0*/  LDCU UR6, c[0x0][0x3b8] ;  /* 0x00007700ff0677ac */ /* 0x000e220008000800 */
[----:B------:R1:W-:Y:S01]  /*2077f0*/  STL [R1+0x76c0], R20 ;  /* 0x0076c01401007387 */ /* 0x0003e20000100800 */
[----:B----4-:R-:W-:-:S02]  /*207800*/  LOP3.LUT R15, R26, 0xffff, RZ, 0xc0, !PT ;  /* 0x0000ffff1a0f7812 */ /* 0x010fc400078ec0ff */
[----:B------:R-:W-:Y:S02]  /*207810*/  PRMT R26, R20, 0x3340, R0 ;  /* 0x00003340141a7816 */ /* 0x000fe40000000000 */
[--C-:B-1----:R-:W-:Y:S02]  /*207820*/  PRMT R20, R14, 0x3340, R15.reuse ;  /* 0x000033400e147816 */ /* 0x102fe4000000000f */
[----:B------:R-:W-:Y:S02]  /*207830*/  SHF.R.U32.HI R14, RZ, 0x8, R14 ;  /* 0x00000008ff0e7819 */ /* 0x000fe4000001160e */
[----:B------:R-:W-:Y:S02]  /*207840*/  PRMT R28, R20, 0x5410, R26 ;  /* 0x00005410141c7816 */ /* 0x000fe4000000001a */
[----:B------:R-:W-:Y:S02]  /*207850*/  SHF.R.U32.HI R15, RZ, 0x8, R15 ;  /* 0x00000008ff0f7819 */ /* 0x000fe4000001160f */
[----:B------:R-:W-:-:S02]  /*207860*/  SHF.R.S32.HI R26, RZ, 0x1f, R2 ;  /* 0x0000001fff1a7819 */ /* 0x000fc40000011402 */
[----:B------:R-:W-:Y:S02]  /*207870*/  IADD3 R20, P1, PT, R2, R10, RZ ;  /* 0x0000000a02147210 */ /* 0x000fe40007f3e0ff */
[----:B------:R-:W-:Y:S01]  /*207880*/  LOP3.LUT R18, R18, 0xffff, RZ, 0xc0, !PT ;  /* 0x0000ffff12127812 */ /* 0x000fe200078ec0ff */
[----:B------:R1:W-:Y:S01]  /*207890*/  STL [R1+0x77e8], R21 ;  /* 0x0077e81501007387 */ /* 0x0003e20000100800 */
[----:B------:R-:W-:Y:S02]  /*2078a0*/  LOP3.LUT R14, R14, 0xffff, RZ, 0xc0, !PT ;  /* 0x0000ffff0e0e7812 */ /* 0x000fe400078ec0ff */
[----:B------:R-:W-:Y:S02]  /*2078b0*/  LOP3.LUT R15, R15, 0xffff, RZ, 0xc0, !PT ;  /* 0x0000ffff0f0f7812 */ /* 0x000fe400078ec0ff */
[----:B------:R-:W-:Y:S02]  /*2078c0*/  PRMT R18, R18, 0x3340, R0 ;  /* 0x0000334012127816 */ /* 0x000fe40000000000 */
[----:B------:R-:W-:Y:S01]  /*2078d0*/  PRMT R15, R14, 0x3340, R15 ;  /* 0x000033400e0f7816 */ /* 0x000fe2000000000f */
[----:B-1----:R-:W-:Y:S01]  /*2078e0*/  IMAD.X R21, R26, 0x1, R9, P1 ;  /* 0x000000011a157824 */ /* 0x002fe200008e0609 */
[----:B------:R-:W-:Y:S04]  /*2078f0*/  STL [R1+0x1e24], R28 ;  /* 0x001e241c01007387 */ /* 0x000fe80000100800 */
[----:B------:R-:W-:Y:S04]  /*207900*/  STL.64 [R1+0xd40], R20 ;  /* 0x000d401401007387 */ /* 0x000fe80000100a00 */
[----:B------:R1:W-:Y:S04]  /*207910*/  STL [R1+0x3dc], R18 ;  /* 0x0003dc1201007387 */ /* 0x0003e80000100800 */
[----:B------:R3:W-:Y:S01]  /*207920*/  STL [R1+0x1c18], R15 ;  /* 0x001c180f01007387 */ /* 0x0007e20000100800 */
[----:B--2---:R-:W-:-:S03]  /*207930*/  LOP3.LUT R14, R19, 0xffff, RZ, 0xc0, !PT ;  /* 0x0000ffff130e7812 */ /* 0x004fc600078ec0ff */
[----:B------:R-:W2:Y:S04]  /*207940*/  LDL.LU R19, [R1+0x4c8] ;  /* 0x0004c80001137983 */ /* 0x000ea80000300800 */
[----:B------:R-:W4:Y:S01]  /*207950*/  LDL.LU R29, [R1+0x2c0] ;  /* 0x0002c000011d7983 */ /* 0x000f220000300800 */
[----:B------:R-:W-:Y:S02]  /*207960*/  LOP3.LUT R16, R16, 0xffff, RZ, 0xc0, !PT ;  /* 0x0000ffff10107812 */ /* 0x000fe400078ec0ff */
[----:B------:R-:W-:Y:S02]  /*207970*/  LOP3.LUT R12, R12, 0xffff, RZ, 0xc0, !PT ;  /* 0x0000ffff0c0c7812 */ /* 0x000fe400078ec0ff */
[----:B-1----:R-:W-:Y:S02]  /*207980*/  LOP3.LUT R18, R22, 0xffff, RZ, 0xc0, !PT ;  /* 0x0000ffff16127812 */ /* 0x002fe400078ec0ff */
[----:B------:R-:W-:-:S02]  /*207990*/  PRMT R22, R14, 0x3340, R0 ;  /* 0x000033400e167816 */ /* 0x000fc40000000000 */
[----:B------:R-:W-:Y:S02]  /*2079a0*/  PRMT R21, R16, 0x3340, R12 ;  /* 0x0000334010157816 */ /* 0x000fe4000000000c */
[----:B---3--:R-:W-:Y:S02]  /*2079b0*/  LOP3.LUT R15, R23, 0xffff, RZ, 0xc0, !PT ;  /* 0x0000ffff170f7812 */ /* 0x008fe400078ec0ff */
[----:B------:R-:W-:Y:S02]  /*2079c0*/  LOP3.LUT R20, R25, 0xffff, RZ, 0xc0, !PT ;  /* 0x0000ffff19147812 */ /* 0x000fe400078ec0ff */
        /* <DEDUP_REMOVED lines=9> */
[----:B-1----:R-:W-:Y:S01]  /*207a60*/  IMAD.X R23, R26, 0x1, R7, P1 ;  /* 0x000000011a177824 */ /* 0x002fe200008e0607 */
[----:B------:R-:W-:-:S04]  /*207a70*/  LOP3.LUT R28, R12, 0xffff, RZ, 0xc0, !PT ;  /* 0x0000ffff0c1c7812 */ /* 0x000fc800078ec0ff */
[----:B------:R1:W-:Y:S01]  /*207a80*/  STL.64 [R1+0xd30], R22 ;  /* 0x000d301601007387 */ /* 0x0003e20000100a00 */
[----:B---3--:R-:W-:-:S03]  /*207a90*/  LOP3.LUT R21, R16, 0xffff, RZ, 0xc0, !PT ;  /* 0x0000ffff10157812 */ /* 0x008fc600078ec0ff */
[----:B-1----:R-:W3:Y:S04]  /*207aa0*/  LDL.LU.64 R22, [R1+0x7838] ;  /* 0x0078380001167983 */ /* 0x002ee80000300a00 */
[----:B------:R-:W3:Y:S04]  /*207ab0*/  LDL.LU R12, [R1+0x5d0] ;  /* 0x0005d000010c7983 */ /* 0x000ee80000300800 */
[----:B------:R-:W3:Y:S04]  /*207ac0*/  LDL.LU R16, [R1+0x218] ;  /* 0x0002180001107983 */ /* 0x000ee80000300800 */
[----:B------:R-:W3:Y:S01]  /*207ad0*/  LDL.LU R25, [R1+0x3c4] ;  /* 0x0003c40001197983 */ /* 0x000ee20000300800 */
[----:B------:R-:W-:-:S02]  /*207ae0*/  SHF.R.U32.HI R18, RZ, 0x8, R18 ;  /* 0x00000008ff127819 */ /* 0x000fc40000011612 */
[----:B------:R-:W-:Y:S02]  /*207af0*/  SHF.R.U32.HI R20, RZ, 0x8, R20 ;  /* 0x00000008ff147819 */ /* 0x000fe40000011614 */
[----:B------:R-:W-:Y:S02]  /*207b00*/  LOP3.LUT R18, R18, 0xffff, RZ, 0xc0, !PT ;  /* 0x0000ffff12127812 */ /* 0x000fe400078ec0ff */
[----:B------:R-:W-:Y:S02]  /*207b10*/  LOP3.LUT R20, R20, 0xffff, RZ, 0xc0, !PT ;  /* 0x0000ffff14147812 */ /* 0x000fe400078ec0ff */
[----:B------:R-:W-:Y:S02]  /*207b20*/  SHF.R.U32.HI R15, RZ, 0x8, R15 ;  /* 0x00000008ff0f7819 */ /* 0x000fe4000001160f */
[----:B------:R-:W-:Y:S02]  /*207b30*/  PRMT R28, R21, 0x3340, R28 ;  /* 0x00003340151c7816 */ /* 0x000fe4000000001c */
[----:B------:R-:W-:-:S02]  /*207b40*/  PRMT R18, R18, 0x3340, R20 ;  /* 0x0000334012127816 */ /* 0x000fc40000000014 */
[----:B------:R-:W-:Y:S02]  /*207b50*/  IADD3 R20, P1, PT, R2, R6, RZ ;  /* 0x0000000602147210 */ /* 0x000fe40007f3e0ff */
[----:B------:R-:W-:Y:S01]  /*207b60*/  LOP3.LUT R15, R15, 0xffff, RZ, 0xc0, !PT ;  /* 0x0000ffff0f0f7812 */ /* 0x000fe200078ec0ff */
[----:B------:R-:W-:Y:S02]  /*207b70*/  STL [R1+0x1bf4], R28 ;  /* 0x001bf41c01007387 */ /* 0x000fe40000100800 */
[----:B------:R-:W-:Y:S02]  /*207b80*/  IMAD.X R21, R26, 0x1, R5, P1 ;  /* 0x000000011a157824 */ /* 0x000fe400008e0605 */
[----:B------:R1:W-:Y:S04]  /*207b90*/  STL [R1+0x1a04], R18 ;  /* 0x001a041201007387 */ /* 0x0003e80000100800 */
[----:B------:R0:W-:Y:S01]  /*207ba0*/  STL.64 [R1+0xd38], R20 ;  /* 0x000d381401007387 */ /* 0x0001e20000100a00 */
[----:B-1----:R-:W-:-:S02]  /*207bb0*/  PRMT R18, R15, 0x3340, R0 ;  /* 0x000033400f127816 */ /* 0x002fc40000000000 */
[----:B------:R-:W-:-:S03]  /*207bc0*/  LOP3.LUT R15, R27, 0xffff, RZ, 0xc0, !PT ;  /* 0x0000ffff1b0f7812 */ /* 0x000fc600078ec0ff */
[----:B------:R4:W-:Y:S01]  /*207bd0*/  STL [R1+0x3d8], R18 ;  /* 0x0003d81201007387 */ /* 0x0009e20000100800 */
[----:B0-----:R-:W-:Y:S02]  /*207be0*/  PRMT R21, R15, 0x3340, R0 ;  /* 0x000033400f157816 */ /* 0x001fe40000000000 */
[----:B------:R-:W-:Y:S01]  /*207bf0*/  SHF.R.U32.HI R14, RZ, 0x8, R14 ;  /* 0x00000008ff0e7819 */ /* 0x000fe2000001160e */
[----:B------:R-:W3:Y:S03]  /*207c00*/  LDL.LU R27, [R1+0x7830] ;  /* 0x00783000011b7983 */ /* 0x000ee60000300800 */
[----:B------:R-:W-:Y:S02]  /*207c10*/  LOP3.LUT R14, R14, 0xffff, RZ, 0xc0, !PT ;  /* 0x0000ffff0e0e7812 */ /* 0x000fe400078ec0ff */
[----:B--2---:R-:W-:Y:S02]  /*207c20*/  LOP3.LUT R19, R19, 0xffff, RZ, 0xc0, !PT ;  /* 0x0000ffff13137812 */ /* 0x004fe400078ec0ff */
[----:B----4-:R-:W-:-:S04]  /*207c30*/  LOP3.LUT R18, R29, 0xffff, RZ, 0xc0, !PT ;  /* 0x0000ffff1d127812 */ /* 0x010fc800078ec0ff */
[----:B------:R-:W-:-:S04]  /*207c40*/  PRMT R20, R19, 0x3340, R18 ;  /* 0x0000334013147816 */ /* 0x000fc80000000012 */
[----:B------:R-:W-:Y:S02]  /*207c50*/  PRMT R28, R20, 0x5410, R21 ;  /* 0x00005410141c7816 */ /* 0x000fe40000000015 */
[----:B------:R-:W-:-:S05]  /*207c60*/  IADD3 R20, P1, PT, R2, R4, RZ ;  /* 0x0000000402147210 */ /* 0x000fca0007f3e0ff */
[----:B------:R-:W-:Y:S01]  /*207c70*/  IMAD.X R21, R26, 0x1, R3, P1 ;  /* 0x000000011a157824 */ /* 0x000fe200008e0603 */
[----:B------:R-:W-:Y:S01]  /*207c80*/  STL [R1+0x1e00], R28 ;  /* 0x001e001c01007387 */ /* 0x000fe20000100800 */
[----:B------:R-:W-:-:S03]  /*207c90*/  SHF.R.U32.HI R18, RZ, 0x8, R18 ;  /* 0x00000008ff127819 */ /* 0x000fc60000011612 */
[----:B------:R0:W-:Y:S02]  /*207ca0*/  STL.64 [R1+0xd28], R20 ;  /* 0x000d281401007387 */ /* 0x0001e40000100a00 */
[----:B0-----:R-:W-:Y:S02]  /*207cb0*/  PRMT R21, R14, 0x3340, R0 ;  /* 0x000033400e157816 */ /* 0x001fe40000000000 */
[----:B------:R-:W-:Y:S01]  /*207cc0*/  LOP3.LUT R20, R18, 0xffff, RZ, 0xc0, !PT ;  /* 0x0000ffff12147812 */ /* 0x000fe200078ec0ff */
[----:B------:R-:W2:Y:S04]  /*207cd0*/  LDL.LU R14, [R1+0x5dc] ;  /* 0x0005dc00010e7983 */ /* 0x000ea80000300800 */
[----:B------:R-:W4:Y:S04]  /*207ce0*/  LDL.LU R18, [R1+0x228] ;  /* 0x0002280001127983 */ /* 0x000f280000300800 */
[----:B------:R0:W-:Y:S04]  /*207cf0*/  STL [R1+0x854], R21 ;  /* 0x0008541501007387 */ /* 0x0001e80000100800 */
[----:B------:R-:W4:Y:S01]  /*207d00*/  LDL.LU R28, [R1+0x3c8] ;  /* 0x0003c800011c7983 */ /* 0x000f220000300800 */
[----:B------:R-:W-:-:S04]  /*207d10*/  SHF.R.U32.HI R19, RZ, 0x8, R19 ;  /* 0x00000008ff137819 */ /* 0x000fc80000011613 */
[----:B------:R-:W-:-:S04]  /*207d20*/  LOP3.LUT R19, R19, 0xffff, RZ, 0xc0, !PT ;  /* 0x0000ffff13137812 */ /* 0x000fc800078ec0ff */
[----:B------:R-:W-:Y:S02]  /*207d30*/  PRMT R19, R19, 0x3340, R20 ;  /* 0x0000334013137816 */ /* 0x000fe40000000014 */
[----:B---3--:R-:W-:-:S03]  /*207d40*/  LOP3.LUT R12, R12, 0xffff, RZ, 0xc0, !PT ;  /* 0x0000ffff0c0c7812 */ /* 0x008fc600078ec0ff */
[----:B------:R1:W-:Y:S01]  /*207d50*/  STL [R1+0x19e0], R19 ;  /* 0x0019e01301007387 */ /* 0x0003e20000100800 */
[----:B------:R-:W-:-:S04]  /*207d60*/  LOP3.LUT R16, R16, 0xffff, RZ, 0xc0, !PT ;  /* 0x0000ffff10107812 */ /* 0x000fc800078ec0ff */
[----:B0-----:R-:W-:Y:S02]  /*207d70*/  PRMT R21, R16, 0x3340, R0 ;  /* 0x0000334010157816 */ /* 0x001fe40000000000 */
[----:B-1----:R-:W-:-:S04]  /*207d80*/  LOP3.LUT R19, R25, 0xffff, RZ, 0xc0, !PT ;  /* 0x0000ffff19137812 */ /* 0x002fc800078ec0ff */
[--C-:B------:R-:W-:Y:S02]  /*207d90*/  PRMT R20, R12, 0x3340, R19.reuse ;  /* 0x000033400c147816 */ /* 0x100fe40000000013 */
[----:B------:R-:W-:Y:S02]  /*207da0*/  SHF.R.U32.HI R12, RZ, 0x8, R12 ;  /* 0x00000008ff0c7819 */ /* 0x000fe4000001160c */
[----:B------:R-:W-:Y:S02]  /*207db0*/  SHF.R.U32.HI R19, RZ, 0x8, R19 ;  /* 0x00000008ff137819 */ /* 0x000fe40000011613 */
[----:B------:R-:W-:Y:S02]  /*207dc0*/  PRMT R20, R20, 0x5410, R21 ;  /* 0x0000541014147816 */ /* 0x000fe40000000015 */
[----:B------:R-:W-:Y:S02]  /*207dd0*/  LOP3.LUT R12, R12, 0xffff, RZ, 0xc0, !PT ;  /* 0x0000ffff0c0c7812 */ /* 0x000fe400078ec0ff */
[----:B------:R-:W-:Y:S01]  /*207de0*/  LOP3.LUT R19, R19, 0xffff, RZ, 0xc0, !PT ;  /* 0x0000ffff13137812 */ /* 0x000fe200078ec0ff */
[----:B------:R0:W-:Y:S03]  /*207df0*/  STL [R1+0x1dfc], R20 ;  /* 0x001dfc1401007387 */ /* 0x0001e60000100800 */
[----:B------:R-:W-:-:S02]  /*207e00*/  PRMT R19, R12, 0x3340, R19 ;  /* 0x000033400c137816 */ /* 0x000fc40000000013 */
[----:B------:R-:W3:Y:S04]  /*207e10*/  LDL.LU R12, [R1+0x584] ;  /* 0x00058400010c7983 */ /* 0x000ee80000300800 */
[----:B------:R-:W3:Y:S01]  /*207e20*/  LDL.LU R25, [R1+0x19c] ;  /* 0x00019c0001197983 */ /* 0x000ee20000300800 */
[----:B------:R-:W-:Y:S01]  /*207e30*/  VIADD R2, R2, UR6 ;  /* 0x0000000602027c36 */ /* 0x000fe20008000000 */
[----:B------:R-:W-:Y:S01]  /*207e40*/  SHF.R.U32.HI R15, RZ, 0x8, R15 ;  /* 0x00000008ff0f7819 */ /* 0x000fe2000001160f */
[----:B------:R-:W1:Y:S01]  /*207e50*/  LDCU UR6, c[0x0][0x3b8] ;  /* 0x00007700ff0677ac */ /* 0x000e620008000800 */
[----:B------:R0:W-:Y:S04]  /*207e60*/  STL [R1+0x19d0], R19 ;  /* 0x0019d01301007387 */ /* 0x0001e80000100800 */
[----:B------:R-:W3:Y:S01]  /*207e70*/  LDL.LU R29, [R1+0x388] ;  /* 0x00038800011d7983 */ /* 0x000ee20000300800 */
[----:B0-----:R-:W-:-:S02]  /*207e80*/  IADD3 R20, P1, PT, R2, R10, RZ ;  /* 0x0000000a02147210 */ /* 0x001fc40007f3e0ff */
[----:B------:R-:W-:-:S05]  /*207e90*/  SHF.R.S32.HI R19, RZ, 0x1f, R2 ;  /* 0x0000001fff137819 */ /* 0x000fca0000011402 */
[----:B------:R-:W-:-:S05]  /*207ea0*/  IMAD.X R21, R19, 0x1, R9, P1 ;  /* 0x0000000113157824 */ /* 0x000fca00008e0609 */
[----:B------:R0:W-:Y:S01]  /*207eb0*/  STL.64 [R1+0xd20], R20 ;  /* 0x000d201401007387 */ /* 0x0001e20000100a00 */
[----:B------:R-:W-:Y:S02]  /*207ec0*/  LOP3.LUT R15, R15, 0xffff, RZ, 0xc0, !PT ;  /* 0x0000ffff0f0f7812 */ /* 0x000fe400078ec0ff */
[----:B0-----:R-:W-:Y:S02]  /*207ed0*/  SHF.R.U32.HI R20, RZ, 0x8, R16 ;  /* 0x00000008ff147819 */ /* 0x001fe40000011610 */
[----:B------:R-:W3:Y:S04]  /*207ee0*/  LDL.LU R16, [R1+0x588] ;  /* 0x0005880001107983 */ /* 0x000ee80000300800 */
[----:B------:R-:W3:Y:S01]  /*207ef0*/  LDL.LU R26, [R1+0x384] ;  /* 0x00038400011a7983 */ /* 0x000ee20000300800 */
[----:B------:R-:W-:-:S04]  /*207f00*/  LOP3.LUT R20, R20, 0xffff, RZ, 0xc0, !PT ;  /* 0x0000ffff14147812 */ /* 0x000fc800078ec0ff */
[--C-:B------:R-:W-:Y:S02]  /*207f10*/  PRMT R21, R20, 0x3340, R0.reuse ;  /* 0x0000334014157816 */ /* 0x100fe40000000000 */
[----:B------:R-:W-:-:S03]  /*207f20*/  PRMT R20, R15, 0x3340, R0 ;  /* 0x000033400f147816 */ /* 0x000fc60000000000 */
[----:B------:R0:W-:Y:S04]  /*207f30*/  STL [R1+0x3d4], R21 ;  /* 0x0003d41501007387 */ /* 0x0001e80000100800 */
[----:B------:R0:W-:Y:S01]  /*207f40*/  STL [R1+0x3d0], R20 ;  /* 0x0003d01401007387 */ /* 0x0001e20000100800 */
[----:B--2---:R-:W-:Y:S02]  /*207f50*/  LOP3.LUT R15, R14, 0xffff, RZ, 0xc0, !PT ;  /* 0x0000ffff0e0f7812 */ /* 0x004fe400078ec0ff */
[----:B----4-:R-:W-:-:S04]  /*207f60*/  LOP3.LUT R14, R18, 0xffff, RZ, 0xc0, !PT ;  /* 0x0000ffff120e7812 */ /* 0x010fc800078ec0ff */
[----:B0-----:R-:W-:Y:S02]  /*207f70*/  PRMT R21, R14, 0x3340, R0 ;  /* 0x000033400e157816 */ /* 0x001fe40000000000 */
[----:B------:R-:W-:-:S04]  /*207f80*/  LOP3.LUT R18, R28, 0xffff, RZ, 0xc0, !PT ;  /* 0x0000ffff1c127812 */ /* 0x000fc800078ec0ff */
[----:B------:R-:W-:-:S04]  /*207f90*/  PRMT R20, R15, 0x3340, R18 ;  /* 0x000033400f147816 */ /* 0x000fc80000000012 */
[----:B------:R-:W-:Y:S02]  /*207fa0*/  PRMT R28, R20, 0x5410, R21 ;  /* 0x00005410141c7816 */ /* 0x000fe40000000015 */
[----:B------:R-:W-:-:S05]  /*207fb0*/  IADD3 R20, P1, PT, R2, R8, RZ ;  /* 0x0000000802147210 */ /* 0x000fca0007f3e0ff */
[----:B------:R-:W-:Y:S01]  /*207fc0*/  IMAD.X R21, R19, 0x1, R7, P1 ;  /* 0x0000000113157824 */ /* 0x000fe200008e0607 */
[----:B------:R0:W-:Y:S01]  /*207fd0*/  STL [R1+0x1df0], R28 ;  /* 0x001df01c01007387 */ /* 0x0001e20000100800 */
[----:B------:R-:W-:-:S03]  /*207fe0*/  SHF.R.U32.HI R15, RZ, 0x8, R15 ;  /* 0x00000008ff0f7819 */ /* 0x000fc6000001160f */
[----:B------:R-:W-:Y:S01]  /*207ff0*/  STL.64 [R1+0xd18], R20 ;  /* 0x000d181401007387 */ /* 0x000fe20000100a00 */
[----:B------:R-:W-:Y:S02]  /*208000*/  SHF.R.U32.HI R18, RZ, 0x8, R18 ;  /* 0x00000008ff127819 */ /* 0x000fe40000011612 */
[----:B------:R-:W-:Y:S01]  /*208010*/  SHF.R.U32.HI R14, RZ, 0x8, R14 ;  /* 0x00000008ff0e7819 */ /* 0x000fe2000001160e */
[----:B0-----:R-:W2:Y:S01]  /*208020*/  LDL.LU R28, [R1+0x1a4] ;  /* 0x0001a400011c7983 */ /* 0x001ea20000300800 */
[----:B------:R-:W-:Y:S02]  /*208030*/  LOP3.LUT R15, R15, 0xffff, RZ, 0xc0, !PT ;  /* 0x0000ffff0f0f7812 */ /* 0x000fe400078ec0ff */
[----:B------:R-:W-:Y:S02]  /*208040*/  LOP3.LUT R18, R18, 0xffff, RZ, 0xc0, !PT ;  /* 0x0000ffff12127812 */ /* 0x000fe400078ec0ff */
[----:B------:R-:W-:Y:S02]  /*208050*/  LOP3.LUT R14, R14, 0xffff, RZ, 0xc0, !PT ;  /* 0x0000ffff0e0e7812 */ /* 0x000fe400078ec0ff */
[----:B------:R-:W-:-:S02]  /*208060*/  PRMT R18, R15, 0x3340, R18 ;  /* 0x000033400f127816 */ /* 0x000fc40000000012 */
[----:B------:R-:W-:-:S03]  /*208070*/  PRMT R15, R14, 0x3340, R0 ;  /* 0x000033400e0f7816 */ /* 0x000fc60000000000 */
[----:B------:R0:W-:Y:S04]  /*208080*/  STL [R1+0x19a4], R18 ;  /* 0x0019a41201007387 */ /* 0x0001e80000100800 */
[----:B------:R4:W-:Y:S01]  /*208090*/  STL [R1+0x3cc], R15 ;  /* 0x0003cc0f01007387 */ /* 0x0009e20000100800 */
[----:B---3--:R-:W-:-:S03]  /*2080a0*/  LOP3.LUT R14, R25, 0xffff, RZ, 0xc0, !PT ;  /* 0x0000ffff190e7812 */ /* 0x008fc600078ec0ff */
[----:B------:R-:W3:Y:S01]  /*2080b0*/  LDL.LU R25, [R1+0x52c] ;  /* 0x00052c0001197983 */ /* 0x000ee20000300800 */
[----:B0-----:R-:W-:-:S03]  /*2080c0*/  LOP3.LUT R18, R29, 0xffff, RZ, 0xc0, !PT ;  /* 0x0000ffff1d127812 */ /* 0x001fc600078ec0ff */
[----:B------:R-:W3:Y:S01]  /*2080d0*/  LDL.LU R29, [R1+0x340] ;  /* 0x00034000011d7983 */ /* 0x000ee20000300800 */
[----:B------:R-:W-:Y:S02]  /*2080e0*/  LOP3.LUT R12, R12, 0xffff, RZ, 0xc0, !PT ;  /* 0x0000ffff0c0c7812 */ /* 0x000fe400078ec0ff */
[----:B------:R-:W-:Y:S02]  /*2080f0*/  PRMT R20, R14, 0x3340, R0 ;  /* 0x000033400e147816 */ /* 0x000fe40000000000 */
[----:B----4-:R-:W-:-:S04]  /*208100*/  PRMT R15, R12, 0x3340, R18 ;  /* 0x000033400c0f7816 */ /* 0x010fc80000000012 */
[----:B------:R-:W-:Y:S02]  /*208110*/  PRMT R20, R15, 0x5410, R20 ;  /* 0x000054100f147816 */ /* 0x000fe40000000014 */
[----:B------:R-:W-:-:S03]  /*208120*/  SHF.R.U32.HI R12, RZ, 0x8, R12 ;  /* 0x00000008ff0c7819 */ /* 0x000fc6000001160c */
[----:B------:R-:W-:Y:S01]  /*208130*/  STL [R1+0x1dec], R20 ;  /* 0x001dec1401007387 */ /* 0x000fe20000100800 */
[----:B------:R-:W-:Y:S02]  /*208140*/  LOP3.LUT R16, R16, 0xffff, RZ, 0xc0, !PT ;  /* 0x0000ffff10107812 */ /* 0x000fe400078ec0ff */
[----:B------:R-:W-:-:S03]  /*208150*/  LOP3.LUT R15, R26, 0xffff, RZ, 0xc0, !PT ;  /* 0x0000ffff1a0f7812 */ /* 0x000fc600078ec0ff */
[----:B------:R0:W-:Y:S04]  /*208160*/  STL [R1+0x1ac], R16 ;  /* 0x0001ac1001007387 */ /* 0x0001e80000100800 */
[----:B------:R4:W-:Y:S04]  /*208170*/  STL [R1+0x1a8], R15 ;  /* 0x0001a80f01007387 */ /* 0x0009e80000100800 */
[----:B------:R-:W3:Y:S01]  /*208180*/  LDL.LU R26, [R1+0x530] ;  /* 0x00053000011a7983 */ /* 0x000ee20000300800 */
[----:B0-----:R-:W-:Y:S02]  /*208190*/  SHF.R.U32.HI R16, RZ, 0x8, R16 ;  /* 0x00000008ff107819 */ /* 0x001fe40000011610 */
[----:B----4-:R-:W-:-:S02]  /*2081a0*/  SHF.R.U32.HI R15, RZ, 0x8, R15 ;  /* 0x00000008ff0f7819 */ /* 0x010fc4000001160f */
[----:B------:R-:W-:Y:S02]  /*2081b0*/  LOP3.LUT R20, R16, 0xffff, RZ, 0xc0, !PT ;  /* 0x0000ffff10147812 */ /* 0x000fe400078ec0ff */
[----:B------:R-:W-:Y:S02]  /*2081c0*/  LOP3.LUT R21, R15, 0xffff, RZ, 0xc0, !PT ;  /* 0x0000ffff0f157812 */ /* 0x000fe400078ec0ff */
[----:B------:R-:W-:Y:S02]  /*2081d0*/  LOP3.LUT R15, R12, 0xffff, RZ, 0xc0, !PT ;  /* 0x0000ffff0c0f7812 */ /* 0x000fe400078ec0ff */
[----:B------:R-:W4:Y:S01]  /*2081e0*/  LDL.LU R12, [R1+0x134] ;  /* 0x00013400010c7983 */ /* 0x000f220000300800 */
[----:B------:R-:W-:-:S03]  /*2081f0*/  SHF.R.U32.HI R18, RZ, 0x8, R18 ;  /* 0x00000008ff127819 */ /* 0x000fc60000011612 */
[----:B------:R-:W4:Y:S01]  /*208200*/  LDL.LU R16, [R1+0x33c] ;  /* 0x00033c0001107983 */ /* 0x000f220000300800 */
[----:B------:R-:W-:Y:S02]  /*208210*/  LOP3.LUT R18, R18, 0xffff, RZ, 0xc0, !PT ;  /* 0x0000ffff12127812 */ /* 0x000fe400078ec0ff */
[----:B------:R-:W-:Y:S02]  /*208220*/  PRMT R21, R20, 0x3340, R21 ;  /* 0x0000334014157816 */ /* 0x000fe40000000015 */
[----:B------:R-:W-:Y:S02]  /*208230*/  PRMT R15, R15, 0x3340, R18 ;  /* 0x000033400f0f7816 */ /* 0x000fe40000000012 */
[----:B------:R-:W-:Y:S01]  /*208240*/  SHF.R.U32.HI R14, RZ, 0x8, R14 ;  /* 0x00000008ff0e7819 */ /* 0x000fe2000001160e */
[----:B------:R-:W-:Y:S04]  /*208250*/  STL [R1+0x1980], R21 ;  /* 0x0019801501007387 */ /* 0x000fe80000100800 */
[----:B------:R0:W-:Y:S01]  /*208260*/  STL [R1+0x197c], R15 ;  /* 0x00197c0f01007387 */ /* 0x0001e20000100800 */
[----:B------:R-:W-:-:S02]  /*208270*/  IADD3 R20, P1, PT, R2, R6, RZ ;  /* 0x0000000602147210 */ /* 0x000fc40007f3e0ff */
[----:B0-----:R-:W-:-:S04]  /*208280*/  LOP3.LUT R15, R14, 0xffff, RZ, 0xc0, !PT ;  /* 0x0000ffff0e0f7812 */ /* 0x001fc800078ec0ff */
[----:B------:R-:W-:Y:S01]  /*208290*/  PRMT R18, R15, 0x3340, R0 ;  /* 0x000033400f127816 */ /* 0x000fe20000000000 */
[----:B------:R-:W-:-:S05]  /*2082a0*/  IMAD.X R21, R19, 0x1, R5, P1 ;  /* 0x0000000113157824 */ /* 0x000fca00008e0605 */
[----:B------:R0:W-:Y:S04]  /*2082b0*/  STL.64 [R1+0xd10], R20 ;  /* 0x000d101401007387 */ /* 0x0001e80000100a00 */
[----:B------:R3:W-:Y:S01]  /*2082c0*/  STL [R1+0x3c8], R18 ;  /* 0x0003c81201007387 */ /* 0x0007e20000100800 */
[----:B0-----:R-:W-:Y:S02]  /*2082d0*/  LOP3.LUT R20, R27, 0xffff, RZ, 0xc0, !PT ;  /* 0x0000ffff1b147812 */ /* 0x001fe400078ec0ff */
[----:B--2---:R-:W-:-:S04]  /*2082e0*/  LOP3.LUT R14, R28, 0xffff, RZ, 0xc0, !PT ;  /* 0x0000ffff1c0e7812 */ /* 0x004fc800078ec0ff */
[----:B------:R-:W-:-:S04]  /*2082f0*/  SHF.R.U32.HI R15, RZ, 0x8, R14 ;  /* 0x00000008ff0f7819 */ /* 0x000fc8000001160e */
[----:B------:R-:W-:-:S04]  /*208300*/  LOP3.LUT R15, R15, 0xffff, RZ, 0xc0, !PT ;  /* 0x0000ffff0f0f7812 */ /* 0x000fc800078ec0ff */
[----:B------:R-:W-:Y:S01]  /*208310*/  PRMT R15, R15, 0x3340, R0 ;  /* 0x000033400f0f7816 */ /* 0x000fe20000000000 */
[----:B------:R-:W-:Y:S04]  /*208320*/  STL [R1+0x7734], R14 ;  /* 0x0077340e01007387 */ /* 0x000fe80000100800 */
[----:B------:R0:W-:Y:S01]  /*208330*/  STL [R1+0x3c4], R15 ;  /* 0x0003c40f01007387 */ /* 0x0001e20000100800 */
[----:B---3--:R-:W-:-:S03]  /*208340*/  LOP3.LUT R18, R25, 0xffff, RZ, 0xc0, !PT ;  /* 0x0000ffff19127812 */ /* 0x008fc600078ec0ff */
[----:B------:R-:W2:Y:S04]  /*208350*/  LDL.LU R25, [R1+0x4d8] ;  /* 0x0004d80001197983 */ /* 0x000ea80000300800 */
[----:B------:R-:W3:Y:S01]  /*208360*/  LDL.LU R27, [R1+0x2dc] ;  /* 0x0002dc00011b7983 */ /* 0x000ee20000300800 */
[----:B0-----:R-:W-:Y:S02]  /*208370*/  LOP3.LUT R15, R29, 0xffff, RZ, 0xc0, !PT ;  /* 0x0000ffff1d0f7812 */ /* 0x001fe400078ec0ff */
[----:B------:R-:W-:Y:S02]  /*208380*/  PRMT R21, R20, 0x3340, R0 ;  /* 0x0000334014157816 */ /* 0x000fe40000000000 */
[----:B------:R-:W-:-:S04]  /*208390*/  PRMT R14, R18, 0x3340, R15 ;  /* 0x00003340120e7816 */ /* 0x000fc8000000000f */
[----:B------:R-:W-:Y:S02]  /*2083a0*/  PRMT R14, R14, 0x5410, R21 ;  /* 0x000054100e0e7816 */ /* 0x000fe40000000015 */
[----:B------:R-:W-:-:S03]  /*2083b0*/  SHF.R.U32.HI R15, RZ, 0x8, R15 ;  /* 0x00000008ff0f7819 */ /* 0x000fc6000001160f */
[----:B------:R0:W-:Y:S01]  /*2083c0*/  STL [R1+0x1dd4], R14 ;  /* 0x001dd40e01007387 */ /* 0x0001e20000100800 */
[----:B------:R-:W-:Y:S02]  /*2083d0*/  IADD3 R28, P1, PT, R2, R4, RZ ;  /* 0x00000004021c7210 */ /* 0x000fe40007f3e0ff */
[----:B------:R-:W-:Y:S02]  /*2083e0*/  LOP3.LUT R15, R15, 0xffff, RZ, 0xc0, !PT ;  /* 0x0000ffff0f0f7812 */ /* 0x000fe400078ec0ff */
[----:B0-----:R-:W-:Y:S01]  /*2083f0*/  SHF.R.U32.HI R14, RZ, 0x8, R18 ;  /* 0x00000008ff0e7819 */ /* 0x001fe20000011612 */
[----:B------:R-:W-:-:S03]  /*208400*/  IMAD.X R29, R19, 0x1, R3, P1 ;  /* 0x00000001131d7824 */ /* 0x000fc600008e0603 */
[----:B------:R-:W-:-:S04]  /*208410*/  LOP3.LUT R14, R14, 0xffff, RZ, 0xc0, !PT ;  /* 0x0000ffff0e0e7812 */ /* 0x000fc800078ec0ff */
[----:B------:R-:W-:Y:S01]  /*208420*/  PRMT R18, R14, 0x3340, R15 ;  /* 0x000033400e127816 */ /* 0x000fe2000000000f */
[----:B------:R-:W-:Y:S04]  /*208430*/  STL.64 [R1+0xd08], R28 ;  /* 0x000d081c01007387 */ /* 0x000fe80000100a00 */
[----:B------:R0:W-:Y:S01]  /*208440*/  STL [R1+0x1974], R18 ;  /* 0x0019741201007387 */ /* 0x0001e20000100800 */
[----:B------:R-:W-:Y:S02]  /*208450*/  LOP3.LUT R15, R26, 0xffff, RZ, 0xc0, !PT ;  /* 0x0000ffff1a0f7812 */ /* 0x000fe400078ec0ff */
[----:B----4-:R-:W-:Y:S02]  /*208460*/  LOP3.LUT R14, R12, 0xffff, RZ, 0xc0, !PT ;  /* 0x0000ffff0c0e7812 */ /* 0x010fe400078ec0ff */
[----:B0-----:R-:W-:-:S02]  /*208470*/  LOP3.LUT R18, R16, 0xffff, RZ, 0xc0, !PT ;  /* 0x0000ffff10127812 */ /* 0x001fc400078ec0ff */
[----:B------:R-:W-:Y:S02]  /*208480*/  PRMT R16, R14, 0x3340, R0 ;  /* 0x000033400e107816 */ /* 0x000fe40000000000 */
[----:B------:R-:W-:-:S04]  /*208490*/  PRMT R12, R15, 0x3340, R18 ;  /* 0x000033400f0c7816 */ /* 0x000fc80000000012 */
[----:B------:R-:W-:Y:S02]  /*2084a0*/  PRMT R16, R12, 0x5410, R16 ;  /* 0x000054100c107816 */ /* 0x000fe40000000010 */
[----:B------:R-:W4:Y:S04]  /*2084b0*/  LDL.LU R12, [R1+0x4e8] ;  /* 0x0004e800010c7983 */ /* 0x000f280000300800 */
[----:B------:R0:W-:Y:S01]  /*2084c0*/  STL [R1+0x1dc8], R16 ;  /* 0x001dc81001007387 */ /* 0x0001e20000100800 */
[----:B------:R-:W-:Y:S02]  /*2084d0*/  SHF.R.U32.HI R15, RZ, 0x8, R15 ;  /* 0x00000008ff0f7819 */ /* 0x000fe4000001160f */
[----:B------:R-:W-:Y:S01]  /*2084e0*/  SHF.R.U32.HI R18, RZ, 0x8, R18 ;  /* 0x00000008ff127819 */ /* 0x000fe20000011612 */
[----:B0-----:R-:W4:Y:S01]  /*2084f0*/  LDL.LU R16, [R1+0x2e8] ;  /* 0x0002e80001107983 */ /* 0x001f220000300800 */
[----:B------:R-:W-:-:S02]  /*208500*/  SHF.R.U32.HI R14, RZ, 0x8, R14 ;  /* 0x00000008ff0e7819 */ /* 0x000fc4000001160e */
[----:B------:R-:W-:Y:S02]  /*208510*/  LOP3.LUT R15, R15, 0xffff, RZ, 0xc0, !PT ;  /* 0x0000ffff0f0f7812 */ /* 0x000fe400078ec0ff */
[----:B------:R-:W-:Y:S02]  /*208520*/  LOP3.LUT R18, R18, 0xffff, RZ, 0xc0, !PT ;  /* 0x0000ffff12127812 */ /* 0x000fe400078ec0ff */
[----:B------:R-:W-:Y:S02]  /*208530*/  LOP3.LUT R14, R14, 0xffff, RZ, 0xc0, !PT ;  /* 0x0000ffff0e0e7812 */ /* 0x000fe400078ec0ff */
[----:B------:R-:W-:Y:S02]  /*208540*/  PRMT R18, R15, 0x3340, R18 ;  /* 0x000033400f127816 */ /* 0x000fe40000000012 */
[--C-:B------:R-:W-:Y:S02]  /*208550*/  PRMT R15, R14, 0x3340, R0.reuse ;  /* 0x000033400e0f7816 */ /* 0x100fe40000000000 */
[----:B------:R-:W-:Y:S01]  /*208560*/  LOP3.LUT R14, R13, 0xffff, RZ, 0xc0, !PT ;  /* 0x0000ffff0d0e7812 */ /* 0x000fe200078ec0ff */
[----:B------:R-:W-:Y:S04]  /*208570*/  STL [R1+0x1950], R18 ;  /* 0x0019501201007387 */ /* 0x000fe80000100800 */
[----:B------:R-:W4:Y:S04]  /*208580*/  LDL.LU R13, [R1+0x782c] ;  /* 0x00782c00010d7983 */ /* 0x000f280000300800 */
[----:B------:R2:W-:Y:S01]  /*208590*/  STL [R1+0x3c0], R15 ;  /* 0x0003c00f01007387 */ /* 0x0005e20000100800 */
[----:B------:R-:W-:Y:S01]  /*2085a0*/  PRMT R21, R14, 0x3340, R0 ;  /* 0x000033400e157816 */ /* 0x000fe20000000000 */
[----:B-1----:R-:W-:Y:S01]  /*2085b0*/  VIADD R2, R2, UR6 ;  /* 0x0000000602027c36 */ /* 0x002fe20008000000 */
[----:B--2---:R-:W-:Y:S01]  /*2085c0*/  LOP3.LUT R15, R25, 0xffff, RZ, 0xc0, !PT ;  /* 0x0000ffff190f7812 */ /* 0x004fe200078ec0ff */
[----:B------:R-:W0:Y:S01]  /*2085d0*/  LDCU UR6, c[0x0][0x3b8] ;  /* 0x00007700ff0677ac */ /* 0x000e220008000800 */
[----:B---3--:R-:W-:-:S04]  /*2085e0*/  LOP3.LUT R18, R27, 0xffff, RZ, 0xc0, !PT ;  /* 0x0000ffff1b127812 */ /* 0x008fc800078ec0ff */
[----:B------:R-:W-:Y:S02]  /*2085f0*/  PRMT R19, R15, 0x3340, R18 ;  /* 0x000033400f137816 */ /* 0x000fe40000000012 */
[----:B------:R-:W-:Y:S02]  /*208600*/  IADD3 R26, P1, PT, R2, R10, RZ ;  /* 0x0000000a021a7210 */ /* 0x000fe40007f3e0ff */
[----:B------:R-:W-:Y:S02]  /*208610*/  PRMT R21, R19, 0x5410, R21 ;  /* 0x0000541013157816 */ /* 0x000fe40000000015 */
[----:B------:R-:W-:-:S05]  /*208620*/  SHF.R.S32.HI R19, RZ, 0x1f, R2 ;  /* 0x0000001fff137819 */ /* 0x000fca0000011402 */
[----:B------:R-:W-:Y:S01]  /*208630*/  IMAD.X R27, R19, 0x1, R9, P1 ;  /* 0x00000001131b7824 */ /* 0x000fe200008e0609 */
[----:B------:R-:W-:Y:S04]  /*208640*/  STL [R1+0x1dc4], R21 ;  /* 0x001dc41501007387 */ /* 0x000fe80000100800 */
[----:B------:R1:W-:Y:S04]  /*208650*/  STL.64 [R1+0xd00], R26 ;  /* 0x000d001a01007387 */ /* 0x0003e80000100a00 */
[----:B-1----:R-:W2:Y:S04]  /*208660*/  LDL.LU R26, [R1+0x62c] ;  /* 0x00062c00011a7983 */ /* 0x002ea80000300800 */
[----:B------:R-:W3:Y:S04]  /*208670*/  LDL.LU R25, [R1+0x250] ;  /* 0x0002500001197983 */ /* 0x000ee80000300800 */
[----:B------:R-:W3:Y:S01]  /*208680*/  LDL.LU R27, [R1+0x494] ;  /* 0x00049400011b7983 */ /* 0x000ee20000300800 */
[----:B------:R-:W-:-:S02]  /*208690*/  SHF.R.U32.HI R20, RZ, 0x8, R20 ;  /* 0x00000008ff147819 */ /* 0x000fc40000011614 */
[----:B------:R-:W-:Y:S02]  /*2086a0*/  SHF.R.U32.HI R15, RZ, 0x8, R15 ;  /* 0x00000008ff0f7819 */ /* 0x000fe4000001160f */
[----:B------:R-:W-:Y:S02]  /*2086b0*/  SHF.R.U32.HI R18, RZ, 0x8, R18 ;  /* 0x00000008ff127819 */ /* 0x000fe40000011612 */
[----:B------:R-:W-:Y:S02]  /*2086c0*/  LOP3.LUT R20, R20, 0xffff, RZ, 0xc0, !PT ;  /* 0x0000ffff14147812 */ /* 0x000fe400078ec0ff */
[----:B------:R-:W-:Y:S02]  /*2086d0*/  LOP3.LUT R15, R15, 0xffff, RZ, 0xc0, !PT ;  /* 0x0000ffff0f0f7812 */ /* 0x000fe400078ec0ff */
[----:B------:R-:W-:Y:S02]  /*2086e0*/  LOP3.LUT R18, R18, 0xffff, RZ, 0xc0, !PT ;  /* 0x0000ffff12127812 */ /* 0x000fe400078ec0ff */
[----:B------:R-:W-:-:S02]  /*2086f0*/  PRMT R20, R20, 0x3340, R0 ;  /* 0x0000334014147816 */ /* 0x000fc40000000000 */
[----:B------:R-:W-:Y:S02]  /*208700*/  PRMT R18, R15, 0x3340, R18 ;  /* 0x000033400f127816 */ /* 0x000fe40000000012 */
[----:B------:R-:W-:Y:S01]  /*208710*/  LOP3.LUT R15, R24, 0xffff, RZ, 0xc0, !PT ;  /* 0x0000ffff180f7812 */ /* 0x000fe200078ec0ff */
[----:B------:R1:W-:Y:S04]  /*208720*/  STL [R1+0x3bc], R20 ;  /* 0x0003bc1401007387 */ /* 0x0003e80000100800 */
[----:B------:R0:W-:Y:S01]  /*208730*/  STL [R1+0x1920], R18 ;  /* 0x0019201201007387 */ /* 0x0001e20000100800 */
[----:B----4-:R-:W-:Y:S02]  /*208740*/  LOP3.LUT R12, R12, 0xffff, RZ, 0xc0, !PT ;  /* 0x0000ffff0c0c7812 */ /* 0x010fe400078ec0ff */
[----:B-1----:R-:W-:-:S02]  /*208750*/  PRMT R20, R15, 0x3340, R0 ;  /* 0x000033400f147816 */ /* 0x002fc40000000000 */
[----:B------:R-:W-:-:S04]  /*208760*/  LOP3.LUT R16, R16, 0xffff, RZ, 0xc0, !PT ;  /* 0x0000ffff10107812 */ /* 0x000fc800078ec0ff */
[----:B0-----:R-:W-:Y:S02]  /*208770*/  PRMT R18, R12, 0x3340, R16 ;  /* 0x000033400c127816 */ /* 0x001fe40000000010 */
[----:B------:R-:W-:Y:S02]  /*208780*/  SHF.R.U32.HI R12, RZ, 0x8, R12 ;  /* 0x00000008ff0c7819 */ /* 0x000fe4000001160c */
[----:B------:R-:W-:Y:S02]  /*208790*/  PRMT R18, R18, 0x5410, R20 ;  /* 0x0000541012127816 */ /* 0x000fe40000000014 */
[----:B------:R-:W-:Y:S02]  /*2087a0*/  IADD3 R20, P1, PT, R2, R8, RZ ;  /* 0x0000000802147210 */ /* 0x000fe40007f3e0ff */
[----:B------:R-:W-:Y:S02]  /*2087b0*/  SHF.R.U32.HI R16, RZ, 0x8, R16 ;  /* 0x00000008ff107819 */ /* 0x000fe40000011610 */
[----:B------:R-:W-:Y:S01]  /*2087c0*/  LOP3.LUT R12, R12, 0xffff, RZ, 0xc0, !PT ;  /* 0x0000ffff0c0c7812 */ /* 0x000fe200078ec0ff */
[----:B------:R-:W-:Y:S01]  /*2087d0*/  IMAD.X R21, R19, 0x1, R7, P1 ;  /* 0x0000000113157824 */ /* 0x000fe200008e0607 */
[----:B------:R-:W-:Y:S01]  /*2087e0*/  LOP3.LUT R16, R16, 0xffff, RZ, 0xc0, !PT ;  /* 0x0000ffff10107812 */ /* 0x000fe200078ec0ff */
[----:B------:R-:W-:Y:S03]  /*2087f0*/  STL [R1+0x1db8], R18 ;  /* 0x001db81201007387 */ /* 0x000fe60000100800 */
[----:B------:R-:W-:Y:S01]  /*208800*/  PRMT R16, R12, 0x3340, R16 ;  /* 0x000033400c107816 */ /* 0x000fe20000000010 */
[----:B------:R-:W-:Y:S04]  /*208810*/  STL.64 [R1+0xcf8], R20 ;  /* 0x000cf81401007387 */ /* 0x000fe80000100a00 */
[----:B------:R-:W4:Y:S04]  /*208820*/  LDL.LU R24, [R1+0x634] ;  /* 0x0006340001187983 */ /* 0x000f280000300800 */
[----:B------:R-:W4:Y:S04]  /*208830*/  LDL.LU R12, [R1+0x254] ;  /* 0x00025400010c7983 */ /* 0x000f280000300800 */
[----:B------:R0:W-:Y:S01]  /*208840*/  STL [R1+0x1914], R16 ;  /* 0x0019141001007387 */ /* 0x0001e20000100800 */
[----:B------:R-:W-:-:S03]  /*208850*/  SHF.R.U32.HI R15, RZ, 0x8, R15 ;  /* 0x00000008ff0f7819 */ /* 0x000fc6000001160f */
[----:B0-----:R-:W4:Y:S01]  /*208860*/  LDL.LU R16, [R1+0x498] ;  /* 0x0004980001107983 */ /* 0x001f220000300800 */
[----:B------:R-:W-:Y:S02]  /*208870*/  SHF.R.U32.HI R14, RZ, 0x8, R14 ;  /* 0x00000008ff0e7819 */ /* 0x000fe4000001160e */
[----:B------:R-:W-:Y:S02]  /*208880*/  LOP3.LUT R15, R15, 0xffff, RZ, 0xc0, !PT ;  /* 0x0000ffff0f0f7812 */ /* 0x000fe400078ec0ff */
[----:B------:R-:W-:Y:S02]  /*208890*/  IADD3 R20, P1, PT, R2, R6, RZ ;  /* 0x0000000602147210 */ /* 0x000fe40007f3e0ff */
[----:B------:R-:W-:Y:S02]  /*2088a0*/  LOP3.LUT R14, R14, 0xffff, RZ, 0xc0, !PT ;  /* 0x0000ffff0e0e7812 */ /* 0x000fe400078ec0ff */
[--C-:B------:R-:W-:Y:S01]  /*2088b0*/  PRMT R15, R15, 0x3340, R0.reuse ;  /* 0x000033400f0f7816 */ /* 0x100fe20000000000 */
[----:B------:R-:W-:Y:S01]  /*2088c0*/  IMAD.X R21, R19, 0x1, R5, P1 ;  /* 0x0000000113157824 */ /* 0x000fe200008e0605 */
[----:B------:R-:W-:-:S03]  /*2088d0*/  PRMT R18, R14, 0x3340, R0 ;  /* 0x000033400e127816 */ /* 0x000fc60000000000 */
[----:B------:R2:W-:Y:S04]  /*2088e0*/  STL [R1+0x3b8], R15 ;  /* 0x0003b80f01007387 */ /* 0x0005e80000100800 */
[----:B------:R-:W-:Y:S04]  /*2088f0*/  STL.64 [R1+0xcf0], R20 ;  /* 0x000cf01401007387 */ /* 0x000fe80000100a00 */
[----:B------:R0:W-:Y:S01]  /*208900*/  STL [R1+0x3b4], R18 ;  /* 0x0003b41201007387 */ /* 0x0001e20000100800 */
[----:B--2---:R-:W-:Y:S02]  /*208910*/  LOP3.LUT R15, R26, 0xffff, RZ, 0xc0, !PT ;  /* 0x0000ffff1a0f7812 */ /* 0x004fe400078ec0ff */
[----:B---3--:R-:W-:-:S02]  /*208920*/  LOP3.LUT R14, R25, 0xffff, RZ, 0xc0, !PT ;  /* 0x0000ffff190e7812 */ /* 0x008fc400078ec0ff */
[----:B0-----:R-:W-:Y:S02]  /*208930*/  LOP3.LUT R18, R27, 0xffff, RZ, 0xc0, !PT ;  /* 0x0000ffff1b127812 */ /* 0x001fe400078ec0ff */
[----:B------:R-:W-:Y:S02]  /*208940*/  PRMT R21, R14, 0x3340, R0 ;  /* 0x000033400e157816 */ /* 0x000fe40000000000 */
[----:B------:R-:W-:-:S04]  /*208950*/  PRMT R20, R15, 0x3340, R18 ;  /* 0x000033400f147816 */ /* 0x000fc80000000012 */
[----:B------:R-:W-:Y:S02]  /*208960*/  PRMT R25, R20, 0x5410, R21 ;  /* 0x0000541014197816 */ /* 0x000fe40000000015 */
[----:B------:R-:W-:-:S05]  /*208970*/  IADD3 R20, P1, PT, R2, R4, RZ ;  /* 0x0000000402147210 */ /* 0x000fca0007f3e0ff */
[----:B------:R-:W-:Y:S01]  /*208980*/  IMAD.X R21, R19, 0x1, R3, P1 ;  /* 0x0000000113157824 */ /* 0x000fe200008e0603 */
[----:B------:R0:W-:Y:S04]  /*208990*/  STL [R1+0x1db0], R25 ;  /* 0x001db01901007387 */ /* 0x0001e80000100800 */
[----:B------:R-:W-:Y:S04]  /*2089a0*/  STL.64 [R1+0xce8], R20 ;  /* 0x000ce81401007387 */ /* 0x000fe80000100a00 */
[----:B------:R-:W2:Y:S04]  /*2089b0*/  LDL.LU R28, [R1+0x540] ;  /* 0x00054000011c7983 */ /* 0x000ea80000300800 */
[----:B------:R-:W3:Y:S04]  /*2089c0*/  LDL.LU R29, [R1+0x14c] ;  /* 0x00014c00011d7983 */ /* 0x000ee80000300800 */
[----:B------:R-:W3:Y:S04]  /*2089d0*/  LDL.LU R19, [R1+0x354] ;  /* 0x0003540001137983 */ /* 0x000ee80000300800 */
[----:B0-----:R-:W3:Y:S04]  /*2089e0*/  LDL.LU R25, [R1+0x5ac] ;  /* 0x0005ac0001197983 */ /* 0x001ee80000300800 */
        /* <DEDUP_REMOVED lines=8> */
[----:B------:R-:W-:-:S03]  /*208a70*/  PRMT R14, R14, 0x3340, R0 ;  /* 0x000033400e0e7816 */ /* 0x000fc60000000000 */
[----:B------:R4:W-:Y:S04]  /*208a80*/  STL [R1+0x18e0], R15 ;  /* 0x0018e00f01007387 */ /* 0x0009e80000100800 */
[----:B------:R0:W-:Y:S01]  /*208a90*/  STL [R1+0x3b0], R14 ;  /* 0x0003b00e01007387 */ /* 0x0001e20000100800 */
[----:B----4-:R-:W-:Y:S02]  /*208aa0*/  LOP3.LUT R15, R24, 0xffff, RZ, 0xc0, !PT ;  /* 0x0000ffff180f7812 */ /* 0x010fe400078ec0ff */
[----:B0-----:R-:W-:-:S04]  /*208ab0*/  LOP3.LUT R14, R12, 0xffff, RZ, 0xc0, !PT ;  /* 0x0000ffff0c0e7812 */ /* 0x001fc800078ec0ff */
[----:B------:R-:W-:Y:S02]  /*208ac0*/  PRMT R18, R14, 0x3340, R0 ;  /* 0x000033400e127816 */ /* 0x000fe40000000000 */
[----:B------:R-:W-:-:S04]  /*208ad0*/  LOP3.LUT R12, R16, 0xffff, RZ, 0xc0, !PT ;  /* 0x0000ffff100c7812 */ /* 0x000fc800078ec0ff */
[--C-:B------:R-:W-:Y:S02]  /*208ae0*/  PRMT R16, R15, 0x3340, R12.reuse ;  /* 0x000033400f107816 */ /* 0x100fe4000000000c */
[----:B------:R-:W-:Y:S02]  /*208af0*/  SHF.R.U32.HI R12, RZ, 0x8, R12 ;  /* 0x00000008ff0c7819 */ /* 0x000fe4000001160c */
[----:B------:R-:W-:-:S05]  /*208b00*/  PRMT R16, R16, 0x5410, R18 ;  /* 0x0000541010107816 */ /* 0x000fca0000000012 */
[----:B------:R0:W-:Y:S01]  /*208b10*/  STL [R1+0x1da8], R16 ;  /* 0x001da81001007387 */ /* 0x0001e20000100800 */
[----:B------:R-:W-:Y:S02]  /*208b20*/  SHF.R.U32.HI R15, RZ, 0x8, R15 ;  /* 0x00000008ff0f7819 */ /* 0x000fe4000001160f */
[----:B0-----:R-:W-:Y:S01]  /*208b30*/  LOP3.LUT R16, R12, 0xffff, RZ, 0xc0, !PT ;  /* 0x0000ffff0c107812 */ /* 0x001fe200078ec0ff */
[----:B------:R-:W-:Y:S01]  /*208b40*/  VIADD R12, R2, UR6 ;  /* 0x00000006020c7c36 */ /* 0x000fe20008000000 */
[----:B------:R-:W-:Y:S01]  /*208b50*/  LOP3.LUT R15, R15, 0xffff, RZ, 0xc0, !PT ;  /* 0x0000ffff0f0f7812 */ /* 0x000fe200078ec0ff */
[----:B------:R-:W4:Y:S01]  /*208b60*/  LDL.LU R2, [R1+0x53c] ;  /* 0x00053c0001027983 */ /* 0x000f220000300800 */
[----:B------:R-:W-:Y:S01]  /*208b70*/  SHF.R.U32.HI R14, RZ, 0x8, R14 ;  /* 0x00000008ff0e7819 */ /* 0x000fe2000001160e */
[----:B------:R-:W0:Y:S02]  /*208b80*/  LDCU UR6, c[0x0][0x3b8] ;  /* 0x00007700ff0677ac */ /* 0x000e240008000800 */
[----:B------:R-:W4:Y:S04]  /*208b90*/  LDL.LU R26, [R1+0x148] ;  /* 0x00014800011a7983 */ /* 0x000f280000300800 */
[----:B------:R-:W4:Y:S01]  /*208ba0*/  LDL.LU R24, [R1+0x350] ;  /* 0x0003500001187983 */ /* 0x000f220000300800 */
[----:B------:R-:W-:-:S02]  /*208bb0*/  PRMT R15, R15, 0x3340, R16 ;  /* 0x000033400f0f7816 */ /* 0x000fc40000000010 */
[----:B------:R-:W-:Y:S02]  /*208bc0*/  SHF.R.S32.HI R16, RZ, 0x1f, R12 ;  /* 0x0000001fff107819 */ /* 0x000fe4000001140c */
[----:B------:R-:W-:Y:S02]  /*208bd0*/  IADD3 R20, P1, PT, R12, R10, RZ ;  /* 0x0000000a0c147210 */ /* 0x000fe40007f3e0ff */
[----:B------:R-:W-:Y:S01]  /*208be0*/  LOP3.LUT R14, R14, 0xffff, RZ, 0xc0, !PT ;  /* 0x0000ffff0e0e7812 */ /* 0x000fe200078ec0ff */
[----:B------:R1:W-:Y:S02]  /*208bf0*/  STL [R1+0x18bc], R15 ;  /* 0x0018bc0f01007387 */ /* 0x0003e40000100800 */
[----:B------:R-:W-:Y:S01]  /*208c00*/  IMAD.X R21, R16, 0x1, R9, P1 ;  /* 0x0000000110157824 */ /* 0x000fe200008e0609 */
[----:B-1----:R-:W-:-:S04]  /*208c10*/  PRMT R15, R14, 0x3340, R0 ;  /* 0x000033400e0f7816 */ /* 0x002fc80000000000 */
[----:B------:R-:W-:Y:S04]  /*208c20*/  STL.64 [R1+0xce0], R20 ;  /* 0x000ce01401007387 */ /* 0x000fe80000100a00 */
[----:B------:R1:W-:Y:S01]  /*208c30*/  STL [R1+0x3ac], R15 ;  /* 0x0003ac0f01007387 */ /* 0x0003e20000100800 */
[----:B--2---:R-:W-:Y:S02]  /*208c40*/  LOP3.LUT R14, R28, 0xffff, RZ, 0xc0, !PT ;  /* 0x0000ffff1c0e7812 */ /* 0x004fe400078ec0ff */
[----:B---3--:R-:W-:Y:S02]  /*208c50*/  LOP3.LUT R18, R29, 0xffff, RZ, 0xc0, !PT ;  /* 0x0000ffff1d127812 */ /* 0x008fe400078ec0ff */
[----:B-1----:R-:W-:Y:S02]  /*208c60*/  LOP3.LUT R15, R19, 0xffff, RZ, 0xc0, !PT ;  /* 0x0000ffff130f7812 */ /* 0x002fe400078ec0ff */
[----:B------:R-:W-:-:S02]  /*208c70*/  LOP3.LUT R21, R25, 0xffff, RZ, 0xc0, !PT ;  /* 0x0000ffff19157812 */ /* 0x000fc400078ec0ff */
[----:B------:R-:W-:Y:S02]  /*208c80*/  PRMT R25, R18, 0x3340, R0 ;  /* 0x0000334012197816 */ /* 0x000fe40000000000 */
[----:B------:R-:W-:Y:S02]  /*208c90*/  PRMT R19, R14, 0x3340, R15 ;  /* 0x000033400e137816 */ /* 0x000fe4000000000f */
[----:B------:R-:W-:Y:S02]  /*208ca0*/  LOP3.LUT R20, R27, 0xffff, RZ, 0xc0, !PT ;  /* 0x0000ffff1b147812 */ /* 0x000fe400078ec0ff */
[----:B------:R-:W-:Y:S02]  /*208cb0*/  PRMT R19, R19, 0x5410, R25 ;  /* 0x0000541013137816 */ /* 0x000fe40000000019 */
[----:B------:R-:W2:Y:S04]  /*208cc0*/  LDL.LU R25, [R1+0x4f4] ;  /* 0x0004f40001197983 */ /* 0x000ea80000300800 */
[----:B------:R-:W3:Y:S04]  /*208cd0*/  LDL.LU R27, [R1+0x2fc] ;  /* 0x0002fc00011b7983 */ /* 0x000ee80000300800 */
[----:B------:R1:W-:Y:S01]  /*208ce0*/  STL [R1+0x1d90], R19 ;  /* 0x001d901301007387 */ /* 0x0003e20000100800 */
[----:B------:R-:W-:-:S02]  /*208cf0*/  SHF.R.U32.HI R14, RZ, 0x8, R14 ;  /* 0x00000008ff0e7819 */ /* 0x000fc4000001160e */
[----:B------:R-:W-:Y:S02]  /*208d00*/  SHF.R.U32.HI R15, RZ, 0x8, R15 ;  /* 0x00000008ff0f7819 */ /* 0x000fe4000001160f */
[----:B-1----:R-:W-:Y:S02]  /*208d10*/  SHF.R.U32.HI R19, RZ, 0x8, R21 ;  /* 0x00000008ff137819 */ /* 0x002fe40000011615 */
[--C-:B------:R-:W-:Y:S02]  /*208d20*/  PRMT R21, R21, 0x3340, R20.reuse ;  /* 0x0000334015157816 */ /* 0x100fe40000000014 */
[----:B------:R-:W-:Y:S02]  /*208d30*/  SHF.R.U32.HI R20, RZ, 0x8, R20 ;  /* 0x00000008ff147819 */ /* 0x000fe40000011614 */
[----:B------:R-:W-:Y:S02]  /*208d40*/  LOP3.LUT R19, R19, 0xffff, RZ, 0xc0, !PT ;  /* 0x0000ffff13137812 */ /* 0x000fe400078ec0ff */
[----:B------:R-:W-:-:S02]  /*208d50*/  LOP3.LUT R20, R20, 0xffff, RZ, 0xc0, !PT ;  /* 0x0000ffff14147812 */ /* 0x000fc400078ec0ff */
[----:B------:R-:W-:Y:S02]  /*208d60*/  LOP3.LUT R14, R14, 0xffff, RZ, 0xc0, !PT ;  /* 0x0000ffff0e0e7812 */ /* 0x000fe400078ec0ff */
[----:B------:R-:W-:Y:S02]  /*208d70*/  LOP3.LUT R15, R15, 0xffff, RZ, 0xc0, !PT ;  /* 0x0000ffff0f0f7812 */ /* 0x000fe400078ec0ff */
[----:B------:R-:W-:Y:S02]  /*208d80*/  PRMT R19, R19, 0x3340, R20 ;  /* 0x0000334013137816 */ /* 0x000fe40000000014 */
[----:B------:R-:W-:Y:S01]  /*208d90*/  PRMT R15, R14, 0x3340, R15 ;  /* 0x000033400e0f7816 */ /* 0x000fe2000000000f */
[----:B------:R-:W-:Y:S04]  /*208da0*/  STL [R1+0x180], R21 ;  /* 0x0001801501007387 */ /* 0x000fe80000100800 */
[----:B------:R-:W-:Y:S04]  /*208db0*/  STL [R1+0x1ac4], R19 ;  /* 0x001ac41301007387 */ /* 0x000fe80000100800 */
[----:B------:R1:W-:Y:S01]  /*208dc0*/  STL [R1+0x1898], R15 ;  /* 0x0018980f01007387 */ /* 0x0003e20000100800 */
[----:B------:R-:W-:-:S02]  /*208dd0*/  SHF.R.U32.HI R18, RZ, 0x8, R18 ;  /* 0x00000008ff127819 */ /* 0x000fc40000011612 */
[----:B----4-:R-:W-:Y:S02]  /*208de0*/  LOP3.LUT R2, R2, 0xffff, RZ, 0xc0, !PT ;  /* 0x0000ffff02027812 */ /* 0x010fe400078ec0ff */
[----:B------:R-:W-:Y:S02]  /*208df0*/  LOP3.LUT R14, R26, 0xffff, RZ, 0xc0, !PT ;  /* 0x0000ffff1a0e7812 */ /* 0x000fe400078ec0ff */
[----:B-1----:R-:W-:Y:S02]  /*208e00*/  LOP3.LUT R15, R24, 0xffff, RZ, 0xc0, !PT ;  /* 0x0000ffff180f7812 */ /* 0x002fe400078ec0ff */
[----:B------:R-:W-:Y:S02]  /*208e10*/  PRMT R20, R14, 0x3340, R0 ;  /* 0x000033400e147816 */ /* 0x000fe40000000000 */
[----:B------:R-:W-:-:S04]  /*208e20*/  PRMT R19, R2, 0x3340, R15 ;  /* 0x0000334002137816 */ /* 0x000fc8000000000f */
[----:B------:R-:W-:Y:S02]  /*208e30*/  PRMT R19, R19, 0x5410, R20 ;  /* 0x0000541013137816 */ /* 0x000fe40000000014 */
[----:B------:R-:W-:-:S05]  /*208e40*/  IADD3 R20, P1, PT, R12, R8, RZ ;  /* 0x000000080c147210 */ /* 0x000fca0007f3e0ff */
[----:B------:R-:W-:Y:S01]  /*208e50*/  IMAD.X R21, R16, 0x1, R7, P1 ;  /* 0x0000000110157824 */ /* 0x000fe200008e0607 */
[----:B------:R1:W-:Y:S04]  /*208e60*/  STL [R1+0x1d8c], R19 ;  /* 0x001d8c1301007387 */ /* 0x0003e80000100800 */
[----:B------:R4:W-:Y:S01]  /*208e70*/  STL.64 [R1+0xcd8], R20 ;  /* 0x000cd81401007387 */ /* 0x0009e20000100a00 */
[----:B------:R-:W-:-:S03]  /*208e80*/  SHF.R.U32.HI R2, RZ, 0x8, R2 ;  /* 0x00000008ff027819 */ /* 0x000fc60000011602 */
[----:B-1----:R-:W3:Y:S04]  /*208e90*/  LDL.LU R19, [R1+0x4f8] ;  /* 0x0004f80001137983 */ /* 0x002ee80000300800 */
[----:B------:R-:W3:Y:S01]  /*208ea0*/  LDL.LU R26, [R1+0x300] ;  /* 0x00030000011a7983 */ /* 0x000ee20000300800 */
[----:B------:R-:W-:Y:S02]  /*208eb0*/  SHF.R.U32.HI R15, RZ, 0x8, R15 ;  /* 0x00000008ff0f7819 */ /* 0x000fe4000001160f */
[----:B------:R-:W-:Y:S02]  /*208ec0*/  LOP3.LUT R18, R18, 0xffff, RZ, 0xc0, !PT ;  /* 0x0000ffff12127812 */ /* 0x000fe400078ec0ff */
[----:B------:R-:W-:Y:S02]  /*208ed0*/  LOP3.LUT R2, R2, 0xffff, RZ, 0xc0, !PT ;  /* 0x0000ffff02027812 */ /* 0x000fe400078ec0ff */
[----:B------:R-:W-:-:S02]  /*208ee0*/  LOP3.LUT R15, R15, 0xffff, RZ, 0xc0, !PT ;  /* 0x0000ffff0f0f7812 */ /* 0x000fc400078ec0ff */
[----:B----4-:R-:W-:Y:S02]  /*208ef0*/  PRMT R20, R18, 0x3340, R0 ;  /* 0x0000334012147816 */ /* 0x010fe40000000000 */
[----:B------:R-:W-:-:S03]  /*208f00*/  PRMT R2, R2, 0x3340, R15 ;  /* 0x0000334002027816 */ /* 0x000fc6000000000f */
[----:B------:R-:W-:Y:S01]  /*208f10*/  STL [R1+0x3a8], R20 ;  /* 0x0003a81401007387 */ /* 0x000fe20000100800 */
[----:B------:R-:W-:-:S03]  /*208f20*/  LOP3.LUT R15, R22, 0xffff, RZ, 0xc0, !PT ;  /* 0x0000ffff160f7812 */ /* 0x000fc600078ec0ff */
[----:B------:R1:W-:Y:S01]  /*208f30*/  STL [R1+0x1890], R2 ;  /* 0x0018900201007387 */ /* 0x0003e20000100800 */
[----:B------:R-:W-:Y:S02]  /*208f40*/  IADD3 R28, P1, PT, R12, R6, RZ ;  /* 0x000000060c1c7210 */ /* 0x000fe40007f3e0ff */
[----:B------:R-:W-:Y:S01]  /*208f50*/  PRMT R22, R15, 0x3340, R0 ;  /* 0x000033400f167816 */ /* 0x000fe20000000000 */
[----:B-1----:R-:W4:Y:S04]  /*208f60*/  LDL.LU R2, [R1+0x678] ;  /* 0x0006780001027983 */ /* 0x002f280000300800 */
[----:B------:R-:W4:Y:S01]  /*208f70*/  LDL.LU R24, [R1+0x26c] ;  /* 0x00026c0001187983 */ /* 0x000f220000300800 */
[----:B------:R-:W-:Y:S01]  /*208f80*/  IMAD.X R29, R16, 0x1, R5, P1 ;  /* 0x00000001101d7824 */ /* 0x000fe200008e0605 */
[----:B--2---:R-:W-:-:S02]  /*208f90*/  LOP3.LUT R18, R25, 0xffff, RZ, 0xc0, !PT ;  /* 0x0000ffff19127812 */ /* 0x004fc400078ec0ff */
[----:B------:R-:W2:Y:S01]  /*208fa0*/  LDL.LU R25, [R1+0x4a8] ;  /* 0x0004a80001197983 */ /* 0x000ea20000300800 */
[----:B---3--:R-:W-:-:S04]  /*208fb0*/  LOP3.LUT R20, R27, 0xffff, RZ, 0xc0, !PT ;  /* 0x0000ffff1b147812 */ /* 0x008fc800078ec0ff */
[----:B------:R-:W-:Y:S02]  /*208fc0*/  PRMT R21, R18, 0x3340, R20 ;  /* 0x0000334012157816 */ /* 0x000fe40000000014 */
[----:B------:R-:W-:Y:S02]  /*208fd0*/  SHF.R.U32.HI R18, RZ, 0x8, R18 ;  /* 0x00000008ff127819 */ /* 0x000fe40000011612 */
[----:B------:R-:W-:Y:S02]  /*208fe0*/  SHF.R.U32.HI R20, RZ, 0x8, R20 ;  /* 0x00000008ff147819 */ /* 0x000fe40000011614 */
[----:B------:R-:W-:Y:S02]  /*208ff0*/  LOP3.LUT R18, R18, 0xffff, RZ, 0xc0, !PT ;  /* 0x0000ffff12127812 */ /* 0x000fe400078ec0ff */
[----:B------:R-:W-:Y:S02]  /*209000*/  LOP3.LUT R20, R20, 0xffff, RZ, 0xc0, !PT ;  /* 0x0000ffff14147812 */ /* 0x000fe400078ec0ff */
[----:B------:R-:W-:-:S02]  /*209010*/  PRMT R21, R21, 0x5410, R22 ;  /* 0x0000541015157816 */ /* 0x000fc40000000016 */
[----:B------:R-:W-:Y:S02]  /*209020*/  PRMT R18, R18, 0x3340, R20 ;  /* 0x0000334012127816 */ /* 0x000fe40000000014 */
[----:B------:R-:W-:Y:S01]  /*209030*/  IADD3 R20, P1, PT, R12, R4, RZ ;  /* 0x000000040c147210 */ /* 0x000fe20007f3e0ff */
[----:B------:R1:W-:Y:S04]  /*209040*/  STL [R1+0x1d88], R21 ;  /* 0x001d881501007387 */ /* 0x0003e80000100800 */
[----:B------:R-:W-:Y:S01]  /*209050*/  STL.64 [R1+0xcc8], R28 ;  /* 0x000cc81c01007387 */ /* 0x000fe20000100a00 */
[----:B-1----:R-:W-:-:S03]  /*209060*/  IMAD.X R21, R16, 0x1, R3, P1 ;  /* 0x0000000110157824 */ /* 0x002fc600008e0603 */
[----:B------:R1:W-:Y:S04]  /*209070*/  STL [R1+0x1864], R18 ;  /* 0x0018641201007387 */ /* 0x0003e80000100800 */
[----:B------:R-:W-:Y:S04]  /*209080*/  STL.64 [R1+0xcd0], R20 ;  /* 0x000cd01401007387 */ /* 0x000fe80000100a00 */
[----:B------:R-:W3:Y:S04]  /*209090*/  LDL.LU R22, [R1+0x684] ;  /* 0x0006840001167983 */ /* 0x000ee80000300800 */
[----:B------:R-:W3:Y:S04]  /*2090a0*/  LDL.LU R16, [R1+0x268] ;  /* 0x0002680001107983 */ /* 0x000ee80000300800 */
[----:B------:R-:W3:Y:S01]  /*2090b0*/  LDL.LU R27, [R1+0x4a4] ;  /* 0x0004a400011b7983 */ /* 0x000ee20000300800 */
[----:B------:R-:W-:-:S02]  /*2090c0*/  SHF.R.U32.HI R15, RZ, 0x8, R15 ;  /* 0x00000008ff0f7819 */ /* 0x000fc4000001160f */
[----:B------:R-:W-:Y:S02]  /*2090d0*/  SHF.R.U32.HI R14, RZ, 0x8, R14 ;  /* 0x00000008ff0e7819 */ /* 0x000fe4000001160e */
[----:B------:R-:W-:Y:S02]  /*2090e0*/  LOP3.LUT R15, R15, 0xffff, RZ, 0xc0, !PT ;  /* 0x0000ffff0f0f7812 */ /* 0x000fe400078ec0ff */
[----:B------:R-:W-:Y:S02]  /*2090f0*/  LOP3.LUT R14, R14, 0xffff, RZ, 0xc0, !PT ;  /* 0x0000ffff0e0e7812 */ /* 0x000fe400078ec0ff */
[--C-:B------:R-:W-:Y:S02]  /*209100*/  PRMT R15, R15, 0x3340, R0.reuse ;  /* 0x000033400f0f7816 */ /* 0x100fe40000000000 */
[----:B-1----:R-:W-:-:S03]  /*209110*/  PRMT R18, R14, 0x3340, R0 ;  /* 0x000033400e127816 */ /* 0x002fc60000000000 */
[----:B------:R-:W-:Y:S04]  /*209120*/  STL [R1+0x3a4], R15 ;  /* 0x0003a40f01007387 */ /* 0x000fe80000100800 */
[----:B------:R1:W-:Y:S02]  /*209130*/  STL [R1+0x3a0], R18 ;  /* 0x0003a01201007387 */ /* 0x0003e40000100800 */
[----:B-1----:R-:W-:Y:S02]  /*209140*/  LOP3.LUT R18, R23, 0xffff, RZ, 0xc0, !PT ;  /* 0x0000ffff17127812 */ /* 0x002fe400078ec0ff */
[----:B------:R-:W-:Y:S02]  /*209150*/  LOP3.LUT R14, R19, 0xffff, RZ, 0xc0, !PT ;  /* 0x0000ffff130e7812 */ /* 0x000fe400078ec0ff */
[----:B------:R-:W-:-:S03]  /*209160*/  LOP3.LUT R15, R26, 0xffff, RZ, 0xc0, !PT ;  /* 0x0000ffff1a0f7812 */ /* 0x000fc600078ec0ff */
[----:B------:R1:W-:Y:S04]  /*209170*/  STL [R1+0x19c], R14 ;  /* 0x00019c0e01007387 */ /* 0x0003e80000100800 */
[----:B------:R0:W-:Y:S01]  /*209180*/  STL [R1+0x18c], R15 ;  /* 0x00018c0f01007387 */ /* 0x0001e20000100800 */
[----:B-1----:R-:W-:Y:S02]  /*209190*/  SHF.R.U32.HI R14, RZ, 0x8, R14 ;  /* 0x00000008ff0e7819 */ /* 0x002fe4000001160e */
[----:B0-----:R-:W-:Y:S02]  /*2091a0*/  SHF.R.U32.HI R15, RZ, 0x8, R15 ;  /* 0x00000008ff0f7819 */ /* 0x001fe4000001160f */
[----:B------:R-:W-:Y:S02]  /*2091b0*/  LOP3.LUT R14, R14, 0xffff, RZ, 0xc0, !PT ;  /* 0x0000ffff0e0e7812 */ /* 0x000fe400078ec0ff */
[----:B------:R-:W-:-:S04]  /*2091c0*/  LOP3.LUT R15, R15, 0xffff, RZ, 0xc0, !PT ;  /* 0x0000ffff0f0f7812 */ /* 0x000fc800078ec0ff */
[----:B------:R-:W-:Y:S02]  /*2091d0*/  PRMT R15, R14, 0x3340, R15 ;  /* 0x000033400e0f7816 */ /* 0x000fe4000000000f */
[----:B----4-:R-:W-:-:S03]  /*2091e0*/  LOP3.LUT R14, R2, 0xffff, RZ, 0xc0, !PT ;  /* 0x0000ffff020e7812 */ /* 0x010fc600078ec0ff */
[----:B------:R-:W-:Y:S01]  /*2091f0*/  STL [R1+0x185c], R15 ;  /* 0x00185c0f01007387 */ /* 0x000fe20000100800 */
[----:B------:R-:W-:-:S03]  /*209200*/  LOP3.LUT R2, R24, 0xffff, RZ, 0xc0, !PT ;  /* 0x0000ffff18027812 */ /* 0x000fc600078ec0ff */
[----:B------:R0:W-:Y:S01]  /*209210*/  STL [R1+0x188], R18 ;  /* 0x0001881201007387 */ /* 0x0001e20000100800 */
[----:B------:R-:W-:Y:S02]  /*209220*/  PRMT R20, R2, 0x3340, R0 ;  /* 0x0000334002147816 */ /* 0x000fe40000000000 */
[----:B0-----:R-:W-:-:S04]  /*209230*/  SHF.R.U32.HI R18, RZ, 0x8, R18 ;  /* 0x00000008ff127819 */ /* 0x001fc80000011612 */
[----:B------:R-:W-:-:S04]  /*209240*/  LOP3.LUT R18, R18, 0xffff, RZ, 0xc0, !PT ;  /* 0x0000ffff12127812 */ /* 0x000fc800078ec0ff */
[----:B------:R-:W-:Y:S02]  /*209250*/  PRMT R18, R18, 0x3340, R0 ;  /* 0x0000334012127816 */ /* 0x000fe40000000000 */
[----:B--2---:R-:W-:-:S04]  /*209260*/  LOP3.LUT R15, R25, 0xffff, RZ, 0xc0, !PT ;  /* 0x0000ffff190f7812 */ /* 0x004fc800078ec0ff */
[--C-:B------:R-:W-:Y:S02]  /*209270*/  PRMT R19, R14, 0x3340, R15.reuse ;  /* 0x000033400e137816 */ /* 0x100fe4000000000f */
[----:B------:R-:W-:Y:S02]  /*209280*/  SHF.R.U32.HI R14, RZ, 0x8, R14 ;  /* 0x00000008ff0e7819 */ /* 0x000fe4000001160e */
[----:B------:R-:W-:Y:S02]  /*209290*/  SHF.R.U32.HI R15, RZ, 0x8, R15 ;  /* 0x00000008ff0f7819 */ /* 0x000fe4000001160f */
[----:B------:R-:W-:Y:S02]  /*2092a0*/  PRMT R19, R19, 0x5410, R20 ;  /* 0x0000541013137816 */ /* 0x000fe40000000014 */
[----:B------:R-:W-:Y:S02]  /*2092b0*/  LOP3.LUT R14, R14, 0xffff, RZ, 0xc0, !PT ;  /* 0x0000ffff0e0e7812 */ /* 0x000fe400078ec0ff */
[----:B------:R-:W-:Y:S01]  /*2092c0*/  LOP3.LUT R15, R15, 0xffff, RZ, 0xc0, !PT ;  /* 0x0000ffff0f0f7812 */ /* 0x000fe200078ec0ff */
[----:B------:R-:W-:Y:S03]  /*2092d0*/  STL [R1+0x1d84], R19 ;  /* 0x001d841301007387 */ /* 0x000fe60000100800 */
[----:B------:R-:W-:Y:S01]  /*2092e0*/  PRMT R14, R14, 0x3340, R15 ;  /* 0x000033400e0e7816 */ /* 0x000fe2000000000f */
[----:B------:R-:W2:Y:S04]  /*2092f0*/  LDL.LU R23, [R1+0x5e8] ;  /* 0x0005e80001177983 */ /* 0x000ea80000300800 */
[----:B------:R-:W4:Y:S04]  /*209300*/  LDL.LU R24, [R1+0x1d8] ;  /* 0x0001d80001187983 */ /* 0x000f280000300800 */
[----:B------:R-:W4:Y:S04]  /*209310*/  LDL.LU R25, [R1+0x470] ;  /* 0x0004700001197983 */ /* 0x000f280000300800 */
[----:B------:R-:W-:Y:S04]  /*209320*/  STL [R1+0x39c], R18 ;  /* 0x00039c1201007387 */ /* 0x000fe80000100800 */
[----:B------:R0:W-:Y:S01]  /*209330*/  STL [R1+0x183c], R14 ;  /* 0x00183c0e01007387 */ /* 0x0001e20000100800 */
[----:B---3--:R-:W-:-:S02]  /*209340*/  LOP3.LUT R15, R22, 0xffff, RZ, 0xc0, !PT ;  /* 0x0000ffff160f7812 */ /* 0x008fc400078ec0ff */
[----:B0-----:R-:W-:Y:S02]  /*209350*/  LOP3.LUT R14, R16, 0xffff, RZ, 0xc0, !PT ;  /* 0x0000ffff100e7812 */ /* 0x001fe400078ec0ff */
[----:B------:R-:W-:Y:S02]  /*209360*/  LOP3.LUT R16, R27, 0xffff, RZ, 0xc0, !PT ;  /* 0x0000ffff1b107812 */ /* 0x000fe400078ec0ff */
[----:B------:R-:W-:Y:S02]  /*209370*/  PRMT R19, R14, 0x3340, R0 ;  /* 0x000033400e137816 */ /* 0x000fe40000000000 */
[--C-:B------:R-:W-:Y:S02]  /*209380*/  PRMT R18, R15, 0x3340, R16.reuse ;  /* 0x000033400f127816 */ /* 0x100fe40000000010 */
[----:B------:R-:W-:Y:S02]  /*209390*/  SHF.R.U32.HI R16, RZ, 0x8, R16 ;  /* 0x00000008ff107819 */ /* 0x000fe40000011610 */
[----:B------:R-:W-:-:S02]  /*2093a0*/  SHF.R.U32.HI R15, RZ, 0x8, R15 ;  /* 0x00000008ff0f7819 */ /* 0x000fc4000001160f */
[----:B------:R-:W-:Y:S02]  /*2093b0*/  PRMT R18, R18, 0x5410, R19 ;  /* 0x0000541012127816 */ /* 0x000fe40000000013 */
[----:B------:R-:W-:Y:S02]  /*2093c0*/  LOP3.LUT R16, R16, 0xffff, RZ, 0xc0, !PT ;  /* 0x0000ffff10107812 */ /* 0x000fe400078ec0ff */
[----:B------:R-:W-:Y:S01]  /*2093d0*/  LOP3.LUT R15, R15, 0xffff, RZ, 0xc0, !PT ;  /* 0x0000ffff0f0f7812 */ /* 0x000fe200078ec0ff */
[----:B------:R0:W-:Y:S03]  /*2093e0*/  STL [R1+0x1d80], R18 ;  /* 0x001d801201007387 */ /* 0x0001e60000100800 */
[----:B------:R-:W-:Y:S02]  /*2093f0*/  PRMT R15, R15, 0x3340, R16 ;  /* 0x000033400f0f7816 */ /* 0x000fe40000000010 */
[----:B------:R-:W3:Y:S01]  /*209400*/  LDL.LU R16, [R1+0x5f8] ;  /* 0x0005f80001107983 */ /* 0x000ee20000300800 */
[----:B------:R-:W-:Y:S01]  /*209410*/  VIADD R12, R12, UR6 ;  /* 0x000000060c0c7c36 */ /* 0x000fe20008000000 */
[----:B------:R-:W-:Y:S01]  /*209420*/  SHF.R.U32.HI R14, RZ, 0x8, R14 ;  /* 0x00000008ff0e7819 */ /* 0x000fe2000001160e */
[----:B------:R-:W1:Y:S01]  /*209430*/  LDCU UR6, c[0x0][0x3b8] ;  /* 0x00007700ff0677ac */ /* 0x000e620008000800 */
[----:B------:R-:W-:Y:S04]  /*209440*/  STL [R1+0x1834], R15 ;  /* 0x0018340f01007387 */ /* 0x000fe80000100800 */
[----:B------:R-:W3:Y:S04]  /*209450*/  LDL.LU R27, [R1+0x1e0] ;  /* 0x0001e000011b7983 */ /* 0x000ee80000300800 */
[----:B------:R-:W3:Y:S01]  /*209460*/  LDL.LU R26, [R1+0x474] ;  /* 0x00047400011a7983 */ /* 0x000ee20000300800 */
[----:B------:R-:W-:-:S02]  /*209470*/  SHF.R.U32.HI R2, RZ, 0x8, R2 ;  /* 0x00000008ff027819 */ /* 0x000fc40000011602 */
[----:B------:R-:W-:Y:S02]  /*209480*/  SHF.R.S32.HI R20, RZ, 0x1f, R12 ;  /* 0x0000001fff147819 */ /* 0x000fe4000001140c */
[----:B0-----:R-:W-:Y:S02]  /*209490*/  IADD3 R18, P1, PT, R12, R10, RZ ;  /* 0x0000000a0c127210 */ /* 0x001fe40007f3e0ff */
[----:B------:R-:W-:Y:S02]  /*2094a0*/  LOP3.LUT R14, R14, 0xffff, RZ, 0xc0, !PT ;  /* 0x0000ffff0e0e7812 */ /* 0x000fe400078ec0ff */
[----:B------:R-:W-:Y:S01]  /*2094b0*/  LOP3.LUT R2, R2, 0xffff, RZ, 0xc0, !PT ;  /* 0x0000ffff02027812 */ /* 0x000fe200078ec0ff */
[----:B------:R-:W-:Y:S01]  /*2094c0*/  IMAD.X R19, R20, 0x1, R9, P1 ;  /* 0x0000000114137824 */ /* 0x000fe200008e0609 */
[--C-:B------:R-:W-:Y:S02]  /*2094d0*/  PRMT R14, R14, 0x3340, R0.reuse ;  /* 0x000033400e0e7816 */ /* 0x100fe40000000000 */
[----:B------:R-:W-:-:S02]  /*2094e0*/  PRMT R2, R2, 0x3340, R0 ;  /* 0x0000334002027816 */ /* 0x000fc40000000000 */
[----:B------:R-:W-:Y:S04]  /*2094f0*/  STL.64 [R1+0xcc0], R18 ;  /* 0x000cc01201007387 */ /* 0x000fe80000100a00 */
[----:B------:R-:W-:Y:S04]  /*209500*/  STL [R1+0x398], R14 ;  /* 0x0003980e01007387 */ /* 0x000fe80000100800 */
[----:B------:R0:W-:Y:S01]  /*209510*/  STL [R1+0x394], R2 ;  /* 0x0003940201007387 */ /* 0x0001e20000100800 */
[----:B------:R-:W-:-:S03]  /*209520*/  IADD3 R28, P1, PT, R12, R8, RZ ;  /* 0x000000080c1c7210 */ /* 0x000fc60007f3e0ff */
[----:B0-----:R-:W3:Y:S04]  /*209530*/  LDL.LU R2, [R1+0x590] ;  /* 0x0005900001027983 */ /* 0x001ee80000300800 */
[----:B------:R-:W3:Y:S01]  /*209540*/  LDL.LU R22, [R1+0x160] ;  /* 0x0001600001167983 */ /* 0x000ee20000300800 */
[----:B------:R-:W-:Y:S01]  /*209550*/  IMAD.X R29, R20, 0x1, R7, P1 ;  /* 0x00000001141d7824 */ /* 0x000fe200008e0607 */
[----:B--2---:R-:W-:Y:S02]  /*209560*/  LOP3.LUT R15, R23, 0xffff, RZ, 0xc0, !PT ;  /* 0x0000ffff170f7812 */ /* 0x004fe400078ec0ff */
[----:B----4-:R-:W-:Y:S02]  /*209570*/  LOP3.LUT R14, R24, 0xffff, RZ, 0xc0, !PT ;  /* 0x0000ffff180e7812 */ /* 0x010fe400078ec0ff */
[----:B------:R-:W-:-:S02]  /*209580*/  LOP3.LUT R18, R25, 0xffff, RZ, 0xc0, !PT ;  /* 0x0000ffff19127812 */ /* 0x000fc400078ec0ff */
[----:B------:R-:W2:Y:S02]  /*209590*/  LDL.LU R25, [R1+0x360] ;  /* 0x0003600001197983 */ /* 0x000ea40000300800 */
[--C-:B------:R-:W-:Y:S02]  /*2095a0*/  PRMT R19, R15, 0x3340, R18.reuse ;  /* 0x000033400f137816 */ /* 0x100fe40000000012 */
[----:B------:R-:W-:Y:S02]  /*2095b0*/  SHF.R.U32.HI R15, RZ, 0x8, R15 ;  /* 0x00000008ff0f7819 */ /* 0x000fe4000001160f */
[----:B------:R-:W-:Y:S02]  /*2095c0*/  SHF.R.U32.HI R18, RZ, 0x8, R18 ;  /* 0x00000008ff127819 */ /* 0x000fe40000011612 */
[----:B------:R-:W-:Y:S02]  /*2095d0*/  PRMT R21, R14, 0x3340, R0 ;  /* 0x000033400e157816 */ /* 0x000fe40000000000 */
[----:B------:R-:W-:-:S02]  /*2095e0*/  SHF.R.U32.HI R14, RZ, 0x8, R14 ;  /* 0x00000008ff0e7819 */ /* 0x000fc4000001160e */
[----:B------:R-:W-:Y:S02]  /*2095f0*/  LOP3.LUT R15, R15, 0xffff, RZ, 0xc0, !PT ;  /* 0x0000ffff0f0f7812 */ /* 0x000fe400078ec0ff */
[----:B------:R-:W-:Y:S02]  /*209600*/  LOP3.LUT R18, R18, 0xffff, RZ, 0xc0, !PT ;  /* 0x0000ffff12127812 */ /* 0x000fe400078ec0ff */
[----:B------:R-:W-:Y:S02]  /*209610*/  PRMT R19, R19, 0x5410, R21 ;  /* 0x0000541013137816 */ /* 0x000fe40000000015 */
[----:B------:R-:W-:Y:S02]  /*209620*/  LOP3.LUT R14, R14, 0xffff, RZ, 0xc0, !PT ;  /* 0x0000ffff0e0e7812 */ /* 0x000fe400078ec0ff */
[----:B------:R-:W-:Y:S01]  /*209630*/  PRMT R18, R15, 0x3340, R18 ;  /* 0x000033400f127816 */ /* 0x000fe20000000012 */
[----:B------:R-:W-:Y:S01]  /*209640*/  STL [R1+0x1d7c], R19 ;  /* 0x001d7c1301007387 */ /* 0x000fe20000100800 */
[----:B------:R-:W-:-:S03]  /*209650*/  PRMT R15, R14, 0x3340, R0 ;  /* 0x000033400e0f7816 */ /* 0x000fc60000000000 */
[----:B------:R0:W-:Y:S04]  /*209660*/  STL.64 [R1+0xcb8], R28 ;  /* 0x000cb81c01007387 */ /* 0x0001e80000100a00 */
[----:B0-----:R-:W4:Y:S01]  /*209670*/  LDL.LU R28, [R1+0x7828] ;  /* 0x00782800011c7983 */ /* 0x001f220000300800 */
[----:B---3--:R-:W-:-:S03]  /*209680*/  LOP3.LUT R14, R16, 0xffff, RZ, 0xc0, !PT ;  /* 0x0000ffff100e7812 */ /* 0x008fc600078ec0ff */
[----:B------:R-:W-:Y:S04]  /*209690*/  STL [R1+0x1814], R18 ;  /* 0x0018141201007387 */ /* 0x000fe80000100800 */
[----:B------:R-:W3:Y:S04]  /*2096a0*/  LDL.LU R23, [R1+0x594] ;  /* 0x0005940001177983 */ /* 0x000ee80000300800 */
[----:B------:R0:W-:Y:S04]  /*2096b0*/  STL [R1+0x390], R15 ;  /* 0x0003900f01007387 */ /* 0x0001e80000100800 */
[----:B------:R-:W4:Y:S04]  /*2096c0*/  LDL.LU R16, [R1+0x164] ;  /* 0x0001640001107983 */ /* 0x000f280000300800 */
[----:B------:R-:W4:Y:S01]  /*2096d0*/  LDL.LU R24, [R1+0x364] ;  /* 0x0003640001187983 */ /* 0x000f220000300800 */
[----:B------:R-:W-:-:S02]  /*2096e0*/  LOP3.LUT R27, R27, 0xffff, RZ, 0xc0, !PT ;  /* 0x0000ffff1b1b7812 */ /* 0x000fc400078ec0ff */
[----:B0-----:R-:W-:Y:S02]  /*2096f0*/  LOP3.LUT R15, R26, 0xffff, RZ, 0xc0, !PT ;  /* 0x0000ffff1a0f7812 */ /* 0x001fe400078ec0ff */
        /* <DEDUP_REMOVED lines=9> */
[----:B------:R-:W-:Y:S02]  /*209790*/  STL [R1+0x76c4], R27 ;  /* 0x0076c41b01007387 */ /* 0x000fe40000100800 */
[----:B------:R-:W-:Y:S02]  /*2097a0*/  PRMT R15, R14, 0x3340, R15 ;  /* 0x000033400e0f7816 */ /* 0x000fe4000000000f */
[----:B------:R-:W-:Y:S01]  /*2097b0*/  STL [R1+0x1d78], R21 ;  /* 0x001d781501007387 */ /* 0x000fe20000100800 */
[----:B------:R-:W-:-:S03]  /*2097c0*/  LOP3.LUT R14, R2, 0xffff, RZ, 0xc0, !PT ;  /* 0x0000ffff020e7812 */ /* 0x000fc600078ec0ff */
[----:B------:R0:W-:Y:S01]  /*2097d0*/  STL.64 [R1+0xcb0], R18 ;  /* 0x000cb01201007387 */ /* 0x0001e20000100a00 */
[----:B------:R-:W-:-:S03]  /*2097e0*/  LOP3.LUT R2, R22, 0xffff, RZ, 0xc0, !PT ;  /* 0x0000ffff16027812 */ /* 0x000fc600078ec0ff */
[----:B------:R2:W-:Y:S04]  /*2097f0*/  STL [R1+0x1a08], R15 ;  /* 0x001a080f01007387 */ /* 0x0005e80000100800 */
[----:B------:R-:W4:Y:S01]  /*209800*/  LDL.LU R22, [R1+0x50c] ;  /* 0x00050c0001167983 */ /* 0x000f220000300800 */
[----:B0-----:R-:W-:Y:S02]  /*209810*/  PRMT R19, R2, 0x3340, R0 ;  /* 0x0000334002137816 */ /* 0x001fe40000000000 */
[----:B--2---:R-:W-:Y:S02]  /*209820*/  LOP3.LUT R15, R25, 0xffff, RZ, 0xc0, !PT ;  /* 0x0000ffff190f7812 */ /* 0x004fe400078ec0ff */
[----:B------:R-:W2:Y:S02]  /*209830*/  LDL.LU R25, [R1+0x310] ;  /* 0x0003100001197983 */ /* 0x000ea40000300800 */
[----:B------:R-:W-:-:S02]  /*209840*/  PRMT R18, R14, 0x3340, R15 ;  /* 0x000033400e127816 */ /* 0x000fc4000000000f */
[----:B------:R-:W-:Y:S02]  /*209850*/  SHF.R.U32.HI R14, RZ, 0x8, R14 ;  /* 0x00000008ff0e7819 */ /* 0x000fe4000001160e */
[----:B------:R-:W-:Y:S02]  /*209860*/  SHF.R.U32.HI R15, RZ, 0x8, R15 ;  /* 0x00000008ff0f7819 */ /* 0x000fe4000001160f */
[----:B------:R-:W-:Y:S02]  /*209870*/  PRMT R21, R18, 0x5410, R19 ;  /* 0x0000541012157816 */ /* 0x000fe40000000013 */
[----:B------:R-:W-:Y:S02]  /*209880*/  IADD3 R18, P1, PT, R12, R4, RZ ;  /* 0x000000040c127210 */ /* 0x000fe40007f3e0ff */
[----:B------:R-:W-:Y:S02]  /*209890*/  LOP3.LUT R14, R14, 0xffff, RZ, 0xc0, !PT ;  /* 0x0000ffff0e0e7812 */ /* 0x000fe400078ec0ff */
[----:B------:R-:W-:Y:S01]  /*2098a0*/  LOP3.LUT R15, R15, 0xffff, RZ, 0xc0, !PT ;  /* 0x0000ffff0f0f7812 */ /* 0x000fe200078ec0ff */
[----:B------:R-:W-:-:S03]  /*2098b0*/  IMAD.X R19, R20, 0x1, R3, P1 ;  /* 0x0000000114137824 */ /* 0x000fc600008e0603 */
[----:B------:R-:W-:Y:S01]  /*2098c0*/  PRMT R15, R14, 0x3340, R15 ;  /* 0x000033400e0f7816 */ /* 0x000fe2000000000f */
[----:B------:R-:W-:Y:S04]  /*2098d0*/  STL [R1+0x1d74], R21 ;  /* 0x001d741501007387 */ /* 0x000fe80000100800 */
[----:B------:R-:W-:Y:S04]  /*2098e0*/  STL.64 [R1+0xca8], R18 ;  /* 0x000ca81201007387 */ /* 0x000fe80000100a00 */
[----:B------:R0:W-:Y:S01]  /*2098f0*/  STL [R1+0x17f4], R15 ;  /* 0x0017f40f01007387 */ /* 0x0001e20000100800 */
[----:B---3--:R-:W-:-:S02]  /*209900*/  LOP3.LUT R14, R23, 0xffff, RZ, 0xc0, !PT ;  /* 0x0000ffff170e7812 */ /* 0x008fc400078ec0ff */
[----:B----4-:R-:W-:Y:S02]  /*209910*/  LOP3.LUT R16, R16, 0xffff, RZ, 0xc0, !PT ;  /* 0x0000ffff10107812 */ /* 0x010fe400078ec0ff */
[----:B0-----:R-:W-:Y:S02]  /*209920*/  LOP3.LUT R15, R24, 0xffff, RZ, 0xc0, !PT ;  /* 0x0000ffff180f7812 */ /* 0x001fe400078ec0ff */
[----:B------:R-:W-:Y:S02]  /*209930*/  PRMT R19, R16, 0x3340, R0 ;  /* 0x0000334010137816 */ /* 0x000fe40000000000 */
[----:B------:R-:W-:-:S04]  /*209940*/  PRMT R18, R14, 0x3340, R15 ;  /* 0x000033400e127816 */ /* 0x000fc8000000000f */
[----:B------:R-:W-:Y:S02]  /*209950*/  PRMT R19, R18, 0x5410, R19 ;  /* 0x0000541012137816 */ /* 0x000fe40000000013 */
[----:B------:R-:W-:-:S03]  /*209960*/  SHF.R.U32.HI R18, RZ, 0x8, R2 ;  /* 0x00000008ff127819 */ /* 0x000fc60000011602 */
[----:B------:R0:W-:Y:S04]  /*209970*/  STL [R1+0x1d70], R19 ;  /* 0x001d701301007387 */ /* 0x0001e80000100800 */
[----:B------:R-:W3:Y:S04]  /*209980*/  LDL.LU R2, [R1+0x6cc] ;  /* 0x0006cc0001027983 */ /* 0x000ee80000300800 */
[----:B------:R-:W4:Y:S04]  /*209990*/  LDL.LU R23, [R1+0x290] ;  /* 0x0002900001177983 */ /* 0x000f280000300800 */
[----:B------:R-:W4:Y:S01]  /*2099a0*/  LDL.LU R24, [R1+0x4ac] ;  /* 0x0004ac0001187983 */ /* 0x000f220000300800 */
[----:B------:R-:W-:-:S02]  /*2099b0*/  SHF.R.U32.HI R14, RZ, 0x8, R14 ;  /* 0x00000008ff0e7819 */ /* 0x000fc4000001160e */
[----:B------:R-:W-:Y:S02]  /*2099c0*/  SHF.R.U32.HI R15, RZ, 0x8, R15 ;  /* 0x00000008ff0f7819 */ /* 0x000fe4000001160f */
[----:B------:R-:W-:Y:S02]  /*2099d0*/  LOP3.LUT R18, R18, 0xffff, RZ, 0xc0, !PT ;  /* 0x0000ffff12127812 */ /* 0x000fe400078ec0ff */
[----:B------:R-:W-:Y:S02]  /*2099e0*/  LOP3.LUT R14, R14, 0xffff, RZ, 0xc0, !PT ;  /* 0x0000ffff0e0e7812 */ /* 0x000fe400078ec0ff */
[----:B------:R-:W-:Y:S02]  /*2099f0*/  LOP3.LUT R15, R15, 0xffff, RZ, 0xc0, !PT ;  /* 0x0000ffff0f0f7812 */ /* 0x000fe400078ec0ff */
[----:B------:R-:W-:Y:S02]  /*209a00*/  PRMT R18, R18, 0x3340, R0 ;  /* 0x0000334012127816 */ /* 0x000fe40000000000 */
[----:B------:R-:W-:-:S02]  /*209a10*/  PRMT R14, R14, 0x3340, R15 ;  /* 0x000033400e0e7816 */ /* 0x000fc4000000000f */
[----:B0-----:R-:W-:Y:S01]  /*209a20*/  LOP3.LUT R19, R17, 0xffff, RZ, 0xc0, !PT ;  /* 0x0000ffff11137812 */ /* 0x001fe200078ec0ff */
[----:B------:R-:W-:Y:S04]  /*209a30*/  STL [R1+0x38c], R18 ;  /* 0x00038c1201007387 */ /* 0x000fe80000100800 */
[----:B------:R-:W4:Y:S04]  /*209a40*/  LDL.LU R17, [R1+0x7824] ;  /* 0x0078240001117983 */ /* 0x000f280000300800 */
[----:B------:R0:W-:Y:S01]  /*209a50*/  STL [R1+0x684], R14 ;  /* 0x0006840e01007387 */ /* 0x0001e20000100800 */
[----:B------:R-:W-:Y:S01]  /*209a60*/  PRMT R20, R19, 0x3340, R0 ;  /* 0x0000334013147816 */ /* 0x000fe20000000000 */
[----:B-1----:R-:W-:Y:S01]  /*209a70*/  VIADD R12, R12, UR6 ;  /* 0x000000060c0c7c36 */ /* 0x002fe20008000000 */
[----:B0-----:R-:W-:Y:S01]  /*209a80*/  LOP3.LUT R14, R22, 0xffff, RZ, 0xc0, !PT ;  /* 0x0000ffff160e7812 */ /* 0x001fe200078ec0ff */
[----:B------:R-:W0:Y:S01]  /*209a90*/  LDCU UR6, c[0x0][0x3b8] ;  /* 0x00007700ff0677ac */ /* 0x000e220008000800 */
[----:B------:R-:W-:-:S04]  /*209aa0*/  SHF.R.U32.HI R19, RZ, 0x8, R19 ;  /* 0x00000008ff137819 */ /* 0x000fc80000011613 */
[----:B------:R-:W-:-:S04]  /*209ab0*/  LOP3.LUT R19, R19, 0xffff, RZ, 0xc0, !PT ;  /* 0x0000ffff13137812 */ /* 0x000fc800078ec0ff */
[----:B------:R-:W-:Y:S02]  /*209ac0*/  PRMT R19, R19, 0x3340, R0 ;  /* 0x0000334013137816 */ /* 0x000fe40000000000 */
[----:B--2---:R-:W-:-:S04]  /*209ad0*/  LOP3.LUT R15, R25, 0xffff, RZ, 0xc0, !PT ;  /* 0x0000ffff190f7812 */ /* 0x004fc800078ec0ff */
[----:B------:R-:W-:-:S04]  /*209ae0*/  PRMT R18, R14, 0x3340, R15 ;  /* 0x000033400e127816 */ /* 0x000fc8000000000f */
[----:B------:R-:W-:Y:S02]  /*209af0*/  PRMT R22, R18, 0x5410, R20 ;  /* 0x0000541012167816 */ /* 0x000fe40000000014 */
[----:B------:R-:W-:Y:S02]  /*209b00*/  SHF.R.S32.HI R18, RZ, 0x1f, R12 ;  /* 0x0000001fff127819 */ /* 0x000fe4000001140c */
[----:B------:R-:W-:Y:S01]  /*209b10*/  IADD3 R20, P1, PT, R12, R10, RZ ;  /* 0x0000000a0c147210 */ /* 0x000fe20007f3e0ff */
[----:B------:R1:W-:Y:S04]  /*209b20*/  STL [R1+0x1d6c], R22 ;  /* 0x001d6c1601007387 */ /* 0x0003e80000100800 */
[----:B------:R-:W-:Y:S01]  /*209b30*/  IMAD.X R21, R18, 0x1, R9, P1 ;  /* 0x0000000112157824 */ /* 0x000fe200008e0609 */
[----:B------:R-:W-:-:S04]  /*209b40*/  SHF.R.U32.HI R14, RZ, 0x8, R14 ;  /* 0x00000008ff0e7819 */ /* 0x000fc8000001160e */
[----:B------:R2:W-:Y:S01]  /*209b50*/  STL.64 [R1+0xca0], R20 ;  /* 0x000ca01401007387 */ /* 0x0005e20000100a00 */
[----:B------:R-:W-:-:S03]  /*209b60*/  SHF.R.U32.HI R15, RZ, 0x8, R15 ;  /* 0x00000008ff0f7819 */ /* 0x000fc6000001160f */
[----:B-1----:R-:W4:Y:S04]  /*209b70*/  LDL.LU R22, [R1+0x6d8] ;  /* 0x0006d80001167983 */ /* 0x002f280000300800 */
[----:B------:R-:W4:Y:S01]  /*209b80*/  LDL.LU R25, [R1+0x298] ;  /* 0x0002980001197983 */ /* 0x000f220000300800 */
[----:B--2---:R-:W-:-:S03]  /*209b90*/  SHF.R.U32.HI R20, RZ, 0x8, R16 ;  /* 0x00000008ff147819 */ /* 0x004fc60000011610 */
[----:B------:R-:W2:Y:S01]  /*209ba0*/  LDL.LU R16, [R1+0x4b0] ;  /* 0x0004b00001107983 */ /* 0x000ea20000300800 */
[----:B------:R-:W-:Y:S02]  /*209bb0*/  LOP3.LUT R14, R14, 0xffff, RZ, 0xc0, !PT ;  /* 0x0000ffff0e0e7812 */ /* 0x000fe400078ec0ff */
[----:B------:R-:W-:Y:S02]  /*209bc0*/  LOP3.LUT R20, R20, 0xffff, RZ, 0xc0, !PT ;  /* 0x0000ffff14147812 */ /* 0x000fe400078ec0ff */
[----:B------:R-:W-:Y:S02]  /*209bd0*/  LOP3.LUT R15, R15, 0xffff, RZ, 0xc0, !PT ;  /* 0x0000ffff0f0f7812 */ /* 0x000fe400078ec0ff */
[----:B------:R-:W-:Y:S02]  /*209be0*/  PRMT R20, R20, 0x3340, R0 ;  /* 0x0000334014147816 */ /* 0x000fe40000000000 */
[----:B------:R-:W-:-:S03]  /*209bf0*/  PRMT R15, R14, 0x3340, R15 ;  /* 0x000033400e0f7816 */ /* 0x000fc6000000000f */
[----:B------:R-:W-:Y:S04]  /*209c00*/  STL [R1+0x388], R20 ;  /* 0x0003881401007387 */ /* 0x000fe80000100800 */
[----:B------:R1:W-:Y:S01]  /*209c10*/  STL [R1+0x17d8], R15 ;  /* 0x0017d80f01007387 */ /* 0x0003e20000100800 */
[----:B---3--:R-:W-:Y:S02]  /*209c20*/  LOP3.LUT R14, R2, 0xffff, RZ, 0xc0, !PT ;  /* 0x0000ffff020e7812 */ /* 0x008fe400078ec0ff */
[----:B----4-:R-:W-:Y:S02]  /*209c30*/  LOP3.LUT R2, R23, 0xffff, RZ, 0xc0, !PT ;  /* 0x0000ffff17027812 */ /* 0x010fe400078ec0ff */
[----:B-1----:R-:W-:Y:S02]  /*209c40*/  LOP3.LUT R15, R24, 0xffff, RZ, 0xc0, !PT ;  /* 0x0000ffff180f7812 */ /* 0x002fe400078ec0ff */
[----:B------:R-:W-:-:S02]  /*209c50*/  PRMT R21, R2, 0x3340, R0 ;  /* 0x0000334002157816 */ /* 0x000fc40000000000 */
[----:B------:R-:W-:-:S04]  /*209c60*/  PRMT R20, R14, 0x3340, R15 ;  /* 0x000033400e147816 */ /* 0x000fc8000000000f */
[----:B------:R-:W-:Y:S02]  /*209c70*/  PRMT R23, R20, 0x5410, R21 ;  /* 0x0000541014177816 */ /* 0x000fe40000000015 */
[----:B------:R-:W-:-:S05]  /*209c80*/  IADD3 R20, P1, PT, R12, R8, RZ ;  /* 0x000000080c147210 */ /* 0x000fca0007f3e0ff */
[----:B------:R-:W-:Y:S01]  /*209c90*/  IMAD.X R21, R18, 0x1, R7, P1 ;  /* 0x0000000112157824 */ /* 0x000fe200008e0607 */
[----:B------:R1:W-:Y:S04]  /*209ca0*/  STL [R1+0x1d68], R23 ;  /* 0x001d681701007387 */ /* 0x0003e80000100800 */
[----:B------:R-:W-:Y:S04]  /*209cb0*/  STL.64 [R1+0xc98], R20 ;  /* 0x000c981401007387 */ /* 0x000fe80000100a00 */
[----:B------:R-:W3:Y:S04]  /*209cc0*/  LDL.LU R29, [R1+0x638] ;  /* 0x00063800011d7983 */ /* 0x000ee80000300800 */
[----:B-1----:R-:W4:Y:S04]  /*209cd0*/  LDL.LU R23, [R1+0x200] ;  /* 0x0002000001177983 */ /* 0x002f280000300800 */
[----:B------:R1:W-:Y:S04]  /*209ce0*/  STL [R1+0x384], R19 ;  /* 0x0003841301007387 */ /* 0x0003e80000100800 */
[----:B------:R-:W3:Y:S01]  /*209cf0*/  LDL.LU R24, [R1+0x484] ;  /* 0x0004840001187983 */ /* 0x000ee20000300800 */
[----:B------:R-:W-:-:S02]  /*209d00*/  SHF.R.U32.HI R14, RZ, 0x8, R14 ;  /* 0x00000008ff0e7819 */ /* 0x000fc4000001160e */
[----:B------:R-:W-:Y:S02]  /*209d10*/  SHF.R.U32.HI R15, RZ, 0x8, R15 ;  /* 0x00000008ff0f7819 */ /* 0x000fe4000001160f */
[----:B------:R-:W-:Y:S02]  /*209d20*/  LOP3.LUT R14, R14, 0xffff, RZ, 0xc0, !PT ;  /* 0x0000ffff0e0e7812 */ /* 0x000fe400078ec0ff */
[----:B------:R-:W-:-:S04]  /*209d30*/  LOP3.LUT R15, R15, 0xffff, RZ, 0xc0, !PT ;  /* 0x0000ffff0f0f7812 */ /* 0x000fc800078ec0ff */
[----:B-1----:R-:W-:Y:S02]  /*209d40*/  PRMT R19, R14, 0x3340, R15 ;  /* 0x000033400e137816 */ /* 0x002fe4000000000f */
[----:B------:R-:W-:Y:S02]  /*209d50*/  IADD3 R14, P1, PT, R12, R6, RZ ;  /* 0x000000060c0e7210 */ /* 0x000fe40007f3e0ff */
[----:B------:R-:W-:-:S03]  /*209d60*/  SHF.R.U32.HI R2, RZ, 0x8, R2 ;  /* 0x00000008ff027819 */ /* 0x000fc60000011602 */
[----:B------:R-:W-:Y:S01]  /*209d70*/  IMAD.X R15, R18, 0x1, R5, P1 ;  /* 0x00000001120f7824 */ /* 0x000fe200008e0605 */
[----:B------:R-:W-:Y:S01]  /*209d80*/  LOP3.LUT R2, R2, 0xffff, RZ, 0xc0, !PT ;  /* 0x0000ffff02027812 */ /* 0x000fe200078ec0ff */
[----:B------:R-:W-:Y:S03]  /*209d90*/  STL [R1+0x17bc], R19 ;  /* 0x0017bc1301007387 */ /* 0x000fe60000100800 */
[----:B------:R-:W-:Y:S01]  /*209da0*/  PRMT R2, R2, 0x3340, R0 ;  /* 0x0000334002027816 */ /* 0x000fe20000000000 */
[----:B------:R1:W-:Y:S04]  /*209db0*/  STL.64 [R1+0xc90], R14 ;  /* 0x000c900e01007387 */ /* 0x0003e80000100a00 */
[----:B------:R0:W-:Y:S01]  /*209dc0*/  STL [R1+0x380], R2 ;  /* 0x0003800201007387 */ /* 0x0001e20000100800 */
[----:B------:R-:W-:-:S05]  /*209dd0*/  IADD3 R20, P1, PT, R12, R4, RZ ;  /* 0x000000040c147210 */ /* 0x000fca0007f3e0ff */
[----:B------:R-:W-:Y:S01]  /*209de0*/  IMAD.X R21, R18, 0x1, R3, P1 ;  /* 0x0000000112157824 */ /* 0x000fe200008e0603 */
[----:B-1----:R-:W-:Y:S02]  /*209df0*/  LOP3.LUT R15, R22, 0xffff, RZ, 0xc0, !PT ;  /* 0x0000ffff160f7812 */ /* 0x002fe400078ec0ff */
[----:B------:R-:W-:Y:S02]  /*209e00*/  LOP3.LUT R14, R25, 0xffff, RZ, 0xc0, !PT ;  /* 0x0000ffff190e7812 */ /* 0x000fe400078ec0ff */
[----:B--2---:R-:W-:Y:S02]  /*209e10*/  LOP3.LUT R16, R16, 0xffff, RZ, 0xc0, !PT ;  /* 0x0000ffff10107812 */ /* 0x004fe400078ec0ff */
[----:B------:R-:W-:Y:S02]  /*209e20*/  PRMT R19, R14, 0x3340, R0 ;  /* 0x000033400e137816 */ /* 0x000fe40000000000 */
[----:B0-----:R-:W-:-:S04]  /*209e30*/  PRMT R2, R15, 0x3340, R16 ;  /* 0x000033400f027816 */ /* 0x001fc80000000010 */
[----:B------:R-:W-:Y:S02]  /*209e40*/  PRMT R2, R2, 0x5410, R19 ;  /* 0x0000541002027816 */ /* 0x000fe40000000013 */
[----:B------:R-:W2:Y:S04]  /*209e50*/  LDL.LU R19, [R1+0x63c] ;  /* 0x00063c0001137983 */ /* 0x000ea80000300800 */
[----:B------:R-:W2:Y:S01]  /*209e60*/  LDL.LU R26, [R1+0x480] ;  /* 0x00048000011a7983 */ /* 0x000ea20000300800 */
[----:B------:R-:W-:Y:S02]  /*209e70*/  SHF.R.U32.HI R15, RZ, 0x8, R15 ;  /* 0x00000008ff0f7819 */ /* 0x000fe4000001160f */
[----:B------:R-:W-:Y:S01]  /*209e80*/  SHF.R.U32.HI R16, RZ, 0x8, R16 ;  /* 0x00000008ff107819 */ /* 0x000fe20000011610 */
[----:B------:R0:W-:Y:S01]  /*209e90*/  STL [R1+0x1d64], R2 ;  /* 0x001d640201007387 */ /* 0x0001e20000100800 */
[----:B------:R-:W-:-:S02]  /*209ea0*/  SHF.R.U32.HI R14, RZ, 0x8, R14 ;  /* 0x00000008ff0e7819 */ /* 0x000fc4000001160e */
[----:B------:R-:W-:Y:S02]  /*209eb0*/  LOP3.LUT R15, R15, 0xffff, RZ, 0xc0, !PT ;  /* 0x0000ffff0f0f7812 */ /* 0x000fe400078ec0ff */
[----:B------:R-:W-:Y:S01]  /*209ec0*/  LOP3.LUT R16, R16, 0xffff, RZ, 0xc0, !PT ;  /* 0x0000ffff10107812 */ /* 0x000fe200078ec0ff */
[----:B0-----:R-:W2:Y:S01]  /*209ed0*/  LDL.LU R2, [R1+0x1fc] ;  /* 0x0001fc0001027983 */ /* 0x001ea20000300800 */
[----:B------:R-:W-:Y:S02]  /*209ee0*/  LOP3.LUT R14, R14, 0xffff, RZ, 0xc0, !PT ;  /* 0x0000ffff0e0e7812 */ /* 0x000fe400078ec0ff */
[----:B------:R-:W-:Y:S01]  /*209ef0*/  PRMT R15, R15, 0x3340, R16 ;  /* 0x000033400f0f7816 */ /* 0x000fe20000000010 */
[----:B------:R-:W-:Y:S01]  /*209f00*/  STL.64 [R1+0xc88], R20 ;  /* 0x000c881401007387 */ /* 0x000fe20000100a00 */
[----:B------:R-:W-:-:S03]  /*209f10*/  PRMT R14, R14, 0x3340, R0 ;  /* 0x000033400e0e7816 */ /* 0x000fc60000000000 */
[----:B------:R-:W2:Y:S04]  /*209f20*/  LDL.LU R22, [R1+0x5d4] ;  /* 0x0005d40001167983 */ /* 0x000ea80000300800 */
[----:B------:R-:W-:Y:S04]  /*209f30*/  STL [R1+0x678], R15 ;  /* 0x0006780f01007387 */ /* 0x000fe80000100800 */
[----:B------:R-:W2:Y:S04]  /*209f40*/  LDL.LU R25, [R1+0x178] ;  /* 0x0001780001197983 */ /* 0x000ea80000300800 */
[----:B------:R4:W-:Y:S04]  /*209f50*/  STL [R1+0x37c], R14 ;  /* 0x00037c0e01007387 */ /* 0x0009e80000100800 */
[----:B------:R-:W2:Y:S01]  /*209f60*/  LDL.LU R16, [R1+0x44c] ;  /* 0x00044c0001107983 */ /* 0x000ea20000300800 */
[----:B----4-:R-:W-:-:S03]  /*209f70*/  LOP3.LUT R14, R23, 0xffff, RZ, 0xc0, !PT ;  /* 0x0000ffff170e7812 */ /* 0x010fc600078ec0ff */
[----:B------:R-:W4:Y:S01]  /*209f80*/  LDL.LU R23, [R1+0x5d8] ;  /* 0x0005d80001177983 */ /* 0x000f220000300800 */
[----:B---3--:R-:W-:-:S03]  /*209f90*/  LOP3.LUT R18, R24, 0xffff, RZ, 0xc0, !PT ;  /* 0x0000ffff18127812 */ /* 0x008fc600078ec0ff */
[----:B------:R-:W3:Y:S01]  /*209fa0*/  LDL.LU R24, [R1+0x448] ;  /* 0x0004480001187983 */ /* 0x000ee20000300800 */
[----:B------:R-:W-:-:S04]  /*209fb0*/  LOP3.LUT R15, R29, 0xffff, RZ, 0xc0, !PT ;  /* 0x0000ffff1d0f7812 */ /* 0x000fc800078ec0ff */
[--C-:B------:R-:W-:Y:S02]  /*209fc0*/  PRMT R20, R15, 0x3340, R18.reuse ;  /* 0x000033400f147816 */ /* 0x100fe40000000012 */
[----:B------:R-:W-:Y:S02]  /*209fd0*/  SHF.R.U32.HI R15, RZ, 0x8, R15 ;  /* 0x00000008ff0f7819 */ /* 0x000fe4000001160f */
[----:B------:R-:W-:Y:S02]  /*209fe0*/  SHF.R.U32.HI R18, RZ, 0x8, R18 ;  /* 0x00000008ff127819 */ /* 0x000fe40000011612 */
[----:B------:R-:W-:Y:S02]  /*209ff0*/  PRMT R21, R14, 0x3340, R0 ;  /* 0x000033400e157816 */ /* 0x000fe40000000000 */
[----:B------:R-:W-:Y:S02]  /*20a000*/  SHF.R.U32.HI R14, RZ, 0x8, R14 ;  /* 0x00000008ff0e7819 */ /* 0x000fe4000001160e */
[----:B------:R-:W-:-:S02]  /*20a010*/  LOP3.LUT R15, R15, 0xffff, RZ, 0xc0, !PT ;  /* 0x0000ffff0f0f7812 */ /* 0x000fc400078ec0ff */
[----:B------:R-:W-:Y:S02]  /*20a020*/  LOP3.LUT R18, R18, 0xffff, RZ, 0xc0, !PT ;  /* 0x0000ffff12127812 */ /* 0x000fe400078ec0ff */
[----:B------:R-:W-:Y:S02]  /*20a030*/  PRMT R20, R20, 0x5410, R21 ;  /* 0x0000541014147816 */ /* 0x000fe40000000015 */
[----:B------:R-:W-:Y:S02]  /*20a040*/  LOP3.LUT R14, R14, 0xffff, RZ, 0xc0, !PT ;  /* 0x0000ffff0e0e7812 */ /* 0x000fe400078ec0ff */
[----:B------:R-:W-:Y:S01]  /*20a050*/  PRMT R15, R15, 0x3340, R18 ;  /* 0x000033400f0f7816 */ /* 0x000fe20000000012 */
[----:B------:R-:W-:Y:S01]  /*20a060*/  STL [R1+0x1d60], R20 ;  /* 0x001d601401007387 */ /* 0x000fe20000100800 */
[----:B------:R-:W-:-:S03]  /*20a070*/  PRMT R18, R14, 0x3340, R0 ;  /* 0x000033400e127816 */ /* 0x000fc60000000000 */
[----:B------:R0:W-:Y:S04]  /*20a080*/  STL [R1+0x179c], R15 ;  /* 0x00179c0f01007387 */ /* 0x0001e80000100800 */
[----:B------:R-:W-:Y:S01]  /*20a090*/  STL [R1+0x378], R18 ;  /* 0x0003781201007387 */ /* 0x000fe20000100800 */
[----:B------:R-:W-:Y:S01]  /*20a0a0*/  VIADD R12, R12, UR6 ;  /* 0x000000060c0c7c36 */ /* 0x000fe20008000000 */
[----:B------:R-:W1:Y:S01]  /*20a0b0*/  LDCU UR6, c[0x0][0x3b8] ;  /* 0x00007700ff0677ac */ /* 0x000e620008000800 */
[----:B--2---:R-:W-:Y:S02]  /*20a0c0*/  LOP3.LUT R14, R19, 0xffff, RZ, 0xc0, !PT ;  /* 0x0000ffff130e7812 */ /* 0x004fe400078ec0ff */
[----:B0-----:R-:W-:-:S03]  /*20a0d0*/  LOP3.LUT R15, R26, 0xffff, RZ, 0xc0, !PT ;  /* 0x0000ffff1a0f7812 */ /* 0x001fc600078ec0ff */
[----:B------:R0:W-:Y:S04]  /*20a0e0*/  STL [R1+0x184], R14 ;  /* 0x0001840e01007387 */ /* 0x0001e80000100800 */
[----:B------:R2:W-:Y:S01]  /*20a0f0*/  STL [R1+0x148], R15 ;  /* 0x0001480f01007387 */ /* 0x0005e20000100800 */
[----:B0-----:R-:W-:Y:S02]  /*20a100*/  SHF.R.U32.HI R14, RZ, 0x8, R14 ;  /* 0x00000008ff0e7819 */ /* 0x001fe4000001160e */
[----:B------:R-:W-:Y:S02]  /*20a110*/  LOP3.LUT R2, R2, 0xffff, RZ, 0xc0, !PT ;  /* 0x0000ffff02027812 */ /* 0x000fe400078ec0ff */
[----:B--2---:R-:W-:Y:S02]  /*20a120*/  SHF.R.U32.HI R15, RZ, 0x8, R15 ;  /* 0x00000008ff0f7819 */ /* 0x004fe4000001160f */
[----:B------:R-:W-:Y:S01]  /*20a130*/  LOP3.LUT R14, R14, 0xffff, RZ, 0xc0, !PT ;  /* 0x0000ffff0e0e7812 */ /* 0x000fe200078ec0ff */
[----:B------:R0:W-:Y:S01]  /*20a140*/  STL [R1+0x144], R2 ;  /* 0x0001440201007387 */ /* 0x0001e20000100800 */
[----:B------:R-:W-:-:S04]  /*20a150*/  LOP3.LUT R15, R15, 0xffff, RZ, 0xc0, !PT ;  /* 0x0000ffff0f0f7812 */ /* 0x000fc800078ec0ff */
[----:B------:R-:W-:Y:S02]  /*20a160*/  PRMT R14, R14, 0x3340, R15 ;  /* 0x000033400e0e7816 */ /* 0x000fe4000000000f */
[----:B0-----:R-:W-:-:S04]  /*20a170*/  SHF.R.U32.HI R2, RZ, 0x8, R2 ;  /* 0x00000008ff027819 */ /* 0x001fc80000011602 */
[----:B------:R-:W-:Y:S01]  /*20a180*/  LOP3.LUT R2, R2, 0xffff, RZ, 0xc0, !PT ;  /* 0x0000ffff02027812 */ /* 0x000fe200078ec0ff */
[----:B------:R0:W-:Y:S01]  /*20a190*/  STL [R1+0x1788], R14 ;  /* 0x0017880e01007387 */ /* 0x0001e20000100800 */
[----:B------:R-:W-:Y:S02]  /*20a1a0*/  LOP3.LUT R15, R22, 0xffff, RZ, 0xc0, !PT ;  /* 0x0000ffff160f7812 */ /* 0x000fe400078ec0ff */
[--C-:B------:R-:W-:Y:S02]  /*20a1b0*/  PRMT R2, R2, 0x3340, R0.reuse ;  /* 0x0000334002027816 */ /* 0x100fe40000000000 */
[----:B------:R-:W-:Y:S02]  /*20a1c0*/  LOP3.LUT R18, R16, 0xffff, RZ, 0xc0, !PT ;  /* 0x0000ffff10127812 */ /* 0x000fe400078ec0ff */
[----:B0-----:R-:W-:Y:S01]  /*20a1d0*/  LOP3.LUT R14, R25, 0xffff, RZ, 0xc0, !PT ;  /* 0x0000ffff190e7812 */ /* 0x001fe200078ec0ff */
[----:B------:R0:W-:Y:S03]  /*20a1e0*/  STL [R1+0x374], R2 ;  /* 0x0003740201007387 */ /* 0x0001e60000100800 */
[----:B------:R-:W-:Y:S01]  /*20a1f0*/  PRMT R16, R14, 0x3340, R0 ;  /* 0x000033400e107816 */ /* 0x000fe20000000000 */
[----:B------:R-:W2:Y:S01]  /*20a200*/  LDL.LU R25, [R1+0x57c] ;  /* 0x00057c0001197983 */ /* 0x000ea20000300800 */
[----:B0-----:R-:W-:-:S04]  /*20a210*/  PRMT R2, R15, 0x3340, R18 ;  /* 0x000033400f027816 */ /* 0x001fc80000000012 */
[----:B------:R-:W-:Y:S02]  /*20a220*/  PRMT R16, R2, 0x5410, R16 ;  /* 0x0000541002107816 */ /* 0x000fe40000000010 */
[----:B------:R-:W-:Y:S02]  /*20a230*/  LOP3.LUT R2, R17, 0xffff, RZ, 0xc0, !PT ;  /* 0x0000ffff11027812 */ /* 0x000fe400078ec0ff */
[----:B----4-:R-:W-:Y:S02]  /*20a240*/  LOP3.LUT R20, R23, 0xffff, RZ, 0xc0, !PT ;  /* 0x0000ffff17147812 */ /* 0x010fe400078ec0ff */
[----:B---3--:R-:W-:Y:S02]  /*20a250*/  LOP3.LUT R19, R24, 0xffff, RZ, 0xc0, !PT ;  /* 0x0000ffff18137812 */ /* 0x008fe400078ec0ff */
[----:B------:R-:W-:Y:S02]  /*20a260*/  PRMT R22, R2, 0x3340, R0 ;  /* 0x0000334002167816 */ /* 0x000fe40000000000 */
[----:B------:R-:W-:-:S02]  /*20a270*/  PRMT R21, R20, 0x3340, R19 ;  /* 0x0000334014157816 */ /* 0x000fc40000000013 */
[----:B------:R-:W-:Y:S02]  /*20a280*/  SHF.R.S32.HI R26, RZ, 0x1f, R12 ;  /* 0x0000001fff1a7819 */ /* 0x000fe4000001140c */
[----:B------:R-:W-:Y:S02]  /*20a290*/  PRMT R21, R21, 0x5410, R22 ;  /* 0x0000541015157816 */ /* 0x000fe40000000016 */
[----:B------:R-:W-:Y:S01]  /*20a2a0*/  IADD3 R22, P1, PT, R12, R10, RZ ;  /* 0x0000000a0c167210 */ /* 0x000fe20007f3e0ff */
[----:B------:R0:W-:Y:S04]  /*20a2b0*/  STL [R1+0x1d5c], R16 ;  /* 0x001d5c1001007387 */ /* 0x0001e80000100800 */
[----:B------:R-:W-:Y:S01]  /*20a2c0*/  IMAD.X R23, R26, 0x1, R9, P1 ;  /* 0x000000011a177824 */ /* 0x000fe200008e0609 */
[----:B------:R-:W3:Y:S04]  /*20a2d0*/  LDL.LU R17, [R1+0x7820] ;  /* 0x0078200001117983 */ /* 0x000ee80000300800 */
[----:B0-----:R-:W4:Y:S04]  /*20a2e0*/  LDL.LU R16, [R1+0x31c] ;  /* 0x00031c0001107983 */ /* 0x001f280000300800 */
[----:B------:R-:W-:Y:S04]  /*20a2f0*/  STL [R1+0x1d58], R21 ;  /* 0x001d581501007387 */ /* 0x000fe80000100800 */
[----:B------:R0:W-:Y:S04]  /*20a300*/  STL.64 [R1+0xc78], R22 ;  /* 0x000c781601007387 */ /* 0x0001e80000100a00 */
[----:B0-----:R-:W3:Y:S01]  /*20a310*/  LDL.LU.64 R22, [R1+0x7818] ;  /* 0x0078180001167983 */ /* 0x001ee20000300a00 */
[----:B------:R-:W-:-:S04]  /*20a320*/  SHF.R.U32.HI R19, RZ, 0x8, R19 ;  /* 0x00000008ff137819 */ /* 0x000fc80000011613 */
[----:B------:R-:W-:Y:S02]  /*20a330*/  LOP3.LUT R21, R19, 0xffff, RZ, 0xc0, !PT ;  /* 0x0000ffff13157812 */ /* 0x000fe400078ec0ff */
[----:B------:R-:W3:Y:S01]  /*20a340*/  LDL.LU R19, [R1+0x580] ;  /* 0x0005800001137983 */ /* 0x000ee20000300800 */
[----:B------:R-:W-:Y:S02]  /*20a350*/  SHF.R.U32.HI R20, RZ, 0x8, R20 ;  /* 0x00000008ff147819 */ /* 0x000fe40000011614 */
[----:B------:R-:W-:Y:S02]  /*20a360*/  SHF.R.U32.HI R15, RZ, 0x8, R15 ;  /* 0x00000008ff0f7819 */ /* 0x000fe4000001160f */
[----:B------:R-:W-:Y:S02]  /*20a370*/  LOP3.LUT R20, R20, 0xffff, RZ, 0xc0, !PT ;  /* 0x0000ffff14147812 */ /* 0x000fe400078ec0ff */
[----:B------:R-:W-:Y:S02]  /*20a380*/  SHF.R.U32.HI R18, RZ, 0x8, R18 ;  /* 0x00000008ff127819 */ /* 0x000fe40000011612 */
[----:B------:R-:W-:-:S02]  /*20a390*/  SHF.R.U32.HI R14, RZ, 0x8, R14 ;  /* 0x00000008ff0e7819 */ /* 0x000fc4000001160e */
[----:B------:R-:W-:Y:S02]  /*20a3a0*/  PRMT R24, R20, 0x3340, R21 ;  /* 0x0000334014187816 */ /* 0x000fe40000000015 */
[----:B------:R-:W-:Y:S02]  /*20a3b0*/  LOP3.LUT R15, R15, 0xffff, RZ, 0xc0, !PT ;  /* 0x0000ffff0f0f7812 */ /* 0x000fe400078ec0ff */
[----:B------:R-:W-:Y:S02]  /*20a3c0*/  LOP3.LUT R18, R18, 0xffff, RZ, 0xc0, !PT ;  /* 0x0000ffff12127812 */ /* 0x000fe400078ec0ff */
[----:B------:R-:W-:Y:S02]  /*20a3d0*/  IADD3 R20, P1, PT, R12, R8, RZ ;  /* 0x000000080c147210 */ /* 0x000fe40007f3e0ff */
[----:B------:R-:W-:Y:S02]  /*20a3e0*/  SHF.R.U32.HI R2, RZ, 0x8, R2 ;  /* 0x00000008ff027819 */ /* 0x000fe40000011602 */
[----:B------:R-:W-:Y:S01]  /*20a3f0*/  LOP3.LUT R14, R14, 0xffff, RZ, 0xc0, !PT ;  /* 0x0000ffff0e0e7812 */ /* 0x000fe200078ec0ff */
[----:B------:R-:W-:Y:S01]  /*20a400*/  IMAD.X R21, R26, 0x1, R7, P1 ;  /* 0x000000011a157824 */ /* 0x000fe200008e0607 */
[----:B------:R-:W-:-:S02]  /*20a410*/  PRMT R15, R15, 0x3340, R18 ;  /* 0x000033400f0f7816 */ /* 0x000fc40000000012 */
[----:B------:R-:W-:Y:S02]  /*20a420*/  LOP3.LUT R2, R2, 0xffff, RZ, 0xc0, !PT ;  /* 0x0000ffff02027812 */ /* 0x000fe400078ec0ff */
[--C-:B------:R-:W-:Y:S01]  /*20a430*/  PRMT R14, R14, 0x3340, R0.reuse ;  /* 0x000033400e0e7816 */ /* 0x100fe20000000000 */
[----:B------:R-:W-:Y:S01]  /*20a440*/  STL [R1+0x1774], R24 ;  /* 0x0017741801007387 */ /* 0x000fe20000100800 */
[----:B------:R-:W-:-:S03]  /*20a450*/  PRMT R2, R2, 0x3340, R0 ;  /* 0x0000334002027816 */ /* 0x000fc60000000000 */
[----:B------:R-:W-:Y:S04]  /*20a460*/  STL [R1+0x176c], R15 ;  /* 0x00176c0f01007387 */ /* 0x000fe80000100800 */
[----:B------:R0:W-:Y:S04]  /*20a470*/  STL.64 [R1+0xc80], R20 ;  /* 0x000c801401007387 */ /* 0x0001e80000100a00 */
[----:B------:R-:W-:Y:S04]  /*20a480*/  STL [R1+0x370], R14 ;  /* 0x0003700e01007387 */ /* 0x000fe80000100800 */
[----:B------:R1:W-:Y:S01]  /*20a490*/  STL [R1+0x36c], R2 ;  /* 0x00036c0201007387 */ /* 0x0003e20000100800 */
[----:B0-----:R-:W-:-:S05]  /*20a4a0*/  IADD3 R20, P1, PT, R12, R6, RZ ;  /* 0x000000060c147210 */ /* 0x001fca0007f3e0ff */
[----:B------:R-:W-:Y:S01]  /*20a4b0*/  IMAD.X R21, R26, 0x1, R5, P1 ;  /* 0x000000011a157824 */ /* 0x000fe200008e0605 */
[----:B--2---:R-:W-:Y:S02]  /*20a4c0*/  LOP3.LUT R15, R25, 0xffff, RZ, 0xc0, !PT ;  /* 0x0000ffff190f7812 */ /* 0x004fe400078ec0ff */
[----:B----4-:R-:W-:-:S04]  /*20a4d0*/  LOP3.LUT R18, R16, 0xffff, RZ, 0xc0, !PT ;  /* 0x0000ffff10127812 */ /* 0x010fc800078ec0ff */
[----:B-1----:R-:W-:Y:S02]  /*20a4e0*/  PRMT R2, R15, 0x3340, R18 ;  /* 0x000033400f027816 */ /* 0x002fe40000000012 */
[----:B------:R-:W-:Y:S02]  /*20a4f0*/  SHF.R.U32.HI R15, RZ, 0x8, R15 ;  /* 0x00000008ff0f7819 */ /* 0x000fe4000001160f */
[----:B---3--:R-:W-:-:S04]  /*20a500*/  LOP3.LUT R14, R23, 0xffff, RZ, 0xc0, !PT ;  /* 0x0000ffff170e7812 */ /* 0x008fc800078ec0ff */
[----:B------:R-:W-:-:S04]  /*20a510*/  PRMT R16, R14, 0x3340, R0 ;  /* 0x000033400e107816 */ /* 0x000fc80000000000 */
[----:B------:R-:W-:Y:S02]  /*20a520*/  PRMT R16, R2, 0x5410, R16 ;  /* 0x0000541002107816 */ /* 0x000fe40000000010 */
[----:B------:R-:W2:Y:S01]  /*20a530*/  LDL.LU R2, [R1+0x70c] ;  /* 0x00070c0001027983 */ /* 0x000ea20000300800 */
[----:B------:R-:W-:-:S03]  /*20a540*/  SHF.R.U32.HI R18, RZ, 0x8, R18 ;  /* 0x00000008ff127819 */ /* 0x000fc60000011612 */
[----:B------:R-:W3:Y:S04]  /*20a550*/  LDL.LU R24, [R1+0x2bc] ;  /* 0x0002bc0001187983 */ /* 0x000ee80000300800 */
[----:B------:R0:W-:Y:S01]  /*20a560*/  STL [R1+0x1d54], R16 ;  /* 0x001d541001007387 */ /* 0x0001e20000100800 */
[----:B------:R-:W-:Y:S02]  /*20a570*/  LOP3.LUT R15, R15, 0xffff, RZ, 0xc0, !PT ;  /* 0x0000ffff0f0f7812 */ /* 0x000fe400078ec0ff */
[----:B------:R-:W-:Y:S01]  /*20a580*/  LOP3.LUT R18, R18, 0xffff, RZ, 0xc0, !PT ;  /* 0x0000ffff12127812 */ /* 0x000fe200078ec0ff */
[----:B0-----:R-:W4:Y:S04]  /*20a590*/  LDL.LU R16, [R1+0x4c4] ;  /* 0x0004c40001107983 */ /* 0x001f280000300800 */
[----:B------:R-:W4:Y:S04]  /*20a5a0*/  LDL.LU R25, [R1+0x2b4] ;  /* 0x0002b40001197983 */ /* 0x000f280000300800 */
[----:B------:R0:W-:Y:S04]  /*20a5b0*/  STL.64 [R1+0xc70], R20 ;  /* 0x000c701401007387 */ /* 0x0001e80000100a00 */
[----:B------:R-:W4:Y:S01]  /*20a5c0*/  LDL.LU R23, [R1+0x714] ;  /* 0x0007140001177983 */ /* 0x000f220000300800 */
[----:B0-----:R-:W-:-:S02]  /*20a5d0*/  PRMT R20, R15, 0x3340, R18 ;  /* 0x000033400f147816 */ /* 0x001fc40000000012 */
[----:B------:R-:W-:Y:S02]  /*20a5e0*/  LOP3.LUT R18, R19, 0xffff, RZ, 0xc0, !PT ;  /* 0x0000ffff13127812 */ /* 0x000fe400078ec0ff */
[----:B------:R-:W-:Y:S01]  /*20a5f0*/  LOP3.LUT R15, R11, 0xffff, RZ, 0xc0, !PT ;  /* 0x0000ffff0b0f7812 */ /* 0x000fe200078ec0ff */
[----:B------:R0:W-:Y:S01]  /*20a600*/  STL [R1+0x1760], R20 ;  /* 0x0017601401007387 */ /* 0x0001e20000100800 */
[----:B------:R-:W-:-:S03]  /*20a610*/  LOP3.LUT R19, R17, 0xffff, RZ, 0xc0, !PT ;  /* 0x0000ffff11137812 */ /* 0x000fc600078ec0ff */
[----:B------:R-:W4:Y:S04]  /*20a620*/  LDL.LU R11, [R1+0x7810] ;  /* 0x00781000010b7983 */ /* 0x000f280000300800 */
[----:B------:R-:W4:Y:S01]  /*20a630*/  LDL.LU R17, [R1+0x780c] ;  /* 0x00780c0001117983 */ /* 0x000f220000300800 */
[----:B------:R-:W-:Y:S02]  /*20a640*/  PRMT R21, R15, 0x3340, R0 ;  /* 0x000033400f157816 */ /* 0x000fe40000000000 */
[----:B0-----:R-:W-:Y:S02]  /*20a650*/  PRMT R20, R18, 0x3340, R19 ;  /* 0x0000334012147816 */ /* 0x001fe40000000013 */
[----:B------:R-:W-:Y:S02]  /*20a660*/  SHF.R.U32.HI R18, RZ, 0x8, R18 ;  /* 0x00000008ff127819 */ /* 0x000fe40000011612 */
[----:B------:R-:W-:-:S02]  /*20a670*/  PRMT R27, R20, 0x5410, R21 ;  /* 0x00005410141b7816 */ /* 0x000fc40000000015 */
[----:B------:R-:W-:Y:S02]  /*20a680*/  IADD3 R20, P1, PT, R12, R4, RZ ;  /* 0x000000040c147210 */ /* 0x000fe40007f3e0ff */
[----:B------:R-:W-:Y:S02]  /*20a690*/  SHF.R.U32.HI R19, RZ, 0x8, R19 ;  /* 0x00000008ff137819 */ /* 0x000fe40000011613 */
[----:B------:R-:W-:Y:S02]  /*20a6a0*/  SHF.R.U32.HI R15, RZ, 0x8, R15 ;  /* 0x00000008ff0f7819 */ /* 0x000fe4000001160f */
[----:B------:R-:W-:Y:S01]  /*20a6b0*/  SHF.R.U32.HI R14, RZ, 0x8, R14 ;  /* 0x00000008ff0e7819 */ /* 0x000fe2000001160e */
[----:B------:R-:W-:Y:S01]  /*20a6c0*/  IMAD.X R21, R26, 0x1, R3, P1 ;  /* 0x000000011a157824 */ /* 0x000fe200008e0603 */
[----:B------:R-:W-:Y:S02]  /*20a6d0*/  LOP3.LUT R18, R18, 0xffff, RZ, 0xc0, !PT ;  /* 0x0000ffff12127812 */ /* 0x000fe400078ec0ff */
[----:B------:R-:W-:-:S02]  /*20a6e0*/  LOP3.LUT R19, R19, 0xffff, RZ, 0xc0, !PT ;  /* 0x0000ffff13137812 */ /* 0x000fc400078ec0ff */
[----:B------:R-:W-:Y:S02]  /*20a6f0*/  LOP3.LUT R15, R15, 0xffff, RZ, 0xc0, !PT ;  /* 0x0000ffff0f0f7812 */ /* 0x000fe400078ec0ff */
[----:B------:R-:W-:Y:S01]  /*20a700*/  LOP3.LUT R14, R14, 0xffff, RZ, 0xc0, !PT ;  /* 0x0000ffff0e0e7812 */ /* 0x000fe200078ec0ff */
[----:B------:R-:W-:Y:S01]  /*20a710*/  STL [R1+0x1d50], R27 ;  /* 0x001d501b01007387 */ /* 0x000fe20000100800 */
[----:B------:R-:W-:Y:S02]  /*20a720*/  PRMT R18, R18, 0x3340, R19 ;  /* 0x0000334012127816 */ /* 0x000fe40000000013 */
[--C-:B------:R-:W-:Y:S01]  /*20a730*/  PRMT R15, R15, 0x3340, R0.reuse ;  /* 0x000033400f0f7816 */ /* 0x100fe20000000000 */
[----:B------:R2:W-:Y:S01]  /*20a740*/  STL.64 [R1+0xc68], R20 ;  /* 0x000c681401007387 */ /* 0x0005e20000100a00 */
[----:B------:R-:W-:-:S03]  /*20a750*/  PRMT R14, R14, 0x3340, R0 ;  /* 0x000033400e0e7816 */ /* 0x000fc60000000000 */
[----:B------:R-:W-:Y:S04]  /*20a760*/  STL [R1+0x174c], R18 ;  /* 0x00174c1201007387 */ /* 0x000fe80000100800 */
[----:B------:R0:W-:Y:S04]  /*20a770*/  STL [R1+0x368], R15 ;  /* 0x0003680f01007387 */ /* 0x0001e80000100800 */
[----:B------:R1:W-:Y:S01]  /*20a780*/  STL [R1+0x364], R14 ;  /* 0x0003640e01007387 */ /* 0x0003e20000100800 */
[----:B------:R-:W-:Y:S01]  /*20a790*/  VIADD R12, R12, UR6 ;  /* 0x000000060c0c7c36 */ /* 0x000fe20008000000 */
[----:B------:R-:W0:Y:S04]  /*20a7a0*/  LDCU UR6, c[0x0][0x3b8] ;  /* 0x00007700ff0677ac */ /* 0x000e280008000800 */
[----:B------:R-:W-:-:S02]  /*20a7b0*/  SHF.R.S32.HI R26, RZ, 0x1f, R12 ;  /* 0x0000001fff1a7819 */ /* 0x000fc4000001140c */
[----:B--2---:R-:W-:Y:S02]  /*20a7c0*/  LOP3.LUT R20, R2, 0xffff, RZ, 0xc0, !PT ;  /* 0x0000ffff02147812 */ /* 0x004fe400078ec0ff */
[----:B---3--:R-:W-:-:S04]  /*20a7d0*/  LOP3.LUT R2, R24, 0xffff, RZ, 0xc0, !PT ;  /* 0x0000ffff18027812 */ /* 0x008fc800078ec0ff */
[----:B0-----:R-:W-:Y:S02]  /*20a7e0*/  PRMT R15, R2, 0x3340, R0 ;  /* 0x00003340020f7816 */ /* 0x001fe40000000000 */
[----:B----4-:R-:W-:-:S04]  /*20a7f0*/  LOP3.LUT R16, R16, 0xffff, RZ, 0xc0, !PT ;  /* 0x0000ffff10107812 */ /* 0x010fc800078ec0ff */
[----:B-1----:R-:W-:-:S04]  /*20a800*/  PRMT R14, R20, 0x3340, R16 ;  /* 0x00003340140e7816 */ /* 0x002fc80000000010 */
[----:B------:R-:W-:-:S05]  /*20a810*/  PRMT R18, R14, 0x5410, R15 ;  /* 0x000054100e127816 */ /* 0x000fca000000000f */
[----:B------:R0:W-:Y:S04]  /*20a820*/  STL [R1+0x1d4c], R18 ;  /* 0x001d4c1201007387 */ /* 0x0001e80000100800 */
[----:B------:R-:W2:Y:S01]  /*20a830*/  LDL.LU R19, [R1+0x488] ;  /* 0x0004880001137983 */ /* 0x000ea20000300800 */
[----:B------:R-:W-:Y:S02]  /*20a840*/  LOP3.LUT R14, R25, 0xffff, RZ, 0xc0, !PT ;  /* 0x0000ffff190e7812 */ /* 0x000fe400078ec0ff */
[----:B------:R-:W-:Y:S02]  /*20a850*/  LOP3.LUT R15, R23, 0xffff, RZ, 0xc0, !PT ;  /* 0x0000ffff170f7812 */ /* 0x000fe400078ec0ff */
[----:B------:R-:W-:Y:S02]  /*20a860*/  PRMT R23, R14, 0x3340, R0 ;  /* 0x000033400e177816 */ /* 0x000fe40000000000 */
[----:B------:R-:W-:-:S02]  /*20a870*/  IADD3 R24, P1, PT, R12, R10, RZ ;  /* 0x0000000a0c187210 */ /* 0x000fc40007f3e0ff */
[----:B0-----:R-:W-:Y:S02]  /*20a880*/  LOP3.LUT R18, R17, 0xffff, RZ, 0xc0, !PT ;  /* 0x0000ffff11127812 */ /* 0x001fe400078ec0ff */
[----:B------:R-:W3:Y:S02]  /*20a890*/  LDL.LU R17, [R1+0x7808] ;  /* 0x0078080001117983 */ /* 0x000ee40000300800 */
[----:B------:R-:W-:Y:S01]  /*20a8a0*/  PRMT R21, R15, 0x3340, R18 ;  /* 0x000033400f157816 */ /* 0x000fe20000000012 */
[----:B------:R-:W-:-:S03]  /*20a8b0*/  IMAD.X R25, R26, 0x1, R9, P1 ;  /* 0x000000011a197824 */ /* 0x000fc600008e0609 */
[----:B------:R-:W-:-:S05]  /*20a8c0*/  PRMT R21, R21, 0x5410, R23 ;  /* 0x0000541015157816 */ /* 0x000fca0000000017 */
[----:B------:R0:W-:Y:S01]  /*20a8d0*/  STL [R1+0x1d48], R21 ;  /* 0x001d481501007387 */ /* 0x0001e20000100800 */
[----:B------:R-:W-:-:S03]  /*20a8e0*/  SHF.R.U32.HI R20, RZ, 0x8, R20 ;  /* 0x00000008ff147819 */ /* 0x000fc60000011614 */
[----:B------:R1:W-:Y:S01]  /*20a8f0*/  STL.64 [R1+0xc58], R24 ;  /* 0x000c581801007387 */ /* 0x0003e20000100a00 */
[----:B0-----:R-:W-:-:S03]  /*20a900*/  SHF.R.U32.HI R21, RZ, 0x8, R16 ;  /* 0x00000008ff157819 */ /* 0x001fc60000011610 */
[----:B-1----:R-:W4:Y:S04]  /*20a910*/  LDL.LU R24, [R1+0x628] ;  /* 0x0006280001187983 */ /* 0x002f280000300800 */
[----:B------:R-:W4:Y:S01]  /*20a920*/  LDL.LU R16, [R1+0x198] ;  /* 0x0001980001107983 */ /* 0x000f220000300800 */
[----:B------:R-:W-:-:S03]  /*20a930*/  LOP3.LUT R20, R20, 0xffff, RZ, 0xc0, !PT ;  /* 0x0000ffff14147812 */ /* 0x000fc600078ec0ff */
[----:B------:R-:W4:Y:S01]  /*20a940*/  LDL.LU R25, [R1+0x45c] ;  /* 0x00045c0001197983 */ /* 0x000f220000300800 */
[----:B------:R-:W-:Y:S02]  /*20a950*/  LOP3.LUT R21, R21, 0xffff, RZ, 0xc0, !PT ;  /* 0x0000ffff15157812 */ /* 0x000fe400078ec0ff */
[----:B------:R-:W-:Y:S02]  /*20a960*/  SHF.R.U32.HI R15, RZ, 0x8, R15 ;  /* 0x00000008ff0f7819 */ /* 0x000fe4000001160f */
[----:B------:R-:W-:Y:S02]  /*20a970*/  SHF.R.U32.HI R18, RZ, 0x8, R18 ;  /* 0x00000008ff127819 */ /* 0x000fe40000011612 */
[----:B------:R-:W-:Y:S02]  /*20a980*/  PRMT R23, R20, 0x3340, R21 ;  /* 0x0000334014177816 */ /* 0x000fe40000000015 */
[----:B------:R-:W-:Y:S02]  /*20a990*/  LOP3.LUT R15, R15, 0xffff, RZ, 0xc0, !PT ;  /* 0x0000ffff0f0f7812 */ /* 0x000fe400078ec0ff */
[----:B------:R-:W-:-:S02]  /*20a9a0*/  LOP3.LUT R18, R18, 0xffff, RZ, 0xc0, !PT ;  /* 0x0000ffff12127812 */ /* 0x000fc400078ec0ff */
[----:B------:R-:W-:Y:S02]  /*20a9b0*/  IADD3 R20, P1, PT, R12, R8, RZ ;  /* 0x000000080c147210 */ /* 0x000fe40007f3e0ff */
[----:B------:R-:W-:-:S03]  /*20a9c0*/  PRMT R15, R15, 0x3340, R18 ;  /* 0x000033400f0f7816 */ /* 0x000fc60000000012 */
[----:B------:R-:W-:Y:S01]  /*20a9d0*/  IMAD.X R21, R26, 0x1, R7, P1 ;  /* 0x000000011a157824 */ /* 0x000fe200008e0607 */
[----:B------:R0:W-:Y:S04]  /*20a9e0*/  STL [R1+0x1744], R23 ;  /* 0x0017441701007387 */ /* 0x0001e80000100800 */
[----:B------:R1:W-:Y:S04]  /*20a9f0*/  STL [R1+0x1740], R15 ;  /* 0x0017400f01007387 */ /* 0x0003e80000100800 */
[----:B------:R1:W-:Y:S04]  /*20aa00*/  STL.64 [R1+0xc60], R20 ;  /* 0x000c601401007387 */ /* 0x0003e80000100a00 */
[----:B0-----:R-:W4:Y:S01]  /*20aa10*/  LDL.LU R23, [R1+0x630] ;  /* 0x0006300001177983 */ /* 0x001f220000300800 */
[----:B------:R-:W-:-:S04]  /*20aa20*/  SHF.R.U32.HI R14, RZ, 0x8, R14 ;  /* 0x00000008ff0e7819 */ /* 0x000fc8000001160e */
[----:B------:R-:W-:-:S04]  /*20aa30*/  LOP3.LUT R14, R14, 0xffff, RZ, 0xc0, !PT ;  /* 0x0000ffff0e0e7812 */ /* 0x000fc800078ec0ff */
[----:B------:R-:W-:Y:S02]  /*20aa40*/  PRMT R14, R14, 0x3340, R0 ;  /* 0x000033400e0e7816 */ /* 0x000fe40000000000 */
[----:B-1----:R-:W-:-:S03]  /*20aa50*/  SHF.R.U32.HI R15, RZ, 0x8, R2 ;  /* 0x00000008ff0f7819 */ /* 0x002fc60000011602 */
[----:B------:R2:W-:Y:S04]  /*20aa60*/  STL [R1+0x360], R14 ;  /* 0x0003600e01007387 */ /* 0x0005e80000100800 */
[----:B------:R-:W4:Y:S04]  /*20aa70*/  LDL.LU R20, [R1+0x194] ;  /* 0x0001940001147983 */ /* 0x000f280000300800 */
[----:B------:R-:W4:Y:S01]  /*20aa80*/  LDL.LU R29, [R1+0x458] ;  /* 0x00045800011d7983 */ /* 0x000f220000300800 */
[----:B------:R-:W-:-:S04]  /*20aa90*/  LOP3.LUT R15, R15, 0xffff, RZ, 0xc0, !PT ;  /* 0x0000ffff0f0f7812 */ /* 0x000fc800078ec0ff */
[----:B------:R-:W-:Y:S02]  /*20aaa0*/  PRMT R15, R15, 0x3340, R0 ;  /* 0x000033400f0f7816 */ /* 0x000fe40000000000 */
[----:B--2---:R-:W-:Y:S02]  /*20aab0*/  LOP3.LUT R14, R19, 0xffff, RZ, 0xc0, !PT ;  /* 0x0000ffff130e7812 */ /* 0x004fe400078ec0ff */
[----:B---3--:R-:W-:-:S04]  /*20aac0*/  LOP3.LUT R17, R17, 0xffff, RZ, 0xc0, !PT ;  /* 0x0000ffff11117812 */ /* 0x008fc800078ec0ff */
[----:B------:R-:W-:Y:S02]  /*20aad0*/  SHF.R.U32.HI R2, RZ, 0x8, R17 ;  /* 0x00000008ff027819 */ /* 0x000fe40000011611 */
[--C-:B------:R-:W-:Y:S02]  /*20aae0*/  PRMT R17, R17, 0x3340, R14.reuse ;  /* 0x0000334011117816 */ /* 0x100fe4000000000e */
[----:B------:R-:W-:Y:S02]  /*20aaf0*/  SHF.R.U32.HI R14, RZ, 0x8, R14 ;  /* 0x00000008ff0e7819 */ /* 0x000fe4000001160e */
[----:B------:R-:W-:Y:S02]  /*20ab00*/  LOP3.LUT R2, R2, 0xffff, RZ, 0xc0, !PT ;  /* 0x0000ffff02027812 */ /* 0x000fe400078ec0ff */
[----:B------:R-:W-:Y:S01]  /*20ab10*/  LOP3.LUT R14, R14, 0xffff, RZ, 0xc0, !PT ;  /* 0x0000ffff0e0e7812 */ /* 0x000fe200078ec0ff */
[----:B------:R0:W-:Y:S03]  /*20ab20*/  STL [R1+0x174], R17 ;  /* 0x0001741101007387 */ /* 0x0001e60000100800 */
[----:B0-----:R-:W-:-:S05]  /*20ab30*/  PRMT R17, R2, 0x3340, R14 ;  /* 0x0000334002117816 */ /* 0x001fca000000000e */
[----:B------:R-:W-:Y:S01]  /*20ab40*/  STL [R1+0x7444], R17 ;  /* 0x0074441101007387 */ /* 0x000fe20000100800 */
[----:B----4-:R-:W-:-:S03]  /*20ab50*/  LOP3.LUT R18, R16, 0xffff, RZ, 0xc0, !PT ;  /* 0x0000ffff10127812 */ /* 0x010fc600078ec0ff */
[----:B------:R0:W-:Y:S01]  /*20ab60*/  STL [R1+0x35c], R15 ;  /* 0x00035c0f01007387 */ /* 0x0001e20000100800 */
[----:B------:R-:W-:-:S03]  /*20ab70*/  LOP3.LUT R14, R24, 0xffff, RZ, 0xc0, !PT ;  /* 0x0000ffff180e7812 */ /* 0x000fc600078ec0ff */
[----:B------:R-:W2:Y:S04]  /*20ab80*/  LDL.LU R16, [R1+0x5c8] ;  /* 0x0005c80001107983 */ /* 0x000ea80000300800 */
[----:B------:R-:W3:Y:S01]  /*20ab90*/  LDL.LU R2, [R1+0x334] ;  /* 0x0003340001027983 */ /* 0x000ee20000300800 */
[----:B0-----:R-:W-:Y:S02]  /*20aba0*/  LOP3.LUT R15, R25, 0xffff, RZ, 0xc0, !PT ;  /* 0x0000ffff190f7812 */ /* 0x001fe400078ec0ff */
[----:B------:R-:W-:Y:S02]  /*20abb0*/  PRMT R19, R18, 0x3340, R0 ;  /* 0x0000334012137816 */ /* 0x000fe40000000000 */
[----:B------:R-:W-:Y:S02]  /*20abc0*/  PRMT R17, R14, 0x3340, R15 ;  /* 0x000033400e117816 */ /* 0x000fe4000000000f */
[----:B------:R-:W-:-:S02]  /*20abd0*/  IADD3 R24, P1, PT, R12, R6, RZ ;  /* 0x000000060c187210 */ /* 0x000fc40007f3e0ff */
[----:B------:R-:W-:Y:S02]  /*20abe0*/  SHF.R.U32.HI R14, RZ, 0x8, R14 ;  /* 0x00000008ff0e7819 */ /* 0x000fe4000001160e */
[----:B------:R-:W-:Y:S01]  /*20abf0*/  SHF.R.U32.HI R15, RZ, 0x8, R15 ;  /* 0x00000008ff0f7819 */ /* 0x000fe2000001160f */
[----:B------:R-:W-:Y:S01]  /*20ac00*/  IMAD.X R25, R26, 0x1, R5, P1 ;  /* 0x000000011a197824 */ /* 0x000fe200008e0605 */
[----:B------:R-:W-:Y:S02]  /*20ac10*/  PRMT R17, R17, 0x5410, R19 ;  /* 0x0000541011117816 */ /* 0x000fe40000000013 */
[----:B------:R-:W-:Y:S02]  /*20ac20*/  LOP3.LUT R14, R14, 0xffff, RZ, 0xc0, !PT ;  /* 0x0000ffff0e0e7812 */ /* 0x000fe400078ec0ff */
[----:B------:R-:W-:Y:S01]  /*20ac30*/  LOP3.LUT R15, R15, 0xffff, RZ, 0xc0, !PT ;  /* 0x0000ffff0f0f7812 */ /* 0x000fe200078ec0ff */
[----:B------:R-:W-:Y:S03]  /*20ac40*/  STL [R1+0x1d40], R17 ;  /* 0x001d401101007387 */ /* 0x000fe60000100800 */
[----:B------:R-:W-:Y:S01]  /*20ac50*/  PRMT R14, R14, 0x3340, R15 ;  /* 0x000033400e0e7816 */ /* 0x000fe2000000000f */
[----:B------:R0:W-:Y:S01]  /*20ac60*/  STL.64 [R1+0xc50], R24 ;  /* 0x000c501801007387 */ /* 0x0001e20000100a00 */
[----:B------:R-:W-:-:S03]  /*20ac70*/  LOP3.LUT R15, R23, 0xffff, RZ, 0xc0, !PT ;  /* 0x0000ffff170f7812 */ /* 0x000fc600078ec0ff */
[----:B0-----:R-:W4:Y:S04]  /*20ac80*/  LDL.LU.64 R24, [R1+0x7800] ;  /* 0x0078000001187983 */ /* 0x001f280000300a00 */
[----:B------:R-:W4:Y:S04]  /*20ac90*/  LDL.LU R19, [R1+0x5cc] ;  /* 0x0005cc0001137983 */ /* 0x000f280000300800 */
[----:B------:R0:W-:Y:S04]  /*20aca0*/  STL [R1+0x1734], R14 ;  /* 0x0017340e01007387 */ /* 0x0001e80000100800 */
[----:B------:R-:W4:Y:S01]  /*20acb0*/  LDL.LU R23, [R1+0x338] ;  /* 0x0003380001177983 */ /* 0x000f220000300800 */
[----:B------:R-:W-:-:S02]  /*20acc0*/  LOP3.LUT R17, R29, 0xffff, RZ, 0xc0, !PT ;  /* 0x0000ffff1d117812 */ /* 0x000fc400078ec0ff */
[----:B0-----:R-:W-:Y:S02]  /*20acd0*/  LOP3.LUT R14, R20, 0xffff, RZ, 0xc0, !PT ;  /* 0x0000ffff140e7812 */ /* 0x001fe400078ec0ff */
[----:B------:R-:W-:Y:S02]  /*20ace0*/  PRMT R20, R15, 0x3340, R17 ;  /* 0x000033400f147816 */ /* 0x000fe40000000011 */
[----:B------:R-:W-:Y:S02]  /*20acf0*/  PRMT R21, R14, 0x3340, R0 ;  /* 0x000033400e157816 */ /* 0x000fe40000000000 */
[----:B------:R-:W-:Y:S02]  /*20ad00*/  SHF.R.U32.HI R18, RZ, 0x8, R18 ;  /* 0x00000008ff127819 */ /* 0x000fe40000011612 */
[----:B------:R-:W-:Y:S02]  /*20ad10*/  PRMT R27, R20, 0x5410, R21 ;  /* 0x00005410141b7816 */ /* 0x000fe40000000015 */
[----:B------:R-:W-:-:S02]  /*20ad20*/  SHF.R.U32.HI R15, RZ, 0x8, R15 ;  /* 0x00000008ff0f7819 */ /* 0x000fc4000001160f */
[----:B------:R-:W-:Y:S02]  /*20ad30*/  SHF.R.U32.HI R17, RZ, 0x8, R17 ;  /* 0x00000008ff117819 */ /* 0x000fe40000011611 */
[----:B------:R-:W-:Y:S02]  /*20ad40*/  IADD3 R20, P1, PT, R12, R4, RZ ;  /* 0x000000040c147210 */ /* 0x000fe40007f3e0ff */
[----:B------:R-:W-:Y:S02]  /*20ad50*/  LOP3.LUT R18, R18, 0xffff, RZ, 0xc0, !PT ;  /* 0x0000ffff12127812 */ /* 0x000fe400078ec0ff */
[----:B------:R-:W-:Y:S02]  /*20ad60*/  LOP3.LUT R15, R15, 0xffff, RZ, 0xc0, !PT ;  /* 0x0000ffff0f0f7812 */ /* 0x000fe400078ec0ff */
[----:B------:R-:W-:Y:S01]  /*20ad70*/  LOP3.LUT R17, R17, 0xffff, RZ, 0xc0, !PT ;  /* 0x0000ffff11117812 */ /* 0x000fe200078ec0ff */
[----:B------:R-:W-:Y:S01]  /*20ad80*/  IMAD.X R21, R26, 0x1, R3, P1 ;  /* 0x000000011a157824 */ /* 0x000fe200008e0603 */
[----:B------:R-:W-:-:S02]  /*20ad90*/  PRMT R18, R18, 0x3340, R0 ;  /* 0x0000334012127816 */ /* 0x000fc40000000000 */
[----:B------:R-:W-:Y:S01]  /*20ada0*/  PRMT R17, R15, 0x3340, R17 ;  /* 0x000033400f117816 */ /* 0x000fe20000000011 */
[----:B------:R-:W-:Y:S04]  /*20adb0*/  STL [R1+0x1d0c], R27 ;  /* 0x001d0c1b01007387 */ /* 0x000fe80000100800 */
[----:B------:R-:W-:Y:S04]  /*20adc0*/  STL.64 [R1+0xc48], R20 ;  /* 0x000c481401007387 */ /* 0x000fe80000100a00 */
[----:B------:R-:W-:Y:S04]  /*20add0*/  STL [R1+0x358], R18 ;  /* 0x0003581201007387 */ /* 0x000fe80000100800 */
[----:B------:R0:W-:Y:S04]  /*20ade0*/  STL [R1+0x1724], R17 ;  /* 0x0017241101007387 */ /* 0x0001e80000100800 */
[----:B------:R-:W4:Y:S01]  /*20adf0*/  LDL.LU R29, [R1+0x2d0] ;  /* 0x0002d000011d7983 */ /* 0x000f220000300800 */
[----:B0-----:R-:W-:-:S04]  /*20ae00*/  SHF.R.U32.HI R17, RZ, 0x8, R14 ;  /* 0x00000008ff117819 */ /* 0x001fc8000001160e */
[----:B------:R-:W-:-:S04]  /*20ae10*/  LOP3.LUT R17, R17, 0xffff, RZ, 0xc0, !PT ;  /* 0x0000ffff11117812 */ /* 0x000fc800078ec0ff */
[----:B------:R-:W-:Y:S02]  /*20ae20*/  PRMT R18, R17, 0x3340, R0 ;  /* 0x0000334011127816 */ /* 0x000fe40000000000 */
[----:B--2---:R-:W-:Y:S02]  /*20ae30*/  LOP3.LUT R16, R16, 0xffff, RZ, 0xc0, !PT ;  /* 0x0000ffff10107812 */ /* 0x004fe400078ec0ff */
[----:B---3--:R-:W-:Y:S02]  /*20ae40*/  LOP3.LUT R15, R2, 0xffff, RZ, 0xc0, !PT ;  /* 0x0000ffff020f7812 */ /* 0x008fe400078ec0ff */
[----:B------:R-:W2:Y:S01]  /*20ae50*/  LDL.LU R2, [R1+0x748] ;  /* 0x0007480001027983 */ /* 0x000ea20000300800 */
[----:B------:R-:W-:-:S03]  /*20ae60*/  SHF.R.U32.HI R14, RZ, 0x8, R16 ;  /* 0x00000008ff0e7819 */ /* 0x000fc60000011610 */
[----:B------:R-:W3:Y:S04]  /*20ae70*/  LDL.LU R26, [R1+0x4d4] ;  /* 0x0004d400011a7983 */ /* 0x000ee80000300800 */
[----:B------:R0:W-:Y:S01]  /*20ae80*/  STL [R1+0x138], R15 ;  /* 0x0001380f01007387 */ /* 0x0001e20000100800 */
[----:B------:R-:W-:Y:S02]  /*20ae90*/  LOP3.LUT R14, R14, 0xffff, RZ, 0xc0, !PT ;  /* 0x0000ffff0e0e7812 */ /* 0x000fe400078ec0ff */
[----:B0-----:R-:W-:-:S04]  /*20aea0*/  SHF.R.U32.HI R15, RZ, 0x8, R15 ;  /* 0x00000008ff0f7819 */ /* 0x001fc8000001160f */
[----:B------:R-:W-:-:S04]  /*20aeb0*/  LOP3.LUT R15, R15, 0xffff, RZ, 0xc0, !PT ;  /* 0x0000ffff0f0f7812 */ /* 0x000fc800078ec0ff */
[----:B------:R-:W-:Y:S01]  /*20aec0*/  PRMT R17, R14, 0x3340, R15 ;  /* 0x000033400e117816 */ /* 0x000fe2000000000f */
[----:B------:R-:W-:Y:S04]  /*20aed0*/  STL [R1+0x354], R18 ;  /* 0x0003541201007387 */ /* 0x000fe80000100800 */
[----:B------:R0:W-:Y:S01]  /*20aee0*/  STL [R1+0x1718], R17 ;  /* 0x0017181101007387 */ /* 0x0001e20000100800 */
[----:B----4-:R-:W-:Y:S02]  /*20aef0*/  LOP3.LUT R15, R25, 0xffff, RZ, 0xc0, !PT ;  /* 0x0000ffff190f7812 */ /* 0x010fe400078ec0ff */
[----:B------:R-:W-:Y:S02]  /*20af00*/  LOP3.LUT R14, R19, 0xffff, RZ, 0xc0, !PT ;  /* 0x0000ffff130e7812 */ /* 0x000fe400078ec0ff */
[----:B------:R-:W-:-:S02]  /*20af10*/  PRMT R19, R15, 0x3340, R0 ;  /* 0x000033400f137816 */ /* 0x000fc40000000000 */
[----:B0-----:R-:W-:-:S04]  /*20af20*/  LOP3.LUT R17, R23, 0xffff, RZ, 0xc0, !PT ;  /* 0x0000ffff17117812 */ /* 0x001fc800078ec0ff */
[----:B------:R-:W-:-:S04]  /*20af30*/  PRMT R18, R14, 0x3340, R17 ;  /* 0x000033400e127816 */ /* 0x000fc80000000011 */
[----:B------:R-:W-:Y:S02]  /*20af40*/  PRMT R18, R18, 0x5410, R19 ;  /* 0x0000541012127816 */ /* 0x000fe40000000013 */
[----:B------:R-:W-:-:S03]  /*20af50*/  LOP3.LUT R19, R22, 0xffff, RZ, 0xc0, !PT ;  /* 0x0000ffff16137812 */ /* 0x000fc600078ec0ff */
[----:B------:R0:W-:Y:S04]  /*20af60*/  STL [R1+0x1d08], R18 ;  /* 0x001d081201007387 */ /* 0x0001e80000100800 */
[----:B------:R-:W4:Y:S04]  /*20af70*/  LDL.LU R22, [R1+0x74c] ;  /* 0x00074c0001167983 */ /* 0x000f280000300800 */
[----:B------:R-:W4:Y:S04]  /*20af80*/  LDL.LU R25, [R1+0x2d4] ;  /* 0x0002d40001197983 */ /* 0x000f280000300800 */
[----:B------:R-:W4:Y:S01]  /*20af90*/  LDL.LU R23, [R1+0x4e0] ;  /* 0x0004e00001177983 */ /* 0x000f220000300800 */
[----:B0-----:R-:W-:-:S02]  /*20afa0*/  SHF.R.U32.HI R18, RZ, 0x8, R19 ;  /* 0x00000008ff127819 */ /* 0x001fc40000011613 */
[----:B------:R-:W-:Y:S02]  /*20afb0*/  SHF.R.U32.HI R14, RZ, 0x8, R14 ;  /* 0x00000008ff0e7819 */ /* 0x000fe4000001160e */
[----:B------:R-:W-:Y:S02]  /*20afc0*/  SHF.R.U32.HI R17, RZ, 0x8, R17 ;  /* 0x00000008ff117819 */ /* 0x000fe40000011611 */
[----:B------:R-:W-:Y:S02]  /*20afd0*/  LOP3.LUT R18, R18, 0xffff, RZ, 0xc0, !PT ;  /* 0x0000ffff12127812 */ /* 0x000fe400078ec0ff */
[----:B------:R-:W-:Y:S02]  /*20afe0*/  LOP3.LUT R14, R14, 0xffff, RZ, 0xc0, !PT ;  /* 0x0000ffff0e0e7812 */ /* 0x000fe400078ec0ff */
[----:B------:R-:W-:Y:S02]  /*20aff0*/  LOP3.LUT R17, R17, 0xffff, RZ, 0xc0, !PT ;  /* 0x0000ffff11117812 */ /* 0x000fe400078ec0ff */
[----:B------:R-:W-:-:S02]  /*20b000*/  PRMT R18, R18, 0x3340, R0 ;  /* 0x0000334012127816 */ /* 0x000fc40000000000 */
[----:B------:R-:W-:Y:S01]  /*20b010*/  PRMT R14, R14, 0x3340, R17 ;  /* 0x000033400e0e7816 */ /* 0x000fe20000000011 */
[----:B------:R0:W-:Y:S01]  /*20b020*/  STL [R1+0x773c], R19 ;  /* 0x00773c1301007387 */ /* 0x0001e20000100800 */
[----:B------:R-:W-:Y:S01]  /*20b030*/  VIADD R12, R12, UR6 ;  /* 0x000000060c0c7c36 */ /* 0x000fe20008000000 */
[----:B------:R-:W-:Y:S02]  /*20b040*/  LOP3.LUT R20, R29, 0xffff, RZ, 0xc0, !PT ;  /* 0x0000ffff1d147812 */ /* 0x000fe400078ec0ff */
[----:B------:R1:W-:Y:S01]  /*20b050*/  STL [R1+0x350], R18 ;  /* 0x0003501201007387 */ /* 0x0003e20000100800 */
[----:B------:R-:W-:Y:S01]  /*20b060*/  SHF.R.U32.HI R15, RZ, 0x8, R15 ;  /* 0x00000008ff0f7819 */ /* 0x000fe2000001160f */
[----:B------:R-:W2:Y:S02]  /*20b070*/  LDCU UR6, c[0x0][0x3b8] ;  /* 0x00007700ff0677ac */ /* 0x000ea40008000800 */
[----:B------:R3:W-:Y:S01]  /*20b080*/  STL [R1+0x63c], R14 ;  /* 0x00063c0e01007387 */ /* 0x0007e20000100800 */
[----:B0-----:R-:W-:-:S02]  /*20b090*/  SHF.R.S32.HI R19, RZ, 0x1f, R12 ;  /* 0x0000001fff137819 */ /* 0x001fc4000001140c */
[----:B-1----:R-:W-:Y:S02]  /*20b0a0*/  PRMT R18, R20, 0x3340, R0 ;  /* 0x0000334014127816 */ /* 0x002fe40000000000 */
[----:B------:R-:W-:Y:S02]  /*20b0b0*/  LOP3.LUT R15, R15, 0xffff, RZ, 0xc0, !PT ;  /* 0x0000ffff0f0f7812 */ /* 0x000fe400078ec0ff */
[----:B--2---:R-:W-:Y:S02]  /*20b0c0*/  LOP3.LUT R2, R2, 0xffff, RZ, 0xc0, !PT ;  /* 0x0000ffff02027812 */ /* 0x004fe400078ec0ff */
[----:B---3--:R-:W-:Y:S02]  /*20b0d0*/  LOP3.LUT R14, R26, 0xffff, RZ, 0xc0, !PT ;  /* 0x0000ffff1a0e7812 */ /* 0x008fe400078ec0ff */
[----:B------:R-:W-:Y:S02]  /*20b0e0*/  IADD3 R26, P1, PT, R12, R10, RZ ;  /* 0x0000000a0c1a7210 */ /* 0x000fe40007f3e0ff */
[----:B------:R-:W-:-:S03]  /*20b0f0*/  PRMT R17, R2, 0x3340, R14 ;  /* 0x0000334002117816 */ /* 0x000fc6000000000e */
[----:B------:R-:W-:Y:S01]  /*20b100*/  IMAD.X R27, R19, 0x1, R9, P1 ;  /* 0x00000001131b7824 */ /* 0x000fe200008e0609 */
[----:B------:R-:W-:-:S05]  /*20b110*/  PRMT R17, R17, 0x5410, R18 ;  /* 0x0000541011117816 */ /* 0x000fca0000000012 */
[----:B------:R-:W-:Y:S01]  /*20b120*/  STL [R1+0x1d00], R17 ;  /* 0x001d001101007387 */ /* 0x000fe20000100800 */
[----:B------:R-:W-:-:S03]  /*20b130*/  SHF.R.U32.HI R2, RZ, 0x8, R2 ;  /* 0x00000008ff027819 */ /* 0x000fc60000011602 */
[----:B------:R0:W-:Y:S01]  /*20b140*/  STL.64 [R1+0xc40], R26 ;  /* 0x000c401a01007387 */ /* 0x0001e20000100a00 */
[----:B------:R-:W-:-:S03]  /*20b150*/  SHF.R.U32.HI R14, RZ, 0x8, R14 ;  /* 0x00000008ff0e7819 */ /* 0x000fc6000001160e */
[----:B------:R-:W2:Y:S04]  /*20b160*/  LDL.LU R18, [R1+0x6e8] ;  /* 0x0006e80001127983 */ /* 0x000ea80000300800 */
[----:B------:R-:W3:Y:S04]  /*20b170*/  LDL.LU R29, [R1+0x238] ;  /* 0x00023800011d7983 */ /* 0x000ee80000300800 */
[----:B0-----:R-:W3:Y:S01]  /*20b180*/  LDL.LU R26, [R1+0x490] ;  /* 0x00049000011a7983 */ /* 0x001ee20000300800 */
[----:B------:R-:W-:Y:S02]  /*20b190*/  LOP3.LUT R2, R2, 0xffff, RZ, 0xc0, !PT ;  /* 0x0000ffff02027812 */ /* 0x000fe400078ec0ff */
[----:B------:R-:W-:-:S02]  /*20b1a0*/  LOP3.LUT R14, R14, 0xffff, RZ, 0xc0, !PT ;  /* 0x0000ffff0e0e7812 */ /* 0x000fc400078ec0ff */
[----:B------:R-:W-:Y:S02]  /*20b1b0*/  PRMT R17, R15, 0x3340, R0 ;  /* 0x000033400f117816 */ /* 0x000fe40000000000 */
[----:B------:R-:W-:-:S03]  /*20b1c0*/  PRMT R15, R2, 0x3340, R14 ;  /* 0x00003340020f7816 */ /* 0x000fc6000000000e */
[----:B------:R0:W-:Y:S04]  /*20b1d0*/  STL [R1+0x34c], R17 ;  /* 0x00034c1101007387 */ /* 0x0001e80000100800 */
[----:B------:R1:W-:Y:S01]  /*20b1e0*/  STL [R1+0x1704], R15 ;  /* 0x0017040f01007387 */ /* 0x0003e20000100800 */
[----:B----4-:R-:W-:Y:S02]  /*20b1f0*/  LOP3.LUT R2, R22, 0xffff, RZ, 0xc0, !PT ;  /* 0x0000ffff16027812 */ /* 0x010fe400078ec0ff */
[----:B------:R-:W-:Y:S02]  /*20b200*/  LOP3.LUT R14, R25, 0xffff, RZ, 0xc0, !PT ;  /* 0x0000ffff190e7812 */ /* 0x000fe400078ec0ff */
[----:B0-----:R-:W-:Y:S02]  /*20b210*/  LOP3.LUT R17, R23, 0xffff, RZ, 0xc0, !PT ;  /* 0x0000ffff17117812 */ /* 0x001fe400078ec0ff */
[----:B------:R-:W-:-:S02]  /*20b220*/  PRMT R21, R14, 0x3340, R0 ;  /* 0x000033400e157816 */ /* 0x000fc40000000000 */
[----:B-1----:R-:W-:Y:S02]  /*20b230*/  PRMT R15, R2, 0x3340, R17 ;  /* 0x00003340020f7816 */ /* 0x002fe40000000011 */
[----:B------:R-:W-:Y:S02]  /*20b240*/  IADD3 R22, P1, PT, R12, R8, RZ ;  /* 0x000000080c167210 */ /* 0x000fe40007f3e0ff */
[----:B------:R-:W-:-:S03]  /*20b250*/  PRMT R15, R15, 0x5410, R21 ;  /* 0x000054100f0f7816 */ /* 0x000fc60000000015 */
[----:B------:R-:W-:Y:S02]  /*20b260*/  IMAD.X R23, R19, 0x1, R7, P1 ;  /* 0x0000000113177824 */ /* 0x000fe400008e0607 */
[----:B------:R0:W-:Y:S04]  /*20b270*/  STL [R1+0x1cf8], R15 ;  /* 0x001cf80f01007387 */ /* 0x0001e80000100800 */
[----:B------:R1:W-:Y:S01]  /*20b280*/  STL.64 [R1+0xc38], R22 ;  /* 0x000c381601007387 */ /* 0x0003e20000100a00 */
[----:B0-----:R-:W-:-:S03]  /*20b290*/  SHF.R.U32.HI R15, RZ, 0x8, R2 ;  /* 0x00000008ff0f7819 */ /* 0x001fc60000011602 */
[----:B-1----:R-:W4:Y:S04]  /*20b2a0*/  LDL.LU R22, [R1+0x77fc] ;  /* 0x0077fc0001167983 */ /* 0x002f280000300800 */
[----:B------:R-:W4:Y:S04]  /*20b2b0*/  LDL.LU R2, [R1+0x6ec] ;  /* 0x0006ec0001027983 */ /* 0x000f280000300800 */
[----:B------:R-:W4:Y:S04]  /*20b2c0*/  LDL.LU R25, [R1+0x234] ;  /* 0x0002340001197983 */ /* 0x000f280000300800 */
[----:B------:R-:W4:Y:S01]  /*20b2d0*/  LDL.LU R23, [R1+0x48c] ;  /* 0x00048c0001177983 */ /* 0x000f220000300800 */
[----:B------:R-:W-:-:S02]  /*20b2e0*/  SHF.R.U32.HI R20, RZ, 0x8, R20 ;  /* 0x00000008ff147819 */ /* 0x000fc40000011614 */
[----:B------:R-:W-:Y:S02]  /*20b2f0*/  SHF.R.U32.HI R17, RZ, 0x8, R17 ;  /* 0x00000008ff117819 */ /* 0x000fe40000011611 */
[----:B------:R-:W-:Y:S02]  /*20b300*/  LOP3.LUT R20, R20, 0xffff, RZ, 0xc0, !PT ;  /* 0x0000ffff14147812 */ /* 0x000fe400078ec0ff */
[----:B------:R-:W-:Y:S02]  /*20b310*/  LOP3.LUT R15, R15, 0xffff, RZ, 0xc0, !PT ;  /* 0x0000ffff0f0f7812 */ /* 0x000fe400078ec0ff */
[----:B------:R-:W-:Y:S02]  /*20b320*/  LOP3.LUT R17, R17, 0xffff, RZ, 0xc0, !PT ;  /* 0x0000ffff11117812 */ /* 0x000fe400078ec0ff */
[----:B------:R-:W-:Y:S02]  /*20b330*/  SHF.R.U32.HI R14, RZ, 0x8, R14 ;  /* 0x00000008ff0e7819 */ /* 0x000fe4000001160e */
[----:B------:R-:W-:-:S02]  /*20b340*/  PRMT R27, R20, 0x3340, R0 ;  /* 0x00003340141b7816 */ /* 0x000fc40000000000 */
[----:B------:R-:W-:Y:S02]  /*20b350*/  PRMT R15, R15, 0x3340, R17 ;  /* 0x000033400f0f7816 */ /* 0x000fe40000000011 */
[----:B------:R-:W-:Y:S02]  /*20b360*/  IADD3 R20, P1, PT, R12, R6, RZ ;  /* 0x000000060c147210 */ /* 0x000fe40007f3e0ff */
[----:B------:R-:W-:Y:S01]  /*20b370*/  LOP3.LUT R14, R14, 0xffff, RZ, 0xc0, !PT ;  /* 0x0000ffff0e0e7812 */ /* 0x000fe200078ec0ff */
[----:B------:R-:W-:Y:S02]  /*20b380*/  STL [R1+0x348], R27 ;  /* 0x0003481b01007387 */ /* 0x000fe40000100800 */
[----:B------:R-:W-:Y:S02]  /*20b390*/  IMAD.X R21, R19, 0x1, R5, P1 ;  /* 0x0000000113157824 */ /* 0x000fe400008e0605 */
[----:B------:R0:W-:Y:S04]  /*20b3a0*/  STL [R1+0x16e4], R15 ;  /* 0x0016e40f01007387 */ /* 0x0001e80000100800 */
[----:B------:R1:W-:Y:S01]  /*20b3b0*/  STL.64 [R1+0xc30], R20 ;  /* 0x000c301401007387 */ /* 0x0003e20000100a00 */
[----:B0-----:R-:W-:-:S05]  /*20b3c0*/  PRMT R15, R14, 0x3340, R0 ;  /* 0x000033400e0f7816 */ /* 0x001fca0000000000 */
[----:B------:R0:W-:Y:S04]  /*20b3d0*/  STL [R1+0x344], R15 ;  /* 0x0003440f01007387 */ /* 0x0001e80000100800 */
[----:B-1----:R-:W4:Y:S01]  /*20b3e0*/  LDL.LU R21, [R1+0x1b8] ;  /* 0x0001b80001157983 */ /* 0x002f220000300800 */
[----:B--2---:R-:W-:Y:S02]  /*20b3f0*/  LOP3.LUT R14, R18, 0xffff, RZ, 0xc0, !PT ;  /* 0x0000ffff120e7812 */ /* 0x004fe400078ec0ff */
[----:B---3--:R-:W-:Y:S02]  /*20b400*/  LOP3.LUT R17, R29, 0xffff, RZ, 0xc0, !PT ;  /* 0x0000ffff1d117812 */ /* 0x008fe400078ec0ff */
[----:B------:R-:W-:Y:S02]  /*20b410*/  LOP3.LUT R18, R26, 0xffff, RZ, 0xc0, !PT ;  /* 0x0000ffff1a127812 */ /* 0x000fe400078ec0ff */
[----:B------:R-:W-:-:S02]  /*20b420*/  PRMT R20, R17, 0x3340, R0 ;  /* 0x0000334011147816 */ /* 0x000fc40000000000 */
[----:B0-----:R-:W-:-:S04]  /*20b430*/  PRMT R15, R14, 0x3340, R18 ;  /* 0x000033400e0f7816 */ /* 0x001fc80000000012 */
[----:B------:R-:W-:Y:S02]  /*20b440*/  PRMT R20, R15, 0x5410, R20 ;  /* 0x000054100f147816 */ /* 0x000fe40000000014 */
[----:B------:R-:W2:Y:S01]  /*20b450*/  LDL.LU R15, [R1+0x688] ;  /* 0x00068800010f7983 */ /* 0x000ea20000300800 */
[----:B------:R-:W-:Y:S02]  /*20b460*/  SHF.R.U32.HI R14, RZ, 0x8, R14 ;  /* 0x00000008ff0e7819 */ /* 0x000fe4000001160e */
[----:B------:R-:W-:Y:S01]  /*20b470*/  SHF.R.U32.HI R18, RZ, 0x8, R18 ;  /* 0x00000008ff127819 */ /* 0x000fe20000011612 */
[----:B------:R0:W-:Y:S01]  /*20b480*/  STL [R1+0x1cf4], R20 ;  /* 0x001cf41401007387 */ /* 0x0001e20000100800 */
[----:B------:R-:W-:Y:S02]  /*20b490*/  IADD3 R26, P1, PT, R12, R4, RZ ;  /* 0x000000040c1a7210 */ /* 0x000fe40007f3e0ff */
[----:B------:R-:W-:Y:S02]  /*20b4a0*/  LOP3.LUT R14, R14, 0xffff, RZ, 0xc0, !PT ;  /* 0x0000ffff0e0e7812 */ /* 0x000fe400078ec0ff */
[----:B------:R-:W-:Y:S01]  /*20b4b0*/  LOP3.LUT R18, R18, 0xffff, RZ, 0xc0, !PT ;  /* 0x0000ffff12127812 */ /* 0x000fe200078ec0ff */
[----:B0-----:R-:W3:Y:S01]  /*20b4c0*/  LDL.LU R20, [R1+0x460] ;  /* 0x0004600001147983 */ /* 0x001ee20000300800 */
[----:B------:R-:W-:-:S02]  /*20b4d0*/  IMAD.X R27, R19, 0x1, R3, P1 ;  /* 0x00000001131b7824 */ /* 0x000fc400008e0603 */
[----:B------:R-:W-:-:S03]  /*20b4e0*/  PRMT R14, R14, 0x3340, R18 ;  /* 0x000033400e0e7816 */ /* 0x000fc60000000012 */
[----:B------:R-:W-:Y:S04]  /*20b4f0*/  STL.64 [R1+0xc28], R26 ;  /* 0x000c281a01007387 */ /* 0x000fe80000100a00 */
[----:B------:R0:W-:Y:S01]  /*20b500*/  STL [R1+0x638], R14 ;  /* 0x0006380e01007387 */ /* 0x0001e20000100800 */
[----:B----4-:R-:W-:Y:S02]  /*20b510*/  LOP3.LUT R19, R2, 0xffff, RZ, 0xc0, !PT ;  /* 0x0000ffff02137812 */ /* 0x010fe400078ec0ff */
[----:B------:R-:W-:Y:S02]  /*20b520*/  LOP3.LUT R2, R25, 0xffff, RZ, 0xc0, !PT ;  /* 0x0000ffff19027812 */ /* 0x000fe400078ec0ff */
[----:B0-----:R-:W-:Y:S02]  /*20b530*/  LOP3.LUT R14, R23, 0xffff, RZ, 0xc0, !PT ;  /* 0x0000ffff170e7812 */ /* 0x001fe400078ec0ff */
[----:B------:R-:W-:-:S02]  /*20b540*/  PRMT R23, R2, 0x3340, R0 ;  /* 0x0000334002177816 */ /* 0x000fc40000000000 */
[----:B------:R-:W-:Y:S01]  /*20b550*/  PRMT R18, R19, 0x3340, R14 ;  /* 0x0000334013127816 */ /* 0x000fe2000000000e */
[----:B------:R0:W-:Y:S03]  /*20b560*/  STL [R1+0x76c8], R2 ;  /* 0x0076c80201007387 */ /* 0x0001e60000100800 */
[----:B0-----:R-:W-:-:S05]  /*20b570*/  PRMT R2, R18, 0x5410, R23 ;  /* 0x0000541012027816 */ /* 0x001fca0000000017 */
[----:B------:R0:W-:Y:S04]  /*20b580*/  STL [R1+0x1cf0], R2 ;  /* 0x001cf00201007387 */ /* 0x0001e80000100800 */
[----:B------:R-:W4:Y:S04]  /*20b590*/  LDL.LU R18, [R1+0x690] ;  /* 0x0006900001127983 */ /* 0x000f280000300800 */
[----:B------:R-:W4:Y:S04]  /*20b5a0*/  LDL.LU R29, [R1+0x1bc] ;  /* 0x0001bc00011d7983 */ /* 0x000f280000300800 */
[----:B------:R-:W4:Y:S04]  /*20b5b0*/  LDL.LU R26, [R1+0x464] ;  /* 0x00046400011a7983 */ /* 0x000f280000300800 */
[----:B------:R-:W4:Y:S04]  /*20b5c0*/  LDL.LU R25, [R1+0x620] ;  /* 0x0006200001197983 */ /* 0x000f280000300800 */
[----:B------:R-:W4:Y:S01]  /*20b5d0*/  LDL.LU R23, [R1+0x42c] ;  /* 0x00042c0001177983 */ /* 0x000f220000300800 */
[----:B------:R-:W-:-:S02]  /*20b5e0*/  SHF.R.U32.HI R17, RZ, 0x8, R17 ;  /* 0x00000008ff117819 */ /* 0x000fc40000011611 */
[----:B0-----:R-:W-:Y:S02]  /*20b5f0*/  SHF.R.U32.HI R2, RZ, 0x8, R19 ;  /* 0x00000008ff027819 */ /* 0x001fe40000011613 */
[----:B------:R-:W-:Y:S02]  /*20b600*/  SHF.R.U32.HI R14, RZ, 0x8, R14 ;  /* 0x00000008ff0e7819 */ /* 0x000fe4000001160e */
[----:B------:R-:W-:Y:S02]  /*20b610*/  LOP3.LUT R17, R17, 0xffff, RZ, 0xc0, !PT ;  /* 0x0000ffff11117812 */ /* 0x000fe400078ec0ff */
[----:B------:R-:W-:Y:S02]  /*20b620*/  LOP3.LUT R2, R2, 0xffff, RZ, 0xc0, !PT ;  /* 0x0000ffff02027812 */ /* 0x000fe400078ec0ff */
[----:B------:R-:W-:Y:S02]  /*20b630*/  LOP3.LUT R14, R14, 0xffff, RZ, 0xc0, !PT ;  /* 0x0000ffff0e0e7812 */ /* 0x000fe400078ec0ff */
[----:B------:R-:W-:-:S02]  /*20b640*/  PRMT R17, R17, 0x3340, R0 ;  /* 0x0000334011117816 */ /* 0x000fc40000000000 */
[----:B------:R-:W-:-:S03]  /*20b650*/  PRMT R14, R2, 0x3340, R14 ;  /* 0x00003340020e7816 */ /* 0x000fc6000000000e */
[----:B------:R-:W-:Y:S01]  /*20b660*/  STL [R1+0x340], R17 ;  /* 0x0003401101007387 */ /* 0x000fe20000100800 */
[----:B------:R-:W-:-:S03]  /*20b670*/  LOP3.LUT R2, R21, 0xffff, RZ, 0xc0, !PT ;  /* 0x0000ffff15027812 */ /* 0x000fc600078ec0ff */
[----:B------:R3:W-:Y:S01]  /*20b680*/  STL [R1+0x17d4], R14 ;  /* 0x0017d40e01007387 */ /* 0x0007e20000100800 */
[----:B------:R-:W-:Y:S01]  /*20b690*/  PRMT R19, R2, 0x3340, R0 ;  /* 0x0000334002137816 */ /* 0x000fe20000000000 */
[----:B------:R-:W-:Y:S01]  /*20b6a0*/  VIADD R12, R12, UR6 ;  /* 0x000000060c0c7c36 */ /* 0x000fe20008000000 */
[----:B------:R-:W-:Y:S01]  /*20b6b0*/  SHF.R.U32.HI R2, RZ, 0x8, R2 ;  /* 0x00000008ff027819 */ /* 0x000fe20000011602 */
[----:B------:R-:W0:Y:S03]  /*20b6c0*/  LDCU UR6, c[0x0][0x3b8] ;  /* 0x00007700ff0677ac */ /* 0x000e260008000800 */
[----:B------:R-:W-:-:S04]  /*20b6d0*/  LOP3.LUT R2, R2, 0xffff, RZ, 0xc0, !PT ;  /* 0x0000ffff02027812 */ /* 0x000fc800078ec0ff */
[----:B------:R-:W-:Y:S02]  /*20b6e0*/  PRMT R2, R2, 0x3340, R0 ;  /* 0x0000334002027816 */ /* 0x000fe40000000000 */
[----:B--2---:R-:W-:Y:S02]  /*20b6f0*/  LOP3.LUT R15, R15, 0xffff, RZ, 0xc0, !PT ;  /* 0x0000ffff0f0f7812 */ /* 0x004fe400078ec0ff */
[----:B---3--:R-:W-:-:S04]  /*20b700*/  LOP3.LUT R14, R20, 0xffff, RZ, 0xc0, !PT ;  /* 0x0000ffff140e7812 */ /* 0x008fc800078ec0ff */
[----:B------:R-:W-:-:S04]  /*20b710*/  PRMT R17, R15, 0x3340, R14 ;  /* 0x000033400f117816 */ /* 0x000fc8000000000e */
[----:B------:R-:W-:Y:S02]  /*20b720*/  PRMT R19, R17, 0x5410, R19 ;  /* 0x0000541011137816 */ /* 0x000fe40000000013 */
[----:B------:R-:W-:-:S03]  /*20b730*/  IADD3 R20, P1, PT, R12, R10, RZ ;  /* 0x0000000a0c147210 */ /* 0x000fc60007f3e0ff */
[----:B------:R-:W-:Y:S01]  /*20b740*/  STL [R1+0x1cdc], R19 ;  /* 0x001cdc1301007387 */ /* 0x000fe20000100800 */
[----:B------:R-:W-:-:S03]  /*20b750*/  SHF.R.S32.HI R17, RZ, 0x1f, R12 ;  /* 0x0000001fff117819 */ /* 0x000fc6000001140c */
[----:B------:R1:W-:Y:S02]  /*20b760*/  STL.64 [R1+0x77f0], R10 ;  /* 0x0077f00a01007387 */ /* 0x0003e40000100a00 */
[----:B------:R-:W-:Y:S01]  /*20b770*/  IMAD.X R21, R17, 0x1, R9, P1 ;  /* 0x0000000111157824 */ /* 0x000fe200008e0609 */
[----:B-1----:R-:W-:Y:S02]  /*20b780*/  SHF.R.U32.HI R10, RZ, 0x8, R15 ;  /* 0x00000008ff0a7819 */ /* 0x002fe4000001160f */
[----:B------:R-:W-:Y:S02]  /*20b790*/  SHF.R.U32.HI R11, RZ, 0x8, R14 ;  /* 0x00000008ff0b7819 */ /* 0x000fe4000001160e */
[----:B------:R-:W-:Y:S02]  /*20b7a0*/  LOP3.LUT R10, R10, 0xffff, RZ, 0xc0, !PT ;  /* 0x0000ffff0a0a7812 */ /* 0x000fe400078ec0ff */
[----:B------:R-:W-:-:S04]  /*20b7b0*/  LOP3.LUT R11, R11, 0xffff, RZ, 0xc0, !PT ;  /* 0x0000ffff0b0b7812 */ /* 0x000fc800078ec0ff */
[----:B------:R-:W-:Y:S01]  /*20b7c0*/  PRMT R10, R10, 0x3340, R11 ;  /* 0x000033400a0a7816 */ /* 0x000fe2000000000b */
[----:B------:R1:W-:Y:S04]  /*20b7d0*/  STL.64 [R1+0xc20], R20 ;  /* 0x000c201401007387 */ /* 0x0003e80000100a00 */
[----:B------:R-:W-:Y:S04]  /*20b7e0*/  STL [R1+0x62c], R10 ;  /* 0x00062c0a01007387 */ /* 0x000fe80000100800 */
[----:B------:R2:W-:Y:S04]  /*20b7f0*/  STL [R1+0x33c], R2 ;  /* 0x00033c0201007387 */ /* 0x0005e80000100800 */
[----:B-1----:R-:W3:Y:S01]  /*20b800*/  LDL.LU R20, [R1+0x7a0] ;  /* 0x0007a00001147983 */ /* 0x002ee20000300800 */
[----:B--2---:R-:W-:-:S02]  /*20b810*/  LOP3.LUT R2, R24, 0xffff, RZ, 0xc0, !PT ;  /* 0x0000ffff18027812 */ /* 0x004fc400078ec0ff */
[----:B----4-:R-:W-:Y:S02]  /*20b820*/  LOP3.LUT R14, R18, 0xffff, RZ, 0xc0, !PT ;  /* 0x0000ffff120e7812 */ /* 0x010fe400078ec0ff */
[----:B------:R-:W-:Y:S02]  /*20b830*/  LOP3.LUT R15, R29, 0xffff, RZ, 0xc0, !PT ;  /* 0x0000ffff1d0f7812 */ /* 0x000fe400078ec0ff */
[----:B------:R-:W-:Y:S02]  /*20b840*/  LOP3.LUT R18, R26, 0xffff, RZ, 0xc0, !PT ;  /* 0x0000ffff1a127812 */ /* 0x000fe400078ec0ff */
[----:B------:R-:W2:Y:S04]  /*20b850*/  LDL.LU R26, [R1+0x2ec] ;  /* 0x0002ec00011a7983 */ /* 0x000ea80000300800 */
[----:B------:R-:W4:Y:S01]  /*20b860*/  LDL.LU R29, [R1+0x5bc] ;  /* 0x0005bc00011d7983 */ /* 0x000f220000300800 */
[----:B------:R-:W-:-:S02]  /*20b870*/  PRMT R21, R15, 0x3340, R0 ;  /* 0x000033400f157816 */ /* 0x000fc40000000000 */
[----:B------:R-:W-:Y:S02]  /*20b880*/  PRMT R19, R14, 0x3340, R18 ;  /* 0x000033400e137816 */ /* 0x000fe40000000012 */
[----:B------:R-:W-:Y:S02]  /*20b890*/  LOP3.LUT R10, R25, 0xffff, RZ, 0xc0, !PT ;  /* 0x0000ffff190a7812 */ /* 0x000fe400078ec0ff */
[----:B------:R-:W-:Y:S02]  /*20b8a0*/  LOP3.LUT R11, R23, 0xffff, RZ, 0xc0, !PT ;  /* 0x0000ffff170b7812 */ /* 0x000fe400078ec0ff */
[----:B------:R-:W-:Y:S02]  /*20b8b0*/  PRMT R23, R19, 0x5410, R21 ;  /* 0x0000541013177816 */ /* 0x000fe40000000015 */
[----:B------:R-:W-:Y:S02]  /*20b8c0*/  PRMT R21, R2, 0x3340, R0 ;  /* 0x0000334002157816 */ /* 0x000fe40000000000 */
[----:B------:R-:W-:-:S02]  /*20b8d0*/  PRMT R19, R10, 0x3340, R11 ;  /* 0x000033400a137816 */ /* 0x000fc4000000000b */
[----:B------:R-:W-:Y:S02]  /*20b8e0*/  IADD3 R24, P1, PT, R12, R8, RZ ;  /* 0x000000080c187210 */ /* 0x000fe40007f3e0ff */
[----:B------:R-:W-:Y:S02]  /*20b8f0*/  PRMT R19, R19, 0x5410, R21 ;  /* 0x0000541013137816 */ /* 0x000fe40000000015 */
[----:B------:R-:W-:Y:S01]  /*20b900*/  SHF.R.U32.HI R18, RZ, 0x8, R18 ;  /* 0x00000008ff127819 */ /* 0x000fe20000011612 */
[----:B------:R-:W-:Y:S01]  /*20b910*/  IMAD.X R25, R17, 0x1, R7, P1 ;  /* 0x0000000111197824 */ /* 0x000fe200008e0607 */
[----:B------:R-:W-:Y:S04]  /*20b920*/  STL [R1+0x1cd8], R23 ;  /* 0x001cd81701007387 */ /* 0x000fe80000100800 */
[----:B------:R1:W-:Y:S04]  /*20b930*/  STL [R1+0x1cd4], R19 ;  /* 0x001cd41301007387 */ /* 0x0003e80000100800 */
[----:B------:R0:W-:Y:S01]  /*20b940*/  STL.64 [R1+0xc10], R24 ;  /* 0x000c101801007387 */ /* 0x0001e20000100a00 */
[----:B------:R-:W-:-:S02]  /*20b950*/  SHF.R.U32.HI R14, RZ, 0x8, R14 ;  /* 0x00000008ff0e7819 */ /* 0x000fc4000001160e */
[----:B-1----:R-:W-:Y:S02]  /*20b960*/  LOP3.LUT R19, R18, 0xffff, RZ, 0xc0, !PT ;  /* 0x0000ffff12137812 */ /* 0x002fe400078ec0ff */
[----:B------:R-:W-:Y:S01]  /*20b970*/  SHF.R.U32.HI R10, RZ, 0x8, R10 ;  /* 0x00000008ff0a7819 */ /* 0x000fe2000001160a */
[----:B0-----:R-:W4:Y:S01]  /*20b980*/  LDL.LU R25, [R1+0x77f8] ;  /* 0x0077f80001197983 */ /* 0x001f220000300800 */
[----:B------:R-:W-:-:S03]  /*20b990*/  SHF.R.U32.HI R11, RZ, 0x8, R11 ;  /* 0x00000008ff0b7819 */ /* 0x000fc6000001160b */
[----:B------:R-:W4:Y:S04]  /*20b9a0*/  LDL.LU R18, [R1+0x7a4] ;  /* 0x0007a40001127983 */ /* 0x000f280000300800 */
[----:B------:R-:W4:Y:S04]  /*20b9b0*/  LDL.LU R24, [R1+0x2f0] ;  /* 0x0002f00001187983 */ /* 0x000f280000300800 */
[----:B------:R-:W4:Y:S01]  /*20b9c0*/  LDL.LU R23, [R1+0x5c4] ;  /* 0x0005c40001177983 */ /* 0x000f220000300800 */
[----:B------:R-:W-:Y:S02]  /*20b9d0*/  LOP3.LUT R14, R14, 0xffff, RZ, 0xc0, !PT ;  /* 0x0000ffff0e0e7812 */ /* 0x000fe400078ec0ff */
[----:B------:R-:W-:-:S02]  /*20b9e0*/  LOP3.LUT R10, R10, 0xffff, RZ, 0xc0, !PT ;  /* 0x0000ffff0a0a7812 */ /* 0x000fc400078ec0ff */
[----:B------:R-:W-:Y:S02]  /*20b9f0*/  LOP3.LUT R11, R11, 0xffff, RZ, 0xc0, !PT ;  /* 0x0000ffff0b0b7812 */ /* 0x000fe400078ec0ff */
[----:B------:R-:W-:Y:S02]  /*20ba00*/  PRMT R19, R14, 0x3340, R19 ;  /* 0x000033400e137816 */ /* 0x000fe40000000013 */
[----:B------:R-:W-:Y:S02]  /*20ba10*/  PRMT R14, R10, 0x3340, R11 ;  /* 0x000033400a0e7816 */ /* 0x000fe4000000000b */
[----:B------:R-:W-:Y:S01]  /*20ba20*/  IADD3 R10, P1, PT, R12, R6, RZ ;  /* 0x000000060c0a7210 */ /* 0x000fe20007f3e0ff */
[----:B------:R-:W-:Y:S04]  /*20ba30*/  STL [R1+0x634], R19 ;  /* 0x0006341301007387 */ /* 0x000fe80000100800 */
[----:B------:R-:W-:Y:S01]  /*20ba40*/  IMAD.X R11, R17, 0x1, R5, P1 ;  /* 0x00000001110b7824 */ /* 0x000fe200008e0605 */
[----:B------:R-:W-:Y:S04]  /*20ba50*/  STL [R1+0x628], R14 ;  /* 0x0006280e01007387 */ /* 0x000fe80000100800 */
[----:B------:R0:W-:Y:S04]  /*20ba60*/  STL.64 [R1+0xc18], R10 ;  /* 0x000c180a01007387 */ /* 0x0001e80000100a00 */
[----:B0-----:R-:W4:Y:S01]  /*20ba70*/  LDL.LU.64 R10, [R1+0x77f0] ;  /* 0x0077f000010a7983 */ /* 0x001f220000300a00 */
[----:B------:R-:W-:-:S04]  /*20ba80*/  SHF.R.U32.HI R2, RZ, 0x8, R2 ;  /* 0x00000008ff027819 */ /* 0x000fc80000011602 */
[----:B------:R-:W-:-:S04]  /*20ba90*/  LOP3.LUT R2, R2, 0xffff, RZ, 0xc0, !PT ;  /* 0x0000ffff02027812 */ /* 0x000fc800078ec0ff */
[----:B------:R-:W-:-:S05]  /*20baa0*/  PRMT R14, R2, 0x3340, R0 ;  /* 0x00003340020e7816 */ /* 0x000fca0000000000 */
[----:B------:R4:W-:Y:S01]  /*20bab0*/  STL [R1+0x338], R14 ;  /* 0x0003380e01007387 */ /* 0x0009e20000100800 */
[----:B------:R-:W-:-:S04]  /*20bac0*/  SHF.R.U32.HI R15, RZ, 0x8, R15 ;  /* 0x00000008ff0f7819 */ /* 0x000fc8000001160f */
[----:B------:R-:W-:-:S04]  /*20bad0*/  LOP3.LUT R15, R15, 0xffff, RZ, 0xc0, !PT ;  /* 0x0000ffff0f0f7812 */ /* 0x000fc800078ec0ff */
[--C-:B------:R-:W-:Y:S02]  /*20bae0*/  PRMT R15, R15, 0x3340, R0.reuse ;  /* 0x000033400f0f7816 */ /* 0x100fe40000000000 */
[----:B---3--:R-:W-:Y:S02]  /*20baf0*/  LOP3.LUT R2, R20, 0xffff, RZ, 0xc0, !PT ;  /* 0x0000ffff14027812 */ /* 0x008fe400078ec0ff */
[----:B--2---:R-:W-:Y:S02]  /*20bb00*/  LOP3.LUT R26, R26, 0xffff, RZ, 0xc0, !PT ;  /* 0x0000ffff1a1a7812 */ /* 0x004fe400078ec0ff */
[----:B----4-:R-:W-:Y:S02]  /*20bb10*/  LOP3.LUT R14, R29, 0xffff, RZ, 0xc0, !PT ;  /* 0x0000ffff1d0e7812 */ /* 0x010fe400078ec0ff */
[----:B------:R-:W-:Y:S02]  /*20bb20*/  PRMT R20, R26, 0x3340, R0 ;  /* 0x000033401a147816 */ /* 0x000fe40000000000 */
[----:B------:R-:W-:-:S04]  /*20bb30*/  PRMT R19, R2, 0x3340, R14 ;  /* 0x0000334002137816 */ /* 0x000fc8000000000e */
[----:B------:R-:W-:Y:S02]  /*20bb40*/  PRMT R19, R19, 0x5410, R20 ;  /* 0x0000541013137816 */ /* 0x000fe40000000014 */
[----:B------:R-:W-:Y:S02]  /*20bb50*/  IADD3 R20, P1, PT, R12, R4, RZ ;  /* 0x000000040c147210 */ /* 0x000fe40007f3e0ff */
[----:B------:R-:W-:-:S03]  /*20bb60*/  SHF.R.U32.HI R2, RZ, 0x8, R2 ;  /* 0x00000008ff027819 */ /* 0x000fc60000011602 */
[----:B------:R-:W-:Y:S01]  /*20bb70*/  IMAD.X R21, R17, 0x1, R3, P1 ;  /* 0x0000000111157824 */ /* 0x000fe200008e0603 */
[----:B------:R-:W-:Y:S01]  /*20bb80*/  SHF.R.U32.HI R14, RZ, 0x8, R14 ;  /* 0x00000008ff0e7819 */ /* 0x000fe2000001160e */
[----:B------:R-:W-:Y:S01]  /*20bb90*/  STL [R1+0x1cc8], R19 ;  /* 0x001cc81301007387 */ /* 0x000fe20000100800 */
[----:B------:R-:W-:Y:S02]  /*20bba0*/  LOP3.LUT R2, R2, 0xffff, RZ, 0xc0, !PT ;  /* 0x0000ffff02027812 */ /* 0x000fe400078ec0ff */
[----:B------:R-:W-:Y:S01]  /*20bbb0*/  LOP3.LUT R14, R14, 0xffff, RZ, 0xc0, !PT ;  /* 0x0000ffff0e0e7812 */ /* 0x000fe200078ec0ff */
[----:B------:R-:W-:Y:S04]  /*20bbc0*/  STL.64 [R1+0xc08], R20 ;  /* 0x000c081401007387 */ /* 0x000fe80000100a00 */
[----:B------:R-:W2:Y:S01]  /*20bbd0*/  LDL.LU R17, [R1+0x740] ;  /* 0x0007400001117983 */ /* 0x000ea20000300800 */
[----:B------:R-:W-:-:S03]  /*20bbe0*/  PRMT R2, R2, 0x3340, R14 ;  /* 0x0000334002027816 */ /* 0x000fc6000000000e */
[----:B------:R-:W3:Y:S04]  /*20bbf0*/  LDL.LU R27, [R1+0x264] ;  /* 0x00026400011b7983 */ /* 0x000ee80000300800 */
[----:B------:R-:W4:Y:S04]  /*20bc00*/  LDL.LU R29, [R1+0x4a0] ;  /* 0x0004a000011d7983 */ /* 0x000f280000300800 */
[----:B------:R-:W-:Y:S04]  /*20bc10*/  STL [R1+0x334], R15 ;  /* 0x0003340f01007387 */ /* 0x000fe80000100800 */
[----:B------:R0:W-:Y:S01]  /*20bc20*/  STL [R1+0x16b8], R2 ;  /* 0x0016b80201007387 */ /* 0x0001e20000100800 */
[----:B------:R-:W-:-:S02]  /*20bc30*/  LOP3.LUT R14, R18, 0xffff, RZ, 0xc0, !PT ;  /* 0x0000ffff120e7812 */ /* 0x000fc400078ec0ff */
[----:B0-----:R-:W-:Y:S02]  /*20bc40*/  LOP3.LUT R2, R24, 0xffff, RZ, 0xc0, !PT ;  /* 0x0000ffff18027812 */ /* 0x001fe400078ec0ff */
[----:B------:R-:W-:Y:S01]  /*20bc50*/  LOP3.LUT R15, R23, 0xffff, RZ, 0xc0, !PT ;  /* 0x0000ffff170f7812 */ /* 0x000fe200078ec0ff */
[----:B------:R-:W4:Y:S01]  /*20bc60*/  LDL.LU R24, [R1+0x744] ;  /* 0x0007440001187983 */ /* 0x000f220000300800 */
[----:B------:R-:W-:Y:S02]  /*20bc70*/  PRMT R19, R2, 0x3340, R0 ;  /* 0x0000334002137816 */ /* 0x000fe40000000000 */
[----:B------:R-:W-:-:S04]  /*20bc80*/  PRMT R18, R14, 0x3340, R15 ;  /* 0x000033400e127816 */ /* 0x000fc8000000000f */
[----:B------:R-:W-:Y:S02]  /*20bc90*/  PRMT R18, R18, 0x5410, R19 ;  /* 0x0000541012127816 */ /* 0x000fe40000000013 */
[----:B------:R-:W-:Y:S02]  /*20bca0*/  SHF.R.U32.HI R14, RZ, 0x8, R14 ;  /* 0x00000008ff0e7819 */ /* 0x000fe4000001160e */
[----:B------:R-:W-:Y:S01]  /*20bcb0*/  SHF.R.U32.HI R15, RZ, 0x8, R15 ;  /* 0x00000008ff0f7819 */ /* 0x000fe2000001160f */
[----:B------:R0:W-:Y:S01]  /*20bcc0*/  STL [R1+0x1cbc], R18 ;  /* 0x001cbc1201007387 */ /* 0x0001e20000100800 */
[----:B------:R-:W-:Y:S01]  /*20bcd0*/  LOP3.LUT R14, R14, 0xffff, RZ, 0xc0, !PT ;  /* 0x0000ffff0e0e7812 */ /* 0x000fe200078ec0ff */
[----:B------:R-:W-:Y:S01]  /*20bce0*/  VIADD R12, R12, UR6 ;  /* 0x000000060c0c7c36 */ /* 0x000fe20008000000 */
[----:B------:R-:W-:Y:S01]  /*20bcf0*/  LOP3.LUT R15, R15, 0xffff, RZ, 0xc0, !PT ;  /* 0x0000ffff0f0f7812 */ /* 0x000fe200078ec0ff */
[----:B------:R-:W4:Y:S01]  /*20bd00*/  LDL.LU R20, [R1+0x49c] ;  /* 0x00049c0001147983 */ /* 0x000f220000300800 */
[----:B------:R-:W-:Y:S01]  /*20bd10*/  SHF.R.U32.HI R2, RZ, 0x8, R2 ;  /* 0x00000008ff027819 */ /* 0x000fe20000011602 */
[----:B------:R-:W1:Y:S02]  /*20bd20*/  LDCU UR6, c[0x0][0x3b8] ;  /* 0x00007700ff0677ac */ /* 0x000e640008000800 */
[----:B------:R-:W4:Y:S01]  /*20bd30*/  LDL.LU R21, [R1+0x260] ;  /* 0x0002600001157983 */ /* 0x000f220000300800 */
[----:B------:R-:W-:-:S02]  /*20bd40*/  PRMT R15, R14, 0x3340, R15 ;  /* 0x000033400e0f7816 */ /* 0x000fc4000000000f */
[----:B------:R-:W-:Y:S02]  /*20bd50*/  SHF.R.S32.HI R14, RZ, 0x1f, R12 ;  /* 0x0000001fff0e7819 */ /* 0x000fe4000001140c */
[----:B------:R-:W-:Y:S02]  /*20bd60*/  LOP3.LUT R2, R2, 0xffff, RZ, 0xc0, !PT ;  /* 0x0000ffff02027812 */ /* 0x000fe400078ec0ff */
[----:B0-----:R-:W-:Y:S01]  /*20bd70*/  IADD3 R18, P1, PT, R12, R10, RZ ;  /* 0x0000000a0c127210 */ /* 0x001fe20007f3e0ff */
[----:B------:R0:W-:Y:S01]  /*20bd80*/  STL [R1+0x630], R15 ;  /* 0x0006300f01007387 */ /* 0x0001e20000100800 */
[----:B------:R-:W-:-:S03]  /*20bd90*/  PRMT R2, R2, 0x3340, R0 ;  /* 0x0000334002027816 */ /* 0x000fc60000000000 */
[----:B------:R-:W-:-:S05]  /*20bda0*/  IMAD.X R19, R14, 0x1, R9, P1 ;  /* 0x000000010e137824 */ /* 0x000fca00008e0609 */
[----:B------:R1:W-:Y:S04]  /*20bdb0*/  STL.64 [R1+0xbf0], R18 ;  /* 0x000bf01201007387 */ /* 0x0003e80000100a00 */
[----:B0-----:R-:W4:Y:S04]  /*20bdc0*/  LDL.LU R15, [R1+0x6dc] ;  /* 0x0006dc00010f7983 */ /* 0x001f280000300800 */
[----:B-1----:R-:W4:Y:S04]  /*20bdd0*/  LDL.LU R18, [R1+0x1cc] ;  /* 0x0001cc0001127983 */ /* 0x002f280000300800 */
[----:B------:R2:W-:Y:S04]  /*20bde0*/  STL [R1+0x330], R2 ;  /* 0x0003300201007387 */ /* 0x0005e80000100800 */
[----:B------:R-:W4:Y:S01]  /*20bdf0*/  LDL.LU R23, [R1+0x468] ;  /* 0x0004680001177983 */ /* 0x000f220000300800 */
[----:B------:R-:W-:-:S04]  /*20be00*/  SHF.R.U32.HI R26, RZ, 0x8, R26 ;  /* 0x00000008ff1a7819 */ /* 0x000fc8000001161a */
[----:B------:R-:W-:-:S04]  /*20be10*/  LOP3.LUT R26, R26, 0xffff, RZ, 0xc0, !PT ;  /* 0x0000ffff1a1a7812 */ /* 0x000fc800078ec0ff */
[--C-:B------:R-:W-:Y:S02]  /*20be20*/  PRMT R26, R26, 0x3340, R0.reuse ;  /* 0x000033401a1a7816 */ /* 0x100fe40000000000 */
[----:B--2---:R-:W-:Y:S02]  /*20be30*/  LOP3.LUT R2, R17, 0xffff, RZ, 0xc0, !PT ;  /* 0x0000ffff11027812 */ /* 0x004fe400078ec0ff */
[----:B---3--:R-:W-:Y:S02]  /*20be40*/  LOP3.LUT R19, R27, 0xffff, RZ, 0xc0, !PT ;  /* 0x0000ffff1b137812 */ /* 0x008fe400078ec0ff */
[----:B----4-:R-:W-:Y:S02]  /*20be50*/  LOP3.LUT R17, R29, 0xffff, RZ, 0xc0, !PT ;  /* 0x0000ffff1d117812 */ /* 0x010fe400078ec0ff */
[----:B------:R-:W-:Y:S02]  /*20be60*/  PRMT R29, R19, 0x3340, R0 ;  /* 0x00003340131d7816 */ /* 0x000fe40000000000 */
[----:B------:R-:W-:-:S02]  /*20be70*/  PRMT R27, R2, 0x3340, R17 ;  /* 0x00003340021b7816 */ /* 0x000fc40000000011 */
[----:B------:R-:W-:Y:S02]  /*20be80*/  SHF.R.U32.HI R2, RZ, 0x8, R2 ;  /* 0x00000008ff027819 */ /* 0x000fe40000011602 */
[----:B------:R-:W-:Y:S02]  /*20be90*/  SHF.R.U32.HI R17, RZ, 0x8, R17 ;  /* 0x00000008ff117819 */ /* 0x000fe40000011611 */
[----:B------:R-:W-:Y:S02]  /*20bea0*/  LOP3.LUT R2, R2, 0xffff, RZ, 0xc0, !PT ;  /* 0x0000ffff02027812 */ /* 0x000fe400078ec0ff */
[----:B------:R-:W-:Y:S02]  /*20beb0*/  LOP3.LUT R17, R17, 0xffff, RZ, 0xc0, !PT ;  /* 0x0000ffff11117812 */ /* 0x000fe400078ec0ff */
[----:B------:R-:W-:Y:S02]  /*20bec0*/  PRMT R27, R27, 0x5410, R29 ;  /* 0x000054101b1b7816 */ /* 0x000fe4000000001d */
[----:B------:R-:W-:-:S03]  /*20bed0*/  PRMT R2, R2, 0x3340, R17 ;  /* 0x0000334002027816 */ /* 0x000fc60000000011 */
[----:B------:R-:W-:Y:S04]  /*20bee0*/  STL [R1+0x1cb4], R27 ;  /* 0x001cb41b01007387 */ /* 0x000fe80000100800 */
[----:B------:R0:W-:Y:S01]  /*20bef0*/  STL [R1+0x32c], R26 ;  /* 0x00032c1a01007387 */ /* 0x0001e20000100800 */
[----:B------:R-:W-:-:S03]  /*20bf00*/  LOP3.LUT R17, R24, 0xffff, RZ, 0xc0, !PT ;  /* 0x0000ffff18117812 */ /* 0x000fc600078ec0ff */
[----:B------:R-:W2:Y:S04]  /*20bf10*/  LDL.LU R29, [R1+0x6e4] ;  /* 0x0006e400011d7983 */ /* 0x000ea80000300800 */
[----:B------:R1:W-:Y:S04]  /*20bf20*/  STL [R1+0x16a4], R2 ;  /* 0x0016a40201007387 */ /* 0x0003e80000100800 */
[----:B0-----:R-:W3:Y:S01]  /*20bf30*/  LDL.LU R26, [R1+0x1d0] ;  /* 0x0001d000011a7983 */ /* 0x001ee20000300800 */
[----:B------:R-:W-:-:S03]  /*20bf40*/  LOP3.LUT R20, R20, 0xffff, RZ, 0xc0, !PT ;  /* 0x0000ffff14147812 */ /* 0x000fc600078ec0ff */
[----:B------:R-:W4:Y:S01]  /*20bf50*/  LDL.LU R24, [R1+0x46c] ;  /* 0x00046c0001187983 */ /* 0x000f220000300800 */
[----:B-1----:R-:W-:-:S03]  /*20bf60*/  LOP3.LUT R2, R21, 0xffff, RZ, 0xc0, !PT ;  /* 0x0000ffff15027812 */ /* 0x002fc600078ec0ff */
[----:B------:R0:W-:Y:S04]  /*20bf70*/  STL [R1+0x12c], R17 ;  /* 0x00012c1101007387 */ /* 0x0001e80000100800 */
[----:B------:R1:W-:Y:S04]  /*20bf80*/  STL [R1+0x128], R20 ;  /* 0x0001281401007387 */ /* 0x0003e80000100800 */
[----:B------:R1:W-:Y:S01]  /*20bf90*/  STL [R1+0xb4], R2 ;  /* 0x0000b40201007387 */ /* 0x0003e20000100800 */
[----:B0-----:R-:W-:Y:S02]  /*20bfa0*/  SHF.R.U32.HI R17, RZ, 0x8, R17 ;  /* 0x00000008ff117819 */ /* 0x001fe40000011611 */
[----:B-1----:R-:W-:-:S02]  /*20bfb0*/  SHF.R.U32.HI R20, RZ, 0x8, R20 ;  /* 0x00000008ff147819 */ /* 0x002fc40000011614 */
[----:B------:R-:W-:Y:S02]  /*20bfc0*/  SHF.R.U32.HI R2, RZ, 0x8, R2 ;  /* 0x00000008ff027819 */ /* 0x000fe40000011602 */
[----:B------:R-:W-:Y:S02]  /*20bfd0*/  LOP3.LUT R17, R17, 0xffff, RZ, 0xc0, !PT ;  /* 0x0000ffff11117812 */ /* 0x000fe400078ec0ff */
[----:B------:R-:W-:Y:S02]  /*20bfe0*/  LOP3.LUT R20, R20, 0xffff, RZ, 0xc0, !PT ;  /* 0x0000ffff14147812 */ /* 0x000fe400078ec0ff */
[----:B------:R-:W-:Y:S02]  /*20bff0*/  LOP3.LUT R2, R2, 0xffff, RZ, 0xc0, !PT ;  /* 0x0000ffff02027812 */ /* 0x000fe400078ec0ff */
[----:B------:R-:W-:Y:S02]  /*20c000*/  PRMT R20, R17, 0x3340, R20 ;  /* 0x0000334011147816 */ /* 0x000fe40000000014 */
[----:B------:R-:W-:-:S02]  /*20c010*/  PRMT R17, R2, 0x3340, R0 ;  /* 0x0000334002117816 */ /* 0x000fc40000000000 */
[----:B------:R-:W-:Y:S01]  /*20c020*/  LOP3.LUT R2, R15, 0xffff, RZ, 0xc0, !PT ;  /* 0x0000ffff0f027812 */ /* 0x000fe200078ec0ff */
[----:B------:R0:W-:Y:S01]  /*20c030*/  STL [R1+0x620], R20 ;  /* 0x0006201401007387 */ /* 0x0001e20000100800 */
[----:B------:R-:W-:-:S03]  /*20c040*/  LOP3.LUT R15, R18, 0xffff, RZ, 0xc0, !PT ;  /* 0x0000ffff120f7812 */ /* 0x000fc600078ec0ff */
[----:B------:R1:W-:Y:S01]  /*20c050*/  STL [R1+0x328], R17 ;  /* 0x0003281101007387 */ /* 0x0003e20000100800 */
[----:B0-----:R-:W-:Y:S02]  /*20c060*/  PRMT R20, R15, 0x3340, R0 ;  /* 0x000033400f147816 */ /* 0x001fe40000000000 */
[----:B-1----:R-:W-:-:S04]  /*20c070*/  LOP3.LUT R17, R23, 0xffff, RZ, 0xc0, !PT ;  /* 0x0000ffff17117812 */ /* 0x002fc800078ec0ff */
[----:B------:R-:W-:-:S04]  /*20c080*/  PRMT R18, R2, 0x3340, R17 ;  /* 0x0000334002127816 */ /* 0x000fc80000000011 */
[----:B------:R-:W-:-:S05]  /*20c090*/  PRMT R18, R18, 0x5410, R20 ;  /* 0x0000541012127816 */ /* 0x000fca0000000014 */
[----:B------:R0:W-:Y:S04]  /*20c0a0*/  STL [R1+0x1c8c], R18 ;  /* 0x001c8c1201007387 */ /* 0x0001e80000100800 */
[----:B0-----:R-:W4:Y:S04]  /*20c0b0*/  LDL.LU R18, [R1+0x67c] ;  /* 0x00067c0001127983 */ /* 0x001f280000300800 */
[----:B------:R-:W4:Y:S01]  /*20c0c0*/  LDL.LU R23, [R1+0x438] ;  /* 0x0004380001177983 */ /* 0x000f220000300800 */
[----:B------:R-:W-:Y:S02]  /*20c0d0*/  IADD3 R20, P1, PT, R12, R8, RZ ;  /* 0x000000080c147210 */ /* 0x000fe40007f3e0ff */
[----:B------:R-:W-:-:S02]  /*20c0e0*/  SHF.R.U32.HI R19, RZ, 0x8, R19 ;  /* 0x00000008ff137819 */ /* 0x000fc40000011613 */
        /* <DEDUP_REMOVED lines=11> */
[----:B--2---:R-:W-:-:S03]  /*20c1a0*/  LOP3.LUT R17, R29, 0xffff, RZ, 0xc0, !PT ;  /* 0x0000ffff1d117812 */ /* 0x004fc600078ec0ff */
[----:B------:R-:W2:Y:S01]  /*20c1b0*/  LDL.LU R29, [R1+0x30c] ;  /* 0x00030c00011d7983 */ /* 0x000ea20000300800 */
[----:B---3--:R-:W-:-:S03]  /*20c1c0*/  LOP3.LUT R2, R26, 0xffff, RZ, 0xc0, !PT ;  /* 0x0000ffff1a027812 */ /* 0x008fc600078ec0ff */
[----:B------:R-:W3:Y:S01]  /*20c1d0*/  LDL.LU R26, [R1+0x80c] ;  /* 0x00080c00011a7983 */ /* 0x000ee20000300800 */
[----:B----4-:R-:W-:Y:S02]  /*20c1e0*/  LOP3.LUT R19, R24, 0xffff, RZ, 0xc0, !PT ;  /* 0x0000ffff18137812 */ /* 0x010fe400078ec0ff */
[----:B------:R-:W-:Y:S02]  /*20c1f0*/  PRMT R21, R2, 0x3340, R0 ;  /* 0x0000334002157816 */ /* 0x000fe40000000000 */
[----:B------:R-:W-:-:S04]  /*20c200*/  PRMT R20, R17, 0x3340, R19 ;  /* 0x0000334011147816 */ /* 0x000fc80000000013 */
[----:B------:R-:W-:-:S05]  /*20c210*/  PRMT R20, R20, 0x5410, R21 ;  /* 0x0000541014147816 */ /* 0x000fca0000000015 */
[----:B------:R0:W-:Y:S01]  /*20c220*/  STL [R1+0x1c80], R20 ;  /* 0x001c801401007387 */ /* 0x0001e20000100800 */
[----:B------:R-:W-:Y:S02]  /*20c230*/  SHF.R.U32.HI R17, RZ, 0x8, R17 ;  /* 0x00000008ff117819 */ /* 0x000fe40000011611 */
[----:B------:R-:W-:Y:S01]  /*20c240*/  SHF.R.U32.HI R19, RZ, 0x8, R19 ;  /* 0x00000008ff137819 */ /* 0x000fe20000011613 */
[----:B------:R-:W4:Y:S01]  /*20c250*/  LDL.LU R24, [R1+0x614] ;  /* 0x0006140001187983 */ /* 0x000f220000300800 */
[----:B0-----:R-:W-:-:S05]  /*20c260*/  IADD3 R20, P1, PT, R12, R6, RZ ;  /* 0x000000060c147210 */ /* 0x001fca0007f3e0ff */
[----:B------:R-:W-:Y:S01]  /*20c270*/  IMAD.X R21, R14, 0x1, R5, P1 ;  /* 0x000000010e157824 */ /* 0x000fe200008e0605 */
[----:B------:R-:W-:Y:S02]  /*20c280*/  SHF.R.U32.HI R2, RZ, 0x8, R2 ;  /* 0x00000008ff027819 */ /* 0x000fe40000011602 */
[----:B------:R-:W-:Y:S02]  /*20c290*/  LOP3.LUT R17, R17, 0xffff, RZ, 0xc0, !PT ;  /* 0x0000ffff11117812 */ /* 0x000fe400078ec0ff */
[----:B------:R0:W-:Y:S01]  /*20c2a0*/  STL.64 [R1+0xbf8], R20 ;  /* 0x000bf81401007387 */ /* 0x0001e20000100a00 */
[----:B------:R-:W-:Y:S02]  /*20c2b0*/  LOP3.LUT R19, R19, 0xffff, RZ, 0xc0, !PT ;  /* 0x0000ffff13137812 */ /* 0x000fe400078ec0ff */
[----:B------:R-:W-:Y:S02]  /*20c2c0*/  LOP3.LUT R2, R2, 0xffff, RZ, 0xc0, !PT ;  /* 0x0000ffff02027812 */ /* 0x000fe400078ec0ff */
[----:B------:R-:W-:-:S02]  /*20c2d0*/  PRMT R17, R17, 0x3340, R19 ;  /* 0x0000334011117816 */ /* 0x000fc40000000013 */
[----:B0-----:R-:W-:-:S03]  /*20c2e0*/  IADD3 R20, P1, PT, R12, R4, RZ ;  /* 0x000000040c147210 */ /* 0x001fc60007f3e0ff */
[----:B------:R-:W-:Y:S02]  /*20c2f0*/  STL [R1+0x1680], R17 ;  /* 0x0016801101007387 */ /* 0x000fe40000100800 */
[----:B------:R-:W-:Y:S01]  /*20c300*/  IMAD.X R21, R14, 0x1, R3, P1 ;  /* 0x000000010e157824 */ /* 0x000fe200008e0603 */
[----:B------:R-:W-:-:S04]  /*20c310*/  PRMT R14, R2, 0x3340, R0 ;  /* 0x00003340020e7816 */ /* 0x000fc80000000000 */
[----:B------:R0:W-:Y:S04]  /*20c320*/  STL.64 [R1+0xc00], R20 ;  /* 0x000c001401007387 */ /* 0x0001e80000100a00 */
[----:B0-----:R-:W4:Y:S04]  /*20c330*/  LDL.LU R21, [R1+0x77e8] ;  /* 0x0077e80001157983 */ /* 0x001f280000300800 */
[----:B------:R0:W-:Y:S01]  /*20c340*/  STL [R1+0x320], R14 ;  /* 0x0003200e01007387 */ /* 0x0001e20000100800 */
[----:B------:R-:W-:Y:S02]  /*20c350*/  LOP3.LUT R2, R18, 0xffff, RZ, 0xc0, !PT ;  /* 0x0000ffff12027812 */ /* 0x000fe400078ec0ff */
[----:B------:R-:W-:-:S02]  /*20c360*/  LOP3.LUT R18, R25, 0xffff, RZ, 0xc0, !PT ;  /* 0x0000ffff19127812 */ /* 0x000fc400078ec0ff */
[----:B------:R-:W4:Y:S01]  /*20c370*/  LDL.LU R25, [R1+0x68c] ;  /* 0x00068c0001197983 */ /* 0x000f220000300800 */
[----:B0-----:R-:W-:Y:S02]  /*20c380*/  LOP3.LUT R14, R23, 0xffff, RZ, 0xc0, !PT ;  /* 0x0000ffff170e7812 */ /* 0x001fe400078ec0ff */
[----:B------:R-:W-:Y:S02]  /*20c390*/  PRMT R19, R18, 0x3340, R0 ;  /* 0x0000334012137816 */ /* 0x000fe40000000000 */
[----:B------:R-:W-:-:S04]  /*20c3a0*/  PRMT R17, R2, 0x3340, R14 ;  /* 0x0000334002117816 */ /* 0x000fc8000000000e */
[----:B------:R-:W-:-:S05]  /*20c3b0*/  PRMT R17, R17, 0x5410, R19 ;  /* 0x0000541011117816 */ /* 0x000fca0000000013 */
[----:B------:R0:W-:Y:S04]  /*20c3c0*/  STL [R1+0x1c68], R17 ;  /* 0x001c681101007387 */ /* 0x0001e80000100800 */
[----:B------:R-:W4:Y:S01]  /*20c3d0*/  LDL.LU R23, [R1+0x43c] ;  /* 0x00043c0001177983 */ /* 0x000f220000300800 */
[----:B------:R-:W-:Y:S02]  /*20c3e0*/  SHF.R.U32.HI R15, RZ, 0x8, R15 ;  /* 0x00000008ff0f7819 */ /* 0x000fe4000001160f */
[----:B------:R-:W-:Y:S02]  /*20c3f0*/  SHF.R.U32.HI R2, RZ, 0x8, R2 ;  /* 0x00000008ff027819 */ /* 0x000fe40000011602 */
[----:B------:R-:W-:Y:S02]  /*20c400*/  SHF.R.U32.HI R14, RZ, 0x8, R14 ;  /* 0x00000008ff0e7819 */ /* 0x000fe4000001160e */
[----:B------:R-:W-:-:S02]  /*20c410*/  LOP3.LUT R15, R15, 0xffff, RZ, 0xc0, !PT ;  /* 0x0000ffff0f0f7812 */ /* 0x000fc400078ec0ff */
[----:B------:R-:W-:Y:S02]  /*20c420*/  LOP3.LUT R2, R2, 0xffff, RZ, 0xc0, !PT ;  /* 0x0000ffff02027812 */ /* 0x000fe400078ec0ff */
[----:B------:R-:W-:Y:S02]  /*20c430*/  LOP3.LUT R14, R14, 0xffff, RZ, 0xc0, !PT ;  /* 0x0000ffff0e0e7812 */ /* 0x000fe400078ec0ff */
[----:B0-----:R-:W-:Y:S02]  /*20c440*/  PRMT R17, R15, 0x3340, R0 ;  /* 0x000033400f117816 */ /* 0x001fe40000000000 */
[----:B------:R-:W-:-:S03]  /*20c450*/  PRMT R15, R2, 0x3340, R14 ;  /* 0x00003340020f7816 */ /* 0x000fc6000000000e */
[----:B------:R-:W-:Y:S04]  /*20c460*/  STL [R1+0x31c], R17 ;  /* 0x00031c1101007387 */ /* 0x000fe80000100800 */
[----:B------:R4:W-:Y:S01]  /*20c470*/  STL [R1+0x1670], R15 ;  /* 0x0016700f01007387 */ /* 0x0009e20000100800 */
[----:B------:R-:W-:Y:S01]  /*20c480*/  VIADD R12, R12, UR6 ;  /* 0x000000060c0c7c36 */ /* 0x000fe20008000000 */
[----:B------:R-:W-:Y:S01]  /*20c490*/  SHF.R.U32.HI R18, RZ, 0x8, R18 ;  /* 0x00000008ff127819 */ /* 0x000fe20000011612 */
[----:B------:R-:W0:Y:S03]  /*20c4a0*/  LDCU UR6, c[0x0][0x3b8] ;  /* 0x00007700ff0677ac */ /* 0x000e260008000800 */
[----:B------:R-:W-:-:S02]  /*20c4b0*/  LOP3.LUT R18, R18, 0xffff, RZ, 0xc0, !PT ;  /* 0x0000ffff12127812 */ /* 0x000fc400078ec0ff */
[----:B--2---:R-:W-:-:S04]  /*20c4c0*/  LOP3.LUT R2, R29, 0xffff, RZ, 0xc0, !PT ;  /* 0x0000ffff1d027812 */ /* 0x004fc800078ec0ff */
[----:B------:R-:W-:Y:S02]  /*20c4d0*/  PRMT R19, R2, 0x3340, R0 ;  /* 0x0000334002137816 */ /* 0x000fe40000000000 */
[----:B---3--:R-:W-:Y:S02]  /*20c4e0*/  LOP3.LUT R14, R26, 0xffff, RZ, 0xc0, !PT ;  /* 0x0000ffff1a0e7812 */ /* 0x008fe400078ec0ff */
[----:B------:R-:W-:Y:S02]  /*20c4f0*/  IADD3 R26, P1, PT, R12, R10, RZ ;  /* 0x0000000a0c1a7210 */ /* 0x000fe40007f3e0ff */
[----:B----4-:R-:W-:-:S04]  /*20c500*/  LOP3.LUT R15, R24, 0xffff, RZ, 0xc0, !PT ;  /* 0x0000ffff180f7812 */ /* 0x010fc800078ec0ff */
[----:B------:R-:W-:-:S04]  /*20c510*/  PRMT R17, R14, 0x3340, R15 ;  /* 0x000033400e117816 */ /* 0x000fc8000000000f */
[----:B------:R-:W-:Y:S02]  /*20c520*/  PRMT R19, R17, 0x5410, R19 ;  /* 0x0000541011137816 */ /* 0x000fe40000000013 */
[----:B------:R-:W-:Y:S02]  /*20c530*/  SHF.R.S32.HI R17, RZ, 0x1f, R12 ;  /* 0x0000001fff117819 */ /* 0x000fe4000001140c */
[----:B------:R-:W-:Y:S02]  /*20c540*/  SHF.R.U32.HI R14, RZ, 0x8, R14 ;  /* 0x00000008ff0e7819 */ /* 0x000fe4000001160e */
[----:B------:R-:W-:Y:S01]  /*20c550*/  SHF.R.U32.HI R15, RZ, 0x8, R15 ;  /* 0x00000008ff0f7819 */ /* 0x000fe2000001160f */
[----:B------:R-:W-:Y:S01]  /*20c560*/  IMAD.X R27, R17, 0x1, R9, P1 ;  /* 0x00000001111b7824 */ /* 0x000fe200008e0609 */
[----:B------:R-:W-:Y:S02]  /*20c570*/  LOP3.LUT R14, R14, 0xffff, RZ, 0xc0, !PT ;  /* 0x0000ffff0e0e7812 */ /* 0x000fe400078ec0ff */
[----:B------:R-:W-:Y:S01]  /*20c580*/  LOP3.LUT R15, R15, 0xffff, RZ, 0xc0, !PT ;  /* 0x0000ffff0f0f7812 */ /* 0x000fe200078ec0ff */
[----:B------:R1:W-:Y:S04]  /*20c590*/  STL [R1+0x1b94], R19 ;  /* 0x001b941301007387 */ /* 0x0003e80000100800 */
[----:B------:R2:W-:Y:S04]  /*20c5a0*/  STL.64 [R1+0xbe0], R26 ;  /* 0x000be01a01007387 */ /* 0x0005e80000100a00 */
[----:B------:R-:W3:Y:S01]  /*20c5b0*/  LDL.LU R29, [R1+0x824] ;  /* 0x00082400011d7983 */ /* 0x000ee20000300800 */
[----:B-1----:R-:W-:-:S02]  /*20c5c0*/  PRMT R19, R18, 0x3340, R0 ;  /* 0x0000334012137816 */ /* 0x002fc40000000000 */
[----:B------:R-:W-:Y:S01]  /*20c5d0*/  PRMT R18, R14, 0x3340, R15 ;  /* 0x000033400e127816 */ /* 0x000fe2000000000f */
[----:B--2---:R-:W2:Y:S01]  /*20c5e0*/  LDL.LU R26, [R1+0x408] ;  /* 0x00040800011a7983 */ /* 0x004ea20000300800 */
[----:B------:R-:W-:-:S03]  /*20c5f0*/  LOP3.LUT R14, R22, 0xffff, RZ, 0xc0, !PT ;  /* 0x0000ffff160e7812 */ /* 0x000fc600078ec0ff */
[----:B------:R-:W4:Y:S04]  /*20c600*/  LDL.LU R24, [R1+0x624] ;  /* 0x0006240001187983 */ /* 0x000f280000300800 */
[----:B------:R-:W-:Y:S04]  /*20c610*/  STL [R1+0x318], R19 ;  /* 0x0003181301007387 */ /* 0x000fe80000100800 */
[----:B------:R1:W-:Y:S01]  /*20c620*/  STL [R1+0x1668], R18 ;  /* 0x0016681201007387 */ /* 0x0003e20000100800 */
[----:B------:R-:W-:Y:S02]  /*20c630*/  PRMT R20, R14, 0x3340, R0 ;  /* 0x000033400e147816 */ /* 0x000fe40000000000 */
[----:B------:R-:W-:-:S02]  /*20c640*/  IADD3 R22, P1, PT, R12, R8, RZ ;  /* 0x000000080c167210 */ /* 0x000fc40007f3e0ff */
[----:B------:R-:W-:Y:S02]  /*20c650*/  LOP3.LUT R15, R25, 0xffff, RZ, 0xc0, !PT ;  /* 0x0000ffff190f7812 */ /* 0x000fe400078ec0ff */
[----:B-1----:R-:W-:-:S04]  /*20c660*/  LOP3.LUT R18, R23, 0xffff, RZ, 0xc0, !PT ;  /* 0x0000ffff17127812 */ /* 0x002fc800078ec0ff */
[----:B------:R-:W-:Y:S01]  /*20c670*/  PRMT R19, R15, 0x3340, R18 ;  /* 0x000033400f137816 */ /* 0x000fe20000000012 */
[----:B------:R-:W-:-:S03]  /*20c680*/  IMAD.X R23, R17, 0x1, R7, P1 ;  /* 0x0000000111177824 */ /* 0x000fc600008e0607 */
[----:B------:R-:W-:-:S05]  /*20c690*/  PRMT R19, R19, 0x5410, R20 ;  /* 0x0000541013137816 */ /* 0x000fca0000000014 */
[----:B------:R-:W-:Y:S04]  /*20c6a0*/  STL [R1+0x1c48], R19 ;  /* 0x001c481301007387 */ /* 0x000fe80000100800 */
[----:B------:R-:W4:Y:S04]  /*20c6b0*/  LDL.LU R25, [R1+0x790] ;  /* 0x0007900001197983 */ /* 0x000f280000300800 */
[----:B------:R1:W-:Y:S04]  /*20c6c0*/  STL.64 [R1+0xbd8], R22 ;  /* 0x000bd81601007387 */ /* 0x0003e80000100a00 */
[----:B-1----:R-:W4:Y:S04]  /*20c6d0*/  LDL.LU R22, [R1+0x284] ;  /* 0x0002840001167983 */ /* 0x002f280000300800 */
[----:B------:R-:W4:Y:S01]  /*20c6e0*/  LDL.LU R23, [R1+0x5b8] ;  /* 0x0005b80001177983 */ /* 0x000f220000300800 */
        /* <DEDUP_REMOVED lines=8> */
[----:B------:R-:W-:Y:S02]  /*20c770*/  IADD3 R14, P1, PT, R12, R6, RZ ;  /* 0x000000060c0e7210 */ /* 0x000fe40007f3e0ff */
[----:B------:R-:W-:-:S03]  /*20c780*/  SHF.R.U32.HI R2, RZ, 0x8, R2 ;  /* 0x00000008ff027819 */ /* 0x000fc60000011602 */
[----:B------:R-:W-:Y:S01]  /*20c790*/  IMAD.X R15, R17, 0x1, R5, P1 ;  /* 0x00000001110f7824 */ /* 0x000fe200008e0605 */
[----:B------:R-:W-:Y:S01]  /*20c7a0*/  LOP3.LUT R2, R2, 0xffff, RZ, 0xc0, !PT ;  /* 0x0000ffff02027812 */ /* 0x000fe200078ec0ff */
[----:B------:R-:W-:Y:S04]  /*20c7b0*/  STL [R1+0x614], R19 ;  /* 0x0006141301007387 */ /* 0x000fe80000100800 */
[----:B------:R-:W-:Y:S04]  /*20c7c0*/  STL [R1+0x314], R18 ;  /* 0x0003141201007387 */ /* 0x000fe80000100800 */
[----:B------:R1:W-:Y:S02]  /*20c7d0*/  STL.64 [R1+0xbd0], R14 ;  /* 0x000bd00e01007387 */ /* 0x0003e40000100a00 */
[----:B-1----:R-:W-:-:S05]  /*20c7e0*/  PRMT R14, R2, 0x3340, R0 ;  /* 0x00003340020e7816 */ /* 0x002fca0000000000 */
[----:B------:R4:W-:Y:S04]  /*20c7f0*/  STL [R1+0x310], R14 ;  /* 0x0003100e01007387 */ /* 0x0009e80000100800 */
[----:B------:R-:W4:Y:S01]  /*20c800*/  LDL.LU R18, [R1+0x1ec] ;  /* 0x0001ec0001127983 */ /* 0x000f220000300800 */
[----:B---3--:R-:W-:-:S03]  /*20c810*/  LOP3.LUT R2, R29, 0xffff, RZ, 0xc0, !PT ;  /* 0x0000ffff1d027812 */ /* 0x008fc600078ec0ff */
[----:B------:R-:W3:Y:S01]  /*20c820*/  LDL.LU R29, [R1+0x72c] ;  /* 0x00072c00011d7983 */ /* 0x000ee20000300800 */
[----:B--2---:R-:W-:Y:S02]  /*20c830*/  LOP3.LUT R15, R26, 0xffff, RZ, 0xc0, !PT ;  /* 0x0000ffff1a0f7812 */ /* 0x004fe400078ec0ff */
[----:B----4-:R-:W-:Y:S02]  /*20c840*/  LOP3.LUT R14, R24, 0xffff, RZ, 0xc0, !PT ;  /* 0x0000ffff180e7812 */ /* 0x010fe400078ec0ff */
[----:B------:R-:W-:Y:S01]  /*20c850*/  PRMT R20, R15, 0x3340, R0 ;  /* 0x000033400f147816 */ /* 0x000fe20000000000 */
[----:B------:R-:W2:Y:S01]  /*20c860*/  LDL.LU R24, [R1+0x478] ;  /* 0x0004780001187983 */ /* 0x000ea20000300800 */
[----:B------:R-:W-:Y:S02]  /*20c870*/  PRMT R19, R2, 0x3340, R14 ;  /* 0x0000334002137816 */ /* 0x000fe4000000000e */
[----:B------:R-:W-:Y:S02]  /*20c880*/  SHF.R.U32.HI R2, RZ, 0x8, R2 ;  /* 0x00000008ff027819 */ /* 0x000fe40000011602 */
[----:B------:R-:W-:-:S02]  /*20c890*/  SHF.R.U32.HI R14, RZ, 0x8, R14 ;  /* 0x00000008ff0e7819 */ /* 0x000fc4000001160e */
[----:B------:R-:W-:Y:S02]  /*20c8a0*/  IADD3 R26, P1, PT, R12, R4, RZ ;  /* 0x000000040c1a7210 */ /* 0x000fe40007f3e0ff */
[----:B------:R-:W-:Y:S02]  /*20c8b0*/  LOP3.LUT R2, R2, 0xffff, RZ, 0xc0, !PT ;  /* 0x0000ffff02027812 */ /* 0x000fe400078ec0ff */
[----:B------:R-:W-:Y:S01]  /*20c8c0*/  LOP3.LUT R14, R14, 0xffff, RZ, 0xc0, !PT ;  /* 0x0000ffff0e0e7812 */ /* 0x000fe200078ec0ff */
[----:B------:R-:W-:Y:S01]  /*20c8d0*/  IMAD.X R27, R17, 0x1, R3, P1 ;  /* 0x00000001111b7824 */ /* 0x000fe200008e0603 */
[----:B------:R-:W-:Y:S02]  /*20c8e0*/  PRMT R19, R19, 0x5410, R20 ;  /* 0x0000541013137816 */ /* 0x000fe40000000014 */
[----:B------:R-:W-:-:S03]  /*20c8f0*/  PRMT R14, R2, 0x3340, R14 ;  /* 0x00003340020e7816 */ /* 0x000fc6000000000e */
[----:B------:R-:W-:Y:S04]  /*20c900*/  STL [R1+0x1b68], R19 ;  /* 0x001b681301007387 */ /* 0x000fe80000100800 */
[----:B------:R1:W-:Y:S04]  /*20c910*/  STL.64 [R1+0xbc8], R26 ;  /* 0x000bc81a01007387 */ /* 0x0003e80000100a00 */
[----:B------:R4:W-:Y:S01]  /*20c920*/  STL [R1+0x165c], R14 ;  /* 0x00165c0e01007387 */ /* 0x0009e20000100800 */
[----:B------:R-:W-:Y:S02]  /*20c930*/  LOP3.LUT R2, R25, 0xffff, RZ, 0xc0, !PT ;  /* 0x0000ffff19027812 */ /* 0x000fe400078ec0ff */
[----:B-1----:R-:W-:-:S02]  /*20c940*/  LOP3.LUT R26, R22, 0xffff, RZ, 0xc0, !PT ;  /* 0x0000ffff161a7812 */ /* 0x002fc400078ec0ff */
[----:B----4-:R-:W-:Y:S02]  /*20c950*/  LOP3.LUT R14, R23, 0xffff, RZ, 0xc0, !PT ;  /* 0x0000ffff170e7812 */ /* 0x010fe400078ec0ff */
[----:B------:R-:W-:Y:S02]  /*20c960*/  PRMT R19, R26, 0x3340, R0 ;  /* 0x000033401a137816 */ /* 0x000fe40000000000 */
[----:B------:R-:W-:Y:S01]  /*20c970*/  PRMT R17, R2, 0x3340, R14 ;  /* 0x0000334002117816 */ /* 0x000fe2000000000e */
[----:B------:R-:W-:Y:S03]  /*20c980*/  STL [R1+0x76cc], R26 ;  /* 0x0076cc1a01007387 */ /* 0x000fe60000100800 */
[----:B------:R-:W-:Y:S01]  /*20c990*/  PRMT R17, R17, 0x5410, R19 ;  /* 0x0000541011117816 */ /* 0x000fe20000000013 */
[----:B------:R-:W4:Y:S04]  /*20c9a0*/  LDL.LU R25, [R1+0x73c] ;  /* 0x00073c0001197983 */ /* 0x000f280000300800 */
[----:B------:R-:W4:Y:S04]  /*20c9b0*/  LDL.LU R22, [R1+0x1f8] ;  /* 0x0001f80001167983 */ /* 0x000f280000300800 */
[----:B------:R1:W-:Y:S04]  /*20c9c0*/  STL [R1+0x1b44], R17 ;  /* 0x001b441101007387 */ /* 0x0003e80000100800 */
[----:B------:R-:W4:Y:S01]  /*20c9d0*/  LDL.LU R23, [R1+0x47c] ;  /* 0x00047c0001177983 */ /* 0x000f220000300800 */
[----:B------:R-:W-:-:S02]  /*20c9e0*/  SHF.R.U32.HI R15, RZ, 0x8, R15 ;  /* 0x00000008ff0f7819 */ /* 0x000fc4000001160f */
[----:B------:R-:W-:Y:S02]  /*20c9f0*/  SHF.R.U32.HI R2, RZ, 0x8, R2 ;  /* 0x00000008ff027819 */ /* 0x000fe40000011602 */
[----:B------:R-:W-:Y:S02]  /*20ca00*/  SHF.R.U32.HI R14, RZ, 0x8, R14 ;  /* 0x00000008ff0e7819 */ /* 0x000fe4000001160e */
[----:B------:R-:W-:Y:S02]  /*20ca10*/  LOP3.LUT R15, R15, 0xffff, RZ, 0xc0, !PT ;  /* 0x0000ffff0f0f7812 */ /* 0x000fe400078ec0ff */
[----:B------:R-:W-:Y:S02]  /*20ca20*/  LOP3.LUT R2, R2, 0xffff, RZ, 0xc0, !PT ;  /* 0x0000ffff02027812 */ /* 0x000fe400078ec0ff */
[----:B------:R-:W-:Y:S02]  /*20ca30*/  LOP3.LUT R14, R14, 0xffff, RZ, 0xc0, !PT ;  /* 0x0000ffff0e0e7812 */ /* 0x000fe400078ec0ff */
[----:B-1----:R-:W-:-:S02]  /*20ca40*/  PRMT R17, R15, 0x3340, R0 ;  /* 0x000033400f117816 */ /* 0x002fc40000000000 */
[----:B------:R-:W-:-:S03]  /*20ca50*/  PRMT R15, R2, 0x3340, R14 ;  /* 0x00003340020f7816 */ /* 0x000fc6000000000e */
[----:B------:R-:W-:Y:S04]  /*20ca60*/  STL [R1+0x30c], R17 ;  /* 0x00030c1101007387 */ /* 0x000fe80000100800 */
[----:B------:R2:W-:Y:S01]  /*20ca70*/  STL [R1+0x1700], R15 ;  /* 0x0017000f01007387 */ /* 0x0005e20000100800 */
[----:B0-----:R-:W-:Y:S01]  /*20ca80*/  VIADD R12, R12, UR6 ;  /* 0x000000060c0c7c36 */ /* 0x001fe20008000000 */
[----:B------:R-:W0:Y:S01]  /*20ca90*/  LDCU UR6, c[0x0][0x3b8] ;  /* 0x00007700ff0677ac */ /* 0x000e220008000800 */
[----:B------:R-:W-:-:S04]  /*20caa0*/  LOP3.LUT R2, R18, 0xffff, RZ, 0xc0, !PT ;  /* 0x0000ffff12027812 */ /* 0x000fc800078ec0ff */
[----:B------:R-:W-:Y:S02]  /*20cab0*/  PRMT R18, R2, 0x3340, R0 ;  /* 0x0000334002127816 */ /* 0x000fe40000000000 */
[----:B------:R-:W-:Y:S02]  /*20cac0*/  SHF.R.U32.HI R2, RZ, 0x8, R2 ;  /* 0x00000008ff027819 */ /* 0x000fe40000011602 */
[----:B------:R-:W-:Y:S02]  /*20cad0*/  SHF.R.S32.HI R19, RZ, 0x1f, R12 ;  /* 0x0000001fff137819 */ /* 0x000fe4000001140c */
[----:B------:R-:W-:Y:S02]  /*20cae0*/  IADD3 R26, P1, PT, R12, R10, RZ ;  /* 0x0000000a0c1a7210 */ /* 0x000fe40007f3e0ff */
[----:B------:R-:W-:-:S03]  /*20caf0*/  LOP3.LUT R2, R2, 0xffff, RZ, 0xc0, !PT ;  /* 0x0000ffff02027812 */ /* 0x000fc600078ec0ff */
[----:B------:R-:W-:Y:S01]  /*20cb00*/  IMAD.X R27, R19, 0x1, R9, P1 ;  /* 0x00000001131b7824 */ /* 0x000fe200008e0609 */
[----:B---3--:R-:W-:Y:S02]  /*20cb10*/  LOP3.LUT R14, R29, 0xffff, RZ, 0xc0, !PT ;  /* 0x0000ffff1d0e7812 */ /* 0x008fe400078ec0ff */
[----:B------:R-:W3:Y:S01]  /*20cb20*/  LDL.LU R29, [R1+0x6d4] ;  /* 0x0006d400011d7983 */ /* 0x000ee20000300800 */
[----:B--2---:R-:W-:-:S03]  /*20cb30*/  LOP3.LUT R15, R24, 0xffff, RZ, 0xc0, !PT ;  /* 0x0000ffff180f7812 */ /* 0x004fc600078ec0ff */
[----:B------:R-:W2:Y:S01]  /*20cb40*/  LDL.LU R24, [R1+0x444] ;  /* 0x0004440001187983 */ /* 0x000ea20000300800 */
[--C-:B------:R-:W-:Y:S02]  /*20cb50*/  PRMT R17, R14, 0x3340, R15.reuse ;  /* 0x000033400e117816 */ /* 0x100fe4000000000f */
[----:B------:R-:W-:Y:S02]  /*20cb60*/  SHF.R.U32.HI R14, RZ, 0x8, R14 ;  /* 0x00000008ff0e7819 */ /* 0x000fe4000001160e */
[----:B------:R-:W-:Y:S02]  /*20cb70*/  SHF.R.U32.HI R15, RZ, 0x8, R15 ;  /* 0x00000008ff0f7819 */ /* 0x000fe4000001160f */
[----:B------:R-:W-:Y:S02]  /*20cb80*/  PRMT R17, R17, 0x5410, R18 ;  /* 0x0000541011117816 */ /* 0x000fe40000000012 */
[----:B------:R-:W-:Y:S02]  /*20cb90*/  LOP3.LUT R14, R14, 0xffff, RZ, 0xc0, !PT ;  /* 0x0000ffff0e0e7812 */ /* 0x000fe400078ec0ff */
[----:B------:R-:W-:Y:S01]  /*20cba0*/  LOP3.LUT R15, R15, 0xffff, RZ, 0xc0, !PT ;  /* 0x0000ffff0f0f7812 */ /* 0x000fe200078ec0ff */
[----:B------:R1:W-:Y:S04]  /*20cbb0*/  STL [R1+0x1ad4], R17 ;  /* 0x001ad41101007387 */ /* 0x0003e80000100800 */
[----:B------:R-:W-:Y:S01]  /*20cbc0*/  STL.64 [R1+0xbc0], R26 ;  /* 0x000bc01a01007387 */ /* 0x000fe20000100a00 */
[----:B-1----:R-:W-:-:S02]  /*20cbd0*/  PRMT R17, R14, 0x3340, R15 ;  /* 0x000033400e117816 */ /* 0x002fc4000000000f */
[----:B------:R-:W-:-:S03]  /*20cbe0*/  PRMT R15, R2, 0x3340, R0 ;  /* 0x00003340020f7816 */ /* 0x000fc60000000000 */
[----:B------:R-:W-:Y:S04]  /*20cbf0*/  STL [R1+0x1648], R17 ;  /* 0x0016481101007387 */ /* 0x000fe80000100800 */
[----:B------:R1:W-:Y:S01]  /*20cc00*/  STL [R1+0x308], R15 ;  /* 0x0003080f01007387 */ /* 0x0003e20000100800 */
[----:B----4-:R-:W-:-:S03]  /*20cc10*/  LOP3.LUT R14, R25, 0xffff, RZ, 0xc0, !PT ;  /* 0x0000ffff190e7812 */ /* 0x010fc600078ec0ff */
[----:B------:R-:W4:Y:S01]  /*20cc20*/  LDL.LU R25, [R1+0x850] ;  /* 0x0008500001197983 */ /* 0x000f220000300800 */
[----:B------:R-:W-:-:S03]  /*20cc30*/  LOP3.LUT R2, R22, 0xffff, RZ, 0xc0, !PT ;  /* 0x0000ffff16027812 */ /* 0x000fc600078ec0ff */
[----:B------:R-:W4:Y:S01]  /*20cc40*/  LDL.LU R22, [R1+0x414] ;  /* 0x0004140001167983 */ /* 0x000f220000300800 */
[----:B-1----:R-:W-:-:S03]  /*20cc50*/  LOP3.LUT R15, R23, 0xffff, RZ, 0xc0, !PT ;  /* 0x0000ffff170f7812 */ /* 0x002fc600078ec0ff */
[----:B------:R-:W4:Y:S01]  /*20cc60*/  LDL.LU R23, [R1+0x66c] ;  /* 0x00066c0001177983 */ /* 0x000f220000300800 */
[----:B------:R-:W-:Y:S02]  /*20cc70*/  PRMT R18, R2, 0x3340, R0 ;  /* 0x0000334002127816 */ /* 0x000fe40000000000 */
[--C-:B------:R-:W-:Y:S02]  /*20cc80*/  PRMT R17, R14, 0x3340, R15.reuse ;  /* 0x000033400e117816 */ /* 0x100fe4000000000f */
[----:B------:R-:W-:Y:S02]  /*20cc90*/  SHF.R.U32.HI R14, RZ, 0x8, R14 ;  /* 0x00000008ff0e7819 */ /* 0x000fe4000001160e */
[----:B------:R-:W-:Y:S02]  /*20cca0*/  SHF.R.U32.HI R15, RZ, 0x8, R15 ;  /* 0x00000008ff0f7819 */ /* 0x000fe4000001160f */
[----:B------:R-:W-:Y:S02]  /*20ccb0*/  SHF.R.U32.HI R2, RZ, 0x8, R2 ;  /* 0x00000008ff027819 */ /* 0x000fe40000011602 */
[----:B------:R-:W-:-:S02]  /*20ccc0*/  IADD3 R26, P1, PT, R12, R8, RZ ;  /* 0x000000080c1a7210 */ /* 0x000fc40007f3e0ff */
[----:B------:R-:W-:Y:S02]  /*20ccd0*/  LOP3.LUT R14, R14, 0xffff, RZ, 0xc0, !PT ;  /* 0x0000ffff0e0e7812 */ /* 0x000fe400078ec0ff */
[----:B------:R-:W-:Y:S02]  /*20cce0*/  LOP3.LUT R15, R15, 0xffff, RZ, 0xc0, !PT ;  /* 0x0000ffff0f0f7812 */ /* 0x000fe400078ec0ff */
[----:B------:R-:W-:Y:S01]  /*20ccf0*/  LOP3.LUT R2, R2, 0xffff, RZ, 0xc0, !PT ;  /* 0x0000ffff02027812 */ /* 0x000fe200078ec0ff */
[----:B------:R-:W-:Y:S01]  /*20cd00*/  IMAD.X R27, R19, 0x1, R7, P1 ;  /* 0x00000001131b7824 */ /* 0x000fe200008e0607 */
[----:B------:R-:W-:Y:S02]  /*20cd10*/  PRMT R17, R17, 0x5410, R18 ;  /* 0x0000541011117816 */ /* 0x000fe40000000012 */
[----:B------:R-:W-:Y:S02]  /*20cd20*/  PRMT R15, R14, 0x3340, R15 ;  /* 0x000033400e0f7816 */ /* 0x000fe4000000000f */
[----:B------:R-:W-:Y:S01]  /*20cd30*/  PRMT R14, R2, 0x3340, R0 ;  /* 0x00003340020e7816 */ /* 0x000fe20000000000 */
[----:B------:R1:W-:Y:S01]  /*20cd40*/  STL [R1+0x1ac0], R17 ;  /* 0x001ac01101007387 */ /* 0x0003e20000100800 */
[----:B------:R-:W-:-:S03]  /*20cd50*/  LOP3.LUT R18, R13, 0xffff, RZ, 0xc0, !PT ;  /* 0x0000ffff0d127812 */ /* 0x000fc600078ec0ff */
[----:B------:R0:W-:Y:S04]  /*20cd60*/  STL.64 [R1+0xbb8], R26 ;  /* 0x000bb81a01007387 */ /* 0x0001e80000100a00 */
[----:B------:R-:W-:Y:S04]  /*20cd70*/  STL [R1+0x4d4], R15 ;  /* 0x0004d40f01007387 */ /* 0x000fe80000100800 */
[----:B------:R2:W-:Y:S01]  /*20cd80*/  STL [R1+0x304], R14 ;  /* 0x0003040e01007387 */ /* 0x0005e20000100800 */
[----:B-1----:R-:W-:Y:S02]  /*20cd90*/  PRMT R17, R18, 0x3340, R0 ;  /* 0x0000334012117816 */ /* 0x002fe40000000000 */
[----:B0-----:R-:W-:Y:S01]  /*20cda0*/  IADD3 R26, P1, PT, R12, R6, RZ ;  /* 0x000000060c1a7210 */ /* 0x001fe20007f3e0ff */
[----:B------:R-:W4:Y:S04]  /*20cdb0*/  LDL.LU R13, [R1+0x77e4] ;  /* 0x0077e400010d7983 */ /* 0x000f280000300800 */
[----:B------:R-:W-:Y:S01]  /*20cdc0*/  IMAD.X R27, R19, 0x1, R5, P1 ;  /* 0x00000001131b7824 */ /* 0x000fe200008e0605 */
[----:B------:R-:W-:-:S02]  /*20cdd0*/  SHF.R.U32.HI R18, RZ, 0x8, R18 ;  /* 0x00000008ff127819 */ /* 0x000fc40000011612 */
[----:B---3--:R-:W-:Y:S02]  /*20cde0*/  LOP3.LUT R2, R29, 0xffff, RZ, 0xc0, !PT ;  /* 0x0000ffff1d027812 */ /* 0x008fe400078ec0ff */
[----:B--2---:R-:W-:-:S04]  /*20cdf0*/  LOP3.LUT R14, R24, 0xffff, RZ, 0xc0, !PT ;  /* 0x0000ffff180e7812 */ /* 0x004fc800078ec0ff */
[----:B------:R-:W-:Y:S02]  /*20ce00*/  PRMT R15, R2, 0x3340, R14 ;  /* 0x00003340020f7816 */ /* 0x000fe4000000000e */
[----:B------:R-:W-:Y:S02]  /*20ce10*/  SHF.R.U32.HI R2, RZ, 0x8, R2 ;  /* 0x00000008ff027819 */ /* 0x000fe40000011602 */
[----:B------:R-:W-:Y:S02]  /*20ce20*/  SHF.R.U32.HI R14, RZ, 0x8, R14 ;  /* 0x00000008ff0e7819 */ /* 0x000fe4000001160e */
[----:B------:R-:W-:Y:S02]  /*20ce30*/  PRMT R17, R15, 0x5410, R17 ;  /* 0x000054100f117816 */ /* 0x000fe40000000011 */
[----:B------:R-:W-:Y:S01]  /*20ce40*/  LOP3.LUT R2, R2, 0xffff, RZ, 0xc0, !PT ;  /* 0x0000ffff02027812 */ /* 0x000fe200078ec0ff */
[----:B------:R-:W2:Y:S01]  /*20ce50*/  LDL.LU R15, [R1+0x6e0] ;  /* 0x0006e000010f7983 */ /* 0x000ea20000300800 */
[----:B------:R-:W-:-:S03]  /*20ce60*/  LOP3.LUT R14, R14, 0xffff, RZ, 0xc0, !PT ;  /* 0x0000ffff0e0e7812 */ /* 0x000fc600078ec0ff */
[----:B------:R0:W-:Y:S04]  /*20ce70*/  STL [R1+0x1aa8], R17 ;  /* 0x001aa81101007387 */ /* 0x0001e80000100800 */
[----:B------:R-:W3:Y:S01]  /*20ce80*/  LDL.LU R20, [R1+0x450] ;  /* 0x0004500001147983 */ /* 0x000ee20000300800 */
[----:B0-----:R-:W-:-:S03]  /*20ce90*/  PRMT R17, R2, 0x3340, R14 ;  /* 0x0000334002117816 */ /* 0x001fc6000000000e */
[----:B------:R-:W-:Y:S04]  /*20cea0*/  STL.64 [R1+0xbb0], R26 ;  /* 0x000bb01a01007387 */ /* 0x000fe80000100a00 */
[----:B------:R0:W-:Y:S01]  /*20ceb0*/  STL [R1+0x4d8], R17 ;  /* 0x0004d81101007387 */ /* 0x0001e20000100800 */
[----:B----4-:R-:W-:Y:S02]  /*20cec0*/  LOP3.LUT R14, R25, 0xffff, RZ, 0xc0, !PT ;  /* 0x0000ffff190e7812 */ /* 0x010fe400078ec0ff */
[----:B------:R-:W-:Y:S02]  /*20ced0*/  LOP3.LUT R2, R22, 0xffff, RZ, 0xc0, !PT ;  /* 0x0000ffff16027812 */ /* 0x000fe400078ec0ff */
[----:B0-----:R-:W-:Y:S02]  /*20cee0*/  LOP3.LUT R17, R23, 0xffff, RZ, 0xc0, !PT ;  /* 0x0000ffff17117812 */ /* 0x001fe400078ec0ff */
[----:B------:R-:W-:-:S02]  /*20cef0*/  PRMT R23, R2, 0x3340, R0 ;  /* 0x0000334002177816 */ /* 0x000fc40000000000 */
[----:B------:R-:W-:-:S04]  /*20cf00*/  PRMT R22, R14, 0x3340, R17 ;  /* 0x000033400e167816 */ /* 0x000fc80000000011 */
[----:B------:R-:W-:Y:S02]  /*20cf10*/  PRMT R24, R22, 0x5410, R23 ;  /* 0x0000541016187816 */ /* 0x000fe40000000017 */
[----:B------:R-:W-:-:S05]  /*20cf20*/  IADD3 R22, P1, PT, R12, R4, RZ ;  /* 0x000000040c167210 */ /* 0x000fca0007f3e0ff */
[----:B------:R-:W-:Y:S01]  /*20cf30*/  IMAD.X R23, R19, 0x1, R3, P1 ;  /* 0x0000000113177824 */ /* 0x000fe200008e0603 */
[----:B------:R0:W-:Y:S01]  /*20cf40*/  STL [R1+0x1a94], R24 ;  /* 0x001a941801007387 */ /* 0x0001e20000100800 */
[----:B------:R-:W-:-:S03]  /*20cf50*/  LOP3.LUT R19, R18, 0xffff, RZ, 0xc0, !PT ;  /* 0x0000ffff12137812 */ /* 0x000fc600078ec0ff */
[----:B------:R1:W-:Y:S04]  /*20cf60*/  STL.64 [R1+0xba8], R22 ;  /* 0x000ba81601007387 */ /* 0x0003e80000100a00 */
[----:B0-----:R-:W4:Y:S04]  /*20cf70*/  LDL.LU R24, [R1+0x858] ;  /* 0x0008580001187983 */ /* 0x001f280000300800 */
[----:B------:R-:W4:Y:S04]  /*20cf80*/  LDL.LU R18, [R1+0x41c] ;  /* 0x00041c0001127983 */ /* 0x000f280000300800 */
[----:B------:R-:W4:Y:S04]  /*20cf90*/  LDL.LU R25, [R1+0x680] ;  /* 0x0006800001197983 */ /* 0x000f280000300800 */
[----:B------:R-:W4:Y:S04]  /*20cfa0*/  LDL.LU R29, [R1+0x7b4] ;  /* 0x0007b400011d7983 */ /* 0x000f280000300800 */
[----:B-1----:R-:W4:Y:S04]  /*20cfb0*/  LDL.LU R22, [R1+0x2b0] ;  /* 0x0002b00001167983 */ /* 0x002f280000300800 */
[----:B------:R-:W4:Y:S01]  /*20cfc0*/  LDL.LU R23, [R1+0x60c] ;  /* 0x00060c0001177983 */ /* 0x000f220000300800 */
[----:B------:R-:W-:-:S02]  /*20cfd0*/  SHF.R.U32.HI R14, RZ, 0x8, R14 ;  /* 0x00000008ff0e7819 */ /* 0x000fc4000001160e */
[----:B------:R-:W-:Y:S02]  /*20cfe0*/  SHF.R.U32.HI R17, RZ, 0x8, R17 ;  /* 0x00000008ff117819 */ /* 0x000fe40000011611 */
[----:B------:R-:W-:Y:S02]  /*20cff0*/  LOP3.LUT R14, R14, 0xffff, RZ, 0xc0, !PT ;  /* 0x0000ffff0e0e7812 */ /* 0x000fe400078ec0ff */
[----:B------:R-:W-:Y:S02]  /*20d000*/  LOP3.LUT R17, R17, 0xffff, RZ, 0xc0, !PT ;  /* 0x0000ffff11117812 */ /* 0x000fe400078ec0ff */
[----:B------:R-:W-:Y:S02]  /*20d010*/  PRMT R19, R19, 0x3340, R0 ;  /* 0x0000334013137816 */ /* 0x000fe40000000000 */
[----:B------:R-:W-:-:S03]  /*20d020*/  PRMT R14, R14, 0x3340, R17 ;  /* 0x000033400e0e7816 */ /* 0x000fc60000000011 */
[----:B------:R-:W-:Y:S04]  /*20d030*/  STL [R1+0x300], R19 ;  /* 0x0003001301007387 */ /* 0x000fe80000100800 */
[----:B------:R0:W-:Y:S01]  /*20d040*/  STL [R1+0x1628], R14 ;  /* 0x0016280e01007387 */ /* 0x0001e20000100800 */
[----:B------:R-:W-:Y:S01]  /*20d050*/  VIADD R12, R12, UR6 ;  /* 0x000000060c0c7c36 */ /* 0x000fe20008000000 */
[----:B------:R-:W-:Y:S01]  /*20d060*/  SHF.R.U32.HI R2, RZ, 0x8, R2 ;  /* 0x00000008ff027819 */ /* 0x000fe20000011602 */
[----:B------:R-:W1:Y:S01]  /*20d070*/  LDCU UR6, c[0x0][0x3b8] ;  /* 0x00007700ff0677ac */ /* 0x000e620008000800 */
[----:B0-----:R-:W-:Y:S02]  /*20d080*/  LOP3.LUT R14, R28, 0xffff, RZ, 0xc0, !PT ;  /* 0x0000ffff1c0e7812 */ /* 0x001fe400078ec0ff */
[----:B------:R-:W-:Y:S01]  /*20d090*/  IADD3 R26, P1, PT, R12, R10, RZ ;  /* 0x0000000a0c1a7210 */ /* 0x000fe20007f3e0ff */
[----:B------:R-:W4:Y:S01]  /*20d0a0*/  LDL.LU R28, [R1+0x77e0] ;  /* 0x0077e000011c7983 */ /* 0x000f220000300800 */
[----:B------:R-:W-:-:S02]  /*20d0b0*/  LOP3.LUT R2, R2, 0xffff, RZ, 0xc0, !PT ;  /* 0x0000ffff02027812 */ /* 0x000fc400078ec0ff */
[----:B--2---:R-:W-:Y:S02]  /*20d0c0*/  LOP3.LUT R15, R15, 0xffff, RZ, 0xc0, !PT ;  /* 0x0000ffff0f0f7812 */ /* 0x004fe400078ec0ff */
[----:B---3--:R-:W-:-:S04]  /*20d0d0*/  LOP3.LUT R17, R20, 0xffff, RZ, 0xc0, !PT ;  /* 0x0000ffff14117812 */ /* 0x008fc800078ec0ff */
[----:B------:R-:W-:Y:S02]  /*20d0e0*/  PRMT R19, R15, 0x3340, R17 ;  /* 0x000033400f137816 */ /* 0x000fe40000000011 */
[----:B------:R-:W-:Y:S02]  /*20d0f0*/  SHF.R.U32.HI R15, RZ, 0x8, R15 ;  /* 0x00000008ff0f7819 */ /* 0x000fe4000001160f */
[----:B------:R-:W-:Y:S02]  /*20d100*/  SHF.R.U32.HI R17, RZ, 0x8, R17 ;  /* 0x00000008ff117819 */ /* 0x000fe40000011611 */
[----:B------:R-:W-:Y:S02]  /*20d110*/  PRMT R20, R14, 0x3340, R0 ;  /* 0x000033400e147816 */ /* 0x000fe40000000000 */
[----:B------:R-:W-:Y:S02]  /*20d120*/  LOP3.LUT R15, R15, 0xffff, RZ, 0xc0, !PT ;  /* 0x0000ffff0f0f7812 */ /* 0x000fe400078ec0ff */
[----:B------:R-:W-:-:S02]  /*20d130*/  LOP3.LUT R17, R17, 0xffff, RZ, 0xc0, !PT ;  /* 0x0000ffff11117812 */ /* 0x000fc400078ec0ff */
[----:B------:R-:W-:Y:S02]  /*20d140*/  SHF.R.U32.HI R14, RZ, 0x8, R14 ;  /* 0x00000008ff0e7819 */ /* 0x000fe4000001160e */
[----:B------:R-:W-:Y:S02]  /*20d150*/  PRMT R19, R19, 0x5410, R20 ;  /* 0x0000541013137816 */ /* 0x000fe40000000014 */
[----:B------:R-:W-:Y:S02]  /*20d160*/  PRMT R17, R15, 0x3340, R17 ;  /* 0x000033400f117816 */ /* 0x000fe40000000011 */
[----:B------:R-:W-:Y:S02]  /*20d170*/  SHF.R.S32.HI R15, RZ, 0x1f, R12 ;  /* 0x0000001fff0f7819 */ /* 0x000fe4000001140c */
[----:B------:R-:W-:Y:S01]  /*20d180*/  LOP3.LUT R14, R14, 0xffff, RZ, 0xc0, !PT ;  /* 0x0000ffff0e0e7812 */ /* 0x000fe200078ec0ff */
[----:B------:R-:W-:Y:S02]  /*20d190*/  STL [R1+0x1a78], R19 ;  /* 0x001a781301007387 */ /* 0x000fe40000100800 */
[----:B------:R-:W-:-:S02]  /*20d1a0*/  IMAD.X R27, R15, 0x1, R9, P1 ;  /* 0x000000010f1b7824 */ /* 0x000fc400008e0609 */
[----:B------:R0:W-:Y:S04]  /*20d1b0*/  STL [R1+0x4e8], R17 ;  /* 0x0004e81101007387 */ /* 0x0001e80000100800 */
[----:B------:R-:W-:Y:S01]  /*20d1c0*/  STL.64 [R1+0xba0], R26 ;  /* 0x000ba01a01007387 */ /* 0x000fe20000100a00 */
[--C-:B0-----:R-:W-:Y:S02]  /*20d1d0*/  PRMT R17, R14, 0x3340, R0.reuse ;  /* 0x000033400e117816 */ /* 0x101fe40000000000 */
[----:B------:R-:W-:-:S03]  /*20d1e0*/  PRMT R14, R2, 0x3340, R0 ;  /* 0x00003340020e7816 */ /* 0x000fc60000000000 */
[----:B------:R-:W-:Y:S04]  /*20d1f0*/  STL [R1+0x2fc], R17 ;  /* 0x0002fc1101007387 */ /* 0x000fe80000100800 */
[----:B------:R0:W-:Y:S01]  /*20d200*/  STL [R1+0x2f8], R14 ;  /* 0x0002f80e01007387 */ /* 0x0001e20000100800 */
[----:B----4-:R-:W-:Y:S02]  /*20d210*/  LOP3.LUT R24, R24, 0xffff, RZ, 0xc0, !PT ;  /* 0x0000ffff18187812 */ /* 0x010fe400078ec0ff */
[----:B------:R-:W-:Y:S02]  /*20d220*/  LOP3.LUT R2, R18, 0xffff, RZ, 0xc0, !PT ;  /* 0x0000ffff12027812 */ /* 0x000fe400078ec0ff */
[----:B------:R-:W-:Y:S02]  /*20d230*/  LOP3.LUT R25, R25, 0xffff, RZ, 0xc0, !PT ;  /* 0x0000ffff19197812 */ /* 0x000fe400078ec0ff */
[----:B------:R-:W-:-:S02]  /*20d240*/  PRMT R18, R2, 0x3340, R0 ;  /* 0x0000334002127816 */ /* 0x000fc40000000000 */
[----:B------:R-:W-:Y:S02]  /*20d250*/  LOP3.LUT R19, R29, 0xffff, RZ, 0xc0, !PT ;  /* 0x0000ffff1d137812 */ /* 0x000fe400078ec0ff */
[----:B0-----:R-:W-:Y:S02]  /*20d260*/  PRMT R14, R24, 0x3340, R25 ;  /* 0x00003340180e7816 */ /* 0x001fe40000000019 */
[----:B------:R-:W-:Y:S02]  /*20d270*/  LOP3.LUT R17, R22, 0xffff, RZ, 0xc0, !PT ;  /* 0x0000ffff16117812 */ /* 0x000fe400078ec0ff */
[----:B------:R-:W-:Y:S02]  /*20d280*/  LOP3.LUT R20, R23, 0xffff, RZ, 0xc0, !PT ;  /* 0x0000ffff17147812 */ /* 0x000fe400078ec0ff */
[----:B------:R-:W-:Y:S02]  /*20d290*/  PRMT R18, R14, 0x5410, R18 ;  /* 0x000054100e127816 */ /* 0x000fe40000000012 */
[----:B------:R-:W-:Y:S01]  /*20d2a0*/  PRMT R27, R17, 0x3340, R0 ;  /* 0x00003340111b7816 */ /* 0x000fe20000000000 */
[----:B------:R-:W2:Y:S01]  /*20d2b0*/  LDL.LU R14, [R1+0x7ec] ;  /* 0x0007ec00010e7983 */ /* 0x000ea20000300800 */
[----:B------:R-:W-:-:S03]  /*20d2c0*/  PRMT R26, R19, 0x3340, R20 ;  /* 0x00003340131a7816 */ /* 0x000fc60000000014 */
[----:B------:R-:W3:Y:S01]  /*20d2d0*/  LDL.LU R29, [R1+0x2b8] ;  /* 0x0002b800011d7983 */ /* 0x000ee20000300800 */
[----:B------:R-:W-:Y:S02]  /*20d2e0*/  PRMT R27, R26, 0x5410, R27 ;  /* 0x000054101a1b7816 */ /* 0x000fe4000000001b */
[----:B------:R-:W-:Y:S01]  /*20d2f0*/  IADD3 R26, P1, PT, R12, R8, RZ ;  /* 0x000000080c1a7210 */ /* 0x000fe20007f3e0ff */
[----:B------:R0:W-:Y:S04]  /*20d300*/  STL [R1+0x1a44], R18 ;  /* 0x001a441201007387 */ /* 0x0001e80000100800 */
[----:B0-----:R-:W4:Y:S04]  /*20d310*/  LDL.LU R18, [R1+0x61c] ;  /* 0x00061c0001127983 */ /* 0x001f280000300800 */
[----:B------:R-:W4:Y:S04]  /*20d320*/  LDL.LU R22, [R1+0x770] ;  /* 0x0007700001167983 */ /* 0x000f280000300800 */
[----:B------:R-:W4:Y:S04]  /*20d330*/  LDL.LU R23, [R1+0x214] ;  /* 0x0002140001177983 */ /* 0x000f280000300800 */
[----:B------:R0:W-:Y:S02]  /*20d340*/  STL [R1+0x1a40], R27 ;  /* 0x001a401b01007387 */ /* 0x0001e40000100800 */
[----:B0-----:R-:W-:-:S05]  /*20d350*/  IMAD.X R27, R15, 0x1, R7, P1 ;  /* 0x000000010f1b7824 */ /* 0x001fca00008e0607 */
[----:B------:R0:W-:Y:S04]  /*20d360*/  STL.64 [R1+0xb88], R26 ;  /* 0x000b881a01007387 */ /* 0x0001e80000100a00 */
[----:B0-----:R-:W4:Y:S01]  /*20d370*/  LDL.LU R27, [R1+0x5b0] ;  /* 0x0005b000011b7983 */ /* 0x001f220000300800 */
[----:B------:R-:W-:Y:S02]  /*20d380*/  SHF.R.U32.HI R24, RZ, 0x8, R24 ;  /* 0x00000008ff187819 */ /* 0x000fe40000011618 */
[----:B------:R-:W-:Y:S02]  /*20d390*/  SHF.R.U32.HI R25, RZ, 0x8, R25 ;  /* 0x00000008ff197819 */ /* 0x000fe40000011619 */
[----:B------:R-:W-:Y:S02]  /*20d3a0*/  LOP3.LUT R24, R24, 0xffff, RZ, 0xc0, !PT ;  /* 0x0000ffff18187812 */ /* 0x000fe400078ec0ff */
[----:B------:R-:W-:-:S02]  /*20d3b0*/  LOP3.LUT R25, R25, 0xffff, RZ, 0xc0, !PT ;  /* 0x0000ffff19197812 */ /* 0x000fc400078ec0ff */
[----:B------:R-:W-:Y:S02]  /*20d3c0*/  SHF.R.U32.HI R19, RZ, 0x8, R19 ;  /* 0x00000008ff137819 */ /* 0x000fe40000011613 */
[----:B------:R-:W-:Y:S02]  /*20d3d0*/  SHF.R.U32.HI R20, RZ, 0x8, R20 ;  /* 0x00000008ff147819 */ /* 0x000fe40000011614 */
[----:B------:R-:W-:Y:S02]  /*20d3e0*/  PRMT R26, R24, 0x3340, R25 ;  /* 0x00003340181a7816 */ /* 0x000fe40000000019 */
[----:B------:R-:W-:Y:S02]  /*20d3f0*/  LOP3.LUT R19, R19, 0xffff, RZ, 0xc0, !PT ;  /* 0x0000ffff13137812 */ /* 0x000fe400078ec0ff */
[----:B------:R-:W-:Y:S02]  /*20d400*/  LOP3.LUT R20, R20, 0xffff, RZ, 0xc0, !PT ;  /* 0x0000ffff14147812 */ /* 0x000fe400078ec0ff */
[----:B------:R-:W-:-:S02]  /*20d410*/  IADD3 R24, P1, PT, R12, R6, RZ ;  /* 0x000000060c187210 */ /* 0x000fc40007f3e0ff */
[----:B------:R-:W-:-:S03]  /*20d420*/  PRMT R19, R19, 0x3340, R20 ;  /* 0x0000334013137816 */ /* 0x000fc60000000014 */
[----:B------:R-:W-:Y:S01]  /*20d430*/  IMAD.X R25, R15, 0x1, R5, P1 ;  /* 0x000000010f197824 */ /* 0x000fe200008e0605 */
[----:B------:R-:W-:Y:S01]  /*20d440*/  SHF.R.U32.HI R17, RZ, 0x8, R17 ;  /* 0x00000008ff117819 */ /* 0x000fe20000011611 */
[----:B------:R-:W-:Y:S04]  /*20d450*/  STL [R1+0x1610], R26 ;  /* 0x0016101a01007387 */ /* 0x000fe80000100800 */
[----:B------:R-:W-:Y:S01]  /*20d460*/  STL [R1+0x4ac], R19 ;  /* 0x0004ac1301007387 */ /* 0x000fe20000100800 */
[----:B------:R-:W-:-:S03]  /*20d470*/  LOP3.LUT R17, R17, 0xffff, RZ, 0xc0, !PT ;  /* 0x0000ffff11117812 */ /* 0x000fc600078ec0ff */
[----:B------:R0:W-:Y:S01]  /*20d480*/  STL.64 [R1+0xb98], R24 ;  /* 0x000b981801007387 */ /* 0x0001e20000100a00 */
[----:B------:R-:W-:Y:S02]  /*20d490*/  PRMT R17, R17, 0x3340, R0 ;  /* 0x0000334011117816 */ /* 0x000fe40000000000 */
[----:B------:R-:W-:Y:S02]  /*20d4a0*/  SHF.R.U32.HI R2, RZ, 0x8, R2 ;  /* 0x00000008ff027819 */ /* 0x000fe40000011602 */
[----:B0-----:R-:W-:Y:S01]  /*20d4b0*/  IADD3 R24, P1, PT, R12, R4, RZ ;  /* 0x000000040c187210 */ /* 0x001fe20007f3e0ff */
[----:B------:R-:W-:Y:S04]  /*20d4c0*/  STL [R1+0x2f4], R17 ;  /* 0x0002f41101007387 */ /* 0x000fe80000100800 */
[----:B------:R-:W-:Y:S01]  /*20d4d0*/  IMAD.X R25, R15, 0x1, R3, P1 ;  /* 0x000000010f197824 */ /* 0x000fe200008e0603 */
[----:B------:R-:W-:-:S04]  /*20d4e0*/  LOP3.LUT R2, R2, 0xffff, RZ, 0xc0, !PT ;  /* 0x0000ffff02027812 */ /* 0x000fc800078ec0ff */
[----:B------:R0:W-:Y:S01]  /*20d4f0*/  STL.64 [R1+0xb90], R24 ;  /* 0x000b901801007387 */ /* 0x0001e20000100a00 */
[----:B------:R-:W-:-:S03]  /*20d500*/  PRMT R2, R2, 0x3340, R0 ;  /* 0x0000334002027816 */ /* 0x000fc60000000000 */
[----:B0-----:R-:W4:Y:S04]  /*20d510*/  LDL.LU.64 R24, [R1+0x77d8] ;  /* 0x0077d80001187983 */ /* 0x001f280000300a00 */
[----:B------:R-:W4:Y:S04]  /*20d520*/  LDL.LU R20, [R1+0x708] ;  /* 0x0007080001147983 */ /* 0x000f280000300800 */
[----:B------:R-:W4:Y:S04]  /*20d530*/  LDL.LU R15, [R1+0x454] ;  /* 0x00045400010f7983 */ /* 0x000f280000300800 */
[----:B------:R0:W-:Y:S01]  /*20d540*/  STL [R1+0x2f0], R2 ;  /* 0x0002f00201007387 */ /* 0x0001e20000100800 */
[----:B--2---:R-:W-:-:S02]  /*20d550*/  LOP3.LUT R19, R14, 0xffff, RZ, 0xc0, !PT ;  /* 0x0000ffff0e137812 */ /* 0x004fc400078ec0ff */
[----:B---3--:R-:W-:Y:S02]  /*20d560*/  LOP3.LUT R29, R29, 0xffff, RZ, 0xc0, !PT ;  /* 0x0000ffff1d1d7812 */ /* 0x008fe400078ec0ff */
[----:B----4-:R-:W-:Y:S02]  /*20d570*/  LOP3.LUT R18, R18, 0xffff, RZ, 0xc0, !PT ;  /* 0x0000ffff12127812 */ /* 0x010fe400078ec0ff */
[----:B0-----:R-:W-:Y:S02]  /*20d580*/  LOP3.LUT R2, R22, 0xffff, RZ, 0xc0, !PT ;  /* 0x0000ffff16027812 */ /* 0x001fe400078ec0ff */
[----:B------:R-:W-:Y:S02]  /*20d590*/  PRMT R22, R19, 0x3340, R18 ;  /* 0x0000334013167816 */ /* 0x000fe40000000012 */
[----:B------:R-:W-:Y:S02]  /*20d5a0*/  LOP3.LUT R14, R23, 0xffff, RZ, 0xc0, !PT ;  /* 0x0000ffff170e7812 */ /* 0x000fe400078ec0ff */
[----:B------:R-:W-:-:S04]  /*20d5b0*/  PRMT R23, R29, 0x3340, R0 ;  /* 0x000033401d177816 */ /* 0x000fc80000000000 */
[----:B------:R-:W-:Y:S02]  /*20d5c0*/  PRMT R26, R22, 0x5410, R23 ;  /* 0x00005410161a7816 */ /* 0x000fe40000000017 */
[----:B------:R-:W-:Y:S01]  /*20d5d0*/  PRMT R23, R14, 0x3340, R0 ;  /* 0x000033400e177816 */ /* 0x000fe20000000000 */
[----:B------:R-:W-:Y:S04]  /*20d5e0*/  STL [R1+0x76d0], R29 ;  /* 0x0076d01d01007387 */ /* 0x000fe80000100800 */
[----:B------:R-:W-:Y:S04]  /*20d5f0*/  STL [R1+0x7798], R28 ;  /* 0x0077981c01007387 */ /* 0x000fe80000100800 */
[----:B------:R0:W-:Y:S01]  /*20d600*/  STL [R1+0x1a24], R26 ;  /* 0x001a241a01007387 */ /* 0x0001e20000100800 */
[----:B------:R-:W-:-:S04]  /*20d610*/  LOP3.LUT R17, R27, 0xffff, RZ, 0xc0, !PT ;  /* 0x0000ffff1b117812 */ /* 0x000fc800078ec0ff */
[----:B------:R-:W-:-:S04]  /*20d620*/  PRMT R22, R2, 0x3340, R17 ;  /* 0x0000334002167816 */ /* 0x000fc80000000011 */
[----:B------:R-:W-:Y:S02]  /*20d630*/  PRMT R22, R22, 0x5410, R23 ;  /* 0x0000541016167816 */ /* 0x000fe40000000017 */
[----:B0-----:R-:W-:-:S03]  /*20d640*/  SHF.R.U32.HI R26, RZ, 0x8, R18 ;  /* 0x00000008ff1a7819 */ /* 0x001fc60000011612 */
[----:B------:R0:W-:Y:S04]  /*20d650*/  STL [R1+0x19cc], R22 ;  /* 0x0019cc1601007387 */ /* 0x0001e80000100800 */
[----:B------:R-:W2:Y:S04]  /*20d660*/  LDL.LU R18, [R1+0x794] ;  /* 0x0007940001127983 */ /* 0x000ea80000300800 */
[----:B0-----:R-:W3:Y:S04]  /*20d670*/  LDL.LU R22, [R1+0x21c] ;  /* 0x00021c0001167983 */ /* 0x001ee80000300800 */
[----:B------:R-:W4:Y:S01]  /*20d680*/  LDL.LU R23, [R1+0x5c0] ;  /* 0x0005c00001177983 */ /* 0x000f220000300800 */
[----:B------:R-:W-:-:S02]  /*20d690*/  SHF.R.U32.HI R19, RZ, 0x8, R19 ;  /* 0x00000008ff137819 */ /* 0x000fc40000011613 */
[----:B------:R-:W-:Y:S02]  /*20d6a0*/  SHF.R.U32.HI R2, RZ, 0x8, R2 ;  /* 0x00000008ff027819 */ /* 0x000fe40000011602 */
[----:B------:R-:W-:Y:S02]  /*20d6b0*/  SHF.R.U32.HI R17, RZ, 0x8, R17 ;  /* 0x00000008ff117819 */ /* 0x000fe40000011611 */
[----:B------:R-:W-:Y:S02]  /*20d6c0*/  LOP3.LUT R19, R19, 0xffff, RZ, 0xc0, !PT ;  /* 0x0000ffff13137812 */ /* 0x000fe400078ec0ff */
[----:B------:R-:W-:Y:S02]  /*20d6d0*/  LOP3.LUT R26, R26, 0xffff, RZ, 0xc0, !PT ;  /* 0x0000ffff1a1a7812 */ /* 0x000fe400078ec0ff */
[----:B------:R-:W-:Y:S02]  /*20d6e0*/  LOP3.LUT R2, R2, 0xffff, RZ, 0xc0, !PT ;  /* 0x0000ffff02027812 */ /* 0x000fe400078ec0ff */
[----:B------:R-:W-:-:S02]  /*20d6f0*/  LOP3.LUT R17, R17, 0xffff, RZ, 0xc0, !PT ;  /* 0x0000ffff11117812 */ /* 0x000fc400078ec0ff */
[----:B------:R-:W-:Y:S02]  /*20d700*/  PRMT R19, R19, 0x3340, R26 ;  /* 0x0000334013137816 */ /* 0x000fe4000000001a */
[----:B------:R-:W-:Y:S02]  /*20d710*/  PRMT R17, R2, 0x3340, R17 ;  /* 0x0000334002117816 */ /* 0x000fe40000000011 */
[----:B------:R-:W-:Y:S01]  /*20d720*/  LOP3.LUT R2, R21, 0xffff, RZ, 0xc0, !PT ;  /* 0x0000ffff15027812 */ /* 0x000fe200078ec0ff */
[----:B------:R-:W-:Y:S01]  /*20d730*/  STL [R1+0x169c], R19 ;  /* 0x00169c1301007387 */ /* 0x000fe20000100800 */
[----:B-1----:R-:W-:Y:S01]  /*20d740*/  VIADD R12, R12, UR6 ;  /* 0x000000060c0c7c36 */ /* 0x002fe20008000000 */
[----:B------:R-:W-:Y:S01]  /*20d750*/  SHF.R.U32.HI R14, RZ, 0x8, R14 ;  /* 0x00000008ff0e7819 */ /* 0x000fe2000001160e */
[----:B------:R-:W0:Y:S01]  /*20d760*/  LDCU UR6, c[0x0][0x3b8] ;  /* 0x00007700ff0677ac */ /* 0x000e220008000800 */
[----:B------:R-:W4:Y:S04]  /*20d770*/  LDL.LU R21, [R1+0x77d0] ;  /* 0x0077d00001157983 */ /* 0x000f280000300800 */
[----:B------:R1:W-:Y:S01]  /*20d780*/  STL [R1+0x4a8], R17 ;  /* 0x0004a81101007387 */ /* 0x0003e20000100800 */
[----:B------:R-:W-:-:S02]  /*20d790*/  SHF.R.S32.HI R28, RZ, 0x1f, R12 ;  /* 0x0000001fff1c7819 */ /* 0x000fc4000001140c */
[----:B------:R-:W-:-:S05]  /*20d7a0*/  IADD3 R26, P1, PT, R12, R10, RZ ;  /* 0x0000000a0c1a7210 */ /* 0x000fca0007f3e0ff */
[----:B------:R-:W-:Y:S01]  /*20d7b0*/  IMAD.X R27, R28, 0x1, R9, P1 ;  /* 0x000000011c1b7824 */ /* 0x000fe200008e0609 */
[----:B-1----:R-:W-:Y:S02]  /*20d7c0*/  LOP3.LUT R17, R20, 0xffff, RZ, 0xc0, !PT ;  /* 0x0000ffff14117812 */ /* 0x002fe400078ec0ff */
[----:B------:R-:W-:Y:S02]  /*20d7d0*/  LOP3.LUT R15, R15, 0xffff, RZ, 0xc0, !PT ;  /* 0x0000ffff0f0f7812 */ /* 0x000fe400078ec0ff */
[----:B------:R-:W-:Y:S02]  /*20d7e0*/  PRMT R20, R2, 0x3340, R0 ;  /* 0x0000334002147816 */ /* 0x000fe40000000000 */
[----:B------:R-:W-:-:S04]  /*20d7f0*/  PRMT R19, R17, 0x3340, R15 ;  /* 0x0000334011137816 */ /* 0x000fc8000000000f */
[----:B------:R-:W-:Y:S02]  /*20d800*/  PRMT R19, R19, 0x5410, R20 ;  /* 0x0000541013137816 */ /* 0x000fe40000000014 */
[----:B------:R-:W-:-:S03]  /*20d810*/  SHF.R.U32.HI R17, RZ, 0x8, R17 ;  /* 0x00000008ff117819 */ /* 0x000fc60000011611 */
[----:B------:R1:W-:Y:S04]  /*20d820*/  STL [R1+0x19a8], R19 ;  /* 0x0019a81301007387 */ /* 0x0003e80000100800 */
[----:B------:R0:W-:Y:S01]  /*20d830*/  STL.64 [R1+0xb80], R26 ;  /* 0x000b801a01007387 */ /* 0x0001e20000100a00 */
[----:B------:R-:W-:Y:S02]  /*20d840*/  LOP3.LUT R17, R17, 0xffff, RZ, 0xc0, !PT ;  /* 0x0000ffff11117812 */ /* 0x000fe400078ec0ff */
[----:B-1----:R-:W-:Y:S02]  /*20d850*/  SHF.R.U32.HI R19, RZ, 0x8, R15 ;  /* 0x00000008ff137819 */ /* 0x002fe4000001160f */
[----:B0-----:R-:W-:Y:S02]  /*20d860*/  LOP3.LUT R26, R14, 0xffff, RZ, 0xc0, !PT ;  /* 0x0000ffff0e1a7812 */ /* 0x001fe400078ec0ff */
[----:B------:R-:W4:Y:S01]  /*20d870*/  LDL.LU R14, [R1+0x8a0] ;  /* 0x0008a000010e7983 */ /* 0x000f220000300800 */
[----:B------:R-:W-:-:S02]  /*20d880*/  LOP3.LUT R19, R19, 0xffff, RZ, 0xc0, !PT ;  /* 0x0000ffff13137812 */ /* 0x000fc400078ec0ff */
[----:B------:R-:W-:Y:S01]  /*20d890*/  PRMT R26, R26, 0x3340, R0 ;  /* 0x000033401a1a7816 */ /* 0x000fe20000000000 */
[----:B------:R-:W4:Y:S01]  /*20d8a0*/  LDL.LU R20, [R1+0x424] ;  /* 0x0004240001147983 */ /* 0x000f220000300800 */
[----:B------:R-:W-:-:S03]  /*20d8b0*/  PRMT R19, R17, 0x3340, R19 ;  /* 0x0000334011137816 */ /* 0x000fc60000000013 */
[----:B------:R-:W4:Y:S04]  /*20d8c0*/  LDL.LU R15, [R1+0x6bc] ;  /* 0x0006bc00010f7983 */ /* 0x000f280000300800 */
[----:B------:R4:W-:Y:S04]  /*20d8d0*/  STL [R1+0x2ec], R26 ;  /* 0x0002ec1a01007387 */ /* 0x0009e80000100800 */
[----:B------:R0:W-:Y:S01]  /*20d8e0*/  STL [R1+0x4a4], R19 ;  /* 0x0004a41301007387 */ /* 0x0001e20000100800 */
[----:B--2---:R-:W-:Y:S02]  /*20d8f0*/  LOP3.LUT R18, R18, 0xffff, RZ, 0xc0, !PT ;  /* 0x0000ffff12127812 */ /* 0x004fe400078ec0ff */
[----:B---3--:R-:W-:-:S02]  /*20d900*/  LOP3.LUT R17, R22, 0xffff, RZ, 0xc0, !PT ;  /* 0x0000ffff16117812 */ /* 0x008fc400078ec0ff */
[----:B----4-:R-:W-:Y:S02]  /*20d910*/  LOP3.LUT R26, R23, 0xffff, RZ, 0xc0, !PT ;  /* 0x0000ffff171a7812 */ /* 0x010fe400078ec0ff */
[----:B------:R-:W-:Y:S02]  /*20d920*/  PRMT R22, R17, 0x3340, R0 ;  /* 0x0000334011167816 */ /* 0x000fe40000000000 */
[----:B0-----:R-:W-:-:S04]  /*20d930*/  PRMT R19, R18, 0x3340, R26 ;  /* 0x0000334012137816 */ /* 0x001fc8000000001a */
[----:B------:R-:W-:Y:S02]  /*20d940*/  PRMT R19, R19, 0x5410, R22 ;  /* 0x0000541013137816 */ /* 0x000fe40000000016 */
[----:B------:R-:W-:-:S03]  /*20d950*/  IADD3 R22, P1, PT, R12, R8, RZ ;  /* 0x000000080c167210 */ /* 0x000fc60007f3e0ff */
[----:B------:R0:W-:Y:S02]  /*20d960*/  STL [R1+0x1984], R19 ;  /* 0x0019841301007387 */ /* 0x0001e40000100800 */
[----:B------:R-:W-:Y:S01]  /*20d970*/  IMAD.X R23, R28, 0x1, R7, P1 ;  /* 0x000000011c177824 */ /* 0x000fe200008e0607 */
[----:B0-----:R-:W-:Y:S02]  /*20d980*/  SHF.R.U32.HI R19, RZ, 0x8, R18 ;  /* 0x00000008ff137819 */ /* 0x001fe40000011612 */
[----:B------:R-:W2:Y:S04]  /*20d990*/  LDL.LU R18, [R1+0x8a4] ;  /* 0x0008a40001127983 */ /* 0x000ea80000300800 */
[----:B------:R0:W-:Y:S04]  /*20d9a0*/  STL.64 [R1+0xb68], R22 ;  /* 0x000b681601007387 */ /* 0x0001e80000100a00 */
[----:B0-----:R-:W3:Y:S04]  /*20d9b0*/  LDL.LU R22, [R1+0x428] ;  /* 0x0004280001167983 */ /* 0x001ee80000300800 */
[----:B------:R-:W4:Y:S01]  /*20d9c0*/  LDL.LU R23, [R1+0x6d0] ;  /* 0x0006d00001177983 */ /* 0x000f220000300800 */
[----:B------:R-:W-:-:S02]  /*20d9d0*/  SHF.R.U32.HI R26, RZ, 0x8, R26 ;  /* 0x00000008ff1a7819 */ /* 0x000fc4000001161a */
[----:B------:R-:W-:Y:S02]  /*20d9e0*/  LOP3.LUT R19, R19, 0xffff, RZ, 0xc0, !PT ;  /* 0x0000ffff13137812 */ /* 0x000fe400078ec0ff */
[----:B------:R-:W-:Y:S02]  /*20d9f0*/  LOP3.LUT R26, R26, 0xffff, RZ, 0xc0, !PT ;  /* 0x0000ffff1a1a7812 */ /* 0x000fe400078ec0ff */
[----:B------:R-:W-:Y:S02]  /*20da00*/  SHF.R.U32.HI R17, RZ, 0x8, R17 ;  /* 0x00000008ff117819 */ /* 0x000fe40000011611 */
[----:B------:R-:W-:Y:S02]  /*20da10*/  SHF.R.U32.HI R2, RZ, 0x8, R2 ;  /* 0x00000008ff027819 */ /* 0x000fe40000011602 */
[----:B------:R-:W-:Y:S02]  /*20da20*/  PRMT R19, R19, 0x3340, R26 ;  /* 0x0000334013137816 */ /* 0x000fe4000000001a */
[----:B------:R-:W-:-:S02]  /*20da30*/  LOP3.LUT R17, R17, 0xffff, RZ, 0xc0, !PT ;  /* 0x0000ffff11117812 */ /* 0x000fc400078ec0ff */
[----:B------:R-:W-:Y:S02]  /*20da40*/  IADD3 R26, P1, PT, R12, R6, RZ ;  /* 0x000000060c1a7210 */ /* 0x000fe40007f3e0ff */
[----:B------:R-:W-:Y:S01]  /*20da50*/  LOP3.LUT R2, R2, 0xffff, RZ, 0xc0, !PT ;  /* 0x0000ffff02027812 */ /* 0x000fe200078ec0ff */
[----:B------:R0:W-:Y:S01]  /*20da60*/  STL [R1+0x4a0], R19 ;  /* 0x0004a01301007387 */ /* 0x0001e20000100800 */
[----:B------:R-:W-:Y:S01]  /*20da70*/  PRMT R17, R17, 0x3340, R0 ;  /* 0x0000334011117816 */ /* 0x000fe20000000000 */
[----:B------:R-:W-:-:S04]  /*20da80*/  IMAD.X R27, R28, 0x1, R5, P1 ;  /* 0x000000011c1b7824 */ /* 0x000fc800008e0605 */
[----:B------:R1:W-:Y:S01]  /*20da90*/  STL [R1+0x2e8], R17 ;  /* 0x0002e81101007387 */ /* 0x0003e20000100800 */
[----:B0-----:R-:W-:-:S03]  /*20daa0*/  PRMT R19, R2, 0x3340, R0 ;  /* 0x0000334002137816 */ /* 0x001fc60000000000 */
[----:B------:R-:W-:Y:S04]  /*20dab0*/  STL.64 [R1+0xb60], R26 ;  /* 0x000b601a01007387 */ /* 0x000fe80000100a00 */
[----:B------:R0:W-:Y:S01]  /*20dac0*/  STL [R1+0x2e4], R19 ;  /* 0x0002e41301007387 */ /* 0x0001e20000100800 */
[----:B------:R-:W-:-:S03]  /*20dad0*/  LOP3.LUT R2, R14, 0xffff, RZ, 0xc0, !PT ;  /* 0x0000ffff0e027812 */ /* 0x000fc600078ec0ff */
[----:B------:R-:W4:Y:S01]  /*20dae0*/  LDL.LU R14, [R1+0x2cc] ;  /* 0x0002cc00010e7983 */ /* 0x000f220000300800 */
[----:B-1----:R-:W-:-:S03]  /*20daf0*/  LOP3.LUT R17, R20, 0xffff, RZ, 0xc0, !PT ;  /* 0x0000ffff14117812 */ /* 0x002fc600078ec0ff */
[----:B------:R-:W4:Y:S01]  /*20db00*/  LDL.LU R20, [R1+0x828] ;  /* 0x0008280001147983 */ /* 0x000f220000300800 */
[----:B0-----:R-:W-:Y:S02]  /*20db10*/  LOP3.LUT R19, R15, 0xffff, RZ, 0xc0, !PT ;  /* 0x0000ffff0f137812 */ /* 0x001fe400078ec0ff */
[----:B------:R-:W-:Y:S01]  /*20db20*/  PRMT R27, R17, 0x3340, R0 ;  /* 0x00003340111b7816 */ /* 0x000fe20000000000 */
[----:B------:R-:W4:Y:S01]  /*20db30*/  LDL.LU R15, [R1+0x660] ;  /* 0x00066000010f7983 */ /* 0x000f220000300800 */
[----:B------:R-:W-:-:S04]  /*20db40*/  PRMT R26, R2, 0x3340, R19 ;  /* 0x00003340021a7816 */ /* 0x000fc80000000013 */
[----:B------:R-:W-:Y:S02]  /*20db50*/  PRMT R29, R26, 0x5410, R27 ;  /* 0x000054101a1d7816 */ /* 0x000fe4000000001b */
[----:B------:R-:W-:Y:S02]  /*20db60*/  IADD3 R26, P1, PT, R12, R4, RZ ;  /* 0x000000040c1a7210 */ /* 0x000fe40007f3e0ff */
[----:B------:R-:W-:Y:S02]  /*20db70*/  SHF.R.U32.HI R2, RZ, 0x8, R2 ;  /* 0x00000008ff027819 */ /* 0x000fe40000011602 */
[----:B------:R-:W-:Y:S01]  /*20db80*/  SHF.R.U32.HI R19, RZ, 0x8, R19 ;  /* 0x00000008ff137819 */ /* 0x000fe20000011613 */
[----:B------:R-:W-:Y:S01]  /*20db90*/  IMAD.X R27, R28, 0x1, R3, P1 ;  /* 0x000000011c1b7824 */ /* 0x000fe200008e0603 */
[----:B------:R-:W-:Y:S02]  /*20dba0*/  LOP3.LUT R2, R2, 0xffff, RZ, 0xc0, !PT ;  /* 0x0000ffff02027812 */ /* 0x000fe400078ec0ff */
[----:B------:R-:W-:Y:S01]  /*20dbb0*/  LOP3.LUT R19, R19, 0xffff, RZ, 0xc0, !PT ;  /* 0x0000ffff13137812 */ /* 0x000fe200078ec0ff */
[----:B------:R-:W-:Y:S04]  /*20dbc0*/  STL [R1+0x1978], R29 ;  /* 0x0019781d01007387 */ /* 0x000fe80000100800 */
[----:B------:R0:W-:Y:S02]  /*20dbd0*/  STL.64 [R1+0xb50], R26 ;  /* 0x000b501a01007387 */ /* 0x0001e40000100a00 */
[----:B0-----:R-:W-:-:S05]  /*20dbe0*/  PRMT R26, R2, 0x3340, R19 ;  /* 0x00003340021a7816 */ /* 0x001fca0000000013 */
[----:B------:R4:W-:Y:S01]  /*20dbf0*/  STL [R1+0x49c], R26 ;  /* 0x00049c1a01007387 */ /* 0x0009e20000100800 */
[----:B--2---:R-:W-:Y:S02]  /*20dc00*/  LOP3.LUT R19, R18, 0xffff, RZ, 0xc0, !PT ;  /* 0x0000ffff12137812 */ /* 0x004fe400078ec0ff */
[----:B---3--:R-:W-:Y:S02]  /*20dc10*/  LOP3.LUT R2, R22, 0xffff, RZ, 0xc0, !PT ;  /* 0x0000ffff16027812 */ /* 0x008fe400078ec0ff */
[----:B----4-:R-:W-:Y:S02]  /*20dc20*/  LOP3.LUT R26, R23, 0xffff, RZ, 0xc0, !PT ;  /* 0x0000ffff171a7812 */ /* 0x010fe400078ec0ff */
[----:B------:R-:W-:Y:S02]  /*20dc30*/  PRMT R22, R2, 0x3340, R0 ;  /* 0x0000334002167816 */ /* 0x000fe40000000000 */
[----:B------:R-:W-:-:S04]  /*20dc40*/  PRMT R18, R19, 0x3340, R26 ;  /* 0x0000334013127816 */ /* 0x000fc8000000001a */
[----:B------:R-:W-:Y:S02]  /*20dc50*/  PRMT R23, R18, 0x5410, R22 ;  /* 0x0000541012177816 */ /* 0x000fe40000000016 */
[----:B------:R-:W2:Y:S04]  /*20dc60*/  LDL.LU R18, [R1+0x848] ;  /* 0x0008480001127983 */ /* 0x000ea80000300800 */
[----:B------:R-:W3:Y:S04]  /*20dc70*/  LDL.LU R22, [R1+0x2d8] ;  /* 0x0002d80001167983 */ /* 0x000ee80000300800 */
[----:B------:R0:W-:Y:S04]  /*20dc80*/  STL [R1+0x1954], R23 ;  /* 0x0019541701007387 */ /* 0x0001e80000100800 */
[----:B0-----:R-:W4:Y:S01]  /*20dc90*/  LDL.LU R23, [R1+0x674] ;  /* 0x0006740001177983 */ /* 0x001f220000300800 */
[----:B------:R-:W-:-:S02]  /*20dca0*/  SHF.R.U32.HI R19, RZ, 0x8, R19 ;  /* 0x00000008ff137819 */ /* 0x000fc40000011613 */
[----:B------:R-:W-:Y:S02]  /*20dcb0*/  SHF.R.U32.HI R26, RZ, 0x8, R26 ;  /* 0x00000008ff1a7819 */ /* 0x000fe4000001161a */
[----:B------:R-:W-:Y:S02]  /*20dcc0*/  SHF.R.U32.HI R2, RZ, 0x8, R2 ;  /* 0x00000008ff027819 */ /* 0x000fe40000011602 */
[----:B------:R-:W-:Y:S02]  /*20dcd0*/  LOP3.LUT R19, R19, 0xffff, RZ, 0xc0, !PT ;  /* 0x0000ffff13137812 */ /* 0x000fe400078ec0ff */
[----:B------:R-:W-:Y:S02]  /*20dce0*/  LOP3.LUT R26, R26, 0xffff, RZ, 0xc0, !PT ;  /* 0x0000ffff1a1a7812 */ /* 0x000fe400078ec0ff */
[----:B------:R-:W-:Y:S02]  /*20dcf0*/  LOP3.LUT R2, R2, 0xffff, RZ, 0xc0, !PT ;  /* 0x0000ffff02027812 */ /* 0x000fe400078ec0ff */
[----:B------:R-:W-:Y:S01]  /*20dd00*/  PRMT R26, R19, 0x3340, R26 ;  /* 0x00003340131a7816 */ /* 0x000fe2000000001a */
[----:B------:R-:W-:Y:S01]  /*20dd10*/  VIADD R12, R12, UR6 ;  /* 0x000000060c0c7c36 */ /* 0x000fe20008000000 */
[----:B------:R-:W-:Y:S01]  /*20dd20*/  PRMT R19, R2, 0x3340, R0 ;  /* 0x0000334002137816 */ /* 0x000fe20000000000 */
[----:B------:R-:W0:Y:S01]  /*20dd30*/  LDCU UR6, c[0x0][0x3b8] ;  /* 0x00007700ff0677ac */ /* 0x000e220008000800 */
[----:B------:R-:W-:-:S02]  /*20dd40*/  LOP3.LUT R2, R14, 0xffff, RZ, 0xc0, !PT ;  /* 0x0000ffff0e027812 */ /* 0x000fc400078ec0ff */
[----:B------:R-:W-:Y:S02]  /*20dd50*/  LOP3.LUT R14, R20, 0xffff, RZ, 0xc0, !PT ;  /* 0x0000ffff140e7812 */ /* 0x000fe400078ec0ff */
[----:B------:R-:W-:Y:S01]  /*20dd60*/  LOP3.LUT R15, R15, 0xffff, RZ, 0xc0, !PT ;  /* 0x0000ffff0f0f7812 */ /* 0x000fe200078ec0ff */
[----:B------:R1:W-:Y:S01]  /*20dd70*/  STL [R1+0x498], R26 ;  /* 0x0004981a01007387 */ /* 0x0003e20000100800 */
[----:B------:R-:W-:Y:S02]  /*20dd80*/  PRMT R20, R2, 0x3340, R0 ;  /* 0x0000334002147816 */ /* 0x000fe40000000000 */
[----:B------:R-:W-:Y:S01]  /*20dd90*/  SHF.R.S32.HI R28, RZ, 0x1f, R12 ;  /* 0x0000001fff1c7819 */ /* 0x000fe2000001140c */
[----:B------:R0:W-:Y:S01]  /*20dda0*/  STL [R1+0x2e0], R19 ;  /* 0x0002e01301007387 */ /* 0x0001e20000100800 */
[----:B------:R-:W-:Y:S02]  /*20ddb0*/  SHF.R.U32.HI R17, RZ, 0x8, R17 ;  /* 0x00000008ff117819 */ /* 0x000fe40000011611 */
[----:B-1----:R-:W-:-:S02]  /*20ddc0*/  IADD3 R26, P1, PT, R12, R10, RZ ;  /* 0x0000000a0c1a7210 */ /* 0x002fc40007f3e0ff */
[----:B0-----:R-:W-:-:S03]  /*20ddd0*/  PRMT R19, R14, 0x3340, R15 ;  /* 0x000033400e137816 */ /* 0x001fc6000000000f */
[----:B------:R-:W-:Y:S01]  /*20dde0*/  IMAD.X R27, R28, 0x1, R9, P1 ;  /* 0x000000011c1b7824 */ /* 0x000fe200008e0609 */
[----:B------:R-:W-:Y:S02]  /*20ddf0*/  LOP3.LUT R17, R17, 0xffff, RZ, 0xc0, !PT ;  /* 0x0000ffff11117812 */ /* 0x000fe400078ec0ff */
[----:B------:R-:W-:Y:S02]  /*20de00*/  PRMT R19, R19, 0x5410, R20 ;  /* 0x0000541013137816 */ /* 0x000fe40000000014 */
[----:B------:R-:W-:Y:S02]  /*20de10*/  SHF.R.U32.HI R14, RZ, 0x8, R14 ;  /* 0x00000008ff0e7819 */ /* 0x000fe4000001160e */
[----:B------:R-:W-:Y:S01]  /*20de20*/  SHF.R.U32.HI R15, RZ, 0x8, R15 ;  /* 0x00000008ff0f7819 */ /* 0x000fe2000001160f */
[----:B------:R-:W-:Y:S01]  /*20de30*/  STL [R1+0x194c], R19 ;  /* 0x00194c1301007387 */ /* 0x000fe20000100800 */
[----:B------:R-:W-:Y:S02]  /*20de40*/  PRMT R17, R17, 0x3340, R0 ;  /* 0x0000334011117816 */ /* 0x000fe40000000000 */
[----:B------:R-:W-:Y:S01]  /*20de50*/  LOP3.LUT R14, R14, 0xffff, RZ, 0xc0, !PT ;  /* 0x0000ffff0e0e7812 */ /* 0x000fe200078ec0ff */
[----:B------:R0:W-:Y:S01]  /*20de60*/  STL.64 [R1+0xb48], R26 ;  /* 0x000b481a01007387 */ /* 0x0001e20000100a00 */
[----:B------:R-:W-:-:S03]  /*20de70*/  LOP3.LUT R15, R15, 0xffff, RZ, 0xc0, !PT ;  /* 0x0000ffff0f0f7812 */ /* 0x000fc600078ec0ff */
[----:B------:R-:W4:Y:S01]  /*20de80*/  LDL.LU R20, [R1+0x7c0] ;  /* 0x0007c00001147983 */ /* 0x000f220000300800 */
[----:B------:R-:W-:-:S03]  /*20de90*/  PRMT R14, R14, 0x3340, R15 ;  /* 0x000033400e0e7816 */ /* 0x000fc6000000000f */
[----:B0-----:R-:W4:Y:S04]  /*20dea0*/  LDL.LU R27, [R1+0x610] ;  /* 0x00061000011b7983 */ /* 0x001f280000300800 */
[----:B------:R3:W-:Y:S04]  /*20deb0*/  STL [R1+0x2dc], R17 ;  /* 0x0002dc1101007387 */ /* 0x0007e80000100800 */
[----:B------:R0:W-:Y:S01]  /*20dec0*/  STL [R1+0x1110], R14 ;  /* 0x0011100e01007387 */ /* 0x0001e20000100800 */
[----:B--2---:R-:W-:Y:S02]  /*20ded0*/  LOP3.LUT R19, R18, 0xffff, RZ, 0xc0, !PT ;  /* 0x0000ffff12137812 */ /* 0x004fe400078ec0ff */
[----:B---3--:R-:W-:-:S04]  /*20dee0*/  LOP3.LUT R17, R22, 0xffff, RZ, 0xc0, !PT ;  /* 0x0000ffff16117812 */ /* 0x008fc800078ec0ff */
[----:B------:R-:W-:Y:S02]  /*20def0*/  PRMT R15, R17, 0x3340, R0 ;  /* 0x00003340110f7816 */ /* 0x000fe40000000000 */
[----:B----4-:R-:W-:-:S04]  /*20df00*/  LOP3.LUT R22, R23, 0xffff, RZ, 0xc0, !PT ;  /* 0x0000ffff17167812 */ /* 0x010fc800078ec0ff */
[--C-:B0-----:R-:W-:Y:S02]  /*20df10*/  PRMT R14, R19, 0x3340, R22.reuse ;  /* 0x00003340130e7816 */ /* 0x101fe40000000016 */
[----:B------:R-:W-:Y:S02]  /*20df20*/  SHF.R.U32.HI R19, RZ, 0x8, R19 ;  /* 0x00000008ff137819 */ /* 0x000fe40000011613 */
[----:B------:R-:W-:Y:S02]  /*20df30*/  SHF.R.U32.HI R22, RZ, 0x8, R22 ;  /* 0x00000008ff167819 */ /* 0x000fe40000011616 */
[----:B------:R-:W-:Y:S02]  /*20df40*/  PRMT R18, R14, 0x5410, R15 ;  /* 0x000054100e127816 */ /* 0x000fe4000000000f */
[----:B------:R-:W-:Y:S02]  /*20df50*/  IADD3 R14, P1, PT, R12, R8, RZ ;  /* 0x000000080c0e7210 */ /* 0x000fe40007f3e0ff */
[----:B------:R-:W-:-:S02]  /*20df60*/  LOP3.LUT R19, R19, 0xffff, RZ, 0xc0, !PT ;  /* 0x0000ffff13137812 */ /* 0x000fc400078ec0ff */
[----:B------:R-:W-:Y:S02]  /*20df70*/  LOP3.LUT R22, R22, 0xffff, RZ, 0xc0, !PT ;  /* 0x0000ffff16167812 */ /* 0x000fe400078ec0ff */
[----:B------:R-:W-:Y:S01]  /*20df80*/  SHF.R.U32.HI R17, RZ, 0x8, R17 ;  /* 0x00000008ff117819 */ /* 0x000fe20000011611 */
[----:B------:R-:W-:Y:S01]  /*20df90*/  IMAD.X R15, R28, 0x1, R7, P1 ;  /* 0x000000011c0f7824 */ /* 0x000fe200008e0607 */
[----:B------:R-:W-:Y:S02]  /*20dfa0*/  PRMT R19, R19, 0x3340, R22 ;  /* 0x0000334013137816 */ /* 0x000fe40000000016 */
[----:B------:R-:W-:Y:S02]  /*20dfb0*/  LOP3.LUT R17, R17, 0xffff, RZ, 0xc0, !PT ;  /* 0x0000ffff11117812 */ /* 0x000fe400078ec0ff */
[----:B------:R-:W-:Y:S01]  /*20dfc0*/  IADD3 R22, P1, PT, R12, R6, RZ ;  /* 0x000000060c167210 */ /* 0x000fe20007f3e0ff */
[----:B------:R-:W-:Y:S01]  /*20dfd0*/  STL [R1+0x1918], R18 ;  /* 0x0019181201007387 */ /* 0x000fe20000100800 */
[----:B------:R-:W-:-:S03]  /*20dfe0*/  PRMT R17, R17, 0x3340, R0 ;  /* 0x0000334011117816 */ /* 0x000fc60000000000 */
[----:B------:R0:W-:Y:S01]  /*20dff0*/  STL.64 [R1+0xb78], R14 ;  /* 0x000b780e01007387 */ /* 0x0001e20000100a00 */
[----:B------:R-:W-:-:S03]  /*20e000*/  IMAD.X R23, R28, 0x1, R5, P1 ;  /* 0x000000011c177824 */ /* 0x000fc600008e0605 */
[----:B0-----:R-:W2:Y:S04]  /*20e010*/  LDL.LU R14, [R1+0x7e4] ;  /* 0x0007e400010e7983 */ /* 0x001ea80000300800 */
[----:B------:R-:W3:Y:S04]  /*20e020*/  LDL.LU R15, [R1+0x240] ;  /* 0x00024000010f7983 */ /* 0x000ee80000300800 */
[----:B------:R-:W4:Y:S04]  /*20e030*/  LDL.LU R18, [R1+0x618] ;  /* 0x0006180001127983 */ /* 0x000f280000300800 */
[----:B------:R-:W-:Y:S04]  /*20e040*/  STL [R1+0x494], R19 ;  /* 0x0004941301007387 */ /* 0x000fe80000100800 */
[----:B------:R-:W-:Y:S04]  /*20e050*/  STL [R1+0x2d8], R17 ;  /* 0x0002d81101007387 */ /* 0x000fe80000100800 */
[----:B------:R0:W-:Y:S04]  /*20e060*/  STL.64 [R1+0xb70], R22 ;  /* 0x000b701601007387 */ /* 0x0001e80000100a00 */
[----:B0-----:R-:W2:Y:S01]  /*20e070*/  LDL.LU.64 R22, [R1+0x77c8] ;  /* 0x0077c80001167983 */ /* 0x001ea20000300a00 */
[----:B------:R-:W-:-:S04]  /*20e080*/  SHF.R.U32.HI R2, RZ, 0x8, R2 ;  /* 0x00000008ff027819 */ /* 0x000fc80000011602 */
[----:B------:R-:W-:-:S04]  /*20e090*/  LOP3.LUT R2, R2, 0xffff, RZ, 0xc0, !PT ;  /* 0x0000ffff02027812 */ /* 0x000fc800078ec0ff */
[----:B------:R-:W-:Y:S02]  /*20e0a0*/  PRMT R17, R2, 0x3340, R0 ;  /* 0x0000334002117816 */ /* 0x000fe40000000000 */
[----:B------:R-:W-:-:S03]  /*20e0b0*/  LOP3.LUT R2, R20, 0xffff, RZ, 0xc0, !PT ;  /* 0x0000ffff14027812 */ /* 0x000fc600078ec0ff */
[----:B------:R0:W-:Y:S04]  /*20e0c0*/  STL [R1+0x2d4], R17 ;  /* 0x0002d41101007387 */ /* 0x0001e80000100800 */
[----:B------:R-:W3:Y:S01]  /*20e0d0*/  LDL.LU R20, [R1+0x75c] ;  /* 0x00075c0001147983 */ /* 0x000ee20000300800 */
[----:B0-----:R-:W-:-:S04]  /*20e0e0*/  LOP3.LUT R17, R27, 0xffff, RZ, 0xc0, !PT ;  /* 0x0000ffff1b117812 */ /* 0x001fc800078ec0ff */
[--C-:B------:R-:W-:Y:S02]  /*20e0f0*/  PRMT R26, R2, 0x3340, R17.reuse ;  /* 0x00003340021a7816 */ /* 0x100fe40000000011 */
[----:B------:R-:W-:Y:S02]  /*20e100*/  SHF.R.U32.HI R2, RZ, 0x8, R2 ;  /* 0x00000008ff027819 */ /* 0x000fe40000011602 */
[----:B------:R-:W-:Y:S02]  /*20e110*/  SHF.R.U32.HI R17, RZ, 0x8, R17 ;  /* 0x00000008ff117819 */ /* 0x000fe40000011611 */
[----:B------:R-:W-:Y:S02]  /*20e120*/  LOP3.LUT R2, R2, 0xffff, RZ, 0xc0, !PT ;  /* 0x0000ffff02027812 */ /* 0x000fe400078ec0ff */
[----:B------:R-:W-:-:S04]  /*20e130*/  LOP3.LUT R17, R17, 0xffff, RZ, 0xc0, !PT ;  /* 0x0000ffff11117812 */ /* 0x000fc800078ec0ff */
[----:B------:R-:W-:Y:S02]  /*20e140*/  PRMT R17, R2, 0x3340, R17 ;  /* 0x0000334002117816 */ /* 0x000fe40000000011 */
[----:B--2---:R-:W-:Y:S02]  /*20e150*/  LOP3.LUT R19, R23, 0xffff, RZ, 0xc0, !PT ;  /* 0x0000ffff17137812 */ /* 0x004fe400078ec0ff */
[----:B------:R-:W2:Y:S02]  /*20e160*/  LDL.LU R23, [R1+0x5a4] ;  /* 0x0005a40001177983 */ /* 0x000ea40000300800 */
[----:B------:R-:W-:-:S04]  /*20e170*/  PRMT R27, R19, 0x3340, R0 ;  /* 0x00003340131b7816 */ /* 0x000fc80000000000 */
[----:B------:R-:W-:Y:S02]  /*20e180*/  PRMT R29, R26, 0x5410, R27 ;  /* 0x000054101a1d7816 */ /* 0x000fe4000000001b */
[----:B------:R-:W-:-:S05]  /*20e190*/  IADD3 R26, P1, PT, R12, R4, RZ ;  /* 0x000000040c1a7210 */ /* 0x000fca0007f3e0ff */
[----:B------:R-:W-:Y:S01]  /*20e1a0*/  IMAD.X R27, R28, 0x1, R3, P1 ;  /* 0x000000011c1b7824 */ /* 0x000fe200008e0603 */
[----:B------:R-:W-:Y:S01]  /*20e1b0*/  STL [R1+0x1894], R29 ;  /* 0x0018941d01007387 */ /* 0x000fe20000100800 */
[----:B------:R-:W-:-:S03]  /*20e1c0*/  LOP3.LUT R2, R14, 0xffff, RZ, 0xc0, !PT ;  /* 0x0000ffff0e027812 */ /* 0x000fc600078ec0ff */
[----:B------:R-:W-:Y:S01]  /*20e1d0*/  STL.64 [R1+0xb58], R26 ;  /* 0x000b581a01007387 */ /* 0x000fe20000100a00 */
[----:B---3--:R-:W-:-:S03]  /*20e1e0*/  LOP3.LUT R15, R15, 0xffff, RZ, 0xc0, !PT ;  /* 0x0000ffff0f0f7812 */ /* 0x008fc600078ec0ff */
[----:B------:R4:W-:Y:S02]  /*20e1f0*/  STL [R1+0x464], R17 ;  /* 0x0004641101007387 */ /* 0x0009e40000100800 */
[----:B----4-:R-:W-:Y:S02]  /*20e200*/  LOP3.LUT R17, R18, 0xffff, RZ, 0xc0, !PT ;  /* 0x0000ffff12117812 */ /* 0x010fe400078ec0ff */
[----:B------:R-:W-:Y:S02]  /*20e210*/  PRMT R18, R15, 0x3340, R0 ;  /* 0x000033400f127816 */ /* 0x000fe40000000000 */
[----:B------:R-:W-:-:S04]  /*20e220*/  PRMT R14, R2, 0x3340, R17 ;  /* 0x00003340020e7816 */ /* 0x000fc80000000011 */
[----:B------:R-:W-:Y:S02]  /*20e230*/  PRMT R18, R14, 0x5410, R18 ;  /* 0x000054100e127816 */ /* 0x000fe40000000012 */
        /* <DEDUP_REMOVED lines=12> */
[----:B------:R-:W-:Y:S01]  /*20e300*/  STL [R1+0x2d0], R19 ;  /* 0x0002d01301007387 */ /* 0x000fe20000100800 */
[----:B------:R-:W-:Y:S01]  /*20e310*/  VIADD R12, R12, UR6 ;  /* 0x000000060c0c7c36 */ /* 0x000fe20008000000 */
[----:B------:R-:W-:Y:S01]  /*20e320*/  SHF.R.U32.HI R15, RZ, 0x8, R15 ;  /* 0x00000008ff0f7819 */ /* 0x000fe2000001160f */
[----:B------:R-:W0:Y:S01]  /*20e330*/  LDCU UR6, c[0x0][0x3b8] ;  /* 0x00007700ff0677ac */ /* 0x000e220008000800 */
[----:B------:R-:W4:Y:S04]  /*20e340*/  LDL.LU R11, [R1+0x77c0] ;  /* 0x0077c000010b7983 */ /* 0x000f280000300800 */
[----:B------:R1:W-:Y:S01]  /*20e350*/  STL [R1+0x460], R2 ;  /* 0x0004600201007387 */ /* 0x0003e20000100800 */
[----:B------:R-:W-:-:S02]  /*20e360*/  SHF.R.S32.HI R26, RZ, 0x1f, R12 ;  /* 0x0000001fff1a7819 */ /* 0x000fc4000001140c */
[----:B------:R-:W-:Y:S02]  /*20e370*/  IADD3 R28, P1, PT, R12, R10, RZ ;  /* 0x0000000a0c1c7210 */ /* 0x000fe40007f3e0ff */
[----:B-1----:R-:W-:-:S03]  /*20e380*/  LOP3.LUT R2, R20, 0xffff, RZ, 0xc0, !PT ;  /* 0x0000ffff14027812 */ /* 0x002fc600078ec0ff */
[----:B------:R-:W-:Y:S01]  /*20e390*/  IMAD.X R29, R26, 0x1, R9, P1 ;  /* 0x000000011a1d7824 */ /* 0x000fe200008e0609 */
[----:B------:R-:W-:Y:S02]  /*20e3a0*/  LOP3.LUT R27, R15, 0xffff, RZ, 0xc0, !PT ;  /* 0x0000ffff0f1b7812 */ /* 0x000fe400078ec0ff */
[----:B--2---:R-:W-:Y:S02]  /*20e3b0*/  LOP3.LUT R19, R23, 0xffff, RZ, 0xc0, !PT ;  /* 0x0000ffff17137812 */ /* 0x004fe400078ec0ff */
[----:B------:R-:W-:Y:S02]  /*20e3c0*/  PRMT R23, R17, 0x3340, R0 ;  /* 0x0000334011177816 */ /* 0x000fe40000000000 */
[----:B------:R-:W-:-:S04]  /*20e3d0*/  PRMT R20, R2, 0x3340, R19 ;  /* 0x0000334002147816 */ /* 0x000fc80000000013 */
[----:B------:R-:W-:-:S05]  /*20e3e0*/  PRMT R20, R20, 0x5410, R23 ;  /* 0x0000541014147816 */ /* 0x000fca0000000017 */
[----:B------:R1:W-:Y:S04]  /*20e3f0*/  STL [R1+0x1860], R20 ;  /* 0x0018601401007387 */ /* 0x0003e80000100800 */
[----:B------:R2:W-:Y:S04]  /*20e400*/  STL.64 [R1+0xb40], R28 ;  /* 0x000b401c01007387 */ /* 0x0005e80000100a00 */
[----:B-1----:R-:W4:Y:S04]  /*20e410*/  LDL.LU R20, [R1+0x93c] ;  /* 0x00093c0001147983 */ /* 0x002f280000300800 */
[----:B------:R-:W4:Y:S04]  /*20e420*/  LDL.LU R15, [R1+0x430] ;  /* 0x00043000010f7983 */ /* 0x000f280000300800 */
[----:B------:R-:W4:Y:S01]  /*20e430*/  LDL.LU R23, [R1+0x724] ;  /* 0x0007240001177983 */ /* 0x000f220000300800 */
[----:B------:R-:W-:-:S02]  /*20e440*/  SHF.R.U32.HI R2, RZ, 0x8, R2 ;  /* 0x00000008ff027819 */ /* 0x000fc40000011602 */
[----:B------:R-:W-:Y:S02]  /*20e450*/  SHF.R.U32.HI R19, RZ, 0x8, R19 ;  /* 0x00000008ff137819 */ /* 0x000fe40000011613 */
[----:B------:R-:W-:Y:S02]  /*20e460*/  LOP3.LUT R2, R2, 0xffff, RZ, 0xc0, !PT ;  /* 0x0000ffff02027812 */ /* 0x000fe400078ec0ff */
[----:B------:R-:W-:Y:S02]  /*20e470*/  LOP3.LUT R19, R19, 0xffff, RZ, 0xc0, !PT ;  /* 0x0000ffff13137812 */ /* 0x000fe400078ec0ff */
[----:B------:R-:W-:Y:S02]  /*20e480*/  PRMT R27, R27, 0x3340, R0 ;  /* 0x000033401b1b7816 */ /* 0x000fe40000000000 */
[----:B------:R-:W-:-:S03]  /*20e490*/  PRMT R19, R2, 0x3340, R19 ;  /* 0x0000334002137816 */ /* 0x000fc60000000013 */
[----:B------:R1:W-:Y:S01]  /*20e4a0*/  STL [R1+0x2cc], R27 ;  /* 0x0002cc1b01007387 */ /* 0x0003e20000100800 */
[----:B---3--:R-:W-:Y:S02]  /*20e4b0*/  LOP3.LUT R14, R14, 0xffff, RZ, 0xc0, !PT ;  /* 0x0000ffff0e0e7812 */ /* 0x008fe400078ec0ff */
[----:B------:R-:W-:Y:S01]  /*20e4c0*/  LOP3.LUT R2, R25, 0xffff, RZ, 0xc0, !PT ;  /* 0x0000ffff19027812 */ /* 0x000fe200078ec0ff */
[----:B------:R4:W-:Y:S01]  /*20e4d0*/  STL [R1+0x46c], R19 ;  /* 0x00046c1301007387 */ /* 0x0009e20000100800 */
[----:B--2---:R-:W-:-:S03]  /*20e4e0*/  IADD3 R28, P1, PT, R12, R8, RZ ;  /* 0x000000080c1c7210 */ /* 0x004fc60007f3e0ff */
[----:B------:R-:W2:Y:S01]  /*20e4f0*/  LDL.LU R25, [R1+0x77bc] ;  /* 0x0077bc0001197983 */ /* 0x000ea20000300800 */
[----:B-1----:R-:W-:Y:S02]  /*20e500*/  PRMT R27, R2, 0x3340, R0 ;  /* 0x00003340021b7816 */ /* 0x002fe40000000000 */
[----:B----4-:R-:W-:-:S04]  /*20e510*/  LOP3.LUT R19, R18, 0xffff, RZ, 0xc0, !PT ;  /* 0x0000ffff12137812 */ /* 0x010fc800078ec0ff */
[----:B------:R-:W-:Y:S01]  /*20e520*/  PRMT R18, R14, 0x3340, R19 ;  /* 0x000033400e127816 */ /* 0x000fe20000000013 */
[----:B------:R-:W-:-:S03]  /*20e530*/  IMAD.X R29, R26, 0x1, R7, P1 ;  /* 0x000000011a1d7824 */ /* 0x000fc600008e0607 */
[----:B------:R-:W-:-:S05]  /*20e540*/  PRMT R18, R18, 0x5410, R27 ;  /* 0x0000541012127816 */ /* 0x000fca000000001b */
[----:B------:R-:W-:Y:S04]  /*20e550*/  STL [R1+0x1858], R18 ;  /* 0x0018581201007387 */ /* 0x000fe80000100800 */
[----:B------:R1:W-:Y:S02]  /*20e560*/  STL.64 [R1+0xb38], R28 ;  /* 0x000b381c01007387 */ /* 0x0003e40000100a00 */
[----:B-1----:R-:W-:Y:S02]  /*20e570*/  SHF.R.U32.HI R28, RZ, 0x8, R17 ;  /* 0x00000008ff1c7819 */ /* 0x002fe40000011611 */
[----:B------:R-:W3:Y:S04]  /*20e580*/  LDL.LU R17, [R1+0x940] ;  /* 0x0009400001117983 */ /* 0x000ee80000300800 */
[----:B------:R-:W4:Y:S04]  /*20e590*/  LDL.LU R27, [R1+0x434] ;  /* 0x00043400011b7983 */ /* 0x000f280000300800 */
[----:B------:R-:W2:Y:S01]  /*20e5a0*/  LDL.LU R18, [R1+0x738] ;  /* 0x0007380001127983 */ /* 0x000ea20000300800 */
        /* <DEDUP_REMOVED lines=10> */
[----:B------:R1:W-:Y:S04]  /*20e650*/  STL [R1+0x2c8], R29 ;  /* 0x0002c81d01007387 */ /* 0x0003e80000100800 */
[----:B------:R0:W-:Y:S01]  /*20e660*/  STL [R1+0x45c], R14 ;  /* 0x00045c0e01007387 */ /* 0x0001e20000100800 */
[----:B-1----:R-:W-:Y:S01]  /*20e670*/  IMAD.X R29, R26, 0x1, R5, P1 ;  /* 0x000000011a1d7824 */ /* 0x002fe200008e0605 */
[----:B0-----:R-:W-:-:S04]  /*20e680*/  PRMT R14, R2, 0x3340, R0 ;  /* 0x00003340020e7816 */ /* 0x001fc80000000000 */
[----:B------:R-:W-:Y:S04]  /*20e690*/  STL.64 [R1+0xb30], R28 ;  /* 0x000b301c01007387 */ /* 0x000fe80000100a00 */
[----:B------:R0:W-:Y:S01]  /*20e6a0*/  STL [R1+0x2c4], R14 ;  /* 0x0002c40e01007387 */ /* 0x0001e20000100800 */
[----:B------:R-:W-:-:S03]  /*20e6b0*/  LOP3.LUT R2, R20, 0xffff, RZ, 0xc0, !PT ;  /* 0x0000ffff14027812 */ /* 0x000fc600078ec0ff */
[----:B------:R-:W2:Y:S04]  /*20e6c0*/  LDL.LU R20, [R1+0x404] ;  /* 0x0004040001147983 */ /* 0x000ea80000300800 */
[----:B0-----:R-:W2:Y:S01]  /*20e6d0*/  LDL.LU R14, [R1+0x878] ;  /* 0x00087800010e7983 */ /* 0x001ea20000300800 */
[----:B------:R-:W-:-:S03]  /*20e6e0*/  LOP3.LUT R19, R23, 0xffff, RZ, 0xc0, !PT ;  /* 0x0000ffff17137812 */ /* 0x000fc600078ec0ff */
[----:B------:R-:W2:Y:S01]  /*20e6f0*/  LDL.LU R23, [R1+0x6c8] ;  /* 0x0006c80001177983 */ /* 0x000ea20000300800 */
[----:B------:R-:W-:Y:S02]  /*20e700*/  LOP3.LUT R15, R15, 0xffff, RZ, 0xc0, !PT ;  /* 0x0000ffff0f0f7812 */ /* 0x000fe400078ec0ff */
[--C-:B------:R-:W-:Y:S02]  /*20e710*/  PRMT R28, R2, 0x3340, R19.reuse ;  /* 0x00003340021c7816 */ /* 0x100fe40000000013 */
[----:B------:R-:W-:Y:S02]  /*20e720*/  PRMT R29, R15, 0x3340, R0 ;  /* 0x000033400f1d7816 */ /* 0x000fe40000000000 */
[----:B------:R-:W-:Y:S02]  /*20e730*/  SHF.R.U32.HI R2, RZ, 0x8, R2 ;  /* 0x00000008ff027819 */ /* 0x000fe40000011602 */
[----:B------:R-:W-:Y:S02]  /*20e740*/  SHF.R.U32.HI R19, RZ, 0x8, R19 ;  /* 0x00000008ff137819 */ /* 0x000fe40000011613 */
[----:B------:R-:W-:-:S02]  /*20e750*/  PRMT R29, R28, 0x5410, R29 ;  /* 0x000054101c1d7816 */ /* 0x000fc4000000001d */
[----:B------:R-:W-:Y:S02]  /*20e760*/  IADD3 R28, P1, PT, R12, R4, RZ ;  /* 0x000000040c1c7210 */ /* 0x000fe40007f3e0ff */
[----:B------:R-:W-:Y:S02]  /*20e770*/  LOP3.LUT R2, R2, 0xffff, RZ, 0xc0, !PT ;  /* 0x0000ffff02027812 */ /* 0x000fe400078ec0ff */
[----:B------:R-:W-:Y:S01]  /*20e780*/  LOP3.LUT R19, R19, 0xffff, RZ, 0xc0, !PT ;  /* 0x0000ffff13137812 */ /* 0x000fe200078ec0ff */
[----:B------:R0:W-:Y:S02]  /*20e790*/  STL [R1+0x1838], R29 ;  /* 0x0018381d01007387 */ /* 0x0001e40000100800 */
[----:B0-----:R-:W-:Y:S01]  /*20e7a0*/  IMAD.X R29, R26, 0x1, R3, P1 ;  /* 0x000000011a1d7824 */ /* 0x001fe200008e0603 */
[----:B------:R-:W-:-:S04]  /*20e7b0*/  PRMT R26, R2, 0x3340, R19 ;  /* 0x00003340021a7816 */ /* 0x000fc80000000013 */
[----:B------:R-:W-:Y:S04]  /*20e7c0*/  STL.64 [R1+0xb28], R28 ;  /* 0x000b281c01007387 */ /* 0x000fe80000100a00 */
[----:B------:R0:W-:Y:S01]  /*20e7d0*/  STL [R1+0x468], R26 ;  /* 0x0004681a01007387 */ /* 0x0001e20000100800 */
[----:B---3--:R-:W-:Y:S02]  /*20e7e0*/  LOP3.LUT R2, R17, 0xffff, RZ, 0xc0, !PT ;  /* 0x0000ffff11027812 */ /* 0x008fe400078ec0ff */
[----:B----4-:R-:W-:Y:S02]  /*20e7f0*/  LOP3.LUT R19, R27, 0xffff, RZ, 0xc0, !PT ;  /* 0x0000ffff1b137812 */ /* 0x010fe400078ec0ff */
[----:B--2---:R-:W-:Y:S02]  /*20e800*/  LOP3.LUT R17, R18, 0xffff, RZ, 0xc0, !PT ;  /* 0x0000ffff12117812 */ /* 0x004fe400078ec0ff */
[----:B0-----:R-:W-:-:S02]  /*20e810*/  PRMT R26, R19, 0x3340, R0 ;  /* 0x00003340131a7816 */ /* 0x001fc40000000000 */
[----:B------:R-:W-:-:S04]  /*20e820*/  PRMT R18, R2, 0x3340, R17 ;  /* 0x0000334002127816 */ /* 0x000fc80000000011 */
[----:B------:R-:W-:Y:S02]  /*20e830*/  PRMT R18, R18, 0x5410, R26 ;  /* 0x0000541012127816 */ /* 0x000fe4000000001a */
[----:B------:R-:W-:-:S03]  /*20e840*/  SHF.R.U32.HI R26, RZ, 0x8, R15 ;  /* 0x00000008ff1a7819 */ /* 0x000fc6000001160f */
[----:B------:R0:W-:Y:S04]  /*20e850*/  STL [R1+0x1818], R18 ;  /* 0x0018181201007387 */ /* 0x0001e80000100800 */
[----:B------:R-:W2:Y:S04]  /*20e860*/  LDL.LU R27, [R1+0x830] ;  /* 0x00083000011b7983 */ /* 0x000ea80000300800 */
[----:B------:R-:W3:Y:S04]  /*20e870*/  LDL.LU R15, [R1+0x270] ;  /* 0x00027000010f7983 */ /* 0x000ee80000300800 */
[----:B0-----:R-:W4:Y:S01]  /*20e880*/  LDL.LU R18, [R1+0x65c] ;  /* 0x00065c0001127983 */ /* 0x001f220000300800 */
[----:B------:R-:W-:-:S02]  /*20e890*/  SHF.R.U32.HI R2, RZ, 0x8, R2 ;  /* 0x00000008ff027819 */ /* 0x000fc40000011602 */
[----:B------:R-:W-:Y:S02]  /*20e8a0*/  SHF.R.U32.HI R17, RZ, 0x8, R17 ;  /* 0x00000008ff117819 */ /* 0x000fe40000011611 */
[----:B------:R-:W-:Y:S02]  /*20e8b0*/  LOP3.LUT R26, R26, 0xffff, RZ, 0xc0, !PT ;  /* 0x0000ffff1a1a7812 */ /* 0x000fe400078ec0ff */
[----:B------:R-:W-:Y:S02]  /*20e8c0*/  LOP3.LUT R2, R2, 0xffff, RZ, 0xc0, !PT ;  /* 0x0000ffff02027812 */ /* 0x000fe400078ec0ff */
[----:B------:R-:W-:Y:S02]  /*20e8d0*/  LOP3.LUT R17, R17, 0xffff, RZ, 0xc0, !PT ;  /* 0x0000ffff11117812 */ /* 0x000fe400078ec0ff */
[----:B------:R-:W-:Y:S02]  /*20e8e0*/  PRMT R26, R26, 0x3340, R0 ;  /* 0x000033401a1a7816 */ /* 0x000fe40000000000 */
[----:B------:R-:W-:-:S03]  /*20e8f0*/  PRMT R17, R2, 0x3340, R17 ;  /* 0x0000334002117816 */ /* 0x000fc60000000011 */
[----:B------:R-:W-:Y:S04]  /*20e900*/  STL [R1+0x2c0], R26 ;  /* 0x0002c01a01007387 */ /* 0x000fe80000100800 */
[----:B------:R0:W-:Y:S01]  /*20e910*/  STL [R1+0x458], R17 ;  /* 0x0004581101007387 */ /* 0x0001e20000100800 */
[----:B------:R-:W-:Y:S02]  /*20e920*/  LOP3.LUT R20, R20, 0xffff, RZ, 0xc0, !PT ;  /* 0x0000ffff14147812 */ /* 0x000fe400078ec0ff */
[----:B------:R-:W-:Y:S02]  /*20e930*/  LOP3.LUT R2, R14, 0xffff, RZ, 0xc0, !PT ;  /* 0x0000ffff0e027812 */ /* 0x000fe400078ec0ff */
[----:B0-----:R-:W-:Y:S02]  /*20e940*/  LOP3.LUT R17, R23, 0xffff, RZ, 0xc0, !PT ;  /* 0x0000ffff17117812 */ /* 0x001fe400078ec0ff */
[----:B------:R-:W-:-:S02]  /*20e950*/  PRMT R23, R20, 0x3340, R0 ;  /* 0x0000334014177816 */ /* 0x000fc40000000000 */
[----:B------:R-:W-:Y:S01]  /*20e960*/  PRMT R14, R2, 0x3340, R17 ;  /* 0x00003340020e7816 */ /* 0x000fe20000000011 */
[----:B------:R0:W-:Y:S04]  /*20e970*/  STL [R1+0x7708], R20 ;  /* 0x0077081401007387 */ /* 0x0001e80000100800 */
[----:B------:R-:W-:Y:S01]  /*20e980*/  STL [R1+0x77b4], R21 ;  /* 0x0077b41501007387 */ /* 0x000fe20000100800 */
[----:B0-----:R-:W-:-:S03]  /*20e990*/  PRMT R20, R14, 0x5410, R23 ;  /* 0x000054100e147816 */ /* 0x001fc60000000017 */
[----:B------:R-:W2:Y:S04]  /*20e9a0*/  LDL.LU R14, [R1+0x844] ;  /* 0x00084400010e7983 */ /* 0x000ea80000300800 */
[----:B------:R-:W2:Y:S01]  /*20e9b0*/  LDL.LU R23, [R1+0x670] ;  /* 0x0006700001177983 */ /* 0x000ea20000300800 */
[----:B------:R-:W-:Y:S01]  /*20e9c0*/  VIADD R12, R12, UR6 ;  /* 0x000000060c0c7c36 */ /* 0x000fe20008000000 */
[----:B------:R-:W-:Y:S01]  /*20e9d0*/  SHF.R.U32.HI R19, RZ, 0x8, R19 ;  /* 0x00000008ff137819 */ /* 0x000fe20000011613 */
[----:B------:R-:W0:Y:S01]  /*20e9e0*/  LDCU UR6, c[0x0][0x3b8] ;  /* 0x00007700ff0677ac */ /* 0x000e220008000800 */
[----:B------:R1:W-:Y:S01]  /*20e9f0*/  STL [R1+0x1810], R20 ;  /* 0x0018101401007387 */ /* 0x0003e20000100800 */
[----:B------:R-:W-:Y:S02]  /*20ea00*/  SHF.R.U32.HI R2, RZ, 0x8, R2 ;  /* 0x00000008ff027819 */ /* 0x000fe40000011602 */
[----:B------:R-:W-:-:S02]  /*20ea10*/  SHF.R.U32.HI R17, RZ, 0x8, R17 ;  /* 0x00000008ff117819 */ /* 0x000fc40000011611 */
[----:B------:R-:W-:Y:S02]  /*20ea20*/  IADD3 R28, P1, PT, R12, R10, RZ ;  /* 0x0000000a0c1c7210 */ /* 0x000fe40007f3e0ff */
[----:B------:R-:W-:Y:S02]  /*20ea30*/  LOP3.LUT R19, R19, 0xffff, RZ, 0xc0, !PT ;  /* 0x0000ffff13137812 */ /* 0x000fe400078ec0ff */
[----:B-1----:R-:W-:Y:S02]  /*20ea40*/  SHF.R.S32.HI R20, RZ, 0x1f, R12 ;  /* 0x0000001fff147819 */ /* 0x002fe4000001140c */
[----:B------:R-:W-:Y:S02]  /*20ea50*/  LOP3.LUT R2, R2, 0xffff, RZ, 0xc0, !PT ;  /* 0x0000ffff02027812 */ /* 0x000fe400078ec0ff */
[----:B------:R-:W-:Y:S01]  /*20ea60*/  LOP3.LUT R17, R17, 0xffff, RZ, 0xc0, !PT ;  /* 0x0000ffff11117812 */ /* 0x000fe200078ec0ff */
[----:B------:R-:W-:Y:S01]  /*20ea70*/  IMAD.X R29, R20, 0x1, R9, P1 ;  /* 0x00000001141d7824 */ /* 0x000fe200008e0609 */
[----:B------:R-:W-:-:S02]  /*20ea80*/  PRMT R21, R19, 0x3340, R0 ;  /* 0x0000334013157816 */ /* 0x000fc40000000000 */
[----:B------:R-:W-:Y:S02]  /*20ea90*/  PRMT R19, R2, 0x3340, R17 ;  /* 0x0000334002137816 */ /* 0x000fe40000000011 */
[----:B------:R-:W-:Y:S04]  /*20eaa0*/  STL.64 [R1+0xb20], R28 ;  /* 0x000b201c01007387 */ /* 0x000fe80000100a00 */
[----:B------:R-:W-:Y:S04]  /*20eab0*/  STL [R1+0x2bc], R21 ;  /* 0x0002bc1501007387 */ /* 0x000fe80000100800 */
[----:B------:R4:W-:Y:S01]  /*20eac0*/  STL [R1+0x160c], R19 ;  /* 0x00160c1301007387 */ /* 0x0009e20000100800 */
[----:B---3--:R-:W-:-:S03]  /*20ead0*/  LOP3.LUT R2, R15, 0xffff, RZ, 0xc0, !PT ;  /* 0x0000ffff0f027812 */ /* 0x008fc600078ec0ff */
[----:B------:R-:W3:Y:S01]  /*20eae0*/  LDL.LU R15, [R1+0x7ac] ;  /* 0x0007ac00010f7983 */ /* 0x000ee20000300800 */
[----:B----4-:R-:W-:-:S03]  /*20eaf0*/  LOP3.LUT R19, R18, 0xffff, RZ, 0xc0, !PT ;  /* 0x0000ffff12137812 */ /* 0x010fc600078ec0ff */
[----:B------:R-:W4:Y:S01]  /*20eb00*/  LDL.LU R18, [R1+0x5fc] ;  /* 0x0005fc0001127983 */ /* 0x000f220000300800 */
[----:B--2---:R-:W-:Y:S02]  /*20eb10*/  LOP3.LUT R17, R27, 0xffff, RZ, 0xc0, !PT ;  /* 0x0000ffff1b117812 */ /* 0x004fe400078ec0ff */
[----:B------:R-:W-:Y:S02]  /*20eb20*/  PRMT R26, R2, 0x3340, R0 ;  /* 0x00003340021a7816 */ /* 0x000fe40000000000 */
[----:B------:R-:W-:Y:S02]  /*20eb30*/  PRMT R21, R17, 0x3340, R19 ;  /* 0x0000334011157816 */ /* 0x000fe40000000013 */
[----:B------:R-:W-:Y:S02]  /*20eb40*/  SHF.R.U32.HI R17, RZ, 0x8, R17 ;  /* 0x00000008ff117819 */ /* 0x000fe40000011611 */
[----:B------:R-:W-:Y:S02]  /*20eb50*/  SHF.R.U32.HI R19, RZ, 0x8, R19 ;  /* 0x00000008ff137819 */ /* 0x000fe40000011613 */
[----:B------:R-:W-:-:S02]  /*20eb60*/  PRMT R21, R21, 0x5410, R26 ;  /* 0x0000541015157816 */ /* 0x000fc4000000001a */
        /* <DEDUP_REMOVED lines=11> */
[----:B------:R1:W-:Y:S01]  /*20ec20*/  STL [R1+0x2b8], R17 ;  /* 0x0002b81101007387 */ /* 0x0003e20000100800 */
[----:B------:R-:W-:-:S02]  /*20ec30*/  LOP3.LUT R2, R14, 0xffff, RZ, 0xc0, !PT ;  /* 0x0000ffff0e027812 */ /* 0x000fc400078ec0ff */
[----:B------:R-:W-:Y:S02]  /*20ec40*/  LOP3.LUT R14, R25, 0xffff, RZ, 0xc0, !PT ;  /* 0x0000ffff190e7812 */ /* 0x000fe400078ec0ff */
[----:B-1----:R-:W-:Y:S01]  /*20ec50*/  LOP3.LUT R17, R23, 0xffff, RZ, 0xc0, !PT ;  /* 0x0000ffff17117812 */ /* 0x002fe200078ec0ff */
[----:B------:R-:W2:Y:S04]  /*20ec60*/  LDL.LU R25, [R1+0x7c8] ;  /* 0x0007c80001197983 */ /* 0x000ea80000300800 */
[----:B------:R-:W2:Y:S01]  /*20ec70*/  LDL.LU R23, [R1+0x608] ;  /* 0x0006080001177983 */ /* 0x000ea20000300800 */
[----:B------:R-:W-:Y:S02]  /*20ec80*/  PRMT R19, R2, 0x3340, R17 ;  /* 0x0000334002137816 */ /* 0x000fe40000000011 */
[----:B------:R-:W-:-:S02]  /*20ec90*/  SHF.R.U32.HI R2, RZ, 0x8, R2 ;  /* 0x00000008ff027819 */ /* 0x000fc40000011602 */
[----:B------:R-:W-:Y:S02]  /*20eca0*/  SHF.R.U32.HI R17, RZ, 0x8, R17 ;  /* 0x00000008ff117819 */ /* 0x000fe40000011611 */
[----:B------:R-:W-:Y:S02]  /*20ecb0*/  PRMT R21, R14, 0x3340, R0 ;  /* 0x000033400e157816 */ /* 0x000fe40000000000 */
[----:B------:R-:W-:Y:S02]  /*20ecc0*/  IADD3 R26, P1, PT, R12, R6, RZ ;  /* 0x000000060c1a7210 */ /* 0x000fe40007f3e0ff */
[----:B------:R-:W-:Y:S02]  /*20ecd0*/  LOP3.LUT R2, R2, 0xffff, RZ, 0xc0, !PT ;  /* 0x0000ffff02027812 */ /* 0x000fe400078ec0ff */
[----:B------:R-:W-:Y:S01]  /*20ece0*/  LOP3.LUT R17, R17, 0xffff, RZ, 0xc0, !PT ;  /* 0x0000ffff11117812 */ /* 0x000fe200078ec0ff */
[----:B------:R-:W-:Y:S01]  /*20ecf0*/  IMAD.X R27, R20, 0x1, R5, P1 ;  /* 0x00000001141b7824 */ /* 0x000fe200008e0605 */
[----:B------:R-:W-:-:S02]  /*20ed00*/  PRMT R19, R19, 0x5410, R21 ;  /* 0x0000541013137816 */ /* 0x000fc40000000015 */
[----:B------:R-:W-:-:S03]  /*20ed10*/  PRMT R17, R2, 0x3340, R17 ;  /* 0x0000334002117816 */ /* 0x000fc60000000011 */
[----:B------:R1:W-:Y:S01]  /*20ed20*/  STL [R1+0x17b8], R19 ;  /* 0x0017b81301007387 */ /* 0x0003e20000100800 */
[----:B------:R-:W-:-:S03]  /*20ed30*/  LOP3.LUT R2, R13, 0xffff, RZ, 0xc0, !PT ;  /* 0x0000ffff0d027812 */ /* 0x000fc600078ec0ff */
[----:B------:R-:W-:Y:S04]  /*20ed40*/  STL.64 [R1+0xb10], R26 ;  /* 0x000b101a01007387 */ /* 0x000fe80000100a00 */
[----:B------:R4:W-:Y:S01]  /*20ed50*/  STL [R1+0x8a4], R17 ;  /* 0x0008a41101007387 */ /* 0x0009e20000100800 */
[----:B-1----:R-:W-:-:S03]  /*20ed60*/  PRMT R19, R2, 0x3340, R0 ;  /* 0x0000334002137816 */ /* 0x002fc60000000000 */
[----:B------:R-:W2:Y:S01]  /*20ed70*/  LDL.LU R13, [R1+0x77b8] ;  /* 0x0077b800010d7983 */ /* 0x000ea20000300800 */
[----:B------:R-:W-:Y:S02]  /*20ed80*/  SHF.R.U32.HI R14, RZ, 0x8, R14 ;  /* 0x00000008ff0e7819 */ /* 0x000fe4000001160e */
[----:B---3--:R-:W-:Y:S02]  /*20ed90*/  LOP3.LUT R15, R15, 0xffff, RZ, 0xc0, !PT ;  /* 0x0000ffff0f0f7812 */ /* 0x008fe400078ec0ff */
[----:B----4-:R-:W-:-:S04]  /*20eda0*/  LOP3.LUT R17, R18, 0xffff, RZ, 0xc0, !PT ;  /* 0x0000ffff12117812 */ /* 0x010fc800078ec0ff */
[----:B------:R-:W-:-:S04]  /*20edb0*/  PRMT R18, R15, 0x3340, R17 ;  /* 0x000033400f127816 */ /* 0x000fc80000000011 */
[----:B------:R-:W-:Y:S02]  /*20edc0*/  PRMT R21, R18, 0x5410, R19 ;  /* 0x0000541012157816 */ /* 0x000fe40000000013 */
[----:B------:R-:W-:-:S05]  /*20edd0*/  IADD3 R18, P1, PT, R12, R4, RZ ;  /* 0x000000040c127210 */ /* 0x000fca0007f3e0ff */
[----:B------:R-:W-:Y:S01]  /*20ede0*/  IMAD.X R19, R20, 0x1, R3, P1 ;  /* 0x0000000114137824 */ /* 0x000fe200008e0603 */
[----:B------:R-:W-:Y:S01]  /*20edf0*/  STL [R1+0x17a4], R21 ;  /* 0x0017a41501007387 */ /* 0x000fe20000100800 */
[----:B------:R-:W-:-:S03]  /*20ee00*/  SHF.R.U32.HI R15, RZ, 0x8, R15 ;  /* 0x00000008ff0f7819 */ /* 0x000fc6000001160f */
[----:B------:R1:W-:Y:S01]  /*20ee10*/  STL.64 [R1+0xb08], R18 ;  /* 0x000b081201007387 */ /* 0x0003e20000100a00 */
[----:B------:R-:W-:-:S03]  /*20ee20*/  LOP3.LUT R20, R14, 0xffff, RZ, 0xc0, !PT ;  /* 0x0000ffff0e147812 */ /* 0x000fc600078ec0ff */
[----:B------:R-:W3:Y:S01]  /*20ee30*/  LDL.LU R14, [R1+0x954] ;  /* 0x00095400010e7983 */ /* 0x000ee20000300800 */
[----:B------:R-:W-:Y:S02]  /*20ee40*/  PRMT R20, R20, 0x3340, R0 ;  /* 0x0000334014147816 */ /* 0x000fe40000000000 */
[----:B-1----:R-:W-:Y:S02]  /*20ee50*/  SHF.R.U32.HI R19, RZ, 0x8, R17 ;  /* 0x00000008ff137819 */ /* 0x002fe40000011611 */
[----:B------:R-:W-:Y:S02]  /*20ee60*/  LOP3.LUT R17, R15, 0xffff, RZ, 0xc0, !PT ;  /* 0x0000ffff0f117812 */ /* 0x000fe400078ec0ff */
[----:B------:R-:W-:Y:S01]  /*20ee70*/  LOP3.LUT R19, R19, 0xffff, RZ, 0xc0, !PT ;  /* 0x0000ffff13137812 */ /* 0x000fe200078ec0ff */
[----:B------:R-:W4:Y:S03]  /*20ee80*/  LDL.LU R15, [R1+0x440] ;  /* 0x00044000010f7983 */ /* 0x000f260000300800 */
[----:B------:R-:W-:Y:S01]  /*20ee90*/  PRMT R17, R17, 0x3340, R19 ;  /* 0x0000334011117816 */ /* 0x000fe20000000013 */
[----:B------:R-:W4:Y:S04]  /*20eea0*/  LDL.LU R18, [R1+0x764] ;  /* 0x0007640001127983 */ /* 0x000f280000300800 */
[----:B------:R-:W-:Y:S04]  /*20eeb0*/  STL [R1+0x2b4], R20 ;  /* 0x0002b41401007387 */ /* 0x000fe80000100800 */
[----:B------:R1:W-:Y:S02]  /*20eec0*/  STL [R1+0x8a0], R17 ;  /* 0x0008a01101007387 */ /* 0x0003e40000100800 */
[----:B-1----:R-:W-:-:S04]  /*20eed0*/  LOP3.LUT R17, R22, 0xffff, RZ, 0xc0, !PT ;  /* 0x0000ffff16117812 */ /* 0x002fc800078ec0ff */
[----:B------:R-:W-:Y:S02]  /*20eee0*/  PRMT R22, R17, 0x3340, R0 ;  /* 0x0000334011167816 */ /* 0x000fe40000000000 */
[----:B--2---:R-:W-:Y:S02]  /*20eef0*/  LOP3.LUT R19, R25, 0xffff, RZ, 0xc0, !PT ;  /* 0x0000ffff19137812 */ /* 0x004fe400078ec0ff */
[----:B------:R-:W-:-:S04]  /*20ef00*/  LOP3.LUT R20, R23, 0xffff, RZ, 0xc0, !PT ;  /* 0x0000ffff17147812 */ /* 0x000fc800078ec0ff */
[--C-:B------:R-:W-:Y:S02]  /*20ef10*/  PRMT R21, R19, 0x3340, R20.reuse ;  /* 0x0000334013157816 */ /* 0x100fe40000000014 */
[----:B------:R-:W-:Y:S02]  /*20ef20*/  SHF.R.U32.HI R19, RZ, 0x8, R19 ;  /* 0x00000008ff137819 */ /* 0x000fe40000011613 */
[----:B------:R-:W-:Y:S02]  /*20ef30*/  SHF.R.U32.HI R20, RZ, 0x8, R20 ;  /* 0x00000008ff147819 */ /* 0x000fe40000011614 */
[----:B------:R-:W-:Y:S02]  /*20ef40*/  LOP3.LUT R19, R19, 0xffff, RZ, 0xc0, !PT ;  /* 0x0000ffff13137812 */ /* 0x000fe400078ec0ff */
[----:B------:R-:W-:Y:S02]  /*20ef50*/  LOP3.LUT R20, R20, 0xffff, RZ, 0xc0, !PT ;  /* 0x0000ffff14147812 */ /* 0x000fe400078ec0ff */
[----:B------:R-:W-:-:S02]  /*20ef60*/  PRMT R21, R21, 0x5410, R22 ;  /* 0x0000541015157816 */ /* 0x000fc40000000016 */
[----:B------:R-:W-:-:S03]  /*20ef70*/  PRMT R19, R19, 0x3340, R20 ;  /* 0x0000334013137816 */ /* 0x000fc60000000014 */
[----:B------:R1:W-:Y:S04]  /*20ef80*/  STL [R1+0x17a0], R21 ;  /* 0x0017a01501007387 */ /* 0x0003e80000100800 */
[----:B------:R-:W2:Y:S04]  /*20ef90*/  LDL.LU R22, [R1+0x95c] ;  /* 0x00095c0001167983 */ /* 0x000ea80000300800 */
[----:B------:R-:W2:Y:S04]  /*20efa0*/  LDL.LU R25, [R1+0x5a8] ;  /* 0x0005a80001197983 */ /* 0x000ea80000300800 */
[----:B------:R1:W-:Y:S04]  /*20efb0*/  STL [R1+0x88c], R19 ;  /* 0x00088c1301007387 */ /* 0x0003e80000100800 */
[----:B------:R-:W2:Y:S01]  /*20efc0*/  LDL.LU R23, [R1+0x77c] ;  /* 0x00077c0001177983 */ /* 0x000ea20000300800 */
[----:B0-----:R-:W-:Y:S01]  /*20efd0*/  VIADD R12, R12, UR6 ;  /* 0x000000060c0c7c36 */ /* 0x001fe20008000000 */
[----:B------:R-:W-:Y:S01]  /*20efe0*/  SHF.R.U32.HI R17, RZ, 0x8, R17 ;  /* 0x00000008ff117819 */ /* 0x000fe20000011611 */
[----:B------:R-:W0:Y:S01]  /*20eff0*/  LDCU UR6, c[0x0][0x3b8] ;  /* 0x00007700ff0677ac */ /* 0x000e220008000800 */
[----:B------:R-:W-:-:S02]  /*20f000*/  SHF.R.U32.HI R2, RZ, 0x8, R2 ;  /* 0x00000008ff027819 */ /* 0x000fc40000011602 */
[----:B------:R-:W-:Y:S02]  /*20f010*/  SHF.R.S32.HI R26, RZ, 0x1f, R12 ;  /* 0x0000001fff1a7819 */ /* 0x000fe4000001140c */
[----:B------:R-:W-:Y:S02]  /*20f020*/  IADD3 R20, P1, PT, R12, R10, RZ ;  /* 0x0000000a0c147210 */ /* 0x000fe40007f3e0ff */
[----:B------:R-:W-:Y:S02]  /*20f030*/  LOP3.LUT R17, R17, 0xffff, RZ, 0xc0, !PT ;  /* 0x0000ffff11117812 */ /* 0x000fe400078ec0ff */
[----:B------:R-:W-:Y:S01]  /*20f040*/  LOP3.LUT R2, R2, 0xffff, RZ, 0xc0, !PT ;  /* 0x0000ffff02027812 */ /* 0x000fe200078ec0ff */
[----:B-1----:R-:W-:Y:S01]  /*20f050*/  IMAD.X R21, R26, 0x1, R9, P1 ;  /* 0x000000011a157824 */ /* 0x002fe200008e0609 */
[--C-:B------:R-:W-:Y:S02]  /*20f060*/  PRMT R19, R17, 0x3340, R0.reuse ;  /* 0x0000334011137816 */ /* 0x100fe40000000000 */
[----:B------:R-:W-:-:S02]  /*20f070*/  PRMT R17, R2, 0x3340, R0 ;  /* 0x0000334002117816 */ /* 0x000fc40000000000 */
[----:B------:R-:W-:Y:S04]  /*20f080*/  STL.64 [R1+0xb00], R20 ;  /* 0x000b001401007387 */ /* 0x000fe80000100a00 */
[----:B------:R-:W-:Y:S04]  /*20f090*/  STL [R1+0x2b0], R19 ;  /* 0x0002b01301007387 */ /* 0x000fe80000100800 */
[----:B------:R1:W-:Y:S01]  /*20f0a0*/  STL [R1+0x2ac], R17 ;  /* 0x0002ac1101007387 */ /* 0x0003e20000100800 */
[----:B---3--:R-:W-:Y:S02]  /*20f0b0*/  LOP3.LUT R14, R14, 0xffff, RZ, 0xc0, !PT ;  /* 0x0000ffff0e0e7812 */ /* 0x008fe400078ec0ff */
[----:B----4-:R-:W-:-:S02]  /*20f0c0*/  LOP3.LUT R2, R15, 0xffff, RZ, 0xc0, !PT ;  /* 0x0000ffff0f027812 */ /* 0x010fc400078ec0ff */
[----:B-1----:R-:W-:Y:S02]  /*20f0d0*/  LOP3.LUT R17, R18, 0xffff, RZ, 0xc0, !PT ;  /* 0x0000ffff12117812 */ /* 0x002fe400078ec0ff */
[----:B------:R-:W-:Y:S01]  /*20f0e0*/  PRMT R20, R2, 0x3340, R0 ;  /* 0x0000334002147816 */ /* 0x000fe20000000000 */
[----:B------:R-:W3:Y:S01]  /*20f0f0*/  LDL.LU R18, [R1+0x918] ;  /* 0x0009180001127983 */ /* 0x000ee20000300800 */
[--C-:B------:R-:W-:Y:S02]  /*20f100*/  PRMT R19, R14, 0x3340, R17.reuse ;  /* 0x000033400e137816 */ /* 0x100fe40000000011 */
[----:B------:R-:W-:Y:S01]  /*20f110*/  SHF.R.U32.HI R14, RZ, 0x8, R14 ;  /* 0x00000008ff0e7819 */ /* 0x000fe2000001160e */
[----:B------:R-:W4:Y:S01]  /*20f120*/  LDL.LU R15, [R1+0x40c] ;  /* 0x00040c00010f7983 */ /* 0x000f220000300800 */
[----:B------:R-:W-:Y:S02]  /*20f130*/  PRMT R19, R19, 0x5410, R20 ;  /* 0x0000541013137816 */ /* 0x000fe40000000014 */
[----:B------:R-:W-:Y:S01]  /*20f140*/  SHF.R.U32.HI R17, RZ, 0x8, R17 ;  /* 0x00000008ff117819 */ /* 0x000fe20000011611 */
[----:B------:R-:W4:Y:S01]  /*20f150*/  LDL.LU R29, [R1+0x700] ;  /* 0x00070000011d7983 */ /* 0x000f220000300800 */
[----:B------:R-:W-:-:S02]  /*20f160*/  IADD3 R20, P1, PT, R12, R8, RZ ;  /* 0x000000080c147210 */ /* 0x000fc40007f3e0ff */
        /* <DEDUP_REMOVED lines=9> */
[----:B-1----:R-:W4:Y:S04]  /*20f200*/  LDL.LU R21, [R1+0x77b4] ;  /* 0x0077b40001157983 */ /* 0x002f280000300800 */
[----:B------:R1:W-:Y:S04]  /*20f210*/  STL [R1+0x888], R14 ;  /* 0x0008880e01007387 */ /* 0x0003e80000100800 */
[----:B------:R0:W-:Y:S01]  /*20f220*/  STL [R1+0x2a8], R17 ;  /* 0x0002a81101007387 */ /* 0x0001e20000100800 */
[----:B--2---:R-:W-:-:S02]  /*20f230*/  LOP3.LUT R2, R22, 0xffff, RZ, 0xc0, !PT ;  /* 0x0000ffff16027812 */ /* 0x004fc400078ec0ff */
[----:B-1----:R-:W-:Y:S02]  /*20f240*/  LOP3.LUT R14, R25, 0xffff, RZ, 0xc0, !PT ;  /* 0x0000ffff190e7812 */ /* 0x002fe400078ec0ff */
[----:B------:R-:W-:Y:S02]  /*20f250*/  IADD3 R22, P1, PT, R12, R6, RZ ;  /* 0x000000060c167210 */ /* 0x000fe40007f3e0ff */
[----:B------:R-:W-:Y:S02]  /*20f260*/  PRMT R20, R14, 0x3340, R0 ;  /* 0x000033400e147816 */ /* 0x000fe40000000000 */
[----:B0-----:R-:W-:-:S04]  /*20f270*/  LOP3.LUT R17, R23, 0xffff, RZ, 0xc0, !PT ;  /* 0x0000ffff17117812 */ /* 0x001fc800078ec0ff */
[----:B------:R-:W-:Y:S01]  /*20f280*/  PRMT R19, R2, 0x3340, R17 ;  /* 0x0000334002137816 */ /* 0x000fe20000000011 */
[----:B------:R-:W-:-:S03]  /*20f290*/  IMAD.X R23, R26, 0x1, R5, P1 ;  /* 0x000000011a177824 */ /* 0x000fc600008e0605 */
[----:B------:R-:W-:-:S05]  /*20f2a0*/  PRMT R19, R19, 0x5410, R20 ;  /* 0x0000541013137816 */ /* 0x000fca0000000014 */
[----:B------:R-:W-:Y:S04]  /*20f2b0*/  STL [R1+0x1768], R19 ;  /* 0x0017681301007387 */ /* 0x000fe80000100800 */
[----:B------:R0:W-:Y:S04]  /*20f2c0*/  STL.64 [R1+0xaf0], R22 ;  /* 0x000af01601007387 */ /* 0x0001e80000100a00 */
[----:B0-----:R-:W2:Y:S04]  /*20f2d0*/  LDL.LU R22, [R1+0x77b0] ;  /* 0x0077b00001167983 */ /* 0x001ea80000300800 */
[----:B------:R-:W2:Y:S01]  /*20f2e0*/  LDL.LU R25, [R1+0x938] ;  /* 0x0009380001197983 */ /* 0x000ea20000300800 */
[----:B------:R-:W-:-:S02]  /*20f2f0*/  SHF.R.U32.HI R2, RZ, 0x8, R2 ;  /* 0x00000008ff027819 */ /* 0x000fc40000011602 */
[----:B------:R-:W-:Y:S01]  /*20f300*/  SHF.R.U32.HI R17, RZ, 0x8, R17 ;  /* 0x00000008ff117819 */ /* 0x000fe20000011611 */
[----:B------:R-:W2:Y:S01]  /*20f310*/  LDL.LU R27, [R1+0x410] ;  /* 0x00041000011b7983 */ /* 0x000ea20000300800 */
[----:B------:R-:W-:Y:S02]  /*20f320*/  LOP3.LUT R2, R2, 0xffff, RZ, 0xc0, !PT ;  /* 0x0000ffff02027812 */ /* 0x000fe400078ec0ff */
[----:B------:R-:W-:Y:S01]  /*20f330*/  LOP3.LUT R17, R17, 0xffff, RZ, 0xc0, !PT ;  /* 0x0000ffff11117812 */ /* 0x000fe200078ec0ff */
[----:B------:R-:W2:Y:S03]  /*20f340*/  LDL.LU R23, [R1+0x728] ;  /* 0x0007280001177983 */ /* 0x000ea60000300800 */
[----:B------:R-:W-:-:S05]  /*20f350*/  PRMT R2, R2, 0x3340, R17 ;  /* 0x0000334002027816 */ /* 0x000fca0000000011 */
[----:B------:R0:W-:Y:S04]  /*20f360*/  STL [R1+0x878], R2 ;  /* 0x0008780201007387 */ /* 0x0001e80000100800 */
[----:B0-----:R-:W2:Y:S04]  /*20f370*/  LDL.LU R2, [R1+0x294] ;  /* 0x0002940001027983 */ /* 0x001ea80000300800 */
[----:B------:R-:W2:Y:S04]  /*20f380*/  LDL.LU R17, [R1+0x85c] ;  /* 0x00085c0001117983 */ /* 0x000ea80000300800 */
[----:B------:R-:W2:Y:S01]  /*20f390*/  LDL.LU R19, [R1+0x6a8] ;  /* 0x0006a80001137983 */ /* 0x000ea20000300800 */
[----:B---3--:R-:W-:-:S02]  /*20f3a0*/  LOP3.LUT R18, R18, 0xffff, RZ, 0xc0, !PT ;  /* 0x0000ffff12127812 */ /* 0x008fc400078ec0ff */
[----:B----4-:R-:W-:Y:S02]  /*20f3b0*/  LOP3.LUT R15, R15, 0xffff, RZ, 0xc0, !PT ;  /* 0x0000ffff0f0f7812 */ /* 0x010fe400078ec0ff */
[----:B------:R-:W-:Y:S02]  /*20f3c0*/  LOP3.LUT R20, R29, 0xffff, RZ, 0xc0, !PT ;  /* 0x0000ffff1d147812 */ /* 0x000fe400078ec0ff */
[----:B------:R-:W-:Y:S02]  /*20f3d0*/  PRMT R29, R15, 0x3340, R0 ;  /* 0x000033400f1d7816 */ /* 0x000fe40000000000 */
[----:B------:R-:W-:Y:S02]  /*20f3e0*/  PRMT R28, R18, 0x3340, R20 ;  /* 0x00003340121c7816 */ /* 0x000fe40000000014 */
[----:B------:R-:W-:Y:S02]  /*20f3f0*/  SHF.R.U32.HI R18, RZ, 0x8, R18 ;  /* 0x00000008ff127819 */ /* 0x000fe40000011612 */
[----:B------:R-:W-:-:S02]  /*20f400*/  SHF.R.U32.HI R20, RZ, 0x8, R20 ;  /* 0x00000008ff147819 */ /* 0x000fc40000011614 */
[----:B------:R-:W-:Y:S02]  /*20f410*/  PRMT R29, R28, 0x5410, R29 ;  /* 0x000054101c1d7816 */ /* 0x000fe4000000001d */
[----:B------:R-:W-:Y:S02]  /*20f420*/  SHF.R.U32.HI R15, RZ, 0x8, R15 ;  /* 0x00000008ff0f7819 */ /* 0x000fe4000001160f */
[----:B------:R-:W-:Y:S02]  /*20f430*/  IADD3 R28, P1, PT, R12, R4, RZ ;  /* 0x000000040c1c7210 */ /* 0x000fe40007f3e0ff */
[----:B------:R-:W-:Y:S02]  /*20f440*/  SHF.R.U32.HI R14, RZ, 0x8, R14 ;  /* 0x00000008ff0e7819 */ /* 0x000fe4000001160e */
[----:B------:R-:W-:Y:S02]  /*20f450*/  LOP3.LUT R18, R18, 0xffff, RZ, 0xc0, !PT ;  /* 0x0000ffff12127812 */ /* 0x000fe400078ec0ff */
[----:B------:R-:W-:Y:S01]  /*20f460*/  LOP3.LUT R20, R20, 0xffff, RZ, 0xc0, !PT ;  /* 0x0000ffff14147812 */ /* 0x000fe200078ec0ff */
[----:B------:R0:W-:Y:S01]  /*20f470*/  STL [R1+0x1764], R29 ;  /* 0x0017641d01007387 */ /* 0x0001e20000100800 */
[----:B------:R-:W-:-:S02]  /*20f480*/  LOP3.LUT R15, R15, 0xffff, RZ, 0xc0, !PT ;  /* 0x0000ffff0f0f7812 */ /* 0x000fc400078ec0ff */
[----:B------:R-:W-:Y:S02]  /*20f490*/  LOP3.LUT R14, R14, 0xffff, RZ, 0xc0, !PT ;  /* 0x0000ffff0e0e7812 */ /* 0x000fe400078ec0ff */
[----:B------:R-:W-:Y:S02]  /*20f4a0*/  PRMT R18, R18, 0x3340, R20 ;  /* 0x0000334012127816 */ /* 0x000fe40000000014 */
[--C-:B------:R-:W-:Y:S01]  /*20f4b0*/  PRMT R15, R15, 0x3340, R0.reuse ;  /* 0x000033400f0f7816 */ /* 0x100fe20000000000 */
[----:B0-----:R-:W-:Y:S01]  /*20f4c0*/  IMAD.X R29, R26, 0x1, R3, P1 ;  /* 0x000000011a1d7824 */ /* 0x001fe200008e0603 */
[----:B------:R-:W-:-:S04]  /*20f4d0*/  PRMT R14, R14, 0x3340, R0 ;  /* 0x000033400e0e7816 */ /* 0x000fc80000000000 */
[----:B------:R-:W-:Y:S04]  /*20f4e0*/  STL.64 [R1+0xae8], R28 ;  /* 0x000ae81c01007387 */ /* 0x000fe80000100a00 */
[----:B------:R-:W-:Y:S04]  /*20f4f0*/  STL [R1+0x408], R18 ;  /* 0x0004081201007387 */ /* 0x000fe80000100800 */
[----:B------:R-:W-:Y:S04]  /*20f500*/  STL [R1+0x2a4], R15 ;  /* 0x0002a40f01007387 */ /* 0x000fe80000100800 */
[----:B------:R0:W-:Y:S04]  /*20f510*/  STL [R1+0x2a0], R14 ;  /* 0x0002a00e01007387 */ /* 0x0001e80000100800 */
[----:B0-----:R-:W3:Y:S04]  /*20f520*/  LDL.LU R14, [R1+0x8c8] ;  /* 0x0008c800010e7983 */ /* 0x001ee80000300800 */
[----:B------:R-:W4:Y:S01]  /*20f530*/  LDL.LU R15, [R1+0x29c] ;  /* 0x00029c00010f7983 */ /* 0x000f220000300800 */
[----:B--2---:R-:W-:-:S03]  /*20f540*/  LOP3.LUT R18, R25, 0xffff, RZ, 0xc0, !PT ;  /* 0x0000ffff19127812 */ /* 0x004fc600078ec0ff */
[----:B------:R-:W2:Y:S01]  /*20f550*/  LDL.LU R25, [R1+0x6c4] ;  /* 0x0006c40001197983 */ /* 0x000ea20000300800 */
[----:B------:R-:W-:Y:S02]  /*20f560*/  LOP3.LUT R27, R27, 0xffff, RZ, 0xc0, !PT ;  /* 0x0000ffff1b1b7812 */ /* 0x000fe400078ec0ff */
[----:B------:R-:W-:Y:S02]  /*20f570*/  LOP3.LUT R23, R23, 0xffff, RZ, 0xc0, !PT ;  /* 0x0000ffff17177812 */ /* 0x000fe400078ec0ff */
[----:B------:R-:W-:Y:S02]  /*20f580*/  PRMT R26, R27, 0x3340, R0 ;  /* 0x000033401b1a7816 */ /* 0x000fe40000000000 */
[----:B------:R-:W-:-:S04]  /*20f590*/  PRMT R20, R18, 0x3340, R23 ;  /* 0x0000334012147816 */ /* 0x000fc80000000017 */
[----:B------:R-:W-:Y:S01]  /*20f5a0*/  PRMT R20, R20, 0x5410, R26 ;  /* 0x0000541014147816 */ /* 0x000fe2000000001a */
[----:B------:R-:W-:Y:S01]  /*20f5b0*/  STL [R1+0x770c], R27 ;  /* 0x00770c1b01007387 */ /* 0x000fe20000100800 */
[----:B------:R-:W-:Y:S01]  /*20f5c0*/  VIADD R12, R12, UR6 ;  /* 0x000000060c0c7c36 */ /* 0x000fe20008000000 */
[----:B------:R-:W-:Y:S02]  /*20f5d0*/  LOP3.LUT R2, R2, 0xffff, RZ, 0xc0, !PT ;  /* 0x0000ffff02027812 */ /* 0x000fe400078ec0ff */
[----:B------:R0:W-:Y:S01]  /*20f5e0*/  STL [R1+0x1748], R20 ;  /* 0x0017481401007387 */ /* 0x0001e20000100800 */
[----:B------:R-:W-:Y:S01]  /*20f5f0*/  LOP3.LUT R17, R17, 0xffff, RZ, 0xc0, !PT ;  /* 0x0000ffff11117812 */ /* 0x000fe200078ec0ff */
[----:B------:R-:W1:Y:S01]  /*20f600*/  LDCU UR6, c[0x0][0x3b8] ;  /* 0x00007700ff0677ac */ /* 0x000e620008000800 */
[----:B------:R-:W-:Y:S02]  /*20f610*/  LOP3.LUT R19, R19, 0xffff, RZ, 0xc0, !PT ;  /* 0x0000ffff13137812 */ /* 0x000fe400078ec0ff */
[----:B------:R-:W-:-:S02]  /*20f620*/  PRMT R26, R2, 0x3340, R0 ;  /* 0x00003340021a7816 */ /* 0x000fc40000000000 */
[----:B0-----:R-:W-:-:S04]  /*20f630*/  PRMT R20, R17, 0x3340, R19 ;  /* 0x0000334011147816 */ /* 0x001fc80000000013 */
[----:B------:R-:W-:Y:S02]  /*20f640*/  PRMT R28, R20, 0x5410, R26 ;  /* 0x00005410141c7816 */ /* 0x000fe4000000001a */
[----:B------:R-:W-:Y:S02]  /*20f650*/  SHF.R.S32.HI R20, RZ, 0x1f, R12 ;  /* 0x0000001fff147819 */ /* 0x000fe4000001140c */
[----:B------:R-:W-:Y:S02]  /*20f660*/  IADD3 R26, P1, PT, R12, R10, RZ ;  /* 0x0000000a0c1a7210 */ /* 0x000fe40007f3e0ff */
[----:B------:R-:W-:-:S03]  /*20f670*/  SHF.R.U32.HI R18, RZ, 0x8, R18 ;  /* 0x00000008ff127819 */ /* 0x000fc60000011612 */
[----:B------:R-:W-:Y:S01]  /*20f680*/  IMAD.X R27, R20, 0x1, R9, P1 ;  /* 0x00000001141b7824 */ /* 0x000fe200008e0609 */
[----:B------:R-:W-:Y:S01]  /*20f690*/  SHF.R.U32.HI R23, RZ, 0x8, R23 ;  /* 0x00000008ff177819 */ /* 0x000fe20000011617 */
[----:B------:R-:W-:Y:S01]  /*20f6a0*/  STL [R1+0x1730], R28 ;  /* 0x0017301c01007387 */ /* 0x000fe20000100800 */
[----:B------:R-:W-:Y:S02]  /*20f6b0*/  SHF.R.U32.HI R17, RZ, 0x8, R17 ;  /* 0x00000008ff117819 */ /* 0x000fe40000011611 */
[----:B------:R-:W-:Y:S01]  /*20f6c0*/  SHF.R.U32.HI R19, RZ, 0x8, R19 ;  /* 0x00000008ff137819 */ /* 0x000fe20000011613 */
[----:B------:R0:W-:Y:S01]  /*20f6d0*/  STL.64 [R1+0xae0], R26 ;  /* 0x000ae01a01007387 */ /* 0x0001e20000100a00 */
[----:B------:R-:W-:Y:S02]  /*20f6e0*/  LOP3.LUT R17, R17, 0xffff, RZ, 0xc0, !PT ;  /* 0x0000ffff11117812 */ /* 0x000fe400078ec0ff */
[----:B------:R-:W-:Y:S02]  /*20f6f0*/  LOP3.LUT R19, R19, 0xffff, RZ, 0xc0, !PT ;  /* 0x0000ffff13137812 */ /* 0x000fe400078ec0ff */
[----:B0-----:R-:W-:-:S02]  /*20f700*/  LOP3.LUT R26, R18, 0xffff, RZ, 0xc0, !PT ;  /* 0x0000ffff121a7812 */ /* 0x001fc400078ec0ff */
[----:B------:R-:W-:Y:S01]  /*20f710*/  LOP3.LUT R27, R23, 0xffff, RZ, 0xc0, !PT ;  /* 0x0000ffff171b7812 */ /* 0x000fe200078ec0ff */
[----:B------:R-:W2:Y:S03]  /*20f720*/  LDL.LU R18, [R1+0x83c] ;  /* 0x00083c0001127983 */ /* 0x000ea60000300800 */
[----:B------:R-:W-:Y:S01]  /*20f730*/  PRMT R26, R26, 0x3340, R27 ;  /* 0x000033401a1a7816 */ /* 0x000fe2000000001b */
[----:B------:R-:W2:Y:S01]  /*20f740*/  LDL.LU R23, [R1+0x658] ;  /* 0x0006580001177983 */ /* 0x000ea20000300800 */
[----:B------:R-:W-:-:S03]  /*20f750*/  PRMT R17, R17, 0x3340, R19 ;  /* 0x0000334011117816 */ /* 0x000fc60000000013 */
[----:B------:R2:W-:Y:S01]  /*20f760*/  STL [R1+0x10dc], R26 ;  /* 0x0010dc1a01007387 */ /* 0x0005e20000100800 */
[----:B------:R-:W-:-:S03]  /*20f770*/  IADD3 R28, P1, PT, R12, R8, RZ ;  /* 0x000000080c1c7210 */ /* 0x000fc60007f3e0ff */
[----:B------:R0:W-:Y:S02]  /*20f780*/  STL [R1+0x85c], R17 ;  /* 0x00085c1101007387 */ /* 0x0001e40000100800 */
[----:B------:R-:W-:Y:S01]  /*20f790*/  IMAD.X R29, R20, 0x1, R7, P1 ;  /* 0x00000001141d7824 */ /* 0x000fe200008e0607 */
[----:B---3--:R-:W-:Y:S02]  /*20f7a0*/  LOP3.LUT R14, R14, 0xffff, RZ, 0xc0, !PT ;  /* 0x0000ffff0e0e7812 */ /* 0x008fe400078ec0ff */
[----:B----4-:R-:W-:-:S04]  /*20f7b0*/  LOP3.LUT R15, R15, 0xffff, RZ, 0xc0, !PT ;  /* 0x0000ffff0f0f7812 */ /* 0x010fc800078ec0ff */
[----:B------:R-:W-:Y:S02]  /*20f7c0*/  PRMT R19, R15, 0x3340, R0 ;  /* 0x000033400f137816 */ /* 0x000fe40000000000 */
[----:B--2---:R-:W-:-:S04]  /*20f7d0*/  LOP3.LUT R26, R25, 0xffff, RZ, 0xc0, !PT ;  /* 0x0000ffff191a7812 */ /* 0x004fc800078ec0ff */
[----:B0-----:R-:W-:-:S04]  /*20f7e0*/  PRMT R17, R14, 0x3340, R26 ;  /* 0x000033400e117816 */ /* 0x001fc8000000001a */
[----:B------:R-:W-:Y:S02]  /*20f7f0*/  PRMT R17, R17, 0x5410, R19 ;  /* 0x0000541011117816 */ /* 0x000fe40000000013 */
[----:B------:R-:W-:-:S03]  /*20f800*/  SHF.R.U32.HI R19, RZ, 0x8, R14 ;  /* 0x00000008ff137819 */ /* 0x000fc6000001160e */
[----:B------:R0:W-:Y:S04]  /*20f810*/  STL [R1+0x1720], R17 ;  /* 0x0017201101007387 */ /* 0x0001e80000100800 */
[----:B0-----:R-:W2:Y:S04]  /*20f820*/  LDL.LU R17, [R1+0x960] ;  /* 0x0009600001117983 */ /* 0x001ea80000300800 */
[----:B------:R-:W3:Y:S04]  /*20f830*/  LDL.LU R14, [R1+0x5e0] ;  /* 0x0005e000010e7983 */ /* 0x000ee80000300800 */
[----:B------:R-:W-:Y:S04]  /*20f840*/  STL.64 [R1+0xad8], R28 ;  /* 0x000ad81c01007387 */ /* 0x000fe80000100a00 */
        /* <DEDUP_REMOVED lines=8> */
[--C-:B------:R-:W-:Y:S02]  /*20f8d0*/  PRMT R15, R15, 0x3340, R0.reuse ;  /* 0x000033400f0f7816 */ /* 0x100fe40000000000 */
[----:B------:R-:W-:Y:S02]  /*20f8e0*/  IADD3 R26, P1, PT, R12, R6, RZ ;  /* 0x000000060c1a7210 */ /* 0x000fe40007f3e0ff */
[----:B------:R-:W-:Y:S01]  /*20f8f0*/  LOP3.LUT R2, R2, 0xffff, RZ, 0xc0, !PT ;  /* 0x0000ffff02027812 */ /* 0x000fe200078ec0ff */
[----:B------:R-:W-:Y:S02]  /*20f900*/  STL [R1+0x858], R19 ;  /* 0x0008581301007387 */ /* 0x000fe40000100800 */
[----:B------:R-:W-:Y:S02]  /*20f910*/  IMAD.X R27, R20, 0x1, R5, P1 ;  /* 0x00000001141b7824 */ /* 0x000fe400008e0605 */
[----:B------:R0:W-:Y:S04]  /*20f920*/  STL [R1+0x29c], R15 ;  /* 0x00029c0f01007387 */ /* 0x0001e80000100800 */
[----:B------:R1:W-:Y:S01]  /*20f930*/  STL.64 [R1+0xad0], R26 ;  /* 0x000ad01a01007387 */ /* 0x0003e20000100a00 */
[----:B0-----:R-:W-:-:S02]  /*20f940*/  PRMT R15, R2, 0x3340, R0 ;  /* 0x00003340020f7816 */ /* 0x001fc40000000000 */
[----:B------:R-:W-:-:S03]  /*20f950*/  LOP3.LUT R2, R18, 0xffff, RZ, 0xc0, !PT ;  /* 0x0000ffff12027812 */ /* 0x000fc600078ec0ff */
[----:B------:R0:W-:Y:S01]  /*20f960*/  STL [R1+0x298], R15 ;  /* 0x0002980f01007387 */ /* 0x0001e20000100800 */
[----:B-1----:R-:W-:-:S03]  /*20f970*/  LOP3.LUT R27, R24, 0xffff, RZ, 0xc0, !PT ;  /* 0x0000ffff181b7812 */ /* 0x002fc600078ec0ff */
[----:B------:R-:W4:Y:S01]  /*20f980*/  LDL.LU R24, [R1+0x77ac] ;  /* 0x0077ac0001187983 */ /* 0x000f220000300800 */
[----:B------:R-:W-:-:S03]  /*20f990*/  LOP3.LUT R19, R23, 0xffff, RZ, 0xc0, !PT ;  /* 0x0000ffff17137812 */ /* 0x000fc600078ec0ff */
[----:B0-----:R-:W4:Y:S04]  /*20f9a0*/  LDL.LU R15, [R1+0x5f0] ;  /* 0x0005f000010f7983 */ /* 0x001f280000300800 */
[----:B------:R-:W4:Y:S04]  /*20f9b0*/  LDL.LU R18, [R1+0x964] ;  /* 0x0009640001127983 */ /* 0x000f280000300800 */
[----:B------:R-:W4:Y:S01]  /*20f9c0*/  LDL.LU R23, [R1+0x7b8] ;  /* 0x0007b80001177983 */ /* 0x000f220000300800 */
[----:B------:R-:W-:Y:S02]  /*20f9d0*/  PRMT R28, R27, 0x3340, R0 ;  /* 0x000033401b1c7816 */ /* 0x000fe40000000000 */
        /* <DEDUP_REMOVED lines=12> */
[----:B--2---:R-:W-:-:S02]  /*20faa0*/  LOP3.LUT R2, R17, 0xffff, RZ, 0xc0, !PT ;  /* 0x0000ffff11027812 */ /* 0x004fc400078ec0ff */
[----:B---3--:R-:W-:-:S04]  /*20fab0*/  LOP3.LUT R14, R14, 0xffff, RZ, 0xc0, !PT ;  /* 0x0000ffff0e0e7812 */ /* 0x008fc800078ec0ff */
[----:B0-----:R-:W-:Y:S02]  /*20fac0*/  PRMT R19, R14, 0x3340, R0 ;  /* 0x000033400e137816 */ /* 0x001fe40000000000 */
[----:B----4-:R-:W-:-:S04]  /*20fad0*/  LOP3.LUT R20, R25, 0xffff, RZ, 0xc0, !PT ;  /* 0x0000ffff19147812 */ /* 0x010fc800078ec0ff */
[----:B------:R-:W-:-:S04]  /*20fae0*/  PRMT R17, R2, 0x3340, R20 ;  /* 0x0000334002117816 */ /* 0x000fc80000000014 */
[----:B------:R-:W-:Y:S02]  /*20faf0*/  PRMT R17, R17, 0x5410, R19 ;  /* 0x0000541011117816 */ /* 0x000fe40000000013 */
[----:B------:R-:W-:-:S03]  /*20fb00*/  SHF.R.U32.HI R19, RZ, 0x8, R2 ;  /* 0x00000008ff137819 */ /* 0x000fc60000011602 */
[----:B------:R0:W-:Y:S04]  /*20fb10*/  STL [R1+0x170c], R17 ;  /* 0x00170c1101007387 */ /* 0x0001e80000100800 */
[----:B------:R-:W2:Y:S04]  /*20fb20*/  LDL.LU R2, [R1+0x944] ;  /* 0x0009440001027983 */ /* 0x000ea80000300800 */
[----:B0-----:R-:W3:Y:S04]  /*20fb30*/  LDL.LU R17, [R1+0x418] ;  /* 0x0004180001117983 */ /* 0x001ee80000300800 */
[----:B------:R-:W4:Y:S01]  /*20fb40*/  LDL.LU R25, [R1+0x750] ;  /* 0x0007500001197983 */ /* 0x000f220000300800 */
[----:B------:R-:W-:-:S02]  /*20fb50*/  SHF.R.U32.HI R20, RZ, 0x8, R20 ;  /* 0x00000008ff147819 */ /* 0x000fc40000011614 */
[----:B------:R-:W-:Y:S02]  /*20fb60*/  SHF.R.U32.HI R14, RZ, 0x8, R14 ;  /* 0x00000008ff0e7819 */ /* 0x000fe4000001160e */
[----:B------:R-:W-:Y:S02]  /*20fb70*/  LOP3.LUT R19, R19, 0xffff, RZ, 0xc0, !PT ;  /* 0x0000ffff13137812 */ /* 0x000fe400078ec0ff */
[----:B------:R-:W-:Y:S02]  /*20fb80*/  LOP3.LUT R20, R20, 0xffff, RZ, 0xc0, !PT ;  /* 0x0000ffff14147812 */ /* 0x000fe400078ec0ff */
[----:B------:R-:W-:Y:S02]  /*20fb90*/  LOP3.LUT R14, R14, 0xffff, RZ, 0xc0, !PT ;  /* 0x0000ffff0e0e7812 */ /* 0x000fe400078ec0ff */
[----:B------:R-:W-:Y:S02]  /*20fba0*/  PRMT R19, R19, 0x3340, R20 ;  /* 0x0000334013137816 */ /* 0x000fe40000000014 */
[----:B------:R-:W-:-:S03]  /*20fbb0*/  PRMT R14, R14, 0x3340, R0 ;  /* 0x000033400e0e7816 */ /* 0x000fc60000000000 */
[----:B------:R-:W-:Y:S01]  /*20fbc0*/  STL [R1+0x848], R19 ;  /* 0x0008481301007387 */ /* 0x000fe20000100800 */
[----:B------:R-:W-:-:S03]  /*20fbd0*/  LOP3.LUT R15, R15, 0xffff, RZ, 0xc0, !PT ;  /* 0x0000ffff0f0f7812 */ /* 0x000fc600078ec0ff */
[----:B------:R0:W-:Y:S01]  /*20fbe0*/  STL [R1+0x294], R14 ;  /* 0x0002940e01007387 */ /* 0x0001e20000100800 */
[----:B------:R-:W-:Y:S02]  /*20fbf0*/  LOP3.LUT R20, R18, 0xffff, RZ, 0xc0, !PT ;  /* 0x0000ffff12147812 */ /* 0x000fe400078ec0ff */
[----:B------:R-:W-:Y:S02]  /*20fc00*/  LOP3.LUT R26, R23, 0xffff, RZ, 0xc0, !PT ;  /* 0x0000ffff171a7812 */ /* 0x000fe400078ec0ff */
[----:B------:R-:W-:Y:S02]  /*20fc10*/  PRMT R18, R15, 0x3340, R0 ;  /* 0x000033400f127816 */ /* 0x000fe40000000000 */
[----:B0-----:R-:W-:-:S04]  /*20fc20*/  PRMT R14, R20, 0x3340, R26 ;  /* 0x00003340140e7816 */ /* 0x001fc8000000001a */
[----:B------:R-:W-:Y:S02]  /*20fc30*/  PRMT R19, R14, 0x5410, R18 ;  /* 0x000054100e137816 */ /* 0x000fe40000000012 */
[----:B------:R-:W4:Y:S04]  /*20fc40*/  LDL.LU R14, [R1+0x94c] ;  /* 0x00094c00010e7983 */ /* 0x000f280000300800 */
[----:B------:R-:W4:Y:S04]  /*20fc50*/  LDL.LU R18, [R1+0x420] ;  /* 0x0004200001127983 */ /* 0x000f280000300800 */
[----:B------:R0:W-:Y:S04]  /*20fc60*/  STL [R1+0x16ec], R19 ;  /* 0x0016ec1301007387 */ /* 0x0001e80000100800 */
[----:B------:R-:W4:Y:S01]  /*20fc70*/  LDL.LU R23, [R1+0x76c] ;  /* 0x00076c0001177983 */ /* 0x000f220000300800 */
[----:B------:R-:W-:Y:S01]  /*20fc80*/  VIADD R12, R12, UR6 ;  /* 0x000000060c0c7c36 */ /* 0x000fe20008000000 */
[----:B------:R-:W-:Y:S01]  /*20fc90*/  SHF.R.U32.HI R27, RZ, 0x8, R27 ;  /* 0x00000008ff1b7819 */ /* 0x000fe2000001161b */
[----:B------:R-:W1:Y:S01]  /*20fca0*/  LDCU UR6, c[0x0][0x3b8] ;  /* 0x00007700ff0677ac */ /* 0x000e620008000800 */
[----:B------:R-:W-:-:S02]  /*20fcb0*/  SHF.R.U32.HI R20, RZ, 0x8, R20 ;  /* 0x00000008ff147819 */ /* 0x000fc40000011614 */
[----:B------:R-:W-:Y:S02]  /*20fcc0*/  SHF.R.U32.HI R26, RZ, 0x8, R26 ;  /* 0x00000008ff1a7819 */ /* 0x000fe4000001161a */
[----:B0-----:R-:W-:Y:S02]  /*20fcd0*/  SHF.R.S32.HI R19, RZ, 0x1f, R12 ;  /* 0x0000001fff137819 */ /* 0x001fe4000001140c */
[----:B------:R-:W-:Y:S02]  /*20fce0*/  IADD3 R28, P1, PT, R12, R10, RZ ;  /* 0x0000000a0c1c7210 */ /* 0x000fe40007f3e0ff */
        /* <DEDUP_REMOVED lines=9> */
[----:B0-----:R-:W-:-:S02]  /*20fd80*/  IADD3 R28, P1, PT, R12, R8, RZ ;  /* 0x000000080c1c7210 */ /* 0x001fc40007f3e0ff */
[----:B-1----:R-:W-:-:S03]  /*20fd90*/  SHF.R.U32.HI R27, RZ, 0x8, R15 ;  /* 0x00000008ff1b7819 */ /* 0x002fc6000001160f */
[----:B------:R-:W-:Y:S01]  /*20fda0*/  IMAD.X R29, R19, 0x1, R7, P1 ;  /* 0x00000001131d7824 */ /* 0x000fe200008e0607 */
[----:B--2---:R-:W-:Y:S02]  /*20fdb0*/  LOP3.LUT R2, R2, 0xffff, RZ, 0xc0, !PT ;  /* 0x0000ffff02027812 */ /* 0x004fe400078ec0ff */
[----:B---3--:R-:W-:Y:S02]  /*20fdc0*/  LOP3.LUT R20, R17, 0xffff, RZ, 0xc0, !PT ;  /* 0x0000ffff11147812 */ /* 0x008fe400078ec0ff */
[----:B----4-:R-:W-:Y:S02]  /*20fdd0*/  LOP3.LUT R26, R25, 0xffff, RZ, 0xc0, !PT ;  /* 0x0000ffff191a7812 */ /* 0x010fe400078ec0ff */
[----:B------:R-:W-:Y:S02]  /*20fde0*/  PRMT R25, R20, 0x3340, R0 ;  /* 0x0000334014197816 */ /* 0x000fe40000000000 */
[----:B------:R-:W-:-:S04]  /*20fdf0*/  PRMT R17, R2, 0x3340, R26 ;  /* 0x0000334002117816 */ /* 0x000fc8000000001a */
[----:B------:R-:W-:-:S05]  /*20fe00*/  PRMT R17, R17, 0x5410, R25 ;  /* 0x0000541011117816 */ /* 0x000fca0000000019 */
[----:B------:R0:W-:Y:S04]  /*20fe10*/  STL [R1+0x16e0], R17 ;  /* 0x0016e01101007387 */ /* 0x0001e80000100800 */
[----:B0-----:R-:W2:Y:S04]  /*20fe20*/  LDL.LU R17, [R1+0x914] ;  /* 0x0009140001117983 */ /* 0x001ea80000300800 */
[----:B------:R-:W3:Y:S04]  /*20fe30*/  LDL.LU R15, [R1+0x3f8] ;  /* 0x0003f800010f7983 */ /* 0x000ee80000300800 */
[----:B------:R0:W-:Y:S04]  /*20fe40*/  STL.64 [R1+0xab8], R28 ;  /* 0x000ab81c01007387 */ /* 0x0001e80000100a00 */
[----:B------:R-:W4:Y:S01]  /*20fe50*/  LDL.LU R25, [R1+0x6f8] ;  /* 0x0006f80001197983 */ /* 0x000f220000300800 */
[----:B------:R-:W-:-:S02]  /*20fe60*/  SHF.R.U32.HI R2, RZ, 0x8, R2 ;  /* 0x00000008ff027819 */ /* 0x000fc40000011602 */
[----:B------:R-:W-:Y:S02]  /*20fe70*/  SHF.R.U32.HI R26, RZ, 0x8, R26 ;  /* 0x00000008ff1a7819 */ /* 0x000fe4000001161a */
[----:B------:R-:W-:Y:S02]  /*20fe80*/  LOP3.LUT R27, R27, 0xffff, RZ, 0xc0, !PT ;  /* 0x0000ffff1b1b7812 */ /* 0x000fe400078ec0ff */
[----:B------:R-:W-:Y:S02]  /*20fe90*/  LOP3.LUT R2, R2, 0xffff, RZ, 0xc0, !PT ;  /* 0x0000ffff02027812 */ /* 0x000fe400078ec0ff */
[----:B------:R-:W-:Y:S02]  /*20fea0*/  LOP3.LUT R26, R26, 0xffff, RZ, 0xc0, !PT ;  /* 0x0000ffff1a1a7812 */ /* 0x000fe400078ec0ff */
[----:B0-----:R-:W-:Y:S02]  /*20feb0*/  PRMT R28, R27, 0x3340, R0 ;  /* 0x000033401b1c7816 */ /* 0x001fe40000000000 */
[----:B------:R-:W-:-:S03]  /*20fec0*/  PRMT R27, R2, 0x3340, R26 ;  /* 0x00003340021b7816 */ /* 0x000fc6000000001a */
[----:B------:R-:W-:Y:S01]  /*20fed0*/  STL [R1+0x284], R28 ;  /* 0x0002841c01007387 */ /* 0x000fe20000100800 */
[----:B------:R-:W-:Y:S02]  /*20fee0*/  LOP3.LUT R26, R14, 0xffff, RZ, 0xc0, !PT ;  /* 0x0000ffff0e1a7812 */ /* 0x000fe400078ec0ff */
[----:B------:R-:W-:Y:S01]  /*20fef0*/  LOP3.LUT R2, R18, 0xffff, RZ, 0xc0, !PT ;  /* 0x0000ffff12027812 */ /* 0x000fe200078ec0ff */
[----:B------:R0:W-:Y:S03]  /*20ff00*/  STL [R1+0x828], R27 ;  /* 0x0008281b01007387 */ /* 0x0001e60000100800 */
[----:B------:R-:W-:Y:S02]  /*20ff10*/  PRMT R18, R2, 0x3340, R0 ;  /* 0x0000334002127816 */ /* 0x000fe40000000000 */
[----:B0-----:R-:W-:-:S04]  /*20ff20*/  LOP3.LUT R27, R23, 0xffff, RZ, 0xc0, !PT ;  /* 0x0000ffff171b7812 */ /* 0x001fc800078ec0ff */
[----:B------:R-:W-:-:S04]  /*20ff30*/  PRMT R14, R26, 0x3340, R27 ;  /* 0x000033401a0e7816 */ /* 0x000fc8000000001b */
[----:B------:R-:W-:Y:S02]  /*20ff40*/  PRMT R23, R14, 0x5410, R18 ;  /* 0x000054100e177816 */ /* 0x000fe40000000012 */
[----:B------:R-:W4:Y:S01]  /*20ff50*/  LDL.LU R14, [R1+0x3f4] ;  /* 0x0003f400010e7983 */ /* 0x000f220000300800 */
[----:B------:R-:W-:-:S03]  /*20ff60*/  IADD3 R28, P1, PT, R12, R6, RZ ;  /* 0x000000060c1c7210 */ /* 0x000fc60007f3e0ff */
[----:B------:R-:W4:Y:S04]  /*20ff70*/  LDL.LU R18, [R1+0x91c] ;  /* 0x00091c0001127983 */ /* 0x000f280000300800 */
[----:B------:R0:W-:Y:S01]  /*20ff80*/  STL [R1+0x16d8], R23 ;  /* 0x0016d81701007387 */ /* 0x0001e20000100800 */
[----:B------:R-:W-:Y:S02]  /*20ff90*/  SHF.R.U32.HI R26, RZ, 0x8, R26 ;  /* 0x00000008ff1a7819 */ /* 0x000fe4000001161a */
[----:B------:R-:W-:Y:S01]  /*20ffa0*/  SHF.R.U32.HI R27, RZ, 0x8, R27 ;  /* 0x00000008ff1b7819 */ /* 0x000fe2000001161b */
[----:B------:R-:W-:Y:S01]  /*20ffb0*/  IMAD.X R29, R19, 0x1, R5, P1 ;  /* 0x00000001131d7824 */ /* 0x000fe200008e0605 */
[----:B0-----:R-:W4:Y:S01]  /*20ffc0*/  LDL.LU R23, [R1+0x71c] ;  /* 0x00071c0001177983 */ /* 0x001f220000300800 */
[----:B------:R-:W-:-:S02]  /*20ffd0*/  LOP3.LUT R26, R26, 0xffff, RZ, 0xc0, !PT ;  /* 0x0000ffff1a1a7812 */ /* 0x000fc400078ec0ff */
[----:B------:R-:W-:Y:S01]  /*20ffe0*/  LOP3.LUT R27, R27, 0xffff, RZ, 0xc0, !PT ;  /* 0x0000ffff1b1b7812 */ /* 0x000fe200078ec0ff */
[----:B------:R0:W-:Y:S01]  /*20fff0*/  STL.64 [R1+0xaa8], R28 ;  /* 0x000aa81c01007387 */ /* 0x0001e20000100a00 */
[----:B------:R-:W-:-:S04]  /*210000*/  SHF.R.U32.HI R2, RZ, 0x8, R2 ;  /* 0x00000008ff027819 */ /* 0x000fc80000011602 */
[----:B------:R-:W-:Y:S02]  /*210010*/  LOP3.LUT R2, R2, 0xffff, RZ, 0xc0, !PT ;  /* 0x0000ffff02027812 */ /* 0x000fe400078ec0ff */
[----:B0-----:R-:W-:Y:S02]  /*210020*/  PRMT R28, R26, 0x3340, R27 ;  /* 0x000033401a1c7816 */ /* 0x001fe4000000001b */
[----:B------:R-:W-:-:S05]  /*210030*/  IADD3 R26, P1, PT, R12, R4, RZ ;  /* 0x000000040c1a7210 */ /* 0x000fca0007f3e0ff */
[----:B------:R-:W-:Y:S01]  /*210040*/  IMAD.X R27, R19, 0x1, R3, P1 ;  /* 0x00000001131b7824 */ /* 0x000fe200008e0603 */
[----:B------:R-:W-:Y:S01]  /*210050*/  PRMT R19, R2, 0x3340, R0 ;  /* 0x0000334002137816 */ /* 0x000fe20000000000 */
[----:B------:R-:W-:Y:S04]  /*210060*/  STL [R1+0x81c], R28 ;  /* 0x00081c1c01007387 */ /* 0x000fe80000100800 */
[----:B------:R-:W-:Y:S04]  /*210070*/  STL.64 [R1+0xab0], R26 ;  /* 0x000ab01a01007387 */ /* 0x000fe80000100a00 */
[----:B------:R4:W-:Y:S01]  /*210080*/  STL [R1+0x280], R19 ;  /* 0x0002801301007387 */ /* 0x0009e20000100800 */
[----:B--2---:R-:W-:-:S02]  /*210090*/  LOP3.LUT R2, R17, 0xffff, RZ, 0xc0, !PT ;  /* 0x0000ffff11027812 */ /* 0x004fc400078ec0ff */
[----:B---3--:R-:W-:Y:S02]  /*2100a0*/  LOP3.LUT R17, R15, 0xffff, RZ, 0xc0, !PT ;  /* 0x0000ffff0f117812 */ /* 0x008fe400078ec0ff */
[----:B----4-:R-:W-:Y:S02]  /*2100b0*/  LOP3.LUT R19, R25, 0xffff, RZ, 0xc0, !PT ;  /* 0x0000ffff19137812 */ /* 0x010fe400078ec0ff */
[----:B------:R-:W-:Y:S02]  /*2100c0*/  PRMT R25, R17, 0x3340, R0 ;  /* 0x0000334011197816 */ /* 0x000fe40000000000 */
[----:B------:R-:W-:-:S04]  /*2100d0*/  PRMT R15, R2, 0x3340, R19 ;  /* 0x00003340020f7816 */ /* 0x000fc80000000013 */
[----:B------:R-:W-:Y:S02]  /*2100e0*/  PRMT R26, R15, 0x5410, R25 ;  /* 0x000054100f1a7816 */ /* 0x000fe40000000019 */
[----:B------:R-:W2:Y:S04]  /*2100f0*/  LDL.LU R15, [R1+0x870] ;  /* 0x00087000010f7983 */ /* 0x000ea80000300800 */
[----:B------:R-:W3:Y:S01]  /*210100*/  LDL.LU R25, [R1+0x6ac] ;  /* 0x0006ac0001197983 */ /* 0x000ee20000300800 */
[----:B------:R-:W-:Y:S02]  /*210110*/  SHF.R.U32.HI R20, RZ, 0x8, R20 ;  /* 0x00000008ff147819 */ /* 0x000fe40000011614 */
[----:B------:R-:W-:Y:S02]  /*210120*/  SHF.R.U32.HI R2, RZ, 0x8, R2 ;  /* 0x00000008ff027819 */ /* 0x000fe40000011602 */
[----:B------:R-:W-:-:S02]  /*210130*/  SHF.R.U32.HI R19, RZ, 0x8, R19 ;  /* 0x00000008ff137819 */ /* 0x000fc40000011613 */
[----:B------:R-:W-:Y:S02]  /*210140*/  LOP3.LUT R20, R20, 0xffff, RZ, 0xc0, !PT ;  /* 0x0000ffff14147812 */ /* 0x000fe400078ec0ff */
[----:B------:R-:W-:Y:S02]  /*210150*/  LOP3.LUT R2, R2, 0xffff, RZ, 0xc0, !PT ;  /* 0x0000ffff02027812 */ /* 0x000fe400078ec0ff */
[----:B------:R-:W-:Y:S02]  /*210160*/  LOP3.LUT R19, R19, 0xffff, RZ, 0xc0, !PT ;  /* 0x0000ffff13137812 */ /* 0x000fe400078ec0ff */
[----:B------:R-:W-:Y:S02]  /*210170*/  PRMT R20, R20, 0x3340, R0 ;  /* 0x0000334014147816 */ /* 0x000fe40000000000 */
[----:B------:R-:W-:Y:S01]  /*210180*/  PRMT R19, R2, 0x3340, R19 ;  /* 0x0000334002137816 */ /* 0x000fe20000000013 */
[----:B------:R-:W-:Y:S04]  /*210190*/  STL [R1+0x16bc], R26 ;  /* 0x0016bc1a01007387 */ /* 0x000fe80000100800 */
[----:B------:R0:W-:Y:S04]  /*2101a0*/  STL [R1+0x27c], R20 ;  /* 0x00027c1401007387 */ /* 0x0001e80000100800 */
[----:B------:R1:W-:Y:S01]  /*2101b0*/  STL [R1+0x814], R19 ;  /* 0x0008141301007387 */ /* 0x0003e20000100800 */
[----:B------:R-:W-:-:S02]  /*2101c0*/  LOP3.LUT R2, R14, 0xffff, RZ, 0xc0, !PT ;  /* 0x0000ffff0e027812 */ /* 0x000fc400078ec0ff */
[----:B------:R-:W-:Y:S02]  /*2101d0*/  LOP3.LUT R14, R18, 0xffff, RZ, 0xc0, !PT ;  /* 0x0000ffff120e7812 */ /* 0x000fe400078ec0ff */
[----:B0-----:R-:W-:Y:S02]  /*2101e0*/  PRMT R20, R2, 0x3340, R0 ;  /* 0x0000334002147816 */ /* 0x001fe40000000000 */
[----:B-1----:R-:W-:-:S04]  /*2101f0*/  LOP3.LUT R19, R23, 0xffff, RZ, 0xc0, !PT ;  /* 0x0000ffff17137812 */ /* 0x002fc800078ec0ff */
[----:B------:R-:W-:-:S04]  /*210200*/  PRMT R18, R14, 0x3340, R19 ;  /* 0x000033400e127816 */ /* 0x000fc80000000013 */
[----:B------:R-:W-:Y:S02]  /*210210*/  PRMT R20, R18, 0x5410, R20 ;  /* 0x0000541012147816 */ /* 0x000fe40000000014 */
[----:B------:R-:W4:Y:S04]  /*210220*/  LDL.LU R18, [R1+0x8c4] ;  /* 0x0008c40001127983 */ /* 0x000f280000300800 */
[----:B------:R-:W4:Y:S01]  /*210230*/  LDL.LU R23, [R1+0x6c0] ;  /* 0x0006c00001177983 */ /* 0x000f220000300800 */
[----:B------:R-:W-:Y:S01]  /*210240*/  VIADD R12, R12, UR6 ;  /* 0x000000060c0c7c36 */ /* 0x000fe20008000000 */
[----:B------:R-:W-:Y:S01]  /*210250*/  SHF.R.U32.HI R14, RZ, 0x8, R14 ;  /* 0x00000008ff0e7819 */ /* 0x000fe2000001160e */
[----:B------:R-:W0:Y:S01]  /*210260*/  LDCU UR6, c[0x0][0x3b8] ;  /* 0x00007700ff0677ac */ /* 0x000e220008000800 */
[----:B------:R-:W-:Y:S01]  /*210270*/  SHF.R.U32.HI R19, RZ, 0x8, R19 ;  /* 0x00000008ff137819 */ /* 0x000fe20000011613 */
[----:B------:R1:W-:Y:S01]  /*210280*/  STL [R1+0x16b0], R20 ;  /* 0x0016b01401007387 */ /* 0x0003e20000100800 */
[----:B------:R-:W-:-:S02]  /*210290*/  IADD3 R26, P1, PT, R12, R10, RZ ;  /* 0x0000000a0c1a7210 */ /* 0x000fc40007f3e0ff */
[----:B------:R-:W-:Y:S02]  /*2102a0*/  SHF.R.U32.HI R2, RZ, 0x8, R2 ;  /* 0x00000008ff027819 */ /* 0x000fe40000011602 */
        /* <DEDUP_REMOVED lines=8> */
[----:B------:R1:W-:Y:S04]  /*210330*/  STL [R1+0x80c], R14 ;  /* 0x00080c0e01007387 */ /* 0x0003e80000100800 */
[----:B------:R0:W-:Y:S01]  /*210340*/  STL [R1+0x278], R19 ;  /* 0x0002781301007387 */ /* 0x0001e20000100800 */
[----:B-1----:R-:W-:Y:S02]  /*210350*/  LOP3.LUT R14, R22, 0xffff, RZ, 0xc0, !PT ;  /* 0x0000ffff160e7812 */ /* 0x002fe400078ec0ff */
[----:B------:R-:W-:Y:S01]  /*210360*/  IADD3 R26, P1, PT, R12, R8, RZ ;  /* 0x000000080c1a7210 */ /* 0x000fe20007f3e0ff */
[----:B------:R-:W4:Y:S04]  /*210370*/  LDL.LU R22, [R1+0x77a8] ;  /* 0x0077a80001167983 */ /* 0x000f280000300800 */
[----:B------:R-:W-:Y:S01]  /*210380*/  IMAD.X R27, R20, 0x1, R7, P1 ;  /* 0x00000001141b7824 */ /* 0x000fe200008e0607 */
[----:B--2---:R-:W-:-:S02]  /*210390*/  LOP3.LUT R2, R15, 0xffff, RZ, 0xc0, !PT ;  /* 0x0000ffff0f027812 */ /* 0x004fc400078ec0ff */
[----:B---3--:R-:W-:Y:S02]  /*2103a0*/  LOP3.LUT R15, R25, 0xffff, RZ, 0xc0, !PT ;  /* 0x0000ffff190f7812 */ /* 0x008fe400078ec0ff */
[----:B------:R-:W-:Y:S02]  /*2103b0*/  PRMT R25, R14, 0x3340, R0 ;  /* 0x000033400e197816 */ /* 0x000fe40000000000 */
[----:B0-----:R-:W-:-:S04]  /*2103c0*/  PRMT R19, R2, 0x3340, R15 ;  /* 0x0000334002137816 */ /* 0x001fc8000000000f */
[----:B------:R-:W-:-:S05]  /*2103d0*/  PRMT R19, R19, 0x5410, R25 ;  /* 0x0000541013137816 */ /* 0x000fca0000000019 */
[----:B------:R0:W-:Y:S04]  /*2103e0*/  STL [R1+0x16a8], R19 ;  /* 0x0016a81301007387 */ /* 0x0001e80000100800 */
[----:B------:R1:W-:Y:S04]  /*2103f0*/  STL.64 [R1+0xa98], R26 ;  /* 0x000a981a01007387 */ /* 0x0003e80000100a00 */
[----:B0-----:R-:W2:Y:S01]  /*210400*/  LDL.LU R19, [R1+0x998] ;  /* 0x0009980001137983 */ /* 0x001ea20000300800 */
[----:B-1----:R-:W-:-:S03]  /*210410*/  SHF.R.U32.HI R26, RZ, 0x8, R17 ;  /* 0x00000008ff1a7819 */ /* 0x002fc60000011611 */
[----:B------:R-:W3:Y:S04]  /*210420*/  LDL.LU R17, [R1+0x64c] ;  /* 0x00064c0001117983 */ /* 0x000ee80000300800 */
[----:B------:R-:W3:Y:S01]  /*210430*/  LDL.LU R25, [R1+0x840] ;  /* 0x0008400001197983 */ /* 0x000ee20000300800 */
[----:B------:R-:W-:Y:S02]  /*210440*/  SHF.R.U32.HI R2, RZ, 0x8, R2 ;  /* 0x00000008ff027819 */ /* 0x000fe40000011602 */
[----:B------:R-:W-:Y:S02]  /*210450*/  SHF.R.U32.HI R15, RZ, 0x8, R15 ;  /* 0x00000008ff0f7819 */ /* 0x000fe4000001160f */
[----:B------:R-:W-:Y:S02]  /*210460*/  LOP3.LUT R26, R26, 0xffff, RZ, 0xc0, !PT ;  /* 0x0000ffff1a1a7812 */ /* 0x000fe400078ec0ff */
[----:B------:R-:W-:-:S02]  /*210470*/  LOP3.LUT R2, R2, 0xffff, RZ, 0xc0, !PT ;  /* 0x0000ffff02027812 */ /* 0x000fc400078ec0ff */
[----:B------:R-:W-:Y:S02]  /*210480*/  LOP3.LUT R15, R15, 0xffff, RZ, 0xc0, !PT ;  /* 0x0000ffff0f0f7812 */ /* 0x000fe400078ec0ff */
[----:B------:R-:W-:Y:S02]  /*210490*/  PRMT R27, R26, 0x3340, R0 ;  /* 0x000033401a1b7816 */ /* 0x000fe40000000000 */
[----:B------:R-:W-:Y:S02]  /*2104a0*/  PRMT R15, R2, 0x3340, R15 ;  /* 0x00003340020f7816 */ /* 0x000fe4000000000f */
[----:B------:R-:W-:Y:S01]  /*2104b0*/  LOP3.LUT R2, R21, 0xffff, RZ, 0xc0, !PT ;  /* 0x0000ffff15027812 */ /* 0x000fe200078ec0ff */
[----:B------:R0:W-:Y:S01]  /*2104c0*/  STL [R1+0x274], R27 ;  /* 0x0002741b01007387 */ /* 0x0001e20000100800 */
[----:B----4-:R-:W-:-:S03]  /*2104d0*/  LOP3.LUT R26, R18, 0xffff, RZ, 0xc0, !PT ;  /* 0x0000ffff121a7812 */ /* 0x010fc600078ec0ff */
[----:B------:R1:W-:Y:S01]  /*2104e0*/  STL [R1+0x7fc], R15 ;  /* 0x0007fc0f01007387 */ /* 0x0003e20000100800 */
[----:B------:R-:W-:-:S03]  /*2104f0*/  PRMT R18, R2, 0x3340, R0 ;  /* 0x0000334002127816 */ /* 0x000fc60000000000 */
[----:B------:R-:W4:Y:S01]  /*210500*/  LDL.LU R21, [R1+0x77a4] ;  /* 0x0077a40001157983 */ /* 0x000f220000300800 */
[----:B0-----:R-:W-:-:S04]  /*210510*/  LOP3.LUT R27, R23, 0xffff, RZ, 0xc0, !PT ;  /* 0x0000ffff171b7812 */ /* 0x001fc800078ec0ff */
[----:B-1----:R-:W-:-:S04]  /*210520*/  PRMT R15, R26, 0x3340, R27 ;  /* 0x000033401a0f7816 */ /* 0x002fc8000000001b */
[----:B------:R-:W-:-:S05]  /*210530*/  PRMT R15, R15, 0x5410, R18 ;  /* 0x000054100f0f7816 */ /* 0x000fca0000000012 */
[----:B------:R0:W-:Y:S01]  /*210540*/  STL [R1+0x1698], R15 ;  /* 0x0016980f01007387 */ /* 0x0001e20000100800 */
[----:B------:R-:W-:-:S03]  /*210550*/  IADD3 R28, P1, PT, R12, R6, RZ ;  /* 0x000000060c1c7210 */ /* 0x000fc60007f3e0ff */
[----:B0-----:R-:W4:Y:S04]  /*210560*/  LDL.LU R15, [R1+0x664] ;  /* 0x00066400010f7983 */ /* 0x001f280000300800 */
[----:B------:R-:W4:Y:S04]  /*210570*/  LDL.LU R18, [R1+0x9a4] ;  /* 0x0009a40001127983 */ /* 0x000f280000300800 */
[----:B------:R-:W4:Y:S01]  /*210580*/  LDL.LU R23, [R1+0x868] ;  /* 0x0008680001177983 */ /* 0x000f220000300800 */
[----:B------:R-:W-:Y:S02]  /*210590*/  SHF.R.U32.HI R26, RZ, 0x8, R26 ;  /* 0x00000008ff1a7819 */ /* 0x000fe4000001161a */
[----:B------:R-:W-:Y:S01]  /*2105a0*/  SHF.R.U32.HI R27, RZ, 0x8, R27 ;  /* 0x00000008ff1b7819 */ /* 0x000fe2000001161b */
[----:B------:R-:W-:Y:S01]  /*2105b0*/  IMAD.X R29, R20, 0x1, R5, P1 ;  /* 0x00000001141d7824 */ /* 0x000fe200008e0605 */
[----:B------:R-:W-:-:S02]  /*2105c0*/  LOP3.LUT R26, R26, 0xffff, RZ, 0xc0, !PT ;  /* 0x0000ffff1a1a7812 */ /* 0x000fc400078ec0ff */
[----:B------:R-:W-:Y:S02]  /*2105d0*/  LOP3.LUT R27, R27, 0xffff, RZ, 0xc0, !PT ;  /* 0x0000ffff1b1b7812 */ /* 0x000fe400078ec0ff */
[----:B------:R0:W-:Y:S01]  /*2105e0*/  STL.64 [R1+0xa88], R28 ;  /* 0x000a881c01007387 */ /* 0x0001e20000100a00 */
[----:B------:R-:W-:-:S04]  /*2105f0*/  SHF.R.U32.HI R2, RZ, 0x8, R2 ;  /* 0x00000008ff027819 */ /* 0x000fc80000011602 */
[----:B------:R-:W-:Y:S02]  /*210600*/  LOP3.LUT R2, R2, 0xffff, RZ, 0xc0, !PT ;  /* 0x0000ffff02027812 */ /* 0x000fe400078ec0ff */
[----:B0-----:R-:W-:Y:S02]  /*210610*/  PRMT R28, R26, 0x3340, R27 ;  /* 0x000033401a1c7816 */ /* 0x001fe4000000001b */
[----:B------:R-:W-:-:S05]  /*210620*/  IADD3 R26, P1, PT, R12, R4, RZ ;  /* 0x000000040c1a7210 */ /* 0x000fca0007f3e0ff */
[----:B------:R-:W-:Y:S01]  /*210630*/  IMAD.X R27, R20, 0x1, R3, P1 ;  /* 0x00000001141b7824 */ /* 0x000fe200008e0603 */
[----:B------:R-:W-:Y:S01]  /*210640*/  STL [R1+0x7ec], R28 ;  /* 0x0007ec1c01007387 */ /* 0x000fe20000100800 */
[----:B------:R-:W-:-:S03]  /*210650*/  PRMT R20, R2, 0x3340, R0 ;  /* 0x0000334002147816 */ /* 0x000fc60000000000 */
[----:B------:R3:W-:Y:S04]  /*210660*/  STL.64 [R1+0xa90], R26 ;  /* 0x000a901a01007387 */ /* 0x0007e80000100a00 */
[----:B------:R0:W-:Y:S01]  /*210670*/  STL [R1+0x270], R20 ;  /* 0x0002701401007387 */ /* 0x0001e20000100800 */
[----:B--2---:R-:W-:Y:S02]  /*210680*/  LOP3.LUT R2, R19, 0xffff, RZ, 0xc0, !PT ;  /* 0x0000ffff13027812 */ /* 0x004fe400078ec0ff */
[----:B---3--:R-:W-:Y:S02]  /*210690*/  LOP3.LUT R27, R17, 0xffff, RZ, 0xc0, !PT ;  /* 0x0000ffff111b7812 */ /* 0x008fe400078ec0ff */
[----:B------:R-:W-:Y:S02]  /*2106a0*/  LOP3.LUT R19, R25, 0xffff, RZ, 0xc0, !PT ;  /* 0x0000ffff19137812 */ /* 0x000fe400078ec0ff */
[----:B0-----:R-:W-:-:S02]  /*2106b0*/  PRMT R20, R27, 0x3340, R0 ;  /* 0x000033401b147816 */ /* 0x001fc40000000000 */
[----:B------:R-:W-:-:S04]  /*2106c0*/  PRMT R17, R2, 0x3340, R19 ;  /* 0x0000334002117816 */ /* 0x000fc80000000013 */
[----:B------:R-:W-:Y:S02]  /*2106d0*/  PRMT R17, R17, 0x5410, R20 ;  /* 0x0000541011117816 */ /* 0x000fe40000000014 */
[----:B------:R-:W-:-:S03]  /*2106e0*/  SHF.R.U32.HI R20, RZ, 0x8, R14 ;  /* 0x00000008ff147819 */ /* 0x000fc6000001160e */
[----:B------:R0:W-:Y:S04]  /*2106f0*/  STL [R1+0x1690], R17 ;  /* 0x0016901101007387 */ /* 0x0001e80000100800 */
[----:B0-----:R-:W2:Y:S04]  /*210700*/  LDL.LU R17, [R1+0x988] ;  /* 0x0009880001117983 */ /* 0x001ea80000300800 */
[----:B------:R-:W3:Y:S04]  /*210710*/  LDL.LU R14, [R1+0x5f4] ;  /* 0x0005f400010e7983 */ /* 0x000ee80000300800 */
[----:B------:R-:W3:Y:S01]  /*210720*/  LDL.LU R25, [R1+0x7bc] ;  /* 0x0007bc0001197983 */ /* 0x000ee20000300800 */
[----:B------:R-:W-:-:S02]  /*210730*/  LOP3.LUT R20, R20, 0xffff, RZ, 0xc0, !PT ;  /* 0x0000ffff14147812 */ /* 0x000fc400078ec0ff */
[----:B------:R-:W-:Y:S02]  /*210740*/  SHF.R.U32.HI R2, RZ, 0x8, R2 ;  /* 0x00000008ff027819 */ /* 0x000fe40000011602 */
[----:B------:R-:W-:Y:S02]  /*210750*/  SHF.R.U32.HI R19, RZ, 0x8, R19 ;  /* 0x00000008ff137819 */ /* 0x000fe40000011613 */
[----:B------:R-:W-:Y:S02]  /*210760*/  PRMT R20, R20, 0x3340, R0 ;  /* 0x0000334014147816 */ /* 0x000fe40000000000 */
[----:B------:R-:W-:Y:S02]  /*210770*/  LOP3.LUT R2, R2, 0xffff, RZ, 0xc0, !PT ;  /* 0x0000ffff02027812 */ /* 0x000fe400078ec0ff */
[----:B------:R-:W-:Y:S01]  /*210780*/  LOP3.LUT R19, R19, 0xffff, RZ, 0xc0, !PT ;  /* 0x0000ffff13137812 */ /* 0x000fe200078ec0ff */
[----:B------:R0:W-:Y:S03]  /*210790*/  STL [R1+0x26c], R20 ;  /* 0x00026c1401007387 */ /* 0x0001e60000100800 */
[----:B------:R-:W-:-:S02]  /*2107a0*/  PRMT R19, R2, 0x3340, R19 ;  /* 0x0000334002137816 */ /* 0x000fc40000000013 */
[----:B----4-:R-:W-:Y:S02]  /*2107b0*/  LOP3.LUT R26, R15, 0xffff, RZ, 0xc0, !PT ;  /* 0x0000ffff0f1a7812 */ /* 0x010fe400078ec0ff */
[----:B------:R-:W-:Y:S02]  /*2107c0*/  LOP3.LUT R2, R18, 0xffff, RZ, 0xc0, !PT ;  /* 0x0000ffff12027812 */ /* 0x000fe400078ec0ff */
[----:B0-----:R-:W-:Y:S02]  /*2107d0*/  LOP3.LUT R20, R23, 0xffff, RZ, 0xc0, !PT ;  /* 0x0000ffff17147812 */ /* 0x001fe400078ec0ff */
[----:B------:R-:W-:Y:S02]  /*2107e0*/  PRMT R18, R26, 0x3340, R0 ;  /* 0x000033401a127816 */ /* 0x000fe40000000000 */
[----:B------:R-:W-:-:S04]  /*2107f0*/  PRMT R15, R2, 0x3340, R20 ;  /* 0x00003340020f7816 */ /* 0x000fc80000000014 */
[----:B------:R-:W-:Y:S01]  /*210800*/  PRMT R15, R15, 0x5410, R18 ;  /* 0x000054100f0f7816 */ /* 0x000fe20000000012 */
[----:B------:R-:W-:Y:S04]  /*210810*/  STL [R1+0x4f4], R19 ;  /* 0x0004f41301007387 */ /* 0x000fe80000100800 */
[----:B------:R0:W-:Y:S01]  /*210820*/  STL [R1+0x1684], R15 ;  /* 0x0016840f01007387 */ /* 0x0001e20000100800 */
[----:B------:R-:W-:Y:S01]  /*210830*/  VIADD R12, R12, UR6 ;  /* 0x000000060c0c7c36 */ /* 0x000fe20008000000 */
[----:B------:R-:W-:Y:S01]  /*210840*/  SHF.R.U32.HI R27, RZ, 0x8, R27 ;  /* 0x00000008ff1b7819 */ /* 0x000fe2000001161b */
[----:B------:R-:W1:Y:S01]  /*210850*/  LDCU UR6, c[0x0][0x3b8] ;  /* 0x00007700ff0677ac */ /* 0x000e620008000800 */
[----:B0-----:R-:W4:Y:S04]  /*210860*/  LDL.LU R15, [R1+0x948] ;  /* 0x00094800010f7983 */ /* 0x001f280000300800 */
[----:B------:R-:W4:Y:S04]  /*210870*/  LDL.LU R18, [R1+0x400] ;  /* 0x0004000001127983 */ /* 0x000f280000300800 */
[----:B------:R-:W4:Y:S01]  /*210880*/  LDL.LU R23, [R1+0x754] ;  /* 0x0007540001177983 */ /* 0x000f220000300800 */
[----:B------:R-:W-:-:S02]  /*210890*/  SHF.R.S32.HI R19, RZ, 0x1f, R12 ;  /* 0x0000001fff137819 */ /* 0x000fc4000001140c */
[----:B------:R-:W-:Y:S02]  /*2108a0*/  IADD3 R28, P1, PT, R12, R10, RZ ;  /* 0x0000000a0c1c7210 */ /* 0x000fe40007f3e0ff */
[----:B------:R-:W-:Y:S02]  /*2108b0*/  SHF.R.U32.HI R2, RZ, 0x8, R2 ;  /* 0x00000008ff027819 */ /* 0x000fe40000011602 */
[----:B------:R-:W-:Y:S01]  /*2108c0*/  SHF.R.U32.HI R20, RZ, 0x8, R20 ;  /* 0x00000008ff147819 */ /* 0x000fe20000011614 */
[----:B------:R-:W-:Y:S01]  /*2108d0*/  IMAD.X R29, R19, 0x1, R9, P1 ;  /* 0x00000001131d7824 */ /* 0x000fe200008e0609 */
[----:B------:R-:W-:Y:S02]  /*2108e0*/  LOP3.LUT R27, R27, 0xffff, RZ, 0xc0, !PT ;  /* 0x0000ffff1b1b7812 */ /* 0x000fe400078ec0ff */
[----:B------:R-:W-:Y:S02]  /*2108f0*/  LOP3.LUT R2, R2, 0xffff, RZ, 0xc0, !PT ;  /* 0x0000ffff02027812 */ /* 0x000fe400078ec0ff */
[----:B------:R-:W-:Y:S01]  /*210900*/  LOP3.LUT R20, R20, 0xffff, RZ, 0xc0, !PT ;  /* 0x0000ffff14147812 */ /* 0x000fe200078ec0ff */
[----:B------:R0:W-:Y:S03]  /*210910*/  STL.64 [R1+0xa58], R28 ;  /* 0x000a581c01007387 */ /* 0x0001e60000100a00 */
[----:B------:R-:W-:-:S02]  /*210920*/  PRMT R20, R2, 0x3340, R20 ;  /* 0x0000334002147816 */ /* 0x000fc40000000014 */
[----:B0-----:R-:W-:-:S05]  /*210930*/  PRMT R28, R27, 0x3340, R0 ;  /* 0x000033401b1c7816 */ /* 0x001fca0000000000 */
[----:B------:R-:W-:Y:S04]  /*210940*/  STL [R1+0x25c], R28 ;  /* 0x00025c1c01007387 */ /* 0x000fe80000100800 */
[----:B------:R0:W-:Y:S01]  /*210950*/  STL [R1+0x4f0], R20 ;  /* 0x0004f01401007387 */ /* 0x0001e20000100800 */
[----:B--2---:R-:W-:Y:S02]  /*210960*/  LOP3.LUT R27, R17, 0xffff, RZ, 0xc0, !PT ;  /* 0x0000ffff111b7812 */ /* 0x004fe400078ec0ff */
[----:B---3--:R-:W-:Y:S02]  /*210970*/  LOP3.LUT R2, R14, 0xffff, RZ, 0xc0, !PT ;  /* 0x0000ffff0e027812 */ /* 0x008fe400078ec0ff */
[----:B------:R-:W2:Y:S01]  /*210980*/  LDL.LU R14, [R1+0x950] ;  /* 0x00095000010e7983 */ /* 0x000ea20000300800 */
[----:B0-----:R-:W-:-:S03]  /*210990*/  LOP3.LUT R20, R25, 0xffff, RZ, 0xc0, !PT ;  /* 0x0000ffff19147812 */ /* 0x001fc600078ec0ff */
[----:B------:R-:W3:Y:S04]  /*2109a0*/  LDL.LU R17, [R1+0x3fc] ;  /* 0x0003fc0001117983 */ /* 0x000ee80000300800 */
[----:B------:R-:W3:Y:S01]  /*2109b0*/  LDL.LU R25, [R1+0x768] ;  /* 0x0007680001197983 */ /* 0x000ee20000300800 */
[----:B------:R-:W-:Y:S02]  /*2109c0*/  PRMT R29, R2, 0x3340, R0 ;  /* 0x00003340021d7816 */ /* 0x000fe40000000000 */
[----:B------:R-:W-:Y:S01]  /*2109d0*/  PRMT R28, R27, 0x3340, R20 ;  /* 0x000033401b1c7816 */ /* 0x000fe20000000014 */
[----:B------:R0:W-:Y:S01]  /*2109e0*/  STL [R1+0x7710], R2 ;  /* 0x0077100201007387 */ /* 0x0001e20000100800 */
[----:B------:R-:W-:Y:S02]  /*2109f0*/  SHF.R.U32.HI R26, RZ, 0x8, R26 ;  /* 0x00000008ff1a7819 */ /* 0x000fe4000001161a */
[----:B------:R-:W-:-:S02]  /*210a00*/  SHF.R.U32.HI R20, RZ, 0x8, R20 ;  /* 0x00000008ff147819 */ /* 0x000fc40000011614 */
[----:B0-----:R-:W-:Y:S02]  /*210a10*/  PRMT R2, R28, 0x5410, R29 ;  /* 0x000054101c027816 */ /* 0x001fe4000000001d */
[----:B------:R-:W-:-:S03]  /*210a20*/  IADD3 R28, P1, PT, R12, R8, RZ ;  /* 0x000000080c1c7210 */ /* 0x000fc60007f3e0ff */
[----:B------:R0:W-:Y:S01]  /*210a30*/  STL [R1+0x1678], R2 ;  /* 0x0016780201007387 */ /* 0x0001e20000100800 */
[----:B------:R-:W-:Y:S02]  /*210a40*/  LOP3.LUT R26, R26, 0xffff, RZ, 0xc0, !PT ;  /* 0x0000ffff1a1a7812 */ /* 0x000fe400078ec0ff */
[----:B------:R-:W-:Y:S01]  /*210a50*/  LOP3.LUT R20, R20, 0xffff, RZ, 0xc0, !PT ;  /* 0x0000ffff14147812 */ /* 0x000fe200078ec0ff */
[----:B------:R-:W-:Y:S01]  /*210a60*/  IMAD.X R29, R19, 0x1, R7, P1 ;  /* 0x00000001131d7824 */ /* 0x000fe200008e0607 */
[----:B0-----:R-:W-:-:S04]  /*210a70*/  SHF.R.U32.HI R2, RZ, 0x8, R27 ;  /* 0x00000008ff027819 */ /* 0x001fc8000001161b */
[----:B------:R-:W-:Y:S02]  /*210a80*/  LOP3.LUT R2, R2, 0xffff, RZ, 0xc0, !PT ;  /* 0x0000ffff02027812 */ /* 0x000fe400078ec0ff */
[----:B------:R-:W-:Y:S02]  /*210a90*/  PRMT R26, R26, 0x3340, R0 ;  /* 0x000033401a1a7816 */ /* 0x000fe40000000000 */
[----:B------:R-:W-:Y:S01]  /*210aa0*/  PRMT R20, R2, 0x3340, R20 ;  /* 0x0000334002147816 */ /* 0x000fe20000000014 */
[----:B------:R-:W-:Y:S04]  /*210ab0*/  STL.64 [R1+0xa40], R28 ;  /* 0x000a401c01007387 */ /* 0x000fe80000100a00 */
[----:B------:R-:W-:Y:S01]  /*210ac0*/  STL [R1+0x254], R26 ;  /* 0x0002541a01007387 */ /* 0x000fe20000100800 */
[----:B----4-:R-:W-:-:S03]  /*210ad0*/  LOP3.LUT R2, R15, 0xffff, RZ, 0xc0, !PT ;  /* 0x0000ffff0f027812 */ /* 0x010fc600078ec0ff */
[----:B------:R0:W-:Y:S04]  /*210ae0*/  STL [R1+0x870], R20 ;  /* 0x0008701401007387 */ /* 0x0001e80000100800 */
[----:B------:R-:W4:Y:S01]  /*210af0*/  LDL.LU R15, [R1+0x8fc] ;  /* 0x0008fc00010f7983 */ /* 0x000f220000300800 */
[----:B0-----:R-:W-:-:S03]  /*210b00*/  LOP3.LUT R20, R23, 0xffff, RZ, 0xc0, !PT ;  /* 0x0000ffff17147812 */ /* 0x001fc600078ec0ff */
[----:B------:R-:W4:Y:S01]  /*210b10*/  LDL.LU R23, [R1+0x6f4] ;  /* 0x0006f40001177983 */ /* 0x000f220000300800 */
[----:B------:R-:W-:Y:S02]  /*210b20*/  LOP3.LUT R18, R18, 0xffff, RZ, 0xc0, !PT ;  /* 0x0000ffff12127812 */ /* 0x000fe400078ec0ff */
[----:B------:R-:W-:Y:S02]  /*210b30*/  PRMT R26, R2, 0x3340, R20 ;  /* 0x00003340021a7816 */ /* 0x000fe40000000014 */
[----:B------:R-:W-:Y:S02]  /*210b40*/  PRMT R27, R18, 0x3340, R0 ;  /* 0x00003340121b7816 */ /* 0x000fe40000000000 */
[----:B------:R-:W-:Y:S02]  /*210b50*/  SHF.R.U32.HI R2, RZ, 0x8, R2 ;  /* 0x00000008ff027819 */ /* 0x000fe40000011602 */
[----:B------:R-:W-:Y:S02]  /*210b60*/  SHF.R.U32.HI R20, RZ, 0x8, R20 ;  /* 0x00000008ff147819 */ /* 0x000fe40000011614 */
[----:B------:R-:W-:-:S02]  /*210b70*/  PRMT R28, R26, 0x5410, R27 ;  /* 0x000054101a1c7816 */ /* 0x000fc4000000001b */
[----:B------:R-:W-:Y:S02]  /*210b80*/  IADD3 R26, P1, PT, R12, R6, RZ ;  /* 0x000000060c1a7210 */ /* 0x000fe40007f3e0ff */
[----:B------:R-:W-:Y:S02]  /*210b90*/  LOP3.LUT R2, R2, 0xffff, RZ, 0xc0, !PT ;  /* 0x0000ffff02027812 */ /* 0x000fe400078ec0ff */
[----:B------:R-:W-:Y:S01]  /*210ba0*/  LOP3.LUT R20, R20, 0xffff, RZ, 0xc0, !PT ;  /* 0x0000ffff14147812 */ /* 0x000fe200078ec0ff */
[----:B------:R-:W-:-:S03]  /*210bb0*/  IMAD.X R27, R19, 0x1, R5, P1 ;  /* 0x00000001131b7824 */ /* 0x000fc600008e0605 */
[----:B------:R-:W-:Y:S01]  /*210bc0*/  PRMT R20, R2, 0x3340, R20 ;  /* 0x0000334002147816 */ /* 0x000fe20000000014 */
[----:B------:R-:W-:Y:S04]  /*210bd0*/  STL [R1+0x1658], R28 ;  /* 0x0016581c01007387 */ /* 0x000fe80000100800 */
[----:B------:R0:W-:Y:S04]  /*210be0*/  STL.64 [R1+0xa30], R26 ;  /* 0x000a301a01007387 */ /* 0x0001e80000100a00 */
[----:B------:R1:W-:Y:S01]  /*210bf0*/  STL [R1+0x4e0], R20 ;  /* 0x0004e01401007387 */ /* 0x0003e20000100800 */
[----:B------:R-:W-:-:S02]  /*210c00*/  SHF.R.U32.HI R18, RZ, 0x8, R18 ;  /* 0x00000008ff127819 */ /* 0x000fc40000011612 */
[----:B0-----:R-:W-:-:S05]  /*210c10*/  IADD3 R26, P1, PT, R12, R4, RZ ;  /* 0x000000040c1a7210 */ /* 0x001fca0007f3e0ff */
[----:B------:R-:W-:Y:S01]  /*210c20*/  IMAD.X R27, R19, 0x1, R3, P1 ;  /* 0x00000001131b7824 */ /* 0x000fe200008e0603 */
[----:B------:R-:W-:Y:S02]  /*210c30*/  LOP3.LUT R19, R18, 0xffff, RZ, 0xc0, !PT ;  /* 0x0000ffff12137812 */ /* 0x000fe400078ec0ff */
[----:B--2---:R-:W-:Y:S02]  /*210c40*/  LOP3.LUT R14, R14, 0xffff, RZ, 0xc0, !PT ;  /* 0x0000ffff0e0e7812 */ /* 0x004fe400078ec0ff */
[----:B---3--:R-:W-:Y:S02]  /*210c50*/  LOP3.LUT R2, R17, 0xffff, RZ, 0xc0, !PT ;  /* 0x0000ffff11027812 */ /* 0x008fe400078ec0ff */
[----:B------:R-:W-:Y:S02]  /*210c60*/  LOP3.LUT R17, R25, 0xffff, RZ, 0xc0, !PT ;  /* 0x0000ffff19117812 */ /* 0x000fe400078ec0ff */
[----:B------:R-:W-:Y:S02]  /*210c70*/  PRMT R25, R2, 0x3340, R0 ;  /* 0x0000334002197816 */ /* 0x000fe40000000000 */
[----:B-1----:R-:W-:-:S04]  /*210c80*/  PRMT R20, R14, 0x3340, R17 ;  /* 0x000033400e147816 */ /* 0x002fc80000000011 */
[----:B------:R-:W-:-:S05]  /*210c90*/  PRMT R20, R20, 0x5410, R25 ;  /* 0x0000541014147816 */ /* 0x000fca0000000019 */
[----:B------:R-:W-:Y:S04]  /*210ca0*/  STL [R1+0x1650], R20 ;  /* 0x0016501401007387 */ /* 0x000fe80000100800 */
[----:B------:R-:W-:Y:S04]  /*210cb0*/  STL.64 [R1+0xa28], R26 ;  /* 0x000a281a01007387 */ /* 0x000fe80000100a00 */
[----:B------:R-:W2:Y:S04]  /*210cc0*/  LDL.LU R18, [R1+0x930] ;  /* 0x0009300001127983 */ /* 0x000ea80000300800 */
[----:B------:R-:W3:Y:S01]  /*210cd0*/  LDL.LU R25, [R1+0x720] ;  /* 0x0007200001197983 */ /* 0x000ee20000300800 */
        /* <DEDUP_REMOVED lines=8> */
[----:B----4-:R-:W-:Y:S02]  /*210d60*/  LOP3.LUT R14, R15, 0xffff, RZ, 0xc0, !PT ;  /* 0x0000ffff0f0e7812 */ /* 0x010fe400078ec0ff */
[----:B------:R-:W-:Y:S02]  /*210d70*/  LOP3.LUT R15, R13, 0xffff, RZ, 0xc0, !PT ;  /* 0x0000ffff0d0f7812 */ /* 0x000fe400078ec0ff */
[----:B------:R-:W4:Y:S01]  /*210d80*/  LDL.LU R13, [R1+0x77a0] ;  /* 0x0077a000010d7983 */ /* 0x000f220000300800 */
[----:B0-----:R-:W-:-:S02]  /*210d90*/  LOP3.LUT R17, R23, 0xffff, RZ, 0xc0, !PT ;  /* 0x0000ffff17117812 */ /* 0x001fc400078ec0ff */
[----:B------:R-:W-:Y:S02]  /*210da0*/  PRMT R20, R15, 0x3340, R0 ;  /* 0x000033400f147816 */ /* 0x000fe40000000000 */
[--C-:B------:R-:W-:Y:S02]  /*210db0*/  PRMT R19, R14, 0x3340, R17.reuse ;  /* 0x000033400e137816 */ /* 0x100fe40000000011 */
[----:B------:R-:W-:Y:S02]  /*210dc0*/  SHF.R.U32.HI R14, RZ, 0x8, R14 ;  /* 0x00000008ff0e7819 */ /* 0x000fe4000001160e */
[----:B------:R-:W-:Y:S02]  /*210dd0*/  SHF.R.U32.HI R17, RZ, 0x8, R17 ;  /* 0x00000008ff117819 */ /* 0x000fe40000011611 */
[----:B------:R-:W-:Y:S02]  /*210de0*/  LOP3.LUT R14, R14, 0xffff, RZ, 0xc0, !PT ;  /* 0x0000ffff0e0e7812 */ /* 0x000fe400078ec0ff */
[----:B------:R-:W-:-:S02]  /*210df0*/  LOP3.LUT R17, R17, 0xffff, RZ, 0xc0, !PT ;  /* 0x0000ffff11117812 */ /* 0x000fc400078ec0ff */
[----:B------:R-:W-:Y:S02]  /*210e00*/  PRMT R19, R19, 0x5410, R20 ;  /* 0x0000541013137816 */ /* 0x000fe40000000014 */
[----:B------:R-:W-:-:S03]  /*210e10*/  PRMT R17, R14, 0x3340, R17 ;  /* 0x000033400e117816 */ /* 0x000fc60000000011 */
[----:B------:R0:W-:Y:S01]  /*210e20*/  STL [R1+0x164c], R19 ;  /* 0x00164c1301007387 */ /* 0x0001e20000100800 */
[----:B------:R-:W-:Y:S01]  /*210e30*/  VIADD R12, R12, UR6 ;  /* 0x000000060c0c7c36 */ /* 0x000fe20008000000 */
[----:B------:R-:W-:Y:S01]  /*210e40*/  SHF.R.U32.HI R15, RZ, 0x8, R15 ;  /* 0x00000008ff0f7819 */ /* 0x000fe2000001160f */
[----:B------:R-:W1:Y:S01]  /*210e50*/  LDCU UR6, c[0x0][0x3b8] ;  /* 0x00007700ff0677ac */ /* 0x000e620008000800 */
[----:B------:R-:W4:Y:S04]  /*210e60*/  LDL.LU R14, [R1+0x9b0] ;  /* 0x0009b000010e7983 */ /* 0x000f280000300800 */
[----:B0-----:R-:W4:Y:S04]  /*210e70*/  LDL.LU R19, [R1+0x6a4] ;  /* 0x0006a40001137983 */ /* 0x001f280000300800 */
[----:B------:R0:W-:Y:S01]  /*210e80*/  STL [R1+0x4c8], R17 ;  /* 0x0004c81101007387 */ /* 0x0001e20000100800 */
[----:B------:R-:W-:-:S02]  /*210e90*/  SHF.R.S32.HI R23, RZ, 0x1f, R12 ;  /* 0x0000001fff177819 */ /* 0x000fc4000001140c */
[----:B------:R-:W-:Y:S01]  /*210ea0*/  IADD3 R26, P1, PT, R12, R10, RZ ;  /* 0x0000000a0c1a7210 */ /* 0x000fe20007f3e0ff */
[----:B0-----:R-:W4:Y:S01]  /*210eb0*/  LDL.LU R17, [R1+0x898] ;  /* 0x0008980001117983 */ /* 0x001f220000300800 */
[----:B------:R-:W-:-:S03]  /*210ec0*/  SHF.R.U32.HI R2, RZ, 0x8, R2 ;  /* 0x00000008ff027819 */ /* 0x000fc60000011602 */
[----:B------:R-:W-:Y:S01]  /*210ed0*/  IMAD.X R27, R23, 0x1, R9, P1 ;  /* 0x00000001171b7824 */ /* 0x000fe200008e0609 */
[----:B------:R-:W-:Y:S02]  /*210ee0*/  LOP3.LUT R15, R15, 0xffff, RZ, 0xc0, !PT ;  /* 0x0000ffff0f0f7812 */ /* 0x000fe400078ec0ff */
[----:B------:R-:W-:Y:S02]  /*210ef0*/  LOP3.LUT R2, R2, 0xffff, RZ, 0xc0, !PT ;  /* 0x0000ffff02027812 */ /* 0x000fe400078ec0ff */
[----:B------:R0:W-:Y:S02]  /*210f00*/  STL.64 [R1+0x9e8], R26 ;  /* 0x0009e81a01007387 */ /* 0x0001e40000100a00 */
[--C-:B0-----:R-:W-:Y:S02]  /*210f10*/  PRMT R26, R15, 0x3340, R0.reuse ;  /* 0x000033400f1a7816 */ /* 0x101fe40000000000 */
[----:B------:R-:W-:Y:S02]  /*210f20*/  PRMT R15, R2, 0x3340, R0 ;  /* 0x00003340020f7816 */ /* 0x000fe40000000000 */
[----:B------:R-:W-:Y:S01]  /*210f30*/  LOP3.LUT R2, R11, 0xffff, RZ, 0xc0, !PT ;  /* 0x0000ffff0b027812 */ /* 0x000fe200078ec0ff */
[----:B------:R-:W-:Y:S04]  /*210f40*/  STL [R1+0x238], R26 ;  /* 0x0002381a01007387 */ /* 0x000fe80000100800 */
[----:B------:R0:W-:Y:S04]  /*210f50*/  STL [R1+0x234], R15 ;  /* 0x0002340f01007387 */ /* 0x0001e80000100800 */
[----:B------:R-:W4:Y:S04]  /*210f60*/  LDL.LU R11, [R1+0x779c] ;  /* 0x00779c00010b7983 */ /* 0x000f280000300800 */
[----:B0-----:R-:W4:Y:S01]  /*210f70*/  LDL.LU R15, [R1+0x9b4] ;  /* 0x0009b400010f7983 */ /* 0x001f220000300800 */
[----:B--2---:R-:W-:-:S03]  /*210f80*/  LOP3.LUT R20, R18, 0xffff, RZ, 0xc0, !PT ;  /* 0x0000ffff12147812 */ /* 0x004fc600078ec0ff */
[----:B------:R-:W2:Y:S01]  /*210f90*/  LDL.LU R18, [R1+0x6b8] ;  /* 0x0006b80001127983 */ /* 0x000ea20000300800 */
[----:B---3--:R-:W-:-:S03]  /*210fa0*/  LOP3.LUT R26, R25, 0xffff, RZ, 0xc0, !PT ;  /* 0x0000ffff191a7812 */ /* 0x008fc600078ec0ff */
[----:B------:R-:W3:Y:S01]  /*210fb0*/  LDL.LU R25, [R1+0x8c0] ;  /* 0x0008c00001197983 */ /* 0x000ee20000300800 */
[----:B------:R-:W-:Y:S02]  /*210fc0*/  PRMT R28, R2, 0x3340, R0 ;  /* 0x00003340021c7816 */ /* 0x000fe40000000000 */
[----:B------:R-:W-:Y:S02]  /*210fd0*/  PRMT R27, R20, 0x3340, R26 ;  /* 0x00003340141b7816 */ /* 0x000fe4000000001a */
[----:B------:R-:W-:Y:S02]  /*210fe0*/  SHF.R.U32.HI R20, RZ, 0x8, R20 ;  /* 0x00000008ff147819 */ /* 0x000fe40000011614 */
[----:B------:R-:W-:Y:S02]  /*210ff0*/  PRMT R27, R27, 0x5410, R28 ;  /* 0x000054101b1b7816 */ /* 0x000fe4000000001c */
[----:B------:R-:W-:Y:S02]  /*211000*/  SHF.R.U32.HI R26, RZ, 0x8, R26 ;  /* 0x00000008ff1a7819 */ /* 0x000fe4000001161a */
        /* <DEDUP_REMOVED lines=10> */
[----:B0-----:R-:W3:Y:S04]  /*2110b0*/  LDL.LU R28, [R1+0x7798] ;  /* 0x00779800011c7983 */ /* 0x001ee80000300800 */
[----:B------:R0:W-:Y:S04]  /*2110c0*/  STL [R1+0x4c4], R26 ;  /* 0x0004c41a01007387 */ /* 0x0001e80000100800 */
[----:B------:R0:W-:Y:S01]  /*2110d0*/  STL [R1+0x1e0], R20 ;  /* 0x0001e01401007387 */ /* 0x0001e20000100800 */
[----:B----4-:R-:W-:-:S02]  /*2110e0*/  LOP3.LUT R14, R14, 0xffff, RZ, 0xc0, !PT ;  /* 0x0000ffff0e0e7812 */ /* 0x010fc400078ec0ff */
[----:B0-----:R-:W-:Y:S02]  /*2110f0*/  IADD3 R26, P1, PT, R12, R6, RZ ;  /* 0x000000060c1a7210 */ /* 0x001fe40007f3e0ff */
[----:B------:R-:W-:-:S04]  /*211100*/  LOP3.LUT R2, R19, 0xffff, RZ, 0xc0, !PT ;  /* 0x0000ffff13027812 */ /* 0x000fc800078ec0ff */
[----:B------:R-:W-:Y:S01]  /*211110*/  PRMT R20, R2, 0x3340, R0 ;  /* 0x0000334002147816 */ /* 0x000fe20000000000 */
[----:B------:R-:W-:Y:S01]  /*211120*/  IMAD.X R27, R23, 0x1, R5, P1 ;  /* 0x00000001171b7824 */ /* 0x000fe200008e0605 */
[----:B------:R-:W-:-:S04]  /*211130*/  LOP3.LUT R17, R17, 0xffff, RZ, 0xc0, !PT ;  /* 0x0000ffff11117812 */ /* 0x000fc800078ec0ff */
[----:B------:R-:W-:-:S04]  /*211140*/  PRMT R19, R14, 0x3340, R17 ;  /* 0x000033400e137816 */ /* 0x000fc80000000011 */
[----:B------:R-:W-:Y:S02]  /*211150*/  PRMT R19, R19, 0x5410, R20 ;  /* 0x0000541013137816 */ /* 0x000fe40000000014 */
[----:B------:R-:W-:-:S03]  /*211160*/  SHF.R.U32.HI R14, RZ, 0x8, R14 ;  /* 0x00000008ff0e7819 */ /* 0x000fc6000001160e */
[----:B------:R0:W-:Y:S04]  /*211170*/  STL [R1+0x1638], R19 ;  /* 0x0016381301007387 */ /* 0x0001e80000100800 */
[----:B------:R4:W-:Y:S01]  /*211180*/  STL.64 [R1+0x9b8], R26 ;  /* 0x0009b81a01007387 */ /* 0x0009e20000100a00 */
[----:B------:R-:W-:-:S03]  /*211190*/  LOP3.LUT R20, R14, 0xffff, RZ, 0xc0, !PT ;  /* 0x0000ffff0e147812 */ /* 0x000fc600078ec0ff */
[----:B0-----:R-:W3:Y:S04]  /*2111a0*/  LDL.LU R19, [R1+0x648] ;  /* 0x0006480001137983 */ /* 0x001ee80000300800 */
[----:B------:R-:W3:Y:S01]  /*2111b0*/  LDL.LU R14, [R1+0x99c] ;  /* 0x00099c00010e7983 */ /* 0x000ee20000300800 */
[----:B----4-:R-:W-:-:S03]  /*2111c0*/  SHF.R.U32.HI R26, RZ, 0x8, R17 ;  /* 0x00000008ff1a7819 */ /* 0x010fc60000011611 */
[----:B------:R-:W4:Y:S01]  /*2111d0*/  LDL.LU R17, [R1+0x834] ;  /* 0x0008340001117983 */ /* 0x000f220000300800 */
[----:B------:R-:W-:-:S04]  /*2111e0*/  LOP3.LUT R26, R26, 0xffff, RZ, 0xc0, !PT ;  /* 0x0000ffff1a1a7812 */ /* 0x000fc800078ec0ff */
[----:B------:R-:W-:Y:S02]  /*2111f0*/  PRMT R26, R20, 0x3340, R26 ;  /* 0x00003340141a7816 */ /* 0x000fe4000000001a */
[----:B------:R-:W-:-:S03]  /*211200*/  LOP3.LUT R15, R15, 0xffff, RZ, 0xc0, !PT ;  /* 0x0000ffff0f0f7812 */ /* 0x000fc600078ec0ff */
[----:B------:R0:W-:Y:S01]  /*211210*/  STL [R1+0x4c0], R26 ;  /* 0x0004c01a01007387 */ /* 0x0001e20000100800 */
[----:B--2---:R-:W-:Y:S02]  /*211220*/  LOP3.LUT R20, R18, 0xffff, RZ, 0xc0, !PT ;  /* 0x0000ffff12147812 */ /* 0x004fe400078ec0ff */
[----:B---3--:R-:W-:Y:S02]  /*211230*/  LOP3.LUT R18, R25, 0xffff, RZ, 0xc0, !PT ;  /* 0x0000ffff19127812 */ /* 0x008fe400078ec0ff */
[----:B0-----:R-:W-:Y:S02]  /*211240*/  PRMT R26, R20, 0x3340, R0 ;  /* 0x00003340141a7816 */ /* 0x001fe40000000000 */
[----:B------:R-:W-:Y:S02]  /*211250*/  PRMT R25, R15, 0x3340, R18 ;  /* 0x000033400f197816 */ /* 0x000fe40000000012 */
[----:B------:R-:W-:Y:S02]  /*211260*/  SHF.R.U32.HI R15, RZ, 0x8, R15 ;  /* 0x00000008ff0f7819 */ /* 0x000fe4000001160f */
[----:B------:R-:W-:-:S02]  /*211270*/  PRMT R25, R25, 0x5410, R26 ;  /* 0x0000541019197816 */ /* 0x000fc4000000001a */
[----:B------:R-:W-:Y:S02]  /*211280*/  IADD3 R26, P1, PT, R12, R4, RZ ;  /* 0x000000040c1a7210 */ /* 0x000fe40007f3e0ff */
[----:B------:R-:W-:Y:S02]  /*211290*/  SHF.R.U32.HI R18, RZ, 0x8, R18 ;  /* 0x00000008ff127819 */ /* 0x000fe40000011612 */
[----:B------:R-:W-:Y:S01]  /*2112a0*/  LOP3.LUT R15, R15, 0xffff, RZ, 0xc0, !PT ;  /* 0x0000ffff0f0f7812 */ /* 0x000fe200078ec0ff */
[----:B------:R-:W-:Y:S01]  /*2112b0*/  IMAD.X R27, R23, 0x1, R3, P1 ;  /* 0x00000001171b7824 */ /* 0x000fe200008e0603 */
[----:B------:R-:W-:Y:S01]  /*2112c0*/  LOP3.LUT R18, R18, 0xffff, RZ, 0xc0, !PT ;  /* 0x0000ffff12127812 */ /* 0x000fe200078ec0ff */
[----:B------:R0:W-:Y:S03]  /*2112d0*/  STL [R1+0x1630], R25 ;  /* 0x0016301901007387 */ /* 0x0001e60000100800 */
[----:B------:R-:W-:Y:S01]  /*2112e0*/  PRMT R18, R15, 0x3340, R18 ;  /* 0x000033400f127816 */ /* 0x000fe20000000012 */
[----:B------:R-:W-:Y:S04]  /*2112f0*/  STL.64 [R1+0x9b0], R26 ;  /* 0x0009b01a01007387 */ /* 0x000fe80000100a00 */
[----:B0-----:R-:W2:Y:S04]  /*211300*/  LDL.LU R25, [R1+0x9c4] ;  /* 0x0009c40001197983 */ /* 0x001ea80000300800 */
[----:B------:R-:W3:Y:S04]  /*211310*/  LDL.LU R15, [R1+0x668] ;  /* 0x00066800010f7983 */ /* 0x000ee80000300800 */
[----:B------:R0:W-:Y:S04]  /*211320*/  STL [R1+0x4bc], R18 ;  /* 0x0004bc1201007387 */ /* 0x0001e80000100800 */
[----:B------:R-:W2:Y:S04]  /*211330*/  LDL.LU R23, [R1+0x864] ;  /* 0x0008640001177983 */ /* 0x000ea80000300800 */
[----:B0-----:R-:W2:Y:S01]  /*211340*/  LDL.LU R18, [R1+0x984] ;  /* 0x0009840001127983 */ /* 0x001ea20000300800 */
[----:B------:R-:W-:-:S03]  /*211350*/  SHF.R.U32.HI R20, RZ, 0x8, R20 ;  /* 0x00000008ff147819 */ /* 0x000fc60000011614 */
[----:B------:R-:W2:Y:S01]  /*211360*/  LDL.LU R29, [R1+0x5e4] ;  /* 0x0005e400011d7983 */ /* 0x000ea20000300800 */
[----:B------:R-:W-:-:S04]  /*211370*/  LOP3.LUT R20, R20, 0xffff, RZ, 0xc0, !PT ;  /* 0x0000ffff14147812 */ /* 0x000fc800078ec0ff */
[----:B------:R-:W-:Y:S02]  /*211380*/  PRMT R27, R20, 0x3340, R0 ;  /* 0x00003340141b7816 */ /* 0x000fe40000000000 */
[----:B------:R-:W2:Y:S01]  /*211390*/  LDL.LU R20, [R1+0x7b0] ;  /* 0x0007b00001147983 */ /* 0x000ea20000300800 */
[----:B------:R-:W-:-:S04]  /*2113a0*/  SHF.R.U32.HI R2, RZ, 0x8, R2 ;  /* 0x00000008ff027819 */ /* 0x000fc80000011602 */
[----:B------:R-:W-:-:S04]  /*2113b0*/  LOP3.LUT R2, R2, 0xffff, RZ, 0xc0, !PT ;  /* 0x0000ffff02027812 */ /* 0x000fc800078ec0ff */
[----:B------:R-:W-:Y:S01]  /*2113c0*/  PRMT R26, R2, 0x3340, R0 ;  /* 0x00003340021a7816 */ /* 0x000fe20000000000 */
[----:B------:R-:W-:Y:S01]  /*2113d0*/  STL [R1+0x16c], R27 ;  /* 0x00016c1b01007387 */ /* 0x000fe20000100800 */
[----:B-1----:R-:W-:Y:S01]  /*2113e0*/  VIADD R12, R12, UR6 ;  /* 0x000000060c0c7c36 */ /* 0x002fe20008000000 */
[----:B------:R-:W0:Y:S02]  /*2113f0*/  LDCU UR6, c[0x0][0x3b8] ;  /* 0x00007700ff0677ac */ /* 0x000e240008000800 */
[----:B------:R1:W-:Y:S01]  /*211400*/  STL [R1+0x168], R26 ;  /* 0x0001681a01007387 */ /* 0x0003e20000100800 */
[----:B------:R-:W-:Y:S02]  /*211410*/  LOP3.LUT R2, R19, 0xffff, RZ, 0xc0, !PT ;  /* 0x0000ffff13027812 */ /* 0x000fe400078ec0ff */
[----:B------:R-:W-:Y:S02]  /*211420*/  LOP3.LUT R14, R14, 0xffff, RZ, 0xc0, !PT ;  /* 0x0000ffff0e0e7812 */ /* 0x000fe400078ec0ff */
[----:B----4-:R-:W-:-:S02]  /*211430*/  LOP3.LUT R17, R17, 0xffff, RZ, 0xc0, !PT ;  /* 0x0000ffff11117812 */ /* 0x010fc400078ec0ff */
[----:B-1----:R-:W-:Y:S02]  /*211440*/  PRMT R26, R2, 0x3340, R0 ;  /* 0x00003340021a7816 */ /* 0x002fe40000000000 */
[--C-:B------:R-:W-:Y:S02]  /*211450*/  PRMT R19, R14, 0x3340, R17.reuse ;  /* 0x000033400e137816 */ /* 0x100fe40000000011 */
[----:B------:R-:W-:Y:S02]  /*211460*/  SHF.R.U32.HI R14, RZ, 0x8, R14 ;  /* 0x00000008ff0e7819 */ /* 0x000fe4000001160e */
[----:B------:R-:W-:Y:S02]  /*211470*/  SHF.R.U32.HI R17, RZ, 0x8, R17 ;  /* 0x00000008ff117819 */ /* 0x000fe40000011611 */
[----:B------:R-:W-:Y:S02]  /*211480*/  PRMT R27, R19, 0x5410, R26 ;  /* 0x00005410131b7816 */ /* 0x000fe4000000001a */
[----:B------:R-:W-:-:S02]  /*211490*/  SHF.R.U32.HI R2, RZ, 0x8, R2 ;  /* 0x00000008ff027819 */ /* 0x000fc40000011602 */
[----:B------:R-:W-:Y:S02]  /*2114a0*/  SHF.R.S32.HI R19, RZ, 0x1f, R12 ;  /* 0x0000001fff137819 */ /* 0x000fe4000001140c */
[----:B------:R-:W-:Y:S02]  /*2114b0*/  IADD3 R26, P1, PT, R12, R10, RZ ;  /* 0x0000000a0c1a7210 */ /* 0x000fe40007f3e0ff */
[----:B------:R-:W-:Y:S02]  /*2114c0*/  LOP3.LUT R14, R14, 0xffff, RZ, 0xc0, !PT ;  /* 0x0000ffff0e0e7812 */ /* 0x000fe400078ec0ff */
[----:B------:R-:W-:Y:S01]  /*2114d0*/  LOP3.LUT R17, R17, 0xffff, RZ, 0xc0, !PT ;  /* 0x0000ffff11117812 */ /* 0x000fe200078ec0ff */
[----:B------:R1:W-:Y:S01]  /*2114e0*/  STL [R1+0x161c], R27 ;  /* 0x00161c1b01007387 */ /* 0x0003e20000100800 */
[----:B------:R-:W-:Y:S02]  /*2114f0*/  LOP3.LUT R2, R2, 0xffff, RZ, 0xc0, !PT ;  /* 0x0000ffff02027812 */ /* 0x000fe400078ec0ff */
[----:B------:R-:W-:-:S02]  /*211500*/  PRMT R14, R14, 0x3340, R17 ;  /* 0x000033400e0e7816 */ /* 0x000fc40000000011 */
[----:B------:R-:W-:Y:S01]  /*211510*/  PRMT R2, R2, 0x3340, R0 ;  /* 0x0000334002027816 */ /* 0x000fe20000000000 */
[----:B-1----:R-:W-:-:S05]  /*211520*/  IMAD.X R27, R19, 0x1, R9, P1 ;  /* 0x00000001131b7824 */ /* 0x002fca00008e0609 */
[----:B------:R-:W-:Y:S04]  /*211530*/  STL.64 [R1+0x978], R26 ;  /* 0x0009781a01007387 */ /* 0x000fe80000100a00 */
[----:B------:R1:W-:Y:S04]  /*211540*/  STL [R1+0x4b8], R14 ;  /* 0x0004b80e01007387 */ /* 0x0003e80000100800 */
[----:B------:R4:W-:Y:S04]  /*211550*/  STL [R1+0x164], R2 ;  /* 0x0001640201007387 */ /* 0x0009e80000100800 */
[----:B-1----:R-:W2:Y:S01]  /*211560*/  LDL.LU R14, [R1+0x990] ;  /* 0x00099000010e7983 */ /* 0x002ea20000300800 */
[----:B---3--:R-:W-:-:S03]  /*211570*/  LOP3.LUT R26, R15, 0xffff, RZ, 0xc0, !PT ;  /* 0x0000ffff0f1a7812 */ /* 0x008fc600078ec0ff */
[----:B------:R-:W3:Y:S01]  /*211580*/  LDL.LU R15, [R1+0x604] ;  /* 0x00060400010f7983 */ /* 0x000ee20000300800 */
[----:B--2---:R-:W-:-:S03]  /*211590*/  LOP3.LUT R17, R18, 0xffff, RZ, 0xc0, !PT ;  /* 0x0000ffff12117812 */ /* 0x004fc600078ec0ff */
[----:B------:R-:W2:Y:S01]  /*2115a0*/  LDL.LU R18, [R1+0x7e8] ;  /* 0x0007e80001127983 */ /* 0x000ea20000300800 */
[----:B------:R-:W-:Y:S02]  /*2115b0*/  LOP3.LUT R25, R25, 0xffff, RZ, 0xc0, !PT ;  /* 0x0000ffff19197812 */ /* 0x000fe400078ec0ff */
[----:B------:R-:W-:Y:S02]  /*2115c0*/  LOP3.LUT R23, R23, 0xffff, RZ, 0xc0, !PT ;  /* 0x0000ffff17177812 */ /* 0x000fe400078ec0ff */
[----:B----4-:R-:W-:Y:S02]  /*2115d0*/  LOP3.LUT R2, R29, 0xffff, RZ, 0xc0, !PT ;  /* 0x0000ffff1d027812 */ /* 0x010fe400078ec0ff */
[----:B------:R-:W-:Y:S02]  /*2115e0*/  PRMT R29, R26, 0x3340, R0 ;  /* 0x000033401a1d7816 */ /* 0x000fe40000000000 */
[----:B------:R-:W-:Y:S02]  /*2115f0*/  PRMT R27, R25, 0x3340, R23 ;  /* 0x00003340191b7816 */ /* 0x000fe40000000017 */
[----:B------:R-:W-:Y:S01]  /*211600*/  LOP3.LUT R20, R20, 0xffff, RZ, 0xc0, !PT ;  /* 0x0000ffff14147812 */ /* 0x000fe200078ec0ff */
[----:B------:R1:W-:Y:S01]  /*211610*/  STL [R1+0x7714], R26 ;  /* 0x0077141a01007387 */ /* 0x0003e20000100800 */
[----:B------:R-:W-:-:S02]  /*211620*/  PRMT R29, R27, 0x5410, R29 ;  /* 0x000054101b1d7816 */ /* 0x000fc4000000001d */
[----:B------:R-:W-:-:S03]  /*211630*/  PRMT R27, R2, 0x3340, R0 ;  /* 0x00003340021b7816 */ /* 0x000fc60000000000 */
[----:B------:R4:W-:Y:S01]  /*211640*/  STL [R1+0x1614], R29 ;  /* 0x0016141d01007387 */ /* 0x0009e20000100800 */
[----:B-1----:R-:W-:-:S04]  /*211650*/  PRMT R26, R17, 0x3340, R20 ;  /* 0x00003340111a7816 */ /* 0x002fc80000000014 */
[----:B----4-:R-:W-:Y:S02]  /*211660*/  PRMT R29, R26, 0x5410, R27 ;  /* 0x000054101a1d7816 */ /* 0x010fe4000000001b */
[----:B------:R-:W-:-:S05]  /*211670*/  IADD3 R26, P1, PT, R12, R8, RZ ;  /* 0x000000080c1a7210 */ /* 0x000fca0007f3e0ff */
[----:B------:R-:W-:Y:S01]  /*211680*/  IMAD.X R27, R19, 0x1, R7, P1 ;  /* 0x00000001131b7824 */ /* 0x000fe200008e0607 */
[----:B------:R-:W-:Y:S04]  /*211690*/  STL [R1+0x1604], R29 ;  /* 0x0016041d01007387 */ /* 0x000fe80000100800 */
[----:B------:R1:W-:Y:S02]  /*2116a0*/  STL.64 [R1+0x948], R26 ;  /* 0x0009481a01007387 */ /* 0x0003e40000100a00 */
[----:B-1----:R-:W-:Y:S02]  /*2116b0*/  SHF.R.U32.HI R26, RZ, 0x8, R25 ;  /* 0x00000008ff1a7819 */ /* 0x002fe40000011619 */
[----:B------:R-:W-:Y:S01]  /*2116c0*/  SHF.R.U32.HI R27, RZ, 0x8, R23 ;  /* 0x00000008ff1b7819 */ /* 0x000fe20000011617 */
[----:B------:R-:W4:Y:S04]  /*2116d0*/  LDL.LU R25, [R1+0x958] ;  /* 0x0009580001197983 */ /* 0x000f280000300800 */
[----:B------:R-:W4:Y:S01]  /*2116e0*/  LDL.LU R23, [R1+0x760] ;  /* 0x0007600001177983 */ /* 0x000f220000300800 */
[----:B------:R-:W-:-:S02]  /*2116f0*/  SHF.R.U32.HI R17, RZ, 0x8, R17 ;  /* 0x00000008ff117819 */ /* 0x000fc40000011611 */
[----:B------:R-:W-:Y:S02]  /*211700*/  SHF.R.U32.HI R20, RZ, 0x8, R20 ;  /* 0x00000008ff147819 */ /* 0x000fe40000011614 */
[----:B------:R-:W-:Y:S02]  /*211710*/  LOP3.LUT R26, R26, 0xffff, RZ, 0xc0, !PT ;  /* 0x0000ffff1a1a7812 */ /* 0x000fe400078ec0ff */
        /* <DEDUP_REMOVED lines=8> */
[----:B------:R-:W-:Y:S02]  /*2117a0*/  STL [R1+0x818], R29 ;  /* 0x0008181d01007387 */ /* 0x000fe40000100800 */
[----:B------:R-:W-:Y:S02]  /*2117b0*/  IMAD.X R27, R19, 0x1, R5, P1 ;  /* 0x00000001131b7824 */ /* 0x000fe400008e0605 */
[----:B------:R1:W-:Y:S04]  /*2117c0*/  STL [R1+0x4b4], R17 ;  /* 0x0004b41101007387 */ /* 0x0003e80000100800 */
[----:B------:R-:W-:Y:S01]  /*2117d0*/  STL.64 [R1+0x960], R26 ;  /* 0x0009601a01007387 */ /* 0x000fe20000100a00 */
[----:B-1----:R-:W-:-:S05]  /*2117e0*/  PRMT R17, R2, 0x3340, R0 ;  /* 0x0000334002117816 */ /* 0x002fca0000000000 */
[----:B------:R1:W-:Y:S01]  /*2117f0*/  STL [R1+0x160], R17 ;  /* 0x0001601101007387 */ /* 0x0003e20000100800 */
[----:B------:R-:W-:-:S03]  /*211800*/  LOP3.LUT R2, R14, 0xffff, RZ, 0xc0, !PT ;  /* 0x0000ffff0e027812 */ /* 0x000fc600078ec0ff */
[----:B-1----:R-:W4:Y:S01]  /*211810*/  LDL.LU R17, [R1+0x6f0] ;  /* 0x0006f00001117983 */ /* 0x002f220000300800 */
[----:B---3--:R-:W-:-:S03]  /*211820*/  LOP3.LUT R20, R15, 0xffff, RZ, 0xc0, !PT ;  /* 0x0000ffff0f147812 */ /* 0x008fc600078ec0ff */
[----:B------:R-:W3:Y:S01]  /*211830*/  LDL.LU R15, [R1+0xa3c] ;  /* 0x000a3c00010f7983 */ /* 0x000ee20000300800 */
[----:B--2---:R-:W-:-:S03]  /*211840*/  LOP3.LUT R14, R18, 0xffff, RZ, 0xc0, !PT ;  /* 0x0000ffff120e7812 */ /* 0x004fc600078ec0ff */
[----:B------:R-:W2:Y:S01]  /*211850*/  LDL.LU R18, [R1+0x910] ;  /* 0x0009100001127983 */ /* 0x000ea20000300800 */
[----:B------:R-:W-:Y:S02]  /*211860*/  PRMT R27, R20, 0x3340, R0 ;  /* 0x00003340141b7816 */ /* 0x000fe40000000000 */
[----:B------:R-:W-:Y:S02]  /*211870*/  PRMT R26, R2, 0x3340, R14 ;  /* 0x00003340021a7816 */ /* 0x000fe4000000000e */
[----:B------:R-:W-:Y:S02]  /*211880*/  SHF.R.U32.HI R2, RZ, 0x8, R2 ;  /* 0x00000008ff027819 */ /* 0x000fe40000011602 */
[----:B------:R-:W-:Y:S02]  /*211890*/  SHF.R.U32.HI R14, RZ, 0x8, R14 ;  /* 0x00000008ff0e7819 */ /* 0x000fe4000001160e */
[----:B------:R-:W-:Y:S02]  /*2118a0*/  PRMT R29, R26, 0x5410, R27 ;  /* 0x000054101a1d7816 */ /* 0x000fe4000000001b */
[----:B------:R-:W-:-:S02]  /*2118b0*/  IADD3 R26, P1, PT, R12, R4, RZ ;  /* 0x000000040c1a7210 */ /* 0x000fc40007f3e0ff */
[----:B------:R-:W-:Y:S02]  /*2118c0*/  LOP3.LUT R2, R2, 0xffff, RZ, 0xc0, !PT ;  /* 0x0000ffff02027812 */ /* 0x000fe400078ec0ff */
[----:B------:R-:W-:Y:S01]  /*2118d0*/  LOP3.LUT R14, R14, 0xffff, RZ, 0xc0, !PT ;  /* 0x0000ffff0e0e7812 */ /* 0x000fe200078ec0ff */
[----:B------:R-:W-:-:S03]  /*2118e0*/  IMAD.X R27, R19, 0x1, R3, P1 ;  /* 0x00000001131b7824 */ /* 0x000fc600008e0603 */
[----:B------:R-:W-:Y:S01]  /*2118f0*/  PRMT R19, R2, 0x3340, R14 ;  /* 0x0000334002137816 */ /* 0x000fe2000000000e */
[----:B------:R-:W-:Y:S01]  /*211900*/  STL [R1+0x1168], R29 ;  /* 0x0011681d01007387 */ /* 0x000fe20000100800 */
[----:B------:R-:W-:-:S03]  /*211910*/  LOP3.LUT R14, R24, 0xffff, RZ, 0xc0, !PT ;  /* 0x0000ffff180e7812 */ /* 0x000fc600078ec0ff */
[----:B------:R-:W-:Y:S04]  /*211920*/  STL.64 [R1+0x940], R26 ;  /* 0x0009401a01007387 */ /* 0x000fe80000100a00 */
[----:B------:R1:W-:Y:S01]  /*211930*/  STL [R1+0x4b0], R19 ;  /* 0x0004b01301007387 */ /* 0x0003e20000100800 */
[----:B------:R-:W-:Y:S02]  /*211940*/  PRMT R24, R14, 0x3340, R0 ;  /* 0x000033400e187816 */ /* 0x000fe40000000000 */
[----:B----4-:R-:W-:Y:S02]  /*211950*/  LOP3.LUT R2, R25, 0xffff, RZ, 0xc0, !PT ;  /* 0x0000ffff19027812 */ /* 0x010fe400078ec0ff */
[----:B-1----:R-:W-:-:S04]  /*211960*/  LOP3.LUT R19, R23, 0xffff, RZ, 0xc0, !PT ;  /* 0x0000ffff17137812 */ /* 0x002fc800078ec0ff */
[----:B------:R-:W-:-:S04]  /*211970*/  PRMT R23, R2, 0x3340, R19 ;  /* 0x0000334002177816 */ /* 0x000fc80000000013 */
[----:B------:R-:W-:-:S05]  /*211980*/  PRMT R23, R23, 0x5410, R24 ;  /* 0x0000541017177816 */ /* 0x000fca0000000018 */
[----:B------:R1:W-:Y:S04]  /*211990*/  STL [R1+0x1164], R23 ;  /* 0x0011641701007387 */ /* 0x0003e80000100800 */
[----:B------:R-:W4:Y:S04]  /*2119a0*/  LDL.LU R24, [R1+0xa48] ;  /* 0x000a480001187983 */ /* 0x000f280000300800 */
[----:B------:R-:W4:Y:S04]  /*2119b0*/  LDL.LU R25, [R1+0x6fc] ;  /* 0x0006fc0001197983 */ /* 0x000f280000300800 */
[----:B-1----:R-:W4:Y:S01]  /*2119c0*/  LDL.LU R23, [R1+0x934] ;  /* 0x0009340001177983 */ /* 0x002f220000300800 */
[----:B------:R-:W-:-:S02]  /*2119d0*/  SHF.R.U32.HI R2, RZ, 0x8, R2 ;  /* 0x00000008ff027819 */ /* 0x000fc40000011602 */
[----:B------:R-:W-:Y:S02]  /*2119e0*/  SHF.R.U32.HI R19, RZ, 0x8, R19 ;  /* 0x00000008ff137819 */ /* 0x000fe40000011613 */
[----:B------:R-:W-:Y:S02]  /*2119f0*/  LOP3.LUT R2, R2, 0xffff, RZ, 0xc0, !PT ;  /* 0x0000ffff02027812 */ /* 0x000fe400078ec0ff */
[----:B------:R-:W-:Y:S02]  /*211a00*/  LOP3.LUT R19, R19, 0xffff, RZ, 0xc0, !PT ;  /* 0x0000ffff13137812 */ /* 0x000fe400078ec0ff */
[----:B------:R-:W-:Y:S02]  /*211a10*/  SHF.R.U32.HI R20, RZ, 0x8, R20 ;  /* 0x00000008ff147819 */ /* 0x000fe40000011614 */
[----:B------:R-:W-:Y:S01]  /*211a20*/  PRMT R19, R2, 0x3340, R19 ;  /* 0x0000334002137816 */ /* 0x000fe20000000013 */
[----:B0-----:R-:W-:Y:S01]  /*211a30*/  VIADD R12, R12, UR6 ;  /* 0x000000060c0c7c36 */ /* 0x001fe20008000000 */
[----:B------:R-:W-:Y:S01]  /*211a40*/  LOP3.LUT R20, R20, 0xffff, RZ, 0xc0, !PT ;  /* 0x0000ffff14147812 */ /* 0x000fe200078ec0ff */
[----:B------:R-:W0:Y:S03]  /*211a50*/  LDCU UR6, c[0x0][0x3b8] ;  /* 0x00007700ff0677ac */ /* 0x000e260008000800 */
[----:B------:R-:W-:-:S02]  /*211a60*/  PRMT R20, R20, 0x3340, R0 ;  /* 0x0000334014147816 */ /* 0x000fc40000000000 */
[----:B------:R-:W-:Y:S02]  /*211a70*/  LOP3.LUT R27, R17, 0xffff, RZ, 0xc0, !PT ;  /* 0x0000ffff111b7812 */ /* 0x000fe400078ec0ff */
[----:B------:R-:W-:Y:S01]  /*211a80*/  SHF.R.S32.HI R29, RZ, 0x1f, R12 ;  /* 0x0000001fff1d7819 */ /* 0x000fe2000001140c */
[----:B------:R-:W-:Y:S01]  /*211a90*/  STL [R1+0x124], R20 ;  /* 0x0001241401007387 */ /* 0x000fe20000100800 */
[----:B------:R-:W-:-:S03]  /*211aa0*/  SHF.R.U32.HI R14, RZ, 0x8, R14 ;  /* 0x00000008ff0e7819 */ /* 0x000fc6000001160e */
[----:B------:R1:W-:Y:S01]  /*211ab0*/  STL [R1+0x490], R19 ;  /* 0x0004901301007387 */ /* 0x0003e20000100800 */
[----:B---3--:R-:W-:Y:S02]  /*211ac0*/  LOP3.LUT R2, R15, 0xffff, RZ, 0xc0, !PT ;  /* 0x0000ffff0f027812 */ /* 0x008fe400078ec0ff */
[----:B--2---:R-:W-:Y:S02]  /*211ad0*/  LOP3.LUT R15, R18, 0xffff, RZ, 0xc0, !PT ;  /* 0x0000ffff120f7812 */ /* 0x004fe400078ec0ff */
[----:B------:R-:W-:Y:S02]  /*211ae0*/  PRMT R18, R27, 0x3340, R0 ;  /* 0x000033401b127816 */ /* 0x000fe40000000000 */
[----:B------:R-:W-:-:S04]  /*211af0*/  PRMT R17, R2, 0x3340, R15 ;  /* 0x0000334002117816 */ /* 0x000fc8000000000f */
[----:B------:R-:W-:Y:S02]  /*211b00*/  PRMT R17, R17, 0x5410, R18 ;  /* 0x0000541011117816 */ /* 0x000fe40000000012 */
[----:B------:R-:W-:-:S05]  /*211b10*/  IADD3 R18, P1, PT, R12, R10, RZ ;  /* 0x0000000a0c127210 */ /* 0x000fca0007f3e0ff */
[----:B-1----:R-:W-:Y:S01]  /*211b20*/  IMAD.X R19, R29, 0x1, R9, P1 ;  /* 0x000000011d137824 */ /* 0x002fe200008e0609 */
[----:B------:R-:W-:Y:S04]  /*211b30*/  STL [R1+0x1160], R17 ;  /* 0x0011601101007387 */ /* 0x000fe80000100800 */
[----:B------:R1:W-:Y:S02]  /*211b40*/  STL.64 [R1+0x910], R18 ;  /* 0x0009101201007387 */ /* 0x0003e40000100a00 */
[----:B-1----:R-:W-:Y:S02]  /*211b50*/  LOP3.LUT R18, R14, 0xffff, RZ, 0xc0, !PT ;  /* 0x0000ffff0e127812 */ /* 0x002fe400078ec0ff */
[----:B------:R-:W2:Y:S04]  /*211b60*/  LDL.LU R19, [R1+0xa0c] ;  /* 0x000a0c0001137983 */ /* 0x000ea80000300800 */
[----:B------:R-:W3:Y:S01]  /*211b70*/  LDL.LU R14, [R1+0x69c] ;  /* 0x00069c00010e7983 */ /* 0x000ee20000300800 */
[----:B------:R-:W-:-:S02]  /*211b80*/  SHF.R.U32.HI R2, RZ, 0x8, R2 ;  /* 0x00000008ff027819 */ /* 0x000fc40000011602 */
[----:B------:R-:W-:Y:S01]  /*211b90*/  SHF.R.U32.HI R15, RZ, 0x8, R15 ;  /* 0x00000008ff0f7819 */ /* 0x000fe2000001160f */
[----:B------:R-:W3:Y:S01]  /*211ba0*/  LDL.LU R17, [R1+0x8b0] ;  /* 0x0008b00001117983 */ /* 0x000ee20000300800 */
[----:B------:R-:W-:Y:S02]  /*211bb0*/  LOP3.LUT R2, R2, 0xffff, RZ, 0xc0, !PT ;  /* 0x0000ffff02027812 */ /* 0x000fe400078ec0ff */
[----:B------:R-:W-:Y:S02]  /*211bc0*/  LOP3.LUT R15, R15, 0xffff, RZ, 0xc0, !PT ;  /* 0x0000ffff0f0f7812 */ /* 0x000fe400078ec0ff */
[----:B------:R-:W-:Y:S02]  /*211bd0*/  PRMT R18, R18, 0x3340, R0 ;  /* 0x0000334012127816 */ /* 0x000fe40000000000 */
[----:B------:R-:W-:-:S03]  /*211be0*/  PRMT R15, R2, 0x3340, R15 ;  /* 0x00003340020f7816 */ /* 0x000fc6000000000f */
[----:B------:R1:W-:Y:S04]  /*211bf0*/  STL [R1+0x120], R18 ;  /* 0x0001201201007387 */ /* 0x0003e80000100800 */
[----:B------:R0:W-:Y:S01]  /*211c00*/  STL [R1+0x48c], R15 ;  /* 0x00048c0f01007387 */ /* 0x0001e20000100800 */
[----:B------:R-:W-:Y:S02]  /*211c10*/  SHF.R.U32.HI R27, RZ, 0x8, R27 ;  /* 0x00000008ff1b7819 */ /* 0x000fe4000001161b */
[----:B----4-:R-:W-:Y:S02]  /*211c20*/  LOP3.LUT R20, R24, 0xffff, RZ, 0xc0, !PT ;  /* 0x0000ffff18147812 */ /* 0x010fe400078ec0ff */
[----:B------:R-:W-:Y:S02]  /*211c30*/  LOP3.LUT R2, R25, 0xffff, RZ, 0xc0, !PT ;  /* 0x0000ffff19027812 */ /* 0x000fe400078ec0ff */
[----:B------:R-:W-:-:S02]  /*211c40*/  LOP3.LUT R26, R23, 0xffff, RZ, 0xc0, !PT ;  /* 0x0000ffff171a7812 */ /* 0x000fc400078ec0ff */
[----:B-1----:R-:W-:Y:S02]  /*211c50*/  PRMT R18, R2, 0x3340, R0 ;  /* 0x0000334002127816 */ /* 0x002fe40000000000 */
[----:B------:R-:W-:Y:S02]  /*211c60*/  IADD3 R24, P1, PT, R12, R8, RZ ;  /* 0x000000080c187210 */ /* 0x000fe40007f3e0ff */
[----:B0-----:R-:W-:-:S03]  /*211c70*/  PRMT R15, R20, 0x3340, R26 ;  /* 0x00003340140f7816 */ /* 0x001fc6000000001a */
[----:B------:R-:W-:Y:S01]  /*211c80*/  IMAD.X R25, R29, 0x1, R7, P1 ;  /* 0x000000011d197824 */ /* 0x000fe200008e0607 */
[----:B------:R-:W-:-:S05]  /*211c90*/  PRMT R15, R15, 0x5410, R18 ;  /* 0x000054100f0f7816 */ /* 0x000fca0000000012 */
[----:B------:R-:W-:Y:S04]  /*211ca0*/  STL [R1+0x111c], R15 ;  /* 0x00111c0f01007387 */ /* 0x000fe80000100800 */
[----:B------:R0:W-:Y:S01]  /*211cb0*/  STL.64 [R1+0x918], R24 ;  /* 0x0009181801007387 */ /* 0x0001e20000100a00 */
[----:B------:R-:W-:Y:S02]  /*211cc0*/  SHF.R.U32.HI R20, RZ, 0x8, R20 ;  /* 0x00000008ff147819 */ /* 0x000fe40000011614 */
[----:B------:R-:W-:Y:S01]  /*211cd0*/  SHF.R.U32.HI R26, RZ, 0x8, R26 ;  /* 0x00000008ff1a7819 */ /* 0x000fe2000001161a */
[----:B0-----:R-:W4:Y:S04]  /*211ce0*/  LDL.LU.64 R24, [R1+0x7790] ;  /* 0x0077900001187983 */ /* 0x001f280000300a00 */
[----:B------:R-:W4:Y:S04]  /*211cf0*/  LDL.LU R15, [R1+0xa1c] ;  /* 0x000a1c00010f7983 */ /* 0x000f280000300800 */
[----:B------:R-:W4:Y:S04]  /*211d00*/  LDL.LU R18, [R1+0x6b4] ;  /* 0x0006b40001127983 */ /* 0x000f280000300800 */
[----:B------:R-:W4:Y:S01]  /*211d10*/  LDL.LU R23, [R1+0x8e4] ;  /* 0x0008e40001177983 */ /* 0x000f220000300800 */
[----:B------:R-:W-:-:S02]  /*211d20*/  LOP3.LUT R20, R20, 0xffff, RZ, 0xc0, !PT ;  /* 0x0000ffff14147812 */ /* 0x000fc400078ec0ff */
[----:B------:R-:W-:Y:S02]  /*211d30*/  LOP3.LUT R27, R27, 0xffff, RZ, 0xc0, !PT ;  /* 0x0000ffff1b1b7812 */ /* 0x000fe400078ec0ff */
[----:B------:R-:W-:Y:S02]  /*211d40*/  LOP3.LUT R26, R26, 0xffff, RZ, 0xc0, !PT ;  /* 0x0000ffff1a1a7812 */ /* 0x000fe400078ec0ff */
[----:B------:R-:W-:Y:S02]  /*211d50*/  PRMT R27, R27, 0x3340, R0 ;  /* 0x000033401b1b7816 */ /* 0x000fe40000000000 */
[----:B------:R-:W-:Y:S02]  /*211d60*/  PRMT R20, R20, 0x3340, R26 ;  /* 0x0000334014147816 */ /* 0x000fe4000000001a */
[----:B------:R-:W-:Y:S02]  /*211d70*/  IADD3 R26, P1, PT, R12, R6, RZ ;  /* 0x000000060c1a7210 */ /* 0x000fe40007f3e0ff */
[----:B------:R-:W-:Y:S01]  /*211d80*/  SHF.R.U32.HI R2, RZ, 0x8, R2 ;  /* 0x00000008ff027819 */ /* 0x000fe20000011602 */
[----:B------:R0:W-:Y:S03]  /*211d90*/  STL [R1+0x11c], R27 ;  /* 0x00011c1b01007387 */ /* 0x0001e60000100800 */
[----:B------:R-:W-:Y:S01]  /*211da0*/  LOP3.LUT R2, R2, 0xffff, RZ, 0xc0, !PT ;  /* 0x0000ffff02027812 */ /* 0x000fe200078ec0ff */
[----:B------:R-:W-:Y:S01]  /*211db0*/  STL [R1+0x488], R20 ;  /* 0x0004881401007387 */ /* 0x000fe20000100800 */
[----:B0-----:R-:W-:-:S05]  /*211dc0*/  IMAD.X R27, R29, 0x1, R5, P1 ;  /* 0x000000011d1b7824 */ /* 0x001fca00008e0605 */
[----:B------:R0:W-:Y:S02]  /*211dd0*/  STL.64 [R1+0x928], R26 ;  /* 0x0009281a01007387 */ /* 0x0001e40000100a00 */
[----:B0-----:R-:W-:-:S05]  /*211de0*/  PRMT R26, R2, 0x3340, R0 ;  /* 0x00003340021a7816 */ /* 0x001fca0000000000 */
[----:B------:R0:W-:Y:S01]  /*211df0*/  STL [R1+0x118], R26 ;  /* 0x0001181a01007387 */ /* 0x0001e20000100800 */
[----:B--2---:R-:W-:Y:S02]  /*211e00*/  LOP3.LUT R2, R19, 0xffff, RZ, 0xc0, !PT ;  /* 0x0000ffff13027812 */ /* 0x004fe400078ec0ff */
[----:B---3--:R-:W-:Y:S01]  /*211e10*/  LOP3.LUT R20, R14, 0xffff, RZ, 0xc0, !PT ;  /* 0x0000ffff0e147812 */ /* 0x008fe200078ec0ff */
[----:B------:R-:W2:Y:S04]  /*211e20*/  LDL.LU R19, [R1+0x9a0] ;  /* 0x0009a00001137983 */ /* 0x000ea80000300800 */
[----:B------:R-:W3:Y:S01]  /*211e30*/  LDL.LU R14, [R1+0x838] ;  /* 0x00083800010e7983 */ /* 0x000ee20000300800 */
[----:B------:R-:W-:Y:S02]  /*211e40*/  LOP3.LUT R17, R17, 0xffff, RZ, 0xc0, !PT ;  /* 0x0000ffff11117812 */ /* 0x000fe400078ec0ff */
[----:B------:R-:W-:-:S02]  /*211e50*/  PRMT R27, R20, 0x3340, R0 ;  /* 0x00003340141b7816 */ /* 0x000fc40000000000 */
[--C-:B0-----:R-:W-:Y:S02]  /*211e60*/  PRMT R26, R2, 0x3340, R17.reuse ;  /* 0x00003340021a7816 */ /* 0x101fe40000000011 */
[----:B------:R-:W-:Y:S02]  /*211e70*/  SHF.R.U32.HI R2, RZ, 0x8, R2 ;  /* 0x00000008ff027819 */ /* 0x000fe40000011602 */
[----:B------:R-:W-:Y:S02]  /*211e80*/  SHF.R.U32.HI R17, RZ, 0x8, R17 ;  /* 0x00000008ff117819 */ /* 0x000fe40000011611 */
[----:B------:R-:W-:Y:S02]  /*211e90*/  PRMT R27, R26, 0x5410, R27 ;  /* 0x000054101a1b7816 */ /* 0x000fe4000000001b */
[----:B------:R-:W-:Y:S02]  /*211ea0*/  IADD3 R26, P1, PT, R12, R4, RZ ;  /* 0x000000040c1a7210 */ /* 0x000fe40007f3e0ff */
[----:B------:R-:W-:-:S02]  /*211eb0*/  LOP3.LUT R2, R2, 0xffff, RZ, 0xc0, !PT ;  /* 0x0000ffff02027812 */ /* 0x000fc400078ec0ff */
[----:B------:R-:W-:Y:S01]  /*211ec0*/  LOP3.LUT R17, R17, 0xffff, RZ, 0xc0, !PT ;  /* 0x0000ffff11117812 */ /* 0x000fe200078ec0ff */
[----:B------:R0:W-:Y:S03]  /*211ed0*/  STL [R1+0x1118], R27 ;  /* 0x0011181b01007387 */ /* 0x0001e60000100800 */
[----:B------:R-:W-:Y:S01]  /*211ee0*/  PRMT R17, R2, 0x3340, R17 ;  /* 0x0000334002117816 */ /* 0x000fe20000000011 */
[----:B0-----:R-:W-:-:S05]  /*211ef0*/  IMAD.X R27, R29, 0x1, R3, P1 ;  /* 0x000000011d1b7824 */ /* 0x001fca00008e0603 */
[----:B------:R-:W-:Y:S04]  /*211f00*/  STL.64 [R1+0x938], R26 ;  /* 0x0009381a01007387 */ /* 0x000fe80000100a00 */
[----:B------:R0:W-:Y:S01]  /*211f10*/  STL [R1+0x484], R17 ;  /* 0x0004841101007387 */ /* 0x0001e20000100800 */
[----:B------:R-:W-:-:S04]  /*211f20*/  SHF.R.U32.HI R20, RZ, 0x8, R20 ;  /* 0x00000008ff147819 */ /* 0x000fc80000011614 */
[----:B------:R-:W-:-:S04]  /*211f30*/  LOP3.LUT R20, R20, 0xffff, RZ, 0xc0, !PT ;  /* 0x0000ffff14147812 */ /* 0x000fc800078ec0ff */
[--C-:B------:R-:W-:Y:S02]  /*211f40*/  PRMT R20, R20, 0x3340, R0.reuse ;  /* 0x0000334014147816 */ /* 0x100fe40000000000 */
[----:B----4-:R-:W-:Y:S02]  /*211f50*/  LOP3.LUT R2, R15, 0xffff, RZ, 0xc0, !PT ;  /* 0x0000ffff0f027812 */ /* 0x010fe400078ec0ff */
[----:B------:R-:W-:Y:S02]  /*211f60*/  LOP3.LUT R18, R18, 0xffff, RZ, 0xc0, !PT ;  /* 0x0000ffff12127812 */ /* 0x000fe400078ec0ff */
[----:B0-----:R-:W-:Y:S02]  /*211f70*/  LOP3.LUT R17, R23, 0xffff, RZ, 0xc0, !PT ;  /* 0x0000ffff17117812 */ /* 0x001fe400078ec0ff */
[----:B------:R-:W-:Y:S02]  /*211f80*/  PRMT R23, R18, 0x3340, R0 ;  /* 0x0000334012177816 */ /* 0x000fe40000000000 */
[----:B------:R-:W-:-:S04]  /*211f90*/  PRMT R15, R2, 0x3340, R17 ;  /* 0x00003340020f7816 */ /* 0x000fc80000000011 */
[----:B------:R-:W-:Y:S02]  /*211fa0*/  PRMT R26, R15, 0x5410, R23 ;  /* 0x000054100f1a7816 */ /* 0x000fe40000000017 */
[----:B------:R-:W4:Y:S04]  /*211fb0*/  LDL.LU R15, [R1+0x9d4] ;  /* 0x0009d400010f7983 */ /* 0x000f280000300800 */
[----:B------:R-:W4:Y:S01]  /*211fc0*/  LDL.LU R23, [R1+0x874] ;  /* 0x0008740001177983 */ /* 0x000f220000300800 */
[----:B------:R-:W-:Y:S02]  /*211fd0*/  SHF.R.U32.HI R2, RZ, 0x8, R2 ;  /* 0x00000008ff027819 */ /* 0x000fe40000011602 */
[----:B------:R-:W-:Y:S02]  /*211fe0*/  SHF.R.U32.HI R17, RZ, 0x8, R17 ;  /* 0x00000008ff117819 */ /* 0x000fe40000011611 */
[----:B------:R-:W-:-:S02]  /*211ff0*/  LOP3.LUT R2, R2, 0xffff, RZ, 0xc0, !PT ;  /* 0x0000ffff02027812 */ /* 0x000fc400078ec0ff */
[----:B------:R-:W-:Y:S01]  /*212000*/  LOP3.LUT R17, R17, 0xffff, RZ, 0xc0, !PT ;  /* 0x0000ffff11117812 */ /* 0x000fe200078ec0ff */
[----:B------:R-:W-:Y:S03]  /*212010*/  STL [R1+0x1114], R26 ;  /* 0x0011141a01007387 */ /* 0x000fe60000100800 */
[----:B------:R-:W-:Y:S02]  /*212020*/  PRMT R2, R2, 0x3340, R17 ;  /* 0x0000334002027816 */ /* 0x000fe40000000011 */
[----:B------:R-:W-:Y:S01]  /*212030*/  LOP3.LUT R17, R24, 0xffff, RZ, 0xc0, !PT ;  /* 0x0000ffff18117812 */ /* 0x000fe200078ec0ff */
[----:B------:R0:W-:Y:S04]  /*212040*/  STL [R1+0x114], R20 ;  /* 0x0001141401007387 */ /* 0x0001e80000100800 */
[----:B------:R-:W4:Y:S04]  /*212050*/  LDL.LU R24, [R1+0x778c] ;  /* 0x00778c0001187983 */ /* 0x000f280000300800 */
[----:B------:R2:W-:Y:S01]  /*212060*/  STL [R1+0x480], R2 ;  /* 0x0004800201007387 */ /* 0x0005e20000100800 */
[----:B0-----:R-:W-:-:S02]  /*212070*/  PRMT R20, R17, 0x3340, R0 ;  /* 0x0000334011147816 */ /* 0x001fc40000000000 */
[----:B--2---:R-:W-:Y:S02]  /*212080*/  LOP3.LUT R2, R19, 0xffff, RZ, 0xc0, !PT ;  /* 0x0000ffff13027812 */ /* 0x004fe400078ec0ff */
[----:B---3--:R-:W-:-:S04]  /*212090*/  LOP3.LUT R14, R14, 0xffff, RZ, 0xc0, !PT ;  /* 0x0000ffff0e0e7812 */ /* 0x008fc800078ec0ff */
[----:B------:R-:W-:-:S04]  /*2120a0*/  PRMT R19, R2, 0x3340, R14 ;  /* 0x0000334002137816 */ /* 0x000fc8000000000e */
[----:B------:R-:W-:-:S05]  /*2120b0*/  PRMT R19, R19, 0x5410, R20 ;  /* 0x0000541013137816 */ /* 0x000fca0000000014 */
[----:B------:R0:W-:Y:S02]  /*2120c0*/  STL [R1+0x10d8], R19 ;  /* 0x0010d81301007387 */ /* 0x0001e40000100800 */
[----:B0-----:R-:W-:Y:S02]  /*2120d0*/  SHF.R.U32.HI R19, RZ, 0x8, R18 ;  /* 0x00000008ff137819 */ /* 0x001fe40000011612 */
[----:B------:R-:W2:Y:S01]  /*2120e0*/  LDL.LU R18, [R1+0x98c] ;  /* 0x00098c0001127983 */ /* 0x000ea20000300800 */
[----:B------:R-:W-:Y:S01]  /*2120f0*/  VIADD R12, R12, UR6 ;  /* 0x000000060c0c7c36 */ /* 0x000fe20008000000 */
[----:B------:R-:W-:Y:S02]  /*212100*/  SHF.R.U32.HI R2, RZ, 0x8, R2 ;  /* 0x00000008ff027819 */ /* 0x000fe40000011602 */
[----:B------:R-:W-:Y:S02]  /*212110*/  SHF.R.U32.HI R14, RZ, 0x8, R14 ;  /* 0x00000008ff0e7819 */ /* 0x000fe4000001160e */
[----:B------:R-:W-:-:S02]  /*212120*/  LOP3.LUT R19, R19, 0xffff, RZ, 0xc0, !PT ;  /* 0x0000ffff13137812 */ /* 0x000fc400078ec0ff */
[----:B------:R-:W-:Y:S02]  /*212130*/  SHF.R.U32.HI R17, RZ, 0x8, R17 ;  /* 0x00000008ff117819 */ /* 0x000fe40000011611 */
[----:B------:R-:W-:Y:S02]  /*212140*/  SHF.R.S32.HI R29, RZ, 0x1f, R12 ;  /* 0x0000001fff1d7819 */ /* 0x000fe4000001140c */
[----:B------:R-:W-:Y:S02]  /*212150*/  IADD3 R26, P1, PT, R12, R10, RZ ;  /* 0x0000000a0c1a7210 */ /* 0x000fe40007f3e0ff */
[----:B------:R-:W-:Y:S02]  /*212160*/  LOP3.LUT R2, R2, 0xffff, RZ, 0xc0, !PT ;  /* 0x0000ffff02027812 */ /* 0x000fe400078ec0ff */
[----:B------:R-:W-:Y:S01]  /*212170*/  LOP3.LUT R14, R14, 0xffff, RZ, 0xc0, !PT ;  /* 0x0000ffff0e0e7812 */ /* 0x000fe200078ec0ff */
[----:B------:R-:W0:Y:S01]  /*212180*/  LDCU UR6, c[0x0][0x3b8] ;  /* 0x00007700ff0677ac */ /* 0x000e220008000800 */
[----:B------:R-:W-:-:S05]  /*212190*/  IMAD.X R27, R29, 0x1, R9, P1 ;  /* 0x000000011d1b7824 */ /* 0x000fca00008e0609 */
[----:B------:R1:W-:Y:S04]  /*2121a0*/  STL.64 [R1+0x920], R26 ;  /* 0x0009201a01007387 */ /* 0x0003e80000100a00 */
[----:B------:R-:W3:Y:S01]  /*2121b0*/  LDL.LU R20, [R1+0x7cc] ;  /* 0x0007cc0001147983 */ /* 0x000ee20000300800 */
[----:B-1----:R-:W-:Y:S02]  /*2121c0*/  PRMT R26, R19, 0x3340, R0 ;  /* 0x00003340131a7816 */ /* 0x002fe40000000000 */
[----:B------:R-:W-:Y:S02]  /*2121d0*/  PRMT R19, R2, 0x3340, R14 ;  /* 0x0000334002137816 */ /* 0x000fe4000000000e */
[----:B------:R-:W-:Y:S01]  /*2121e0*/  LOP3.LUT R2, R25, 0xffff, RZ, 0xc0, !PT ;  /* 0x0000ffff19027812 */ /* 0x000fe200078ec0ff */
[----:B------:R1:W-:Y:S04]  /*2121f0*/  STL [R1+0x110], R26 ;  /* 0x0001101a01007387 */ /* 0x0003e80000100800 */
[----:B------:R0:W-:Y:S04]  /*212200*/  STL [R1+0x47c], R19 ;  /* 0x00047c1301007387 */ /* 0x0001e80000100800 */
[----:B------:R-:W3:Y:S01]  /*212210*/  LDL.LU R25, [R1+0x7788] ;  /* 0x0077880001197983 */ /* 0x000ee20000300800 */
[----:B------:R-:W-:-:S02]  /*212220*/  LOP3.LUT R17, R17, 0xffff, RZ, 0xc0, !PT ;  /* 0x0000ffff11117812 */ /* 0x000fc400078ec0ff */
[----:B-1----:R-:W-:-:S05]  /*212230*/  IADD3 R26, P1, PT, R12, R8, RZ ;  /* 0x000000080c1a7210 */ /* 0x002fca0007f3e0ff */
[----:B------:R-:W-:Y:S01]  /*212240*/  IMAD.X R27, R29, 0x1, R7, P1 ;  /* 0x000000011d1b7824 */ /* 0x000fe200008e0607 */
[----:B----4-:R-:W-:Y:S02]  /*212250*/  LOP3.LUT R14, R15, 0xffff, RZ, 0xc0, !PT ;  /* 0x0000ffff0f0e7812 */ /* 0x010fe400078ec0ff */
[----:B------:R-:W-:Y:S02]  /*212260*/  LOP3.LUT R15, R23, 0xffff, RZ, 0xc0, !PT ;  /* 0x0000ffff170f7812 */ /* 0x000fe400078ec0ff */
[----:B------:R-:W-:Y:S02]  /*212270*/  PRMT R23, R2, 0x3340, R0 ;  /* 0x0000334002177816 */ /* 0x000fe40000000000 */
[--C-:B0-----:R-:W-:Y:S02]  /*212280*/  PRMT R19, R14, 0x3340, R15.reuse ;  /* 0x000033400e137816 */ /* 0x101fe4000000000f */
[----:B------:R-:W-:Y:S02]  /*212290*/  SHF.R.U32.HI R14, RZ, 0x8, R14 ;  /* 0x00000008ff0e7819 */ /* 0x000fe4000001160e */
[----:B------:R-:W-:-:S02]  /*2122a0*/  SHF.R.U32.HI R15, RZ, 0x8, R15 ;  /* 0x00000008ff0f7819 */ /* 0x000fc4000001160f */
[----:B------:R-:W-:Y:S02]  /*2122b0*/  PRMT R19, R19, 0x5410, R23 ;  /* 0x0000541013137816 */ /* 0x000fe40000000017 */
[----:B------:R-:W-:Y:S02]  /*2122c0*/  LOP3.LUT R14, R14, 0xffff, RZ, 0xc0, !PT ;  /* 0x0000ffff0e0e7812 */ /* 0x000fe400078ec0ff */
[----:B------:R-:W-:Y:S01]  /*2122d0*/  LOP3.LUT R15, R15, 0xffff, RZ, 0xc0, !PT ;  /* 0x0000ffff0f0f7812 */ /* 0x000fe200078ec0ff */
[----:B------:R0:W-:Y:S01]  /*2122e0*/  STL [R1+0x10d4], R19 ;  /* 0x0010d41301007387 */ /* 0x0001e20000100800 */
[----:B------:R-:W-:-:S03]  /*2122f0*/  SHF.R.U32.HI R2, RZ, 0x8, R2 ;  /* 0x00000008ff027819 */ /* 0x000fc60000011602 */
[----:B0-----:R-:W4:Y:S04]  /*212300*/  LDL.LU R19, [R1+0x994] ;  /* 0x0009940001137983 */ /* 0x001f280000300800 */
[----:B------:R-:W4:Y:S04]  /*212310*/  LDL.LU R23, [R1+0x800] ;  /* 0x0008000001177983 */ /* 0x000f280000300800 */
[----:B------:R0:W-:Y:S01]  /*212320*/  STL.64 [R1+0x930], R26 ;  /* 0x0009301a01007387 */ /* 0x0001e20000100a00 */
[----:B------:R-:W-:Y:S02]  /*212330*/  LOP3.LUT R2, R2, 0xffff, RZ, 0xc0, !PT ;  /* 0x0000ffff02027812 */ /* 0x000fe400078ec0ff */
[----:B0-----:R-:W-:-:S02]  /*212340*/  PRMT R26, R17, 0x3340, R0 ;  /* 0x00003340111a7816 */ /* 0x001fc40000000000 */
[----:B------:R-:W-:Y:S02]  /*212350*/  PRMT R17, R14, 0x3340, R15 ;  /* 0x000033400e117816 */ /* 0x000fe4000000000f */
[----:B------:R-:W-:-:S05]  /*212360*/  IADD3 R14, P1, PT, R12, R6, RZ ;  /* 0x000000060c0e7210 */ /* 0x000fca0007f3e0ff */
[----:B------:R-:W-:Y:S01]  /*212370*/  IMAD.X R15, R29, 0x1, R5, P1 ;  /* 0x000000011d0f7824 */ /* 0x000fe200008e0605 */
[----:B------:R-:W-:Y:S04]  /*212380*/  STL [R1+0x10c], R26 ;  /* 0x00010c1a01007387 */ /* 0x000fe80000100800 */
[----:B------:R-:W-:Y:S04]  /*212390*/  STL [R1+0x478], R17 ;  /* 0x0004781101007387 */ /* 0x000fe80000100800 */
[----:B------:R0:W-:Y:S02]  /*2123a0*/  STL.64 [R1+0x958], R14 ;  /* 0x0009580e01007387 */ /* 0x0001e40000100a00 */
[----:B0-----:R-:W-:-:S02]  /*2123b0*/  PRMT R15, R2, 0x3340, R0 ;  /* 0x00003340020f7816 */ /* 0x001fc40000000000 */
[----:B------:R-:W-:-:S03]  /*2123c0*/  LOP3.LUT R14, R21, 0xffff, RZ, 0xc0, !PT ;  /* 0x0000ffff150e7812 */ /* 0x000fc600078ec0ff */
[----:B------:R0:W-:Y:S04]  /*2123d0*/  STL [R1+0x108], R15 ;  /* 0x0001080f01007387 */ /* 0x0001e80000100800 */
[----:B------:R-:W4:Y:S04]  /*2123e0*/  LDL.LU R21, [R1+0x7784] ;  /* 0x0077840001157983 */ /* 0x000f280000300800 */
[----:B------:R-:W4:Y:S04]  /*2123f0*/  LDL.LU R17, [R1+0x758] ;  /* 0x0007580001117983 */ /* 0x000f280000300800 */
[----:B0-----:R-:W4:Y:S01]  /*212400*/  LDL.LU R15, [R1+0xa74] ;  /* 0x000a7400010f7983 */ /* 0x001f220000300800 */
[----:B--2---:R-:W-:-:S03]  /*212410*/  LOP3.LUT R2, R18, 0xffff, RZ, 0xc0, !PT ;  /* 0x0000ffff12027812 */ /* 0x004fc600078ec0ff */
[----:B------:R-:W2:Y:S01]  /*212420*/  LDL.LU R18, [R1+0x968] ;  /* 0x0009680001127983 */ /* 0x000ea20000300800 */
[----:B------:R-:W-:Y:S02]  /*212430*/  PRMT R27, R14, 0x3340, R0 ;  /* 0x000033400e1b7816 */ /* 0x000fe40000000000 */
[----:B---3--:R-:W-:-:S04]  /*212440*/  LOP3.LUT R20, R20, 0xffff, RZ, 0xc0, !PT ;  /* 0x0000ffff14147812 */ /* 0x008fc800078ec0ff */
[----:B------:R-:W-:Y:S02]  /*212450*/  PRMT R26, R2, 0x3340, R20 ;  /* 0x00003340021a7816 */ /* 0x000fe40000000014 */
        /* <DEDUP_REMOVED lines=8> */
[----:B0-----:R-:W-:Y:S01]  /*2124e0*/  IMAD.X R27, R29, 0x1, R3, P1 ;  /* 0x000000011d1b7824 */ /* 0x001fe200008e0603 */
[----:B------:R-:W-:-:S04]  /*2124f0*/  LOP3.LUT R2, R22, 0xffff, RZ, 0xc0, !PT ;  /* 0x0000ffff16027812 */ /* 0x000fc800078ec0ff */
[----:B------:R-:W-:Y:S04]  /*212500*/  STL.64 [R1+0x970], R26 ;  /* 0x0009701a01007387 */ /* 0x000fe80000100a00 */
[----:B------:R0:W-:Y:S01]  /*212510*/  STL [R1+0x474], R20 ;  /* 0x0004741401007387 */ /* 0x0001e20000100800 */
[----:B------:R-:W-:Y:S01]  /*212520*/  VIADD R12, R12, UR6 ;  /* 0x000000060c0c7c36 */ /* 0x000fe20008000000 */
[----:B------:R-:W1:Y:S01]  /*212530*/  LDCU UR6, c[0x0][0x3b8] ;  /* 0x00007700ff0677ac */ /* 0x000e620008000800 */
[----:B----4-:R-:W-:Y:S02]  /*212540*/  LOP3.LUT R19, R19, 0xffff, RZ, 0xc0, !PT ;  /* 0x0000ffff13137812 */ /* 0x010fe400078ec0ff */
[----:B0-----:R-:W-:Y:S02]  /*212550*/  LOP3.LUT R20, R23, 0xffff, RZ, 0xc0, !PT ;  /* 0x0000ffff17147812 */ /* 0x001fe400078ec0ff */
[----:B------:R-:W-:-:S02]  /*212560*/  PRMT R23, R2, 0x3340, R0 ;  /* 0x0000334002177816 */ /* 0x000fc40000000000 */
[----:B------:R-:W-:Y:S02]  /*212570*/  SHF.R.U32.HI R2, RZ, 0x8, R2 ;  /* 0x00000008ff027819 */ /* 0x000fe40000011602 */
[--C-:B------:R-:W-:Y:S02]  /*212580*/  PRMT R22, R19, 0x3340, R20.reuse ;  /* 0x0000334013167816 */ /* 0x100fe40000000014 */
[----:B------:R-:W-:Y:S02]  /*212590*/  SHF.R.U32.HI R19, RZ, 0x8, R19 ;  /* 0x00000008ff137819 */ /* 0x000fe40000011613 */
[----:B------:R-:W-:Y:S02]  /*2125a0*/  SHF.R.U32.HI R20, RZ, 0x8, R20 ;  /* 0x00000008ff147819 */ /* 0x000fe40000011614 */
[----:B------:R-:W-:Y:S02]  /*2125b0*/  LOP3.LUT R2, R2, 0xffff, RZ, 0xc0, !PT ;  /* 0x0000ffff02027812 */ /* 0x000fe400078ec0ff */
[----:B------:R-:W-:-:S02]  /*2125c0*/  PRMT R23, R22, 0x5410, R23 ;  /* 0x0000541016177816 */ /* 0x000fc40000000017 */
[----:B------:R-:W-:Y:S02]  /*2125d0*/  LOP3.LUT R19, R19, 0xffff, RZ, 0xc0, !PT ;  /* 0x0000ffff13137812 */ /* 0x000fe400078ec0ff */
[----:B------:R-:W-:Y:S01]  /*2125e0*/  LOP3.LUT R20, R20, 0xffff, RZ, 0xc0, !PT ;  /* 0x0000ffff14147812 */ /* 0x000fe200078ec0ff */
[----:B------:R-:W3:Y:S04]  /*2125f0*/  LDL.LU R22, [R1+0xa80] ;  /* 0x000a800001167983 */ /* 0x000ee80000300800 */
[----:B------:R0:W-:Y:S01]  /*212600*/  STL [R1+0x8c8], R23 ;  /* 0x0008c81701007387 */ /* 0x0001e20000100800 */
[----:B------:R-:W-:Y:S02]  /*212610*/  PRMT R20, R19, 0x3340, R20 ;  /* 0x0000334013147816 */ /* 0x000fe40000000014 */
[----:B------:R-:W-:Y:S01]  /*212620*/  PRMT R19, R2, 0x3340, R0 ;  /* 0x0000334002137816 */ /* 0x000fe20000000000 */
[----:B0-----:R-:W4:Y:S04]  /*212630*/  LDL.LU R23, [R1+0x96c] ;  /* 0x00096c0001177983 */ /* 0x001f280000300800 */
[----:B------:R0:W-:Y:S04]  /*212640*/  STL [R1+0x470], R20 ;  /* 0x0004701401007387 */ /* 0x0001e80000100800 */
[----:B------:R0:W-:Y:S01]  /*212650*/  STL [R1+0x104], R19 ;  /* 0x0001041301007387 */ /* 0x0001e20000100800 */
[----:B------:R-:W-:-:S02]  /*212660*/  LOP3.LUT R26, R17, 0xffff, RZ, 0xc0, !PT ;  /* 0x0000ffff111a7812 */ /* 0x000fc400078ec0ff */
[----:B------:R-:W-:Y:S02]  /*212670*/  LOP3.LUT R2, R15, 0xffff, RZ, 0xc0, !PT ;  /* 0x0000ffff0f027812 */ /* 0x000fe400078ec0ff */
[----:B0-----:R-:W-:Y:S02]  /*212680*/  SHF.R.S32.HI R20, RZ, 0x1f, R12 ;  /* 0x0000001fff147819 */ /* 0x001fe4000001140c */
[----:B--2---:R-:W-:Y:S02]  /*212690*/  LOP3.LUT R17, R18, 0xffff, RZ, 0xc0, !PT ;  /* 0x0000ffff12117812 */ /* 0x004fe400078ec0ff */
[----:B------:R-:W-:Y:S02]  /*2126a0*/  PRMT R18, R26, 0x3340, R0 ;  /* 0x000033401a127816 */ /* 0x000fe40000000000 */
[----:B------:R-:W-:-:S04]  /*2126b0*/  PRMT R15, R2, 0x3340, R17 ;  /* 0x00003340020f7816 */ /* 0x000fc80000000011 */
[----:B------:R-:W-:Y:S02]  /*2126c0*/  PRMT R15, R15, 0x5410, R18 ;  /* 0x000054100f0f7816 */ /* 0x000fe40000000012 */
[----:B------:R-:W-:Y:S02]  /*2126d0*/  IADD3 R18, P1, PT, R12, R10, RZ ;  /* 0x0000000a0c127210 */ /* 0x000fe40007f3e0ff */
[----:B------:R-:W-:Y:S02]  /*2126e0*/  SHF.R.U32.HI R2, RZ, 0x8, R2 ;  /* 0x00000008ff027819 */ /* 0x000fe40000011602 */
[----:B------:R-:W-:Y:S01]  /*2126f0*/  SHF.R.U32.HI R17, RZ, 0x8, R17 ;  /* 0x00000008ff117819 */ /* 0x000fe20000011611 */
[----:B------:R0:W-:Y:S01]  /*212700*/  STL [R1+0x8c4], R15 ;  /* 0x0008c40f01007387 */ /* 0x0001e20000100800 */
[----:B------:R-:W-:Y:S01]  /*212710*/  IMAD.X R19, R20, 0x1, R9, P1 ;  /* 0x0000000114137824 */ /* 0x000fe200008e0609 */
[----:B------:R-:W-:Y:S02]  /*212720*/  LOP3.LUT R2, R2, 0xffff, RZ, 0xc0, !PT ;  /* 0x0000ffff02027812 */ /* 0x000fe400078ec0ff */
[----:B------:R-:W-:-:S02]  /*212730*/  LOP3.LUT R17, R17, 0xffff, RZ, 0xc0, !PT ;  /* 0x0000ffff11117812 */ /* 0x000fc400078ec0ff */
[----:B0-----:R-:W-:Y:S02]  /*212740*/  SHF.R.U32.HI R15, RZ, 0x8, R14 ;  /* 0x00000008ff0f7819 */ /* 0x001fe4000001160e */
[----:B------:R-:W2:Y:S02]  /*212750*/  LDL.LU R14, [R1+0x9fc] ;  /* 0x0009fc00010e7983 */ /* 0x000ea40000300800 */
[----:B------:R-:W-:Y:S02]  /*212760*/  LOP3.LUT R15, R15, 0xffff, RZ, 0xc0, !PT ;  /* 0x0000ffff0f0f7812 */ /* 0x000fe400078ec0ff */
[----:B------:R0:W-:Y:S02]  /*212770*/  STL.64 [R1+0x950], R18 ;  /* 0x0009501201007387 */ /* 0x0001e40000100a00 */
[----:B------:R-:W-:Y:S02]  /*212780*/  PRMT R27, R15, 0x3340, R0 ;  /* 0x000033400f1b7816 */ /* 0x000fe40000000000 */
[----:B0-----:R-:W-:Y:S01]  /*212790*/  PRMT R18, R2, 0x3340, R17 ;  /* 0x0000334002127816 */ /* 0x001fe20000000011 */
[----:B------:R-:W2:Y:S04]  /*2127a0*/  LDL.LU R19, [R1+0xa54] ;  /* 0x000a540001137983 */ /* 0x000ea80000300800 */
[----:B------:R-:W2:Y:S04]  /*2127b0*/  LDL.LU R15, [R1+0x980] ;  /* 0x00098000010f7983 */ /* 0x000ea80000300800 */
[----:B------:R-:W-:Y:S01]  /*2127c0*/  STL [R1+0x100], R27 ;  /* 0x0001001b01007387 */ /* 0x000fe20000100800 */
[----:B------:R-:W-:-:S03]  /*2127d0*/  LOP3.LUT R2, R21, 0xffff, RZ, 0xc0, !PT ;  /* 0x0000ffff15027812 */ /* 0x000fc600078ec0ff */
[----:B------:R4:W-:Y:S04]  /*2127e0*/  STL [R1+0x454], R18 ;  /* 0x0004541201007387 */ /* 0x0009e80000100800 */
[----:B------:R-:W2:Y:S01]  /*2127f0*/  LDL.LU R21, [R1+0x7780] ;  /* 0x0077800001157983 */ /* 0x000ea20000300800 */
[----:B------:R-:W-:-:S04]  /*212800*/  SHF.R.U32.HI R26, RZ, 0x8, R26 ;  /* 0x00000008ff1a7819 */ /* 0x000fc8000001161a */
[----:B------:R-:W-:-:S04]  /*212810*/  LOP3.LUT R26, R26, 0xffff, RZ, 0xc0, !PT ;  /* 0x0000ffff1a1a7812 */ /* 0x000fc800078ec0ff */
[--C-:B------:R-:W-:Y:S02]  /*212820*/  PRMT R29, R26, 0x3340, R0.reuse ;  /* 0x000033401a1d7816 */ /* 0x100fe40000000000 */
[----:B---3--:R-:W-:Y:S02]  /*212830*/  LOP3.LUT R17, R22, 0xffff, RZ, 0xc0, !PT ;  /* 0x0000ffff16117812 */ /* 0x008fe400078ec0ff */
[----:B----4-:R-:W-:Y:S02]  /*212840*/  LOP3.LUT R18, R23, 0xffff, RZ, 0xc0, !PT ;  /* 0x0000ffff17127812 */ /* 0x010fe400078ec0ff */
[----:B------:R-:W-:Y:S02]  /*212850*/  PRMT R23, R2, 0x3340, R0 ;  /* 0x0000334002177816 */ /* 0x000fe40000000000 */
[----:B------:R-:W-:Y:S02]  /*212860*/  PRMT R22, R17, 0x3340, R18 ;  /* 0x0000334011167816 */ /* 0x000fe40000000012 */
[----:B------:R-:W-:-:S02]  /*212870*/  SHF.R.U32.HI R17, RZ, 0x8, R17 ;  /* 0x00000008ff117819 */ /* 0x000fc40000011611 */
[----:B------:R-:W-:Y:S02]  /*212880*/  SHF.R.U32.HI R18, RZ, 0x8, R18 ;  /* 0x00000008ff127819 */ /* 0x000fe40000011612 */
[----:B------:R-:W-:Y:S02]  /*212890*/  PRMT R27, R22, 0x5410, R23 ;  /* 0x00005410161b7816 */ /* 0x000fe40000000017 */
[----:B------:R-:W-:Y:S02]  /*2128a0*/  IADD3 R22, P1, PT, R12, R8, RZ ;  /* 0x000000080c167210 */ /* 0x000fe40007f3e0ff */
[----:B------:R-:W-:Y:S02]  /*2128b0*/  LOP3.LUT R17, R17, 0xffff, RZ, 0xc0, !PT ;  /* 0x0000ffff11117812 */ /* 0x000fe400078ec0ff */
[----:B------:R-:W-:Y:S02]  /*2128c0*/  LOP3.LUT R18, R18, 0xffff, RZ, 0xc0, !PT ;  /* 0x0000ffff12127812 */ /* 0x000fe400078ec0ff */
[----:B------:R-:W-:Y:S01]  /*2128d0*/  SHF.R.U32.HI R2, RZ, 0x8, R2 ;  /* 0x00000008ff027819 */ /* 0x000fe20000011602 */
[----:B------:R-:W-:Y:S01]  /*2128e0*/  IMAD.X R23, R20, 0x1, R7, P1 ;  /* 0x0000000114177824 */ /* 0x000fe200008e0607 */
[----:B------:R-:W-:-:S02]  /*2128f0*/  PRMT R17, R17, 0x3340, R18 ;  /* 0x0000334011117816 */ /* 0x000fc40000000012 */
[----:B------:R-:W-:Y:S01]  /*212900*/  IADD3 R26, P1, PT, R12, R6, RZ ;  /* 0x000000060c1a7210 */ /* 0x000fe20007f3e0ff */
[----:B------:R0:W-:Y:S04]  /*212910*/  STL [R1+0x8c0], R27 ;  /* 0x0008c01b01007387 */ /* 0x0001e80000100800 */
[----:B------:R3:W-:Y:S01]  /*212920*/  STL.64 [R1+0x968], R22 ;  /* 0x0009681601007387 */ /* 0x0007e20000100a00 */
[----:B------:R-:W-:Y:S01]  /*212930*/  LOP3.LUT R2, R2, 0xffff, RZ, 0xc0, !PT ;  /* 0x0000ffff02027812 */ /* 0x000fe200078ec0ff */
[----:B0-----:R-:W-:Y:S02]  /*212940*/  IMAD.X R27, R20, 0x1, R5, P1 ;  /* 0x00000001141b7824 */ /* 0x001fe400008e0605 */
[----:B---3--:R-:W3:Y:S04]  /*212950*/  LDL.LU.64 R22, [R1+0x7778] ;  /* 0x0077780001167983 */ /* 0x008ee80000300a00 */
[----:B------:R-:W-:Y:S04]  /*212960*/  STL [R1+0xfc], R29 ;  /* 0x0000fc1d01007387 */ /* 0x000fe80000100800 */
[----:B------:R0:W-:Y:S04]  /*212970*/  STL [R1+0x450], R17 ;  /* 0x0004501101007387 */ /* 0x0001e80000100800 */
[----:B------:R-:W4:Y:S04]  /*212980*/  LDL.LU R18, [R1+0xa20] ;  /* 0x000a200001127983 */ /* 0x000f280000300800 */
[----:B------:R1:W-:Y:S01]  /*212990*/  STL.64 [R1+0x988], R26 ;  /* 0x0009881a01007387 */ /* 0x0003e20000100a00 */
[----:B0-----:R-:W-:-:S02]  /*2129a0*/  PRMT R17, R2, 0x3340, R0 ;  /* 0x0000334002117816 */ /* 0x001fc40000000000 */
[----:B------:R-:W-:-:S03]  /*2129b0*/  LOP3.LUT R2, R24, 0xffff, RZ, 0xc0, !PT ;  /* 0x0000ffff18027812 */ /* 0x000fc600078ec0ff */
[----:B------:R2:W-:Y:S04]  /*2129c0*/  STL [R1+0xf8], R17 ;  /* 0x0000f81101007387 */ /* 0x0005e80000100800 */
[----:B------:R-:W4:Y:S01]  /*2129d0*/  LDL.LU R24, [R1+0x7774] ;  /* 0x0077740001187983 */ /* 0x000f220000300800 */
[----:B------:R-:W-:Y:S02]  /*2129e0*/  LOP3.LUT R29, R25, 0xffff, RZ, 0xc0, !PT ;  /* 0x0000ffff191d7812 */ /* 0x000fe400078ec0ff */
[----:B-1----:R-:W-:Y:S02]  /*2129f0*/  PRMT R26, R2, 0x3340, R0 ;  /* 0x00003340021a7816 */ /* 0x002fe40000000000 */
[----:B--2---:R-:W-:Y:S02]  /*212a00*/  LOP3.LUT R17, R21, 0xffff, RZ, 0xc0, !PT ;  /* 0x0000ffff15117812 */ /* 0x004fe400078ec0ff */
[----:B------:R-:W2:Y:S01]  /*212a10*/  LDL.LU R21, [R1+0x7770] ;  /* 0x0077700001157983 */ /* 0x000ea20000300800 */
[----:B------:R-:W-:-:S04]  /*212a20*/  LOP3.LUT R14, R14, 0xffff, RZ, 0xc0, !PT ;  /* 0x0000ffff0e0e7812 */ /* 0x000fc800078ec0ff */
[----:B------:R-:W-:Y:S02]  /*212a30*/  PRMT R25, R14, 0x3340, R17 ;  /* 0x000033400e197816 */ /* 0x000fe40000000011 */
[----:B------:R-:W-:Y:S02]  /*212a40*/  LOP3.LUT R19, R19, 0xffff, RZ, 0xc0, !PT ;  /* 0x0000ffff13137812 */ /* 0x000fe400078ec0ff */
[----:B------:R-:W-:Y:S02]  /*212a50*/  LOP3.LUT R15, R15, 0xffff, RZ, 0xc0, !PT ;  /* 0x0000ffff0f0f7812 */ /* 0x000fe400078ec0ff */
[----:B------:R-:W-:Y:S01]  /*212a60*/  PRMT R25, R25, 0x5410, R26 ;  /* 0x0000541019197816 */ /* 0x000fe2000000001a */
[----:B------:R-:W-:Y:S01]  /*212a70*/  STL [R1+0x7718], R29 ;  /* 0x0077181d01007387 */ /* 0x000fe20000100800 */
[----:B------:R-:W-:-:S03]  /*212a80*/  PRMT R26, R29, 0x3340, R0 ;  /* 0x000033401d1a7816 */ /* 0x000fc60000000000 */
[----:B------:R0:W-:Y:S02]  /*212a90*/  STL [R1+0x898], R25 ;  /* 0x0008981901007387 */ /* 0x0001e40000100800 */
[----:B0-----:R-:W-:-:S04]  /*212aa0*/  PRMT R25, R19, 0x3340, R15 ;  /* 0x0000334013197816 */ /* 0x001fc8000000000f */
[----:B------:R-:W-:Y:S02]  /*212ab0*/  PRMT R25, R25, 0x5410, R26 ;  /* 0x0000541019197816 */ /* 0x000fe4000000001a */
[----:B------:R-:W-:Y:S02]  /*212ac0*/  IADD3 R26, P1, PT, R12, R4, RZ ;  /* 0x000000040c1a7210 */ /* 0x000fe40007f3e0ff */
[----:B------:R-:W-:-:S03]  /*212ad0*/  SHF.R.U32.HI R15, RZ, 0x8, R15 ;  /* 0x00000008ff0f7819 */ /* 0x000fc6000001160f */
[----:B------:R-:W-:Y:S01]  /*212ae0*/  IMAD.X R27, R20, 0x1, R3, P1 ;  /* 0x00000001141b7824 */ /* 0x000fe200008e0603 */
[----:B------:R0:W-:Y:S01]  /*212af0*/  STL [R1+0x8b0], R25 ;  /* 0x0008b01901007387 */ /* 0x0001e20000100800 */
[----:B------:R-:W-:-:S03]  /*212b00*/  LOP3.LUT R20, R15, 0xffff, RZ, 0xc0, !PT ;  /* 0x0000ffff0f147812 */ /* 0x000fc600078ec0ff */
[----:B------:R-:W-:Y:S04]  /*212b10*/  STL.64 [R1+0x998], R26 ;  /* 0x0009981a01007387 */ /* 0x000fe80000100a00 */
[----:B------:R-:W2:Y:S01]  /*212b20*/  LDL.LU R15, [R1+0x9ac] ;  /* 0x0009ac00010f7983 */ /* 0x000ea20000300800 */
        /* <DEDUP_REMOVED lines=8> */
[----:B------:R0:W-:Y:S04]  /*212bb0*/  STL [R1+0x74c0], R25 ;  /* 0x0074c01901007387 */ /* 0x0001e80000100800 */
[----:B------:R1:W-:Y:S01]  /*212bc0*/  STL [R1+0x744], R19 ;  /* 0x0007441301007387 */ /* 0x0003e20000100800 */
[----:B---3--:R-:W-:Y:S02]  /*212bd0*/  LOP3.LUT R14, R22, 0xffff, RZ, 0xc0, !PT ;  /* 0x0000ffff160e7812 */ /* 0x008fe400078ec0ff */
[----:B----4-:R-:W-:Y:S02]  /*212be0*/  LOP3.LUT R17, R18, 0xffff, RZ, 0xc0, !PT ;  /* 0x0000ffff12117812 */ /* 0x010fe400078ec0ff */
[----:B------:R-:W-:Y:S01]  /*212bf0*/  PRMT R20, R14, 0x3340, R0 ;  /* 0x000033400e147816 */ /* 0x000fe20000000000 */
[----:B------:R-:W-:Y:S01]  /*212c00*/  VIADD R12, R12, UR6 ;  /* 0x000000060c0c7c36 */ /* 0x000fe20008000000 */
[----:B------:R-:W-:-:S02]  /*212c10*/  SHF.R.U32.HI R14, RZ, 0x8, R14 ;  /* 0x00000008ff0e7819 */ /* 0x000fc4000001160e */
[----:B------:R-:W-:Y:S01]  /*212c20*/  SHF.R.U32.HI R2, RZ, 0x8, R2 ;  /* 0x00000008ff027819 */ /* 0x000fe20000011602 */
[----:B------:R-:W3:Y:S01]  /*212c30*/  LDCU UR6, c[0x0][0x3b8] ;  /* 0x00007700ff0677ac */ /* 0x000ee20008000800 */
[----:B0-----:R-:W-:Y:S02]  /*212c40*/  SHF.R.S32.HI R25, RZ, 0x1f, R12 ;  /* 0x0000001fff197819 */ /* 0x001fe4000001140c */
[----:B------:R-:W-:Y:S02]  /*212c50*/  IADD3 R26, P1, PT, R12, R10, RZ ;  /* 0x0000000a0c1a7210 */ /* 0x000fe40007f3e0ff */
[----:B------:R-:W-:Y:S02]  /*212c60*/  LOP3.LUT R14, R14, 0xffff, RZ, 0xc0, !PT ;  /* 0x0000ffff0e0e7812 */ /* 0x000fe400078ec0ff */
[----:B------:R-:W-:Y:S01]  /*212c70*/  LOP3.LUT R2, R2, 0xffff, RZ, 0xc0, !PT ;  /* 0x0000ffff02027812 */ /* 0x000fe200078ec0ff */
[----:B------:R-:W-:Y:S01]  /*212c80*/  IMAD.X R27, R25, 0x1, R9, P1 ;  /* 0x00000001191b7824 */ /* 0x000fe200008e0609 */
[----:B------:R-:W-:-:S02]  /*212c90*/  PRMT R22, R14, 0x3340, R0 ;  /* 0x000033400e167816 */ /* 0x000fc40000000000 */
[----:B--2---:R-:W-:-:S04]  /*212ca0*/  LOP3.LUT R18, R21, 0xffff, RZ, 0xc0, !PT ;  /* 0x0000ffff15127812 */ /* 0x004fc800078ec0ff */
[--C-:B-1----:R-:W-:Y:S02]  /*212cb0*/  PRMT R19, R17, 0x3340, R18.reuse ;  /* 0x0000334011137816 */ /* 0x102fe40000000012 */
[----:B------:R-:W-:Y:S02]  /*212cc0*/  SHF.R.U32.HI R18, RZ, 0x8, R18 ;  /* 0x00000008ff127819 */ /* 0x000fe40000011612 */
[----:B------:R-:W-:Y:S02]  /*212cd0*/  SHF.R.U32.HI R17, RZ, 0x8, R17 ;  /* 0x00000008ff117819 */ /* 0x000fe40000011611 */
[----:B------:R-:W-:Y:S02]  /*212ce0*/  PRMT R19, R19, 0x5410, R20 ;  /* 0x0000541013137816 */ /* 0x000fe40000000014 */
[----:B------:R-:W-:Y:S02]  /*212cf0*/  LOP3.LUT R18, R18, 0xffff, RZ, 0xc0, !PT ;  /* 0x0000ffff12127812 */ /* 0x000fe400078ec0ff */
[----:B------:R-:W-:Y:S01]  /*212d00*/  LOP3.LUT R17, R17, 0xffff, RZ, 0xc0, !PT ;  /* 0x0000ffff11117812 */ /* 0x000fe200078ec0ff */
[----:B------:R-:W-:Y:S03]  /*212d10*/  STL [R1+0x890], R19 ;  /* 0x0008901301007387 */ /* 0x000fe60000100800 */
[----:B------:R-:W-:-:S02]  /*212d20*/  PRMT R21, R17, 0x3340, R18 ;  /* 0x0000334011157816 */ /* 0x000fc40000000012 */
[----:B------:R-:W2:Y:S01]  /*212d30*/  LDL.LU R18, [R1+0x9f8] ;  /* 0x0009f80001127983 */ /* 0x000ea20000300800 */
[----:B------:R-:W-:-:S03]  /*212d40*/  PRMT R17, R2, 0x3340, R0 ;  /* 0x0000334002117816 */ /* 0x000fc60000000000 */
[----:B------:R-:W-:Y:S04]  /*212d50*/  STL [R1+0x74c4], R21 ;  /* 0x0074c41501007387 */ /* 0x000fe80000100800 */
[----:B------:R-:W-:Y:S04]  /*212d60*/  STL.64 [R1+0x980], R26 ;  /* 0x0009801a01007387 */ /* 0x000fe80000100a00 */
[----:B------:R-:W-:Y:S04]  /*212d70*/  STL [R1+0x74c8], R22 ;  /* 0x0074c81601007387 */ /* 0x000fe80000100800 */
[----:B------:R0:W-:Y:S01]  /*212d80*/  STL [R1+0xf0], R17 ;  /* 0x0000f01101007387 */ /* 0x0001e20000100800 */
[----:B------:R-:W-:-:S02]  /*212d90*/  LOP3.LUT R2, R13, 0xffff, RZ, 0xc0, !PT ;  /* 0x0000ffff0d027812 */ /* 0x000fc400078ec0ff */
[----:B0-----:R-:W-:Y:S02]  /*212da0*/  LOP3.LUT R17, R24, 0xffff, RZ, 0xc0, !PT ;  /* 0x0000ffff18117812 */ /* 0x001fe400078ec0ff */
[----:B------:R-:W-:Y:S02]  /*212db0*/  LOP3.LUT R14, R15, 0xffff, RZ, 0xc0, !PT ;  /* 0x0000ffff0f0e7812 */ /* 0x000fe400078ec0ff */
[----:B------:R-:W-:Y:S02]  /*212dc0*/  PRMT R15, R2, 0x3340, R0 ;  /* 0x00003340020f7816 */ /* 0x000fe40000000000 */
[----:B------:R-:W-:-:S04]  /*212dd0*/  PRMT R13, R14, 0x3340, R17 ;  /* 0x000033400e0d7816 */ /* 0x000fc80000000011 */
[----:B------:R-:W-:Y:S02]  /*212de0*/  PRMT R15, R13, 0x5410, R15 ;  /* 0x000054100d0f7816 */ /* 0x000fe4000000000f */
[----:B------:R-:W4:Y:S04]  /*212df0*/  LDL.LU R13, [R1+0x37b0] ;  /* 0x0037b000010d7983 */ /* 0x000f280000300800 */
[----:B------:R-:W3:Y:S04]  /*212e00*/  LDL.LU R20, [R1+0x7c4] ;  /* 0x0007c40001147983 */ /* 0x000ee80000300800 */
[----:B------:R0:W-:Y:S04]  /*212e10*/  STL [R1+0x884], R15 ;  /* 0x0008840f01007387 */ /* 0x0001e80000100800 */
[----:B0-----:R-:W3:Y:S01]  /*212e20*/  LDL.LU R15, [R1+0x9a8] ;  /* 0x0009a800010f7983 */ /* 0x001ee20000300800 */
[----:B------:R-:W-:-:S02]  /*212e30*/  SHF.R.U32.HI R14, RZ, 0x8, R14 ;  /* 0x00000008ff0e7819 */ /* 0x000fc4000001160e */
[----:B------:R-:W-:Y:S02]  /*212e40*/  SHF.R.U32.HI R17, RZ, 0x8, R17 ;  /* 0x00000008ff117819 */ /* 0x000fe40000011611 */
[----:B------:R-:W-:Y:S02]  /*212e50*/  SHF.R.U32.HI R2, RZ, 0x8, R2 ;  /* 0x00000008ff027819 */ /* 0x000fe40000011602 */
[----:B------:R-:W-:Y:S02]  /*212e60*/  IADD3 R26, P1, PT, R12, R8, RZ ;  /* 0x000000080c1a7210 */ /* 0x000fe40007f3e0ff */
[----:B------:R-:W-:Y:S02]  /*212e70*/  LOP3.LUT R14, R14, 0xffff, RZ, 0xc0, !PT ;  /* 0x0000ffff0e0e7812 */ /* 0x000fe400078ec0ff */
[----:B------:R-:W-:Y:S02]  /*212e80*/  LOP3.LUT R17, R17, 0xffff, RZ, 0xc0, !PT ;  /* 0x0000ffff11117812 */ /* 0x000fe400078ec0ff */
[----:B------:R-:W-:Y:S01]  /*212e90*/  LOP3.LUT R2, R2, 0xffff, RZ, 0xc0, !PT ;  /* 0x0000ffff02027812 */ /* 0x000fe200078ec0ff */
[----:B------:R-:W-:Y:S01]  /*212ea0*/  IMAD.X R27, R25, 0x1, R7, P1 ;  /* 0x00000001191b7824 */ /* 0x000fe200008e0607 */
[----:B------:R-:W-:-:S02]  /*212eb0*/  PRMT R24, R14, 0x3340, R17 ;  /* 0x000033400e187816 */ /* 0x000fc40000000011 */
[----:B------:R-:W-:Y:S02]  /*212ec0*/  PRMT R17, R2, 0x3340, R0 ;  /* 0x0000334002117816 */ /* 0x000fe40000000000 */
[----:B------:R-:W-:Y:S02]  /*212ed0*/  LOP3.LUT R14, R28, 0xffff, RZ, 0xc0, !PT ;  /* 0x0000ffff1c0e7812 */ /* 0x000fe400078ec0ff */
[----:B------:R-:W-:Y:S01]  /*212ee0*/  LOP3.LUT R21, R23, 0xffff, RZ, 0xc0, !PT ;  /* 0x0000ffff17157812 */ /* 0x000fe200078ec0ff */
[----:B------:R-:W-:Y:S04]  /*212ef0*/  STL.64 [R1+0x990], R26 ;  /* 0x0009901a01007387 */ /* 0x000fe80000100a00 */
[----:B------:R-:W-:Y:S04]  /*212f00*/  STL [R1+0x74bc], R24 ;  /* 0x0074bc1801007387 */ /* 0x000fe80000100800 */
[----:B------:R0:W-:Y:S04]  /*212f10*/  STL [R1+0xec], R17 ;  /* 0x0000ec1101007387 */ /* 0x0001e80000100800 */
[----:B------:R-:W3:Y:S01]  /*212f20*/  LDL.LU R28, [R1+0x776c] ;  /* 0x00776c00011c7983 */ /* 0x000ee20000300800 */
[----:B------:R-:W-:-:S05]  /*212f30*/  IADD3 R22, P1, PT, R12, R6, RZ ;  /* 0x000000060c167210 */ /* 0x000fca0007f3e0ff */
[----:B------:R-:W-:Y:S01]  /*212f40*/  IMAD.X R23, R25, 0x1, R5, P1 ;  /* 0x0000000119177824 */ /* 0x000fe200008e0605 */
[----:B--2---:R-:W-:Y:S02]  /*212f50*/  LOP3.LUT R2, R18, 0xffff, RZ, 0xc0, !PT ;  /* 0x0000ffff12027812 */ /* 0x004fe400078ec0ff */
[----:B------:R-:W-:Y:S02]  /*212f60*/  PRMT R18, R14, 0x3340, R0 ;  /* 0x000033400e127816 */ /* 0x000fe40000000000 */
[----:B0-----:R-:W-:-:S04]  /*212f70*/  PRMT R17, R2, 0x3340, R21 ;  /* 0x0000334002117816 */ /* 0x001fc80000000015 */
[----:B------:R-:W-:Y:S02]  /*212f80*/  PRMT R18, R17, 0x5410, R18 ;  /* 0x0000541011127816 */ /* 0x000fe40000000012 */
[----:B------:R-:W2:Y:S04]  /*212f90*/  LDL.LU R17, [R1+0x5a60] ;  /* 0x005a600001117983 */ /* 0x000ea80000300800 */
[----:B------:R-:W2:Y:S04]  /*212fa0*/  LDL.LU R19, [R1+0x804] ;  /* 0x0008040001137983 */ /* 0x000ea80000300800 */
[----:B------:R0:W-:Y:S04]  /*212fb0*/  STL [R1+0x880], R18 ;  /* 0x0008801201007387 */ /* 0x0001e80000100800 */
[----:B0-----:R-:W2:Y:S01]  /*212fc0*/  LDL.LU R18, [R1+0x9c0] ;  /* 0x0009c00001127983 */ /* 0x001ea20000300800 */
[----:B------:R-:W-:-:S02]  /*212fd0*/  SHF.R.U32.HI R2, RZ, 0x8, R2 ;  /* 0x00000008ff027819 */ /* 0x000fc40000011602 */
[----:B------:R-:W-:Y:S02]  /*212fe0*/  SHF.R.U32.HI R21, RZ, 0x8, R21 ;  /* 0x00000008ff157819 */ /* 0x000fe40000011615 */
[----:B------:R-:W-:Y:S02]  /*212ff0*/  LOP3.LUT R2, R2, 0xffff, RZ, 0xc0, !PT ;  /* 0x0000ffff02027812 */ /* 0x000fe400078ec0ff */
[----:B------:R-:W-:Y:S01]  /*213000*/  LOP3.LUT R21, R21, 0xffff, RZ, 0xc0, !PT ;  /* 0x0000ffff15157812 */ /* 0x000fe200078ec0ff */
[----:B------:R0:W-:Y:S01]  /*213010*/  STL.64 [R1+0x9a0], R22 ;  /* 0x0009a01601007387 */ /* 0x0001e20000100a00 */
[----:B----4-:R-:W-:Y:S02]  /*213020*/  LOP3.LUT R13, R13, 0xffff, RZ, 0xc0, !PT ;  /* 0x0000ffff0d0d7812 */ /* 0x010fe400078ec0ff */
[----:B0-----:R-:W-:Y:S02]  /*213030*/  PRMT R23, R2, 0x3340, R21 ;  /* 0x0000334002177816 */ /* 0x001fe40000000015 */
[----:B---3--:R-:W-:-:S02]  /*213040*/  LOP3.LUT R2, R20, 0xffff, RZ, 0xc0, !PT ;  /* 0x0000ffff14027812 */ /* 0x008fc400078ec0ff */
[----:B------:R-:W-:Y:S02]  /*213050*/  LOP3.LUT R15, R15, 0xffff, RZ, 0xc0, !PT ;  /* 0x0000ffff0f0f7812 */ /* 0x000fe400078ec0ff */
[----:B------:R-:W-:Y:S02]  /*213060*/  PRMT R21, R2, 0x3340, R0 ;  /* 0x0000334002157816 */ /* 0x000fe40000000000 */
[----:B------:R-:W-:-:S04]  /*213070*/  PRMT R20, R13, 0x3340, R15 ;  /* 0x000033400d147816 */ /* 0x000fc8000000000f */
[----:B------:R-:W-:Y:S02]  /*213080*/  PRMT R22, R20, 0x5410, R21 ;  /* 0x0000541014167816 */ /* 0x000fe40000000015 */
[----:B------:R-:W-:Y:S02]  /*213090*/  IADD3 R20, P1, PT, R12, R4, RZ ;  /* 0x000000040c147210 */ /* 0x000fe40007f3e0ff */
[----:B------:R-:W-:Y:S01]  /*2130a0*/  SHF.R.U32.HI R14, RZ, 0x8, R14 ;  /* 0x00000008ff0e7819 */ /* 0x000fe2000001160e */
[----:B------:R-:W-:Y:S02]  /*2130b0*/  STL [R1+0x74b8], R23 ;  /* 0x0074b81701007387 */ /* 0x000fe40000100800 */
[----:B------:R-:W-:Y:S01]  /*2130c0*/  IMAD.X R21, R25, 0x1, R3, P1 ;  /* 0x0000000119157824 */ /* 0x000fe200008e0603 */
[----:B------:R-:W-:Y:S01]  /*2130d0*/  SHF.R.U32.HI R13, RZ, 0x8, R13 ;  /* 0x00000008ff0d7819 */ /* 0x000fe2000001160d */
[----:B------:R0:W-:Y:S04]  /*2130e0*/  STL [R1+0x874], R22 ;  /* 0x0008741601007387 */ /* 0x0001e80000100800 */
[----:B------:R1:W-:Y:S01]  /*2130f0*/  STL.64 [R1+0x9a8], R20 ;  /* 0x0009a81401007387 */ /* 0x0003e20000100a00 */
[----:B0-----:R-:W-:-:S02]  /*213100*/  LOP3.LUT R22, R14, 0xffff, RZ, 0xc0, !PT ;  /* 0x0000ffff0e167812 */ /* 0x001fc400078ec0ff */
[----:B-1----:R-:W-:Y:S02]  /*213110*/  SHF.R.U32.HI R21, RZ, 0x8, R15 ;  /* 0x00000008ff157819 */ /* 0x002fe4000001160f */
[----:B------:R-:W-:Y:S01]  /*213120*/  LOP3.LUT R20, R13, 0xffff, RZ, 0xc0, !PT ;  /* 0x0000ffff0d147812 */ /* 0x000fe200078ec0ff */
[----:B------:R-:W3:Y:S04]  /*213130*/  LDL.LU R15, [R1+0xa84] ;  /* 0x000a8400010f7983 */ /* 0x000ee80000300800 */
[----:B------:R-:W4:Y:S04]  /*213140*/  LDL.LU R14, [R1+0x774] ;  /* 0x00077400010e7983 */ /* 0x000f280000300800 */
[----:B------:R-:W3:Y:S01]  /*213150*/  LDL.LU R13, [R1+0x9d0] ;  /* 0x0009d000010d7983 */ /* 0x000ee20000300800 */
[----:B------:R-:W-:-:S02]  /*213160*/  LOP3.LUT R21, R21, 0xffff, RZ, 0xc0, !PT ;  /* 0x0000ffff15157812 */ /* 0x000fc400078ec0ff */
[----:B------:R-:W-:Y:S02]  /*213170*/  PRMT R22, R22, 0x3340, R0 ;  /* 0x0000334016167816 */ /* 0x000fe40000000000 */
[----:B------:R-:W-:-:S03]  /*213180*/  PRMT R20, R20, 0x3340, R21 ;  /* 0x0000334014147816 */ /* 0x000fc60000000015 */
[----:B------:R0:W-:Y:S04]  /*213190*/  STL [R1+0xe8], R22 ;  /* 0x0000e81601007387 */ /* 0x0001e80000100800 */
[----:B------:R1:W-:Y:S01]  /*2131a0*/  STL [R1+0x440], R20 ;  /* 0x0004401401007387 */ /* 0x0003e20000100800 */
[----:B------:R-:W-:Y:S01]  /*2131b0*/  VIADD R12, R12, UR6 ;  /* 0x000000060c0c7c36 */ /* 0x000fe20008000000 */
[----:B------:R-:W-:Y:S01]  /*2131c0*/  SHF.R.U32.HI R2, RZ, 0x8, R2 ;  /* 0x00000008ff027819 */ /* 0x000fe20000011602 */
[----:B------:R-:W1:Y:S03]  /*2131d0*/  LDCU UR6, c[0x0][0x3b8] ;  /* 0x00007700ff0677ac */ /* 0x000e660008000800 */
[----:B0-----:R-:W-:-:S02]  /*2131e0*/  IADD3 R22, P1, PT, R12, R10, RZ ;  /* 0x0000000a0c167210 */ /* 0x001fc40007f3e0ff */
[----:B------:R-:W-:Y:S02]  /*2131f0*/  LOP3.LUT R2, R2, 0xffff, RZ, 0xc0, !PT ;  /* 0x0000ffff02027812 */ /* 0x000fe400078ec0ff */
[----:B--2---:R-:W-:Y:S02]  /*213200*/  LOP3.LUT R17, R17, 0xffff, RZ, 0xc0, !PT ;  /* 0x0000ffff11117812 */ /* 0x004fe400078ec0ff */
[----:B------:R-:W-:-:S04]  /*213210*/  LOP3.LUT R21, R19, 0xffff, RZ, 0xc0, !PT ;  /* 0x0000ffff13157812 */ /* 0x000fc800078ec0ff */
[----:B-1----:R-:W-:Y:S02]  /*213220*/  PRMT R20, R21, 0x3340, R0 ;  /* 0x0000334015147816 */ /* 0x002fe40000000000 */
[----:B------:R-:W-:-:S04]  /*213230*/  LOP3.LUT R18, R18, 0xffff, RZ, 0xc0, !PT ;  /* 0x0000ffff12127812 */ /* 0x000fc800078ec0ff */
[--C-:B------:R-:W-:Y:S02]  /*213240*/  PRMT R19, R17, 0x3340, R18.reuse ;  /* 0x0000334011137816 */ /* 0x100fe40000000012 */
[----:B------:R-:W-:Y:S02]  /*213250*/  SHF.R.U32.HI R17, RZ, 0x8, R17 ;  /* 0x00000008ff117819 */ /* 0x000fe40000011611 */
[----:B------:R-:W-:Y:S02]  /*213260*/  SHF.R.U32.HI R18, RZ, 0x8, R18 ;  /* 0x00000008ff127819 */ /* 0x000fe40000011612 */
[----:B------:R-:W-:Y:S02]  /*213270*/  PRMT R19, R19, 0x5410, R20 ;  /* 0x0000541013137816 */ /* 0x000fe40000000014 */
[----:B------:R-:W-:Y:S02]  /*213280*/  LOP3.LUT R17, R17, 0xffff, RZ, 0xc0, !PT ;  /* 0x0000ffff11117812 */ /* 0x000fe400078ec0ff */
[----:B------:R-:W-:-:S04]  /*213290*/  LOP3.LUT R18, R18, 0xffff, RZ, 0xc0, !PT ;  /* 0x0000ffff12127812 */ /* 0x000fc800078ec0ff */
[----:B------:R-:W-:Y:S01]  /*2132a0*/  PRMT R17, R17, 0x3340, R18 ;  /* 0x0000334011117816 */ /* 0x000fe20000000012 */
[----:B------:R-:W-:Y:S04]  /*2132b0*/  STL [R1+0x868], R19 ;  /* 0x0008681301007387 */ /* 0x000fe80000100800 */
[----:B------:R-:W2:Y:S04]  /*2132c0*/  LDL.LU R18, [R1+0x3108] ;  /* 0x0031080001127983 */ /* 0x000ea80000300800 */
[----:B------:R-:W2:Y:S04]  /*2132d0*/  LDL.LU R20, [R1+0x78c] ;  /* 0x00078c0001147983 */ /* 0x000ea80000300800 */
[----:B------:R0:W-:Y:S04]  /*2132e0*/  STL [R1+0x434], R17 ;  /* 0x0004341101007387 */ /* 0x0001e80000100800 */
[----:B0-----:R-:W2:Y:S01]  /*2132f0*/  LDL.LU R17, [R1+0x9f0] ;  /* 0x0009f00001117983 */ /* 0x001ea20000300800 */
[----:B------:R-:W-:-:S02]  /*213300*/  SHF.R.S32.HI R19, RZ, 0x1f, R12 ;  /* 0x0000001fff137819 */ /* 0x000fc4000001140c */
[----:B------:R-:W-:-:S03]  /*213310*/  SHF.R.U32.HI R21, RZ, 0x8, R21 ;  /* 0x00000008ff157819 */ /* 0x000fc60000011615 */
[----:B------:R-:W-:Y:S01]  /*213320*/  IMAD.X R23, R19, 0x1, R9, P1 ;  /* 0x0000000113177824 */ /* 0x000fe200008e0609 */
[----:B------:R-:W-:-:S04]  /*213330*/  LOP3.LUT R21, R21, 0xffff, RZ, 0xc0, !PT ;  /* 0x0000ffff15157812 */ /* 0x000fc800078ec0ff */
[----:B------:R0:W-:Y:S02]  /*213340*/  STL.64 [R1+0x9c0], R22 ;  /* 0x0009c01601007387 */ /* 0x0001e40000100a00 */
[--C-:B0-----:R-:W-:Y:S02]  /*213350*/  PRMT R22, R21, 0x3340, R0.reuse ;  /* 0x0000334015167816 */ /* 0x101fe40000000000 */
[----:B------:R-:W-:-:S03]  /*213360*/  PRMT R21, R2, 0x3340, R0 ;  /* 0x0000334002157816 */ /* 0x000fc60000000000 */
[----:B------:R-:W-:Y:S01]  /*213370*/  STL [R1+0xe4], R22 ;  /* 0x0000e41601007387 */ /* 0x000fe20000100800 */
[----:B----4-:R-:W-:-:S03]  /*213380*/  LOP3.LUT R2, R14, 0xffff, RZ, 0xc0, !PT ;  /* 0x0000ffff0e027812 */ /* 0x010fc600078ec0ff */
[----:B------:R3:W-:Y:S04]  /*213390*/  STL [R1+0xe0], R21 ;  /* 0x0000e01501007387 */ /* 0x0007e80000100800 */
[----:B------:R-:W4:Y:S01]  /*2133a0*/  LDL.LU R14, [R1+0xa50] ;  /* 0x000a5000010e7983 */ /* 0x000f220000300800 */
[----:B---3--:R-:W-:-:S03]  /*2133b0*/  LOP3.LUT R21, R13, 0xffff, RZ, 0xc0, !PT ;  /* 0x0000ffff0d157812 */ /* 0x008fc600078ec0ff */
[----:B------:R-:W3:Y:S01]  /*2133c0*/  LDL.LU R13, [R1+0x9d8] ;  /* 0x0009d800010d7983 */ /* 0x000ee20000300800 */
[----:B------:R-:W-:Y:S02]  /*2133d0*/  LOP3.LUT R15, R15, 0xffff, RZ, 0xc0, !PT ;  /* 0x0000ffff0f0f7812 */ /* 0x000fe400078ec0ff */
[----:B------:R-:W-:Y:S02]  /*2133e0*/  PRMT R23, R2, 0x3340, R0 ;  /* 0x0000334002177816 */ /* 0x000fe40000000000 */
[----:B------:R-:W-:-:S04]  /*2133f0*/  PRMT R22, R15, 0x3340, R21 ;  /* 0x000033400f167816 */ /* 0x000fc80000000015 */
[----:B------:R-:W-:Y:S02]  /*213400*/  PRMT R24, R22, 0x5410, R23 ;  /* 0x0000541016187816 */ /* 0x000fe40000000017 */
[----:B------:R-:W-:Y:S02]  /*213410*/  IADD3 R22, P1, PT, R12, R8, RZ ;  /* 0x000000080c167210 */ /* 0x000fe40007f3e0ff */
[----:B------:R-:W-:Y:S02]  /*213420*/  SHF.R.U32.HI R15, RZ, 0x8, R15 ;  /* 0x00000008ff0f7819 */ /* 0x000fe4000001160f */
[----:B------:R-:W-:Y:S02]  /*213430*/  SHF.R.U32.HI R21, RZ, 0x8, R21 ;  /* 0x00000008ff157819 */ /* 0x000fe40000011615 */
[----:B------:R-:W-:Y:S01]  /*213440*/  SHF.R.U32.HI R2, RZ, 0x8, R2 ;  /* 0x00000008ff027819 */ /* 0x000fe20000011602 */
[----:B------:R-:W-:Y:S01]  /*213450*/  IMAD.X R23, R19, 0x1, R7, P1 ;  /* 0x0000000113177824 */ /* 0x000fe200008e0607 */
[----:B------:R-:W-:-:S02]  /*213460*/  LOP3.LUT R15, R15, 0xffff, RZ, 0xc0, !PT ;  /* 0x0000ffff0f0f7812 */ /* 0x000fc400078ec0ff */
[----:B------:R-:W-:Y:S01]  /*213470*/  LOP3.LUT R21, R21, 0xffff, RZ, 0xc0, !PT ;  /* 0x0000ffff15157812 */ /* 0x000fe200078ec0ff */
[----:B------:R-:W-:Y:S04]  /*213480*/  STL [R1+0x864], R24 ;  /* 0x0008641801007387 */ /* 0x000fe80000100800 */
[----:B------:R0:W-:Y:S01]  /*213490*/  STL.64 [R1+0x9d0], R22 ;  /* 0x0009d01601007387 */ /* 0x0001e20000100a00 */
[----:B------:R-:W-:Y:S02]  /*2134a0*/  LOP3.LUT R2, R2, 0xffff, RZ, 0xc0, !PT ;  /* 0x0000ffff02027812 */ /* 0x000fe400078ec0ff */
[----:B0-----:R-:W-:Y:S02]  /*2134b0*/  PRMT R22, R15, 0x3340, R21 ;  /* 0x000033400f167816 */ /* 0x001fe40000000015 */
[----:B------:R-:W-:Y:S01]  /*2134c0*/  PRMT R21, R2, 0x3340, R0 ;  /* 0x0000334002157816 */ /* 0x000fe20000000000 */
[----:B------:R-:W3:Y:S04]  /*2134d0*/  LDL.LU R15, [R1+0xa6c] ;  /* 0x000a6c00010f7983 */ /* 0x000ee80000300800 */
[----:B------:R0:W-:Y:S04]  /*2134e0*/  STL [R1+0x438], R22 ;  /* 0x0004381601007387 */ /* 0x0001e80000100800 */
[----:B------:R1:W-:Y:S01]  /*2134f0*/  STL [R1+0xdc], R21 ;  /* 0x0000dc1501007387 */ /* 0x0003e20000100800 */
[----:B------:R-:W-:-:S02]  /*213500*/  LOP3.LUT R24, R28, 0xffff, RZ, 0xc0, !PT ;  /* 0x0000ffff1c187812 */ /* 0x000fc400078ec0ff */
[----:B--2---:R-:W-:Y:S02]  /*213510*/  LOP3.LUT R2, R18, 0xffff, RZ, 0xc0, !PT ;  /* 0x0000ffff12027812 */ /* 0x004fe400078ec0ff */
[----:B0-----:R-:W-:Y:S01]  /*213520*/  LOP3.LUT R22, R20, 0xffff, RZ, 0xc0, !PT ;  /* 0x0000ffff14167812 */ /* 0x001fe200078ec0ff */
[----:B------:R-:W2:Y:S03]  /*213530*/  LDL.LU R18, [R1+0x9dc] ;  /* 0x0009dc0001127983 */ /* 0x000ea60000300800 */
[----:B-1----:R-:W-:Y:S01]  /*213540*/  PRMT R21, R22, 0x3340, R0 ;  /* 0x0000334016157816 */ /* 0x002fe20000000000 */
[----:B------:R0:W-:Y:S01]  /*213550*/  STL [R1+0x771c], R22 ;  /* 0x00771c1601007387 */ /* 0x0001e20000100800 */
[----:B------:R-:W-:-:S04]  /*213560*/  LOP3.LUT R17, R17, 0xffff, RZ, 0xc0, !PT ;  /* 0x0000ffff11117812 */ /* 0x000fc800078ec0ff */
[--C-:B------:R-:W-:Y:S02]  /*213570*/  PRMT R20, R2, 0x3340, R17.reuse ;  /* 0x0000334002147816 */ /* 0x100fe40000000011 */
[----:B------:R-:W-:Y:S02]  /*213580*/  SHF.R.U32.HI R2, RZ, 0x8, R2 ;  /* 0x00000008ff027819 */ /* 0x000fe40000011602 */
[----:B------:R-:W-:Y:S02]  /*213590*/  SHF.R.U32.HI R17, RZ, 0x8, R17 ;  /* 0x00000008ff117819 */ /* 0x000fe40000011611 */
[----:B0-----:R-:W-:Y:S02]  /*2135a0*/  PRMT R22, R20, 0x5410, R21 ;  /* 0x0000541014167816 */ /* 0x001fe40000000015 */
[----:B------:R-:W-:Y:S02]  /*2135b0*/  IADD3 R20, P1, PT, R12, R6, RZ ;  /* 0x000000060c147210 */ /* 0x000fe40007f3e0ff */
[----:B------:R-:W-:-:S02]  /*2135c0*/  LOP3.LUT R2, R2, 0xffff, RZ, 0xc0, !PT ;  /* 0x0000ffff02027812 */ /* 0x000fc400078ec0ff */
[----:B------:R-:W-:Y:S01]  /*2135d0*/  LOP3.LUT R17, R17, 0xffff, RZ, 0xc0, !PT ;  /* 0x0000ffff11117812 */ /* 0x000fe200078ec0ff */
[----:B------:R-:W-:-:S03]  /*2135e0*/  IMAD.X R21, R19, 0x1, R5, P1 ;  /* 0x0000000113157824 */ /* 0x000fc600008e0605 */
[----:B------:R-:W-:Y:S01]  /*2135f0*/  PRMT R17, R2, 0x3340, R17 ;  /* 0x0000334002117816 */ /* 0x000fe20000000011 */
[----:B------:R-:W-:Y:S04]  /*213600*/  STL [R1+0x860], R22 ;  /* 0x0008601601007387 */ /* 0x000fe80000100800 */
[----:B------:R-:W-:Y:S04]  /*213610*/  STL.64 [R1+0x9e0], R20 ;  /* 0x0009e01401007387 */ /* 0x000fe80000100a00 */
[----:B------:R3:W-:Y:S04]  /*213620*/  STL [R1+0x740], R17 ;  /* 0x0007401101007387 */ /* 0x0007e80000100800 */
[----:B------:R-:W2:Y:S01]  /*213630*/  LDL.LU R28, [R1+0x7768] ;  /* 0x00776800011c7983 */ /* 0x000ea20000300800 */
[----:B----4-:R-:W-:-:S03]  /*213640*/  LOP3.LUT R2, R14, 0xffff, RZ, 0xc0, !PT ;  /* 0x0000ffff0e027812 */ /* 0x010fc600078ec0ff */
[----:B------:R-:W4:Y:S01]  /*213650*/  LDL.LU R14, [R1+0xa24] ;  /* 0x000a2400010e7983 */ /* 0x000f220000300800 */
[----:B---3--:R-:W-:-:S03]  /*213660*/  LOP3.LUT R17, R13, 0xffff, RZ, 0xc0, !PT ;  /* 0x0000ffff0d117812 */ /* 0x008fc600078ec0ff */
[----:B------:R-:W3:Y:S01]  /*213670*/  LDL.LU R13, [R1+0x8ec] ;  /* 0x0008ec00010d7983 */ /* 0x000ee20000300800 */
[----:B------:R-:W-:Y:S02]  /*213680*/  PRMT R21, R24, 0x3340, R0 ;  /* 0x0000334018157816 */ /* 0x000fe40000000000 */
[----:B------:R-:W-:Y:S02]  /*213690*/  PRMT R20, R2, 0x3340, R17 ;  /* 0x0000334002147816 */ /* 0x000fe40000000011 */
[----:B------:R-:W-:Y:S02]  /*2136a0*/  SHF.R.U32.HI R2, RZ, 0x8, R2 ;  /* 0x00000008ff027819 */ /* 0x000fe40000011602 */
[----:B------:R-:W-:Y:S02]  /*2136b0*/  PRMT R22, R20, 0x5410, R21 ;  /* 0x0000541014167816 */ /* 0x000fe40000000015 */
[----:B------:R-:W-:Y:S02]  /*2136c0*/  IADD3 R20, P1, PT, R12, R4, RZ ;  /* 0x000000040c147210 */ /* 0x000fe40007f3e0ff */
[----:B------:R-:W-:-:S02]  /*2136d0*/  SHF.R.U32.HI R17, RZ, 0x8, R17 ;  /* 0x00000008ff117819 */ /* 0x000fc40000011611 */
[----:B------:R-:W-:Y:S01]  /*2136e0*/  LOP3.LUT R2, R2, 0xffff, RZ, 0xc0, !PT ;  /* 0x0000ffff02027812 */ /* 0x000fe200078ec0ff */
[----:B------:R-:W-:Y:S01]  /*2136f0*/  IMAD.X R21, R19, 0x1, R3, P1 ;  /* 0x0000000113157824 */ /* 0x000fe200008e0603 */
[----:B------:R-:W-:Y:S01]  /*213700*/  LOP3.LUT R17, R17, 0xffff, RZ, 0xc0, !PT ;  /* 0x0000ffff11117812 */ /* 0x000fe200078ec0ff */
[----:B------:R-:W-:Y:S04]  /*213710*/  STL [R1+0x844], R22 ;  /* 0x0008441601007387 */ /* 0x000fe80000100800 */
[----:B------:R-:W-:Y:S01]  /*213720*/  STL.64 [R1+0x9f8], R20 ;  /* 0x0009f81401007387 */ /* 0x000fe20000100a00 */
[----:B------:R-:W-:Y:S02]  /*213730*/  PRMT R19, R2, 0x3340, R17 ;  /* 0x0000334002137816 */ /* 0x000fe40000000011 */
[----:B------:R-:W-:-:S03]  /*213740*/  LOP3.LUT R2, R15, 0xffff, RZ, 0xc0, !PT ;  /* 0x0000ffff0f027812 */ /* 0x000fc600078ec0ff */
[----:B------:R0:W-:Y:S02]  /*213750*/  STL [R1+0x430], R19 ;  /* 0x0004301301007387 */ /* 0x0001e40000100800 */
[----:B0-----:R-:W-:Y:S02]  /*213760*/  SHF.R.U32.HI R19, RZ, 0x8, R2 ;  /* 0x00000008ff137819 */ /* 0x001fe40000011602 */
[----:B------:R-:W-:Y:S02]  /*213770*/  LOP3.LUT R23, R11, 0xffff, RZ, 0xc0, !PT ;  /* 0x0000ffff0b177812 */ /* 0x000fe400078ec0ff */
[----:B------:R-:W-:Y:S02]  /*213780*/  LOP3.LUT R19, R19, 0xffff, RZ, 0xc0, !PT ;  /* 0x0000ffff13137812 */ /* 0x000fe400078ec0ff */
[----:B--2---:R-:W-:-:S04]  /*213790*/  LOP3.LUT R20, R18, 0xffff, RZ, 0xc0, !PT ;  /* 0x0000ffff12147812 */ /* 0x004fc800078ec0ff */
[----:B------:R-:W-:Y:S02]  /*2137a0*/  PRMT R15, R2, 0x3340, R20 ;  /* 0x00003340020f7816 */ /* 0x000fe40000000014 */
[----:B------:R-:W-:Y:S02]  /*2137b0*/  LOP3.LUT R17, R28, 0xffff, RZ, 0xc0, !PT ;  /* 0x0000ffff1c117812 */ /* 0x000fe400078ec0ff */
[----:B------:R-:W2:Y:S02]  /*2137c0*/  LDL.LU R28, [R1+0x7764] ;  /* 0x00776400011c7983 */ /* 0x000ea40000300800 */
[----:B------:R-:W-:-:S04]  /*2137d0*/  PRMT R18, R17, 0x3340, R0 ;  /* 0x0000334011127816 */ /* 0x000fc80000000000 */
[----:B------:R-:W-:-:S05]  /*2137e0*/  PRMT R15, R15, 0x5410, R18 ;  /* 0x000054100f0f7816 */ /* 0x000fca0000000012 */
[----:B------:R0:W-:Y:S04]  /*2137f0*/  STL [R1+0x840], R15 ;  /* 0x0008400f01007387 */ /* 0x0001e80000100800 */
[----:B------:R-:W2:Y:S04]  /*213800*/  LDL.LU R2, [R1+0x5a64] ;  /* 0x005a640001027983 */ /* 0x000ea80000300800 */
[----:B0-----:R-:W2:Y:S04]  /*213810*/  LDL.LU R15, [R1+0x8d4] ;  /* 0x0008d400010f7983 */ /* 0x001ea80000300800 */
[----:B------:R-:W2:Y:S01]  /*213820*/  LDL.LU R18, [R1+0x9f4] ;  /* 0x0009f40001127983 */ /* 0x000ea20000300800 */
[----:B------:R-:W-:-:S02]  /*213830*/  SHF.R.U32.HI R20, RZ, 0x8, R20 ;  /* 0x00000008ff147819 */ /* 0x000fc40000011614 */
[----:B------:R-:W-:Y:S02]  /*213840*/  SHF.R.U32.HI R17, RZ, 0x8, R17 ;  /* 0x00000008ff117819 */ /* 0x000fe40000011611 */
[----:B----4-:R-:W-:Y:S02]  /*213850*/  LOP3.LUT R21, R14, 0xffff, RZ, 0xc0, !PT ;  /* 0x0000ffff0e157812 */ /* 0x010fe400078ec0ff */
[----:B---3--:R-:W-:Y:S02]  /*213860*/  LOP3.LUT R22, R13, 0xffff, RZ, 0xc0, !PT ;  /* 0x0000ffff0d167812 */ /* 0x008fe400078ec0ff */
[----:B------:R-:W-:Y:S02]  /*213870*/  LOP3.LUT R20, R20, 0xffff, RZ, 0xc0, !PT ;  /* 0x0000ffff14147812 */ /* 0x000fe400078ec0ff */
[----:B------:R-:W-:Y:S01]  /*213880*/  LOP3.LUT R17, R17, 0xffff, RZ, 0xc0, !PT ;  /* 0x0000ffff11117812 */ /* 0x000fe200078ec0ff */
[----:B------:R-:W-:Y:S01]  /*213890*/  VIADD R14, R12, UR6 ;  /* 0x000000060c0e7c36 */ /* 0x000fe20008000000 */
[----:B------:R-:W-:-:S02]  /*2138a0*/  PRMT R13, R23, 0x3340, R0 ;  /* 0x00003340170d7816 */ /* 0x000fc40000000000 */
[----:B------:R-:W-:Y:S02]  /*2138b0*/  PRMT R19, R19, 0x3340, R20 ;  /* 0x0000334013137816 */ /* 0x000fe40000000014 */
[----:B------:R-:W-:Y:S02]  /*2138c0*/  PRMT R12, R21, 0x3340, R22 ;  /* 0x00003340150c7816 */ /* 0x000fe40000000016 */
[----:B------:R-:W-:Y:S02]  /*2138d0*/  PRMT R17, R17, 0x3340, R0 ;  /* 0x0000334011117816 */ /* 0x000fe40000000000 */
[----:B------:R-:W-:Y:S01]  /*2138e0*/  SHF.R.U32.HI R24, RZ, 0x8, R24 ;  /* 0x00000008ff187819 */ /* 0x000fe20000011618 */
[----:B------:R-:W0:Y:S01]  /*2138f0*/  LDCU UR6, c[0x0][0x3b8] ;  /* 0x00007700ff0677ac */ /* 0x000e220008000800 */
[----:B------:R1:W-:Y:S01]  /*213900*/  STL [R1+0x428], R19 ;  /* 0x0004281301007387 */ /* 0x0003e20000100800 */
[----:B------:R-:W-:-:S03]  /*213910*/  PRMT R12, R12, 0x5410, R13 ;  /* 0x000054100c0c7816 */ /* 0x000fc6000000000d */
[----:B------:R-:W3:Y:S04]  /*213920*/  LDL.LU R11, [R1+0x7760] ;  /* 0x00776000010b7983 */ /* 0x000ee80000300800 */
[----:B------:R4:W-:Y:S04]  /*213930*/  STL [R1+0xd8], R17 ;  /* 0x0000d81101007387 */ /* 0x0009e80000100800 */
[----:B------:R-:W3:Y:S04]  /*213940*/  LDL.LU R27, [R1+0x5a68] ;  /* 0x005a6800011b7983 */ /* 0x000ee80000300800 */
[----:B------:R-:W3:Y:S04]  /*213950*/  LDL.LU R20, [R1+0x8dc] ;  /* 0x0008dc0001147983 */ /* 0x000ee80000300800 */
[----:B------:R0:W-:Y:S04]  /*213960*/  STL [R1+0x838], R12 ;  /* 0x0008380c01007387 */ /* 0x0001e80000100800 */
[----:B-1----:R-:W3:Y:S01]  /*213970*/  LDL.LU R19, [R1+0xa08] ;  /* 0x000a080001137983 */ /* 0x002ee20000300800 */
[----:B------:R-:W-:-:S02]  /*213980*/  SHF.R.U32.HI R21, RZ, 0x8, R21 ;  /* 0x00000008ff157819 */ /* 0x000fc40000011615 */
[----:B------:R-:W-:Y:S02]  /*213990*/  SHF.R.U32.HI R22, RZ, 0x8, R22 ;  /* 0x00000008ff167819 */ /* 0x000fe40000011616 */
[----:B----4-:R-:W-:Y:S02]  /*2139a0*/  SHF.R.S32.HI R17, RZ, 0x1f, R14 ;  /* 0x0000001fff117819 */ /* 0x010fe4000001140e */
[----:B0-----:R-:W-:Y:S02]  /*2139b0*/  IADD3 R12, P1, PT, R14, R10, RZ ;  /* 0x0000000a0e0c7210 */ /* 0x001fe40007f3e0ff */
[----:B------:R-:W-:Y:S02]  /*2139c0*/  LOP3.LUT R24, R24, 0xffff, RZ, 0xc0, !PT ;  /* 0x0000ffff18187812 */ /* 0x000fe400078ec0ff */
[----:B------:R-:W-:Y:S02]  /*2139d0*/  LOP3.LUT R21, R21, 0xffff, RZ, 0xc0, !PT ;  /* 0x0000ffff15157812 */ /* 0x000fe400078ec0ff */
[----:B------:R-:W-:Y:S01]  /*2139e0*/  LOP3.LUT R22, R22, 0xffff, RZ, 0xc0, !PT ;  /* 0x0000ffff16167812 */ /* 0x000fe200078ec0ff */
[----:B------:R-:W-:Y:S01]  /*2139f0*/  IMAD.X R13, R17, 0x1, R9, P1 ;  /* 0x00000001110d7824 */ /* 0x000fe200008e0609 */
[----:B------:R-:W-:-:S02]  /*213a00*/  PRMT R24, R24, 0x3340, R0 ;  /* 0x0000334018187816 */ /* 0x000fc40000000000 */
[----:B------:R-:W-:Y:S02]  /*213a10*/  PRMT R22, R21, 0x3340, R22 ;  /* 0x0000334015167816 */ /* 0x000fe40000000016 */
[----:B------:R0:W-:Y:S04]  /*213a20*/  STL.64 [R1+0x9d8], R12 ;  /* 0x0009d80c01007387 */ /* 0x0001e80000100a00 */
[----:B0-----:R-:W4:Y:S04]  /*213a30*/  LDL.LU.64 R12, [R1+0x7758] ;  /* 0x00775800010c7983 */ /* 0x001f280000300a00 */
[----:B------:R0:W-:Y:S04]  /*213a40*/  STL [R1+0xd4], R24 ;  /* 0x0000d41801007387 */ /* 0x0001e80000100800 */
[----:B------:R1:W-:Y:S01]  /*213a50*/  STL [R1+0x424], R22 ;  /* 0x0004241601007387 */ /* 0x0003e20000100800 */
[----:B------:R-:W-:-:S02]  /*213a60*/  SHF.R.U32.HI R23, RZ, 0x8, R23 ;  /* 0x00000008ff177819 */ /* 0x000fc40000011617 */
[----:B0-----:R-:W-:Y:S02]  /*213a70*/  IADD3 R24, P1, PT, R14, R8, RZ ;  /* 0x000000080e187210 */ /* 0x001fe40007f3e0ff */
[----:B------:R-:W-:-:S03]  /*213a80*/  LOP3.LUT R23, R23, 0xffff, RZ, 0xc0, !PT ;  /* 0x0000ffff17177812 */ /* 0x000fc600078ec0ff */
[----:B------:R-:W-:Y:S01]  /*213a90*/  IMAD.X R25, R17, 0x1, R7, P1 ;  /* 0x0000000111197824 */ /* 0x000fe200008e0607 */
[----:B--2---:R-:W-:Y:S02]  /*213aa0*/  LOP3.LUT R2, R2, 0xffff, RZ, 0xc0, !PT ;  /* 0x0000ffff02027812 */ /* 0x004fe400078ec0ff */
[----:B------:R-:W-:Y:S02]  /*213ab0*/  LOP3.LUT R21, R15, 0xffff, RZ, 0xc0, !PT ;  /* 0x0000ffff0f157812 */ /* 0x000fe400078ec0ff */
[----:B-1----:R-:W-:Y:S02]  /*213ac0*/  LOP3.LUT R22, R18, 0xffff, RZ, 0xc0, !PT ;  /* 0x0000ffff12167812 */ /* 0x002fe400078ec0ff */
[----:B------:R-:W-:Y:S02]  /*213ad0*/  PRMT R18, R21, 0x3340, R0 ;  /* 0x0000334015127816 */ /* 0x000fe40000000000 */
[----:B------:R-:W-:-:S04]  /*213ae0*/  PRMT R15, R2, 0x3340, R22 ;  /* 0x00003340020f7816 */ /* 0x000fc80000000016 */
[----:B------:R-:W-:Y:S02]  /*213af0*/  PRMT R15, R15, 0x5410, R18 ;  /* 0x000054100f0f7816 */ /* 0x000fe40000000012 */
[----:B------:R-:W2:Y:S04]  /*213b00*/  LDL.LU R18, [R1+0x3128] ;  /* 0x0031280001127983 */ /* 0x000ea80000300800 */
[----:B------:R0:W-:Y:S04]  /*213b10*/  STL [R1+0x834], R15 ;  /* 0x0008340f01007387 */ /* 0x0001e80000100800 */
[----:B0-----:R-:W2:Y:S01]  /*213b20*/  LDL.LU R15, [R1+0xa00] ;  /* 0x000a0000010f7983 */ /* 0x001ea20000300800 */
[----:B------:R-:W-:-:S02]  /*213b30*/  SHF.R.U32.HI R2, RZ, 0x8, R2 ;  /* 0x00000008ff027819 */ /* 0x000fc40000011602 */
[----:B------:R-:W-:Y:S01]  /*213b40*/  SHF.R.U32.HI R22, RZ, 0x8, R22 ;  /* 0x00000008ff167819 */ /* 0x000fe20000011616 */
[----:B------:R0:W-:Y:S01]  /*213b50*/  STL.64 [R1+0x9f0], R24 ;  /* 0x0009f01801007387 */ /* 0x0001e20000100a00 */
[----:B------:R-:W-:Y:S02]  /*213b60*/  LOP3.LUT R2, R2, 0xffff, RZ, 0xc0, !PT ;  /* 0x0000ffff02027812 */ /* 0x000fe400078ec0ff */
[----:B------:R-:W-:Y:S02]  /*213b70*/  LOP3.LUT R22, R22, 0xffff, RZ, 0xc0, !PT ;  /* 0x0000ffff16167812 */ /* 0x000fe400078ec0ff */
[----:B0-----:R-:W-:Y:S02]  /*213b80*/  PRMT R24, R23, 0x3340, R0 ;  /* 0x0000334017187816 */ /* 0x001fe40000000000 */
[----:B------:R-:W-:Y:S02]  /*213b90*/  PRMT R23, R2, 0x3340, R22 ;  /* 0x0000334002177816 */ /* 0x000fe40000000016 */
[----:B---3--:R-:W-:-:S02]  /*213ba0*/  LOP3.LUT R2, R20, 0xffff, RZ, 0xc0, !PT ;  /* 0x0000ffff14027812 */ /* 0x008fc400078ec0ff */
[----:B------:R-:W-:Y:S01]  /*213bb0*/  LOP3.LUT R22, R27, 0xffff, RZ, 0xc0, !PT ;  /* 0x0000ffff1b167812 */ /* 0x000fe200078ec0ff */
[----:B------:R-:W-:Y:S04]  /*213bc0*/  STL [R1+0xd0], R24 ;  /* 0x0000d01801007387 */ /* 0x000fe80000100800 */
[----:B------:R0:W-:Y:S01]  /*213bd0*/  STL [R1+0x42c], R23 ;  /* 0x00042c1701007387 */ /* 0x0001e20000100800 */
[----:B------:R-:W-:Y:S02]  /*213be0*/  PRMT R20, R2, 0x3340, R0 ;  /* 0x0000334002147816 */ /* 0x000fe40000000000 */
[----:B0-----:R-:W-:-:S04]  /*213bf0*/  LOP3.LUT R23, R19, 0xffff, RZ, 0xc0, !PT ;  /* 0x0000ffff13177812 */ /* 0x001fc800078ec0ff */
[----:B------:R-:W-:-:S04]  /*213c00*/  PRMT R19, R22, 0x3340, R23 ;  /* 0x0000334016137816 */ /* 0x000fc80000000017 */
[----:B------:R-:W-:Y:S02]  /*213c10*/  PRMT R24, R19, 0x5410, R20 ;  /* 0x0000541013187816 */ /* 0x000fe40000000014 */
[----:B------:R-:W3:Y:S04]  /*213c20*/  LDL.LU R20, [R1+0x3118] ;  /* 0x0031180001147983 */ /* 0x000ee80000300800 */
[----:B------:R-:W3:Y:S04]  /*213c30*/  LDL.LU R19, [R1+0xa04] ;  /* 0x000a040001137983 */ /* 0x000ee80000300800 */
[----:B------:R0:W-:Y:S01]  /*213c40*/  STL [R1+0x830], R24 ;  /* 0x0008301801007387 */ /* 0x0001e20000100800 */
[----:B------:R-:W-:-:S02]  /*213c50*/  SHF.R.U32.HI R22, RZ, 0x8, R22 ;  /* 0x00000008ff167819 */ /* 0x000fc40000011616 */
[----:B------:R-:W-:Y:S02]  /*213c60*/  SHF.R.U32.HI R23, RZ, 0x8, R23 ;  /* 0x00000008ff177819 */ /* 0x000fe40000011617 */
[----:B0-----:R-:W-:Y:S02]  /*213c70*/  IADD3 R24, P1, PT, R14, R6, RZ ;  /* 0x000000060e187210 */ /* 0x001fe40007f3e0ff */
[----:B------:R-:W-:Y:S02]  /*213c80*/  LOP3.LUT R22, R22, 0xffff, RZ, 0xc0, !PT ;  /* 0x0000ffff16167812 */ /* 0x000fe400078ec0ff */
[----:B------:R-:W-:Y:S01]  /*213c90*/  LOP3.LUT R23, R23, 0xffff, RZ, 0xc0, !PT ;  /* 0x0000ffff17177812 */ /* 0x000fe200078ec0ff */
[----:B------:R-:W-:Y:S01]  /*213ca0*/  IMAD.X R25, R17, 0x1, R5, P1 ;  /* 0x0000000111197824 */ /* 0x000fe200008e0605 */
[----:B------:R-:W-:-:S04]  /*213cb0*/  SHF.R.U32.HI R2, RZ, 0x8, R2 ;  /* 0x00000008ff027819 */ /* 0x000fc80000011602 */
[----:B------:R0:W-:Y:S01]  /*213cc0*/  STL.64 [R1+0xa08], R24 ;  /* 0x000a081801007387 */ /* 0x0001e20000100a00 */
[----:B------:R-:W-:Y:S02]  /*213cd0*/  LOP3.LUT R2, R2, 0xffff, RZ, 0xc0, !PT ;  /* 0x0000ffff02027812 */ /* 0x000fe400078ec0ff */
[----:B0-----:R-:W-:Y:S02]  /*213ce0*/  PRMT R24, R22, 0x3340, R23 ;  /* 0x0000334016187816 */ /* 0x001fe40000000017 */
[----:B------:R-:W-:-:S05]  /*213cf0*/  IADD3 R22, P1, PT, R14, R4, RZ ;  /* 0x000000040e167210 */ /* 0x000fca0007f3e0ff */
[----:B------:R-:W-:Y:S01]  /*213d00*/  IMAD.X R23, R17, 0x1, R3, P1 ;  /* 0x0000000111177824 */ /* 0x000fe200008e0603 */
[----:B------:R-:W-:Y:S01]  /*213d10*/  PRMT R17, R2, 0x3340, R0 ;  /* 0x0000334002117816 */ /* 0x000fe20000000000 */
[----:B------:R-:W-:Y:S04]  /*213d20*/  STL [R1+0x420], R24 ;  /* 0x0004201801007387 */ /* 0x000fe80000100800 */
[----:B------:R0:W-:Y:S01]  /*213d30*/  STL.64 [R1+0xa20], R22 ;  /* 0x000a201601007387 */ /* 0x0001e20000100a00 */
[----:B------:R-:W-:-:S03]  /*213d40*/  SHF.R.U32.HI R21, RZ, 0x8, R21 ;  /* 0x00000008ff157819 */ /* 0x000fc60000011615 */
[----:B------:R1:W-:Y:S01]  /*213d50*/  STL [R1+0xcc], R17 ;  /* 0x0000cc1101007387 */ /* 0x0003e20000100800 */
[----:B------:R-:W-:-:S04]  /*213d60*/  LOP3.LUT R21, R21, 0xffff, RZ, 0xc0, !PT ;  /* 0x0000ffff15157812 */ /* 0x000fc800078ec0ff */
[--C-:B------:R-:W-:Y:S01]  /*213d70*/  PRMT R21, R21, 0x3340, R0.reuse ;  /* 0x0000334015157816 */ /* 0x100fe20000000000 */
[----:B------:R-:W-:Y:S01]  /*213d80*/  VIADD R14, R14, UR6 ;  /* 0x000000060e0e7c36 */ /* 0x000fe20008000000 */
[----:B----4-:R-:W-:Y:S01]  /*213d90*/  LOP3.LUT R13, R13, 0xffff, RZ, 0xc0, !PT ;  /* 0x0000ffff0d0d7812 */ /* 0x010fe200078ec0ff */
[----:B------:R-:W4:Y:S01]  /*213da0*/  LDCU UR6, c[0x0][0x3b8] ;  /* 0x00007700ff0677ac */ /* 0x000f220008000800 */
[----:B--2---:R-:W-:Y:S02]  /*213db0*/  LOP3.LUT R2, R18, 0xffff, RZ, 0xc0, !PT ;  /* 0x0000ffff12027812 */ /* 0x004fe400078ec0ff */
[----:B------:R-:W-:Y:S02]  /*213dc0*/  LOP3.LUT R18, R11, 0xffff, RZ, 0xc0, !PT ;  /* 0x0000ffff0b127812 */ /* 0x000fe400078ec0ff */
[----:B------:R-:W2:Y:S02]  /*213dd0*/  LDL.LU R11, [R1+0x7754] ;  /* 0x00775400010b7983 */ /* 0x000ea40000300800 */
[----:B0-----:R-:W-:-:S02]  /*213de0*/  PRMT R23, R18, 0x3340, R0 ;  /* 0x0000334012177816 */ /* 0x001fc40000000000 */
[----:B-1----:R-:W-:Y:S02]  /*213df0*/  LOP3.LUT R17, R15, 0xffff, RZ, 0xc0, !PT ;  /* 0x0000ffff0f117812 */ /* 0x002fe400078ec0ff */
[----:B------:R-:W2:Y:S02]  /*213e00*/  LDL.LU R15, [R1+0x2f48] ;  /* 0x002f4800010f7983 */ /* 0x000ea40000300800 */
[--C-:B------:R-:W-:Y:S02]  /*213e10*/  PRMT R22, R2, 0x3340, R17.reuse ;  /* 0x0000334002167816 */ /* 0x100fe40000000011 */
[----:B------:R-:W-:Y:S02]  /*213e20*/  SHF.R.U32.HI R2, RZ, 0x8, R2 ;  /* 0x00000008ff027819 */ /* 0x000fe40000011602 */
[----:B------:R-:W-:Y:S02]  /*213e30*/  SHF.R.U32.HI R17, RZ, 0x8, R17 ;  /* 0x00000008ff117819 */ /* 0x000fe40000011611 */
[----:B------:R-:W-:-:S02]  /*213e40*/  PRMT R22, R22, 0x5410, R23 ;  /* 0x0000541016167816 */ /* 0x000fc40000000017 */
[----:B------:R-:W-:Y:S02]  /*213e50*/  LOP3.LUT R2, R2, 0xffff, RZ, 0xc0, !PT ;  /* 0x0000ffff02027812 */ /* 0x000fe400078ec0ff */
        /* <DEDUP_REMOVED lines=8> */
[----:B------:R-:W-:Y:S02]  /*213ee0*/  SHF.R.S32.HI R22, RZ, 0x1f, R14 ;  /* 0x0000001fff167819 */ /* 0x000fe4000001140e */
[----:B---3--:R-:W-:Y:S02]  /*213ef0*/  LOP3.LUT R2, R20, 0xffff, RZ, 0xc0, !PT ;  /* 0x0000ffff14027812 */ /* 0x008fe400078ec0ff */
[----:B------:R-:W-:-:S04]  /*213f00*/  LOP3.LUT R19, R19, 0xffff, RZ, 0xc0, !PT ;  /* 0x0000ffff13137812 */ /* 0x000fc800078ec0ff */
[----:B------:R-:W-:-:S04]  /*213f10*/  PRMT R20, R2, 0x3340, R19 ;  /* 0x0000334002147816 */ /* 0x000fc80000000013 */
[----:B------:R-:W-:Y:S02]  /*213f20*/  PRMT R23, R20, 0x5410, R21 ;  /* 0x0000541014177816 */ /* 0x000fe40000000015 */
[----:B------:R-:W-:-:S05]  /*213f30*/  IADD3 R20, P1, PT, R14, R10, RZ ;  /* 0x0000000a0e147210 */ /* 0x000fca0007f3e0ff */
[----:B------:R-:W-:Y:S01]  /*213f40*/  IMAD.X R21, R22, 0x1, R9, P1 ;  /* 0x0000000116157824 */ /* 0x000fe200008e0609 */
[----:B------:R-:W-:Y:S04]  /*213f50*/  STL [R1+0x820], R23 ;  /* 0x0008201701007387 */ /* 0x000fe80000100800 */
[----:B------:R0:W-:Y:S02]  /*213f60*/  STL.64 [R1+0xa00], R20 ;  /* 0x000a001401007387 */ /* 0x0001e40000100a00 */
[----:B0-----:R-:W-:Y:S02]  /*213f70*/  SHF.R.U32.HI R20, RZ, 0x8, R18 ;  /* 0x00000008ff147819 */ /* 0x001fe40000011612 */
[----:B------:R-:W3:Y:S01]  /*213f80*/  LDL.LU R18, [R1+0xa4c] ;  /* 0x000a4c0001127983 */ /* 0x000ee20000300800 */
        /* <DEDUP_REMOVED lines=9> */
[----:B------:R-:W-:-:S03]  /*214020*/  LOP3.LUT R2, R12, 0xffff, RZ, 0xc0, !PT ;  /* 0x0000ffff0c027812 */ /* 0x000fc600078ec0ff */
[----:B------:R-:W3:Y:S01]  /*214030*/  LDL.LU R12, [R1+0x774c] ;  /* 0x00774c00010c7983 */ /* 0x000ee20000300800 */
[----:B------:R-:W-:Y:S02]  /*214040*/  PRMT R21, R2, 0x3340, R0 ;  /* 0x0000334002157816 */ /* 0x000fe40000000000 */
[----:B------:R-:W-:-:S04]  /*214050*/  SHF.R.U32.HI R2, RZ, 0x8, R2 ;  /* 0x00000008ff027819 */ /* 0x000fc80000011602 */
        /* <DEDUP_REMOVED lines=8> */
[----:B------:R-:W-:Y:S02]  /*2140e0*/  SHF.R.U32.HI R15, RZ, 0x8, R15 ;  /* 0x00000008ff0f7819 */ /* 0x000fe4000001160f */
[----:B------:R-:W-:Y:S01]  /*2140f0*/  SHF.R.U32.HI R19, RZ, 0x8, R19 ;  /* 0x00000008ff137819 */ /* 0x000fe20000011613 */
[----:B------:R0:W-:Y:S01]  /*214100*/  STL.64 [R1+0xa18], R20 ;  /* 0x000a181401007387 */ /* 0x0001e20000100a00 */
[----:B------:R-:W-:Y:S02]  /*214110*/  LOP3.LUT R15, R15, 0xffff, RZ, 0xc0, !PT ;  /* 0x0000ffff0f0f7812 */ /* 0x000fe400078ec0ff */
[----:B------:R-:W-:Y:S02]  /*214120*/  LOP3.LUT R19, R19, 0xffff, RZ, 0xc0, !PT ;  /* 0x0000ffff13137812 */ /* 0x000fe400078ec0ff */
[----:B0-----:R-:W-:-:S02]  /*214130*/  SHF.R.U32.HI R20, RZ, 0x8, R17 ;  /* 0x00000008ff147819 */ /* 0x001fc40000011611 */
[----:B------:R-:W-:Y:S01]  /*214140*/  PRMT R28, R15, 0x3340, R19 ;  /* 0x000033400f1c7816 */ /* 0x000fe20000000013 */
[----:B------:R-:W2:Y:S01]  /*214150*/  LDL.LU R17, [R1+0x79c] ;  /* 0x00079c0001117983 */ /* 0x000ea20000300800 */
[----:B------:R-:W-:-:S04]  /*214160*/  LOP3.LUT R20, R20, 0xffff, RZ, 0xc0, !PT ;  /* 0x0000ffff14147812 */ /* 0x000fc800078ec0ff */
[--C-:B------:R-:W-:Y:S01]  /*214170*/  PRMT R20, R20, 0x3340, R0.reuse ;  /* 0x0000334014147816 */ /* 0x100fe20000000000 */
[----:B------:R-:W-:Y:S04]  /*214180*/  STL [R1+0x7464], R28 ;  /* 0x0074641c01007387 */ /* 0x000fe80000100800 */
[----:B------:R0:W-:Y:S01]  /*214190*/  STL [R1+0xc0], R20 ;  /* 0x0000c01401007387 */ /* 0x0001e20000100800 */
[----:B------:R-:W-:Y:S02]  /*2141a0*/  PRMT R15, R2, 0x3340, R0 ;  /* 0x00003340020f7816 */ /* 0x000fe40000000000 */
[----:B0-----:R-:W-:-:S05]  /*2141b0*/  IADD3 R20, P1, PT, R14, R6, RZ ;  /* 0x000000060e147210 */ /* 0x001fca0007f3e0ff */
[----:B------:R-:W-:Y:S01]  /*2141c0*/  IMAD.X R21, R22, 0x1, R5, P1 ;  /* 0x0000000116157824 */ /* 0x000fe200008e0605 */
[----:B------:R-:W-:-:S04]  /*2141d0*/  LOP3.LUT R19, R11, 0xffff, RZ, 0xc0, !PT ;  /* 0x0000ffff0b137812 */ /* 0x000fc800078ec0ff */
[----:B------:R-:W-:Y:S04]  /*2141e0*/  STL.64 [R1+0xa50], R20 ;  /* 0x000a501401007387 */ /* 0x000fe80000100a00 */
[----:B------:R0:W-:Y:S04]  /*2141f0*/  STL [R1+0xbc], R15 ;  /* 0x0000bc0f01007387 */ /* 0x0001e80000100800 */
[----:B------:R-:W4:Y:S04]  /*214200*/  LDL.LU R11, [R1+0x7748] ;  /* 0x00774800010b7983 */ /* 0x000f280000300800 */
[----:B------:R-:W2:Y:S01]  /*214210*/  LDL.LU R27, [R1+0x734] ;  /* 0x00073400011b7983 */ /* 0x000ea20000300800 */
[----:B---3--:R-:W-:-:S03]  /*214220*/  LOP3.LUT R2, R18, 0xffff, RZ, 0xc0, !PT ;  /* 0x0000ffff12027812 */ /* 0x008fc600078ec0ff */
[----:B0-----:R-:W3:Y:S04]  /*214230*/  LDL.LU R15, [R1+0xa70] ;  /* 0x000a7000010f7983 */ /* 0x001ee80000300800 */
[----:B------:R-:W3:Y:S01]  /*214240*/  LDL.LU R18, [R1+0xa14] ;  /* 0x000a140001127983 */ /* 0x000ee20000300800 */
[----:B------:R-:W-:Y:S02]  /*214250*/  PRMT R21, R13, 0x3340, R0 ;  /* 0x000033400d157816 */ /* 0x000fe40000000000 */
[--C-:B------:R-:W-:Y:S02]  /*214260*/  PRMT R20, R2, 0x3340, R19.reuse ;  /* 0x0000334002147816 */ /* 0x100fe40000000013 */
[----:B------:R-:W-:Y:S02]  /*214270*/  SHF.R.U32.HI R2, RZ, 0x8, R2 ;  /* 0x00000008ff027819 */ /* 0x000fe40000011602 */
[----:B------:R-:W-:-:S02]  /*214280*/  SHF.R.U32.HI R19, RZ, 0x8, R19 ;  /* 0x00000008ff137819 */ /* 0x000fc40000011613 */
[----:B------:R-:W-:Y:S02]  /*214290*/  PRMT R23, R20, 0x5410, R21 ;  /* 0x0000541014177816 */ /* 0x000fe40000000015 */
[----:B------:R-:W-:Y:S02]  /*2142a0*/  IADD3 R20, P1, PT, R14, R4, RZ ;  /* 0x000000040e147210 */ /* 0x000fe40007f3e0ff */
[----:B------:R-:W-:Y:S02]  /*2142b0*/  LOP3.LUT R2, R2, 0xffff, RZ, 0xc0, !PT ;  /* 0x0000ffff02027812 */ /* 0x000fe400078ec0ff */
[----:B------:R-:W-:Y:S01]  /*2142c0*/  LOP3.LUT R19, R19, 0xffff, RZ, 0xc0, !PT ;  /* 0x0000ffff13137812 */ /* 0x000fe200078ec0ff */
[----:B------:R-:W-:-:S03]  /*2142d0*/  IMAD.X R21, R22, 0x1, R3, P1 ;  /* 0x0000000116157824 */ /* 0x000fc600008e0603 */
[----:B------:R-:W-:Y:S02]  /*2142e0*/  PRMT R19, R2, 0x3340, R19 ;  /* 0x0000334002137816 */ /* 0x000fe40000000013 */
[----:B------:R-:W-:Y:S01]  /*2142f0*/  LOP3.LUT R12, R12, 0xffff, RZ, 0xc0, !PT ;  /* 0x0000ffff0c0c7812 */ /* 0x000fe200078ec0ff */
[----:B------:R-:W-:Y:S04]  /*214300*/  STL [R1+0x7e4], R23 ;  /* 0x0007e41701007387 */ /* 0x000fe80000100800 */
[----:B------:R0:W-:Y:S04]  /*214310*/  STL.64 [R1+0xa48], R20 ;  /* 0x000a481401007387 */ /* 0x0001e80000100a00 */
[----:B------:R1:W-:Y:S01]  /*214320*/  STL [R1+0x6d4], R19 ;  /* 0x0006d41301007387 */ /* 0x0003e20000100800 */
[----:B0-----:R-:W-:Y:S01]  /*214330*/  VIADD R21, R14, UR6 ;  /* 0x000000060e157c36 */ /* 0x001fe20008000000 */
[----:B----4-:R-:W-:-:S02]  /*214340*/  LOP3.LUT R11, R11, 0xffff, RZ, 0xc0, !PT ;  /* 0x0000ffff0b0b7812 */ /* 0x010fc400078ec0ff */
[----:B--2---:R-:W-:Y:S02]  /*214350*/  LOP3.LUT R2, R17, 0xffff, RZ, 0xc0, !PT ;  /* 0x0000ffff11027812 */ /* 0x004fe400078ec0ff */
[----:B------:R-:W-:Y:S01]  /*214360*/  SHF.R.U32.HI R13, RZ, 0x8, R13 ;  /* 0x00000008ff0d7819 */ /* 0x000fe2000001160d */
[----:B------:R-:W0:Y:S01]  /*214370*/  LDCU UR6, c[0x0][0x3b8] ;  /* 0x00007700ff0677ac */ /* 0x000e220008000800 */
[----:B------:R-:W-:Y:S02]  /*214380*/  PRMT R17, R11, 0x3340, R12 ;  /* 0x000033400b117816 */ /* 0x000fe4000000000c */
[----:B-1----:R-:W-:-:S04]  /*214390*/  PRMT R19, R2, 0x3340, R0 ;  /* 0x0000334002137816 */ /* 0x002fc80000000000 */
[----:B------:R-:W-:-:S05]  /*2143a0*/  PRMT R17, R17, 0x5410, R19 ;  /* 0x0000541011117816 */ /* 0x000fca0000000013 */
[----:B------:R1:W-:Y:S04]  /*2143b0*/  STL [R1+0x7e0], R17 ;  /* 0x0007e01101007387 */ /* 0x0003e80000100800 */
[----:B------:R-:W2:Y:S04]  /*2143c0*/  LDL.LU R20, [R1+0x5a6c] ;  /* 0x005a6c0001147983 */ /* 0x000ea80000300800 */
[----:B------:R-:W4:Y:S01]  /*2143d0*/  LDL.LU R19, [R1+0x8f0] ;  /* 0x0008f00001137983 */ /* 0x000f220000300800 */
[----:B------:R-:W-:Y:S02]  /*2143e0*/  SHF.R.U32.HI R11, RZ, 0x8, R11 ;  /* 0x00000008ff0b7819 */ /* 0x000fe4000001160b */
[----:B------:R-:W-:Y:S01]  /*2143f0*/  SHF.R.U32.HI R12, RZ, 0x8, R12 ;  /* 0x00000008ff0c7819 */ /* 0x000fe2000001160c */
[----:B-1----:R-:W4:Y:S01]  /*214400*/  LDL.LU R17, [R1+0xa68] ;  /* 0x000a680001117983 */ /* 0x002f220000300800 */
[----:B------:R-:W-:-:S02]  /*214410*/  SHF.R.U32.HI R2, RZ, 0x8, R2 ;  /* 0x00000008ff027819 */ /* 0x000fc40000011602 */
[----:B------:R-:W-:Y:S02]  /*214420*/  LOP3.LUT R11, R11, 0xffff, RZ, 0xc0, !PT ;  /* 0x0000ffff0b0b7812 */ /* 0x000fe400078ec0ff */
[----:B------:R-:W-:Y:S02]  /*214430*/  LOP3.LUT R12, R12, 0xffff, RZ, 0xc0, !PT ;  /* 0x0000ffff0c0c7812 */ /* 0x000fe400078ec0ff */
[----:B------:R-:W-:Y:S02]  /*214440*/  LOP3.LUT R2, R2, 0xffff, RZ, 0xc0, !PT ;  /* 0x0000ffff02027812 */ /* 0x000fe400078ec0ff */
[----:B------:R-:W-:Y:S02]  /*214450*/  PRMT R12, R11, 0x3340, R12 ;  /* 0x000033400b0c7816 */ /* 0x000fe4000000000c */
[----:B------:R-:W-:Y:S02]  /*214460*/  PRMT R11, R2, 0x3340, R0 ;  /* 0x00003340020b7816 */ /* 0x000fe40000000000 */
[----:B------:R-:W-:Y:S01]  /*214470*/  LOP3.LUT R2, R27, 0xffff, RZ, 0xc0, !PT ;  /* 0x0000ffff1b027812 */ /* 0x000fe200078ec0ff */
[----:B------:R3:W-:Y:S04]  /*214480*/  STL [R1+0x7468], R12 ;  /* 0x0074680c01007387 */ /* 0x0007e80000100800 */
[----:B------:R1:W-:Y:S01]  /*214490*/  STL [R1+0x746c], R11 ;  /* 0x00746c0b01007387 */ /* 0x0003e20000100800 */
[----:B---3--:R-:W-:-:S02]  /*2144a0*/  LOP3.LUT R12, R18, 0xffff, RZ, 0xc0, !PT ;  /* 0x0000ffff120c7812 */ /* 0x008fc400078ec0ff */
[----:B-1----:R-:W-:Y:S02]  /*2144b0*/  LOP3.LUT R11, R15, 0xffff, RZ, 0xc0, !PT ;  /* 0x0000ffff0f0b7812 */ /* 0x002fe400078ec0ff */
        /* <DEDUP_REMOVED lines=8> */
[----:B-1----:R-:W3:Y:S04]  /*214540*/  LDL.LU R14, [R1+0x5a70] ;  /* 0x005a7000010e7983 */ /* 0x002ee80000300800 */
[----:B------:R-:W3:Y:S04]  /*214550*/  LDL.LU R15, [R1+0x8f8] ;  /* 0x0008f800010f7983 */ /* 0x000ee80000300800 */
[----:B------:R-:W3:Y:S01]  /*214560*/  LDL.LU R18, [R1+0xa7c] ;  /* 0x000a7c0001127983 */ /* 0x000ee20000300800 */
[----:B------:R-:W-:-:S02]  /*214570*/  SHF.R.U32.HI R11, RZ, 0x8, R11 ;  /* 0x00000008ff0b7819 */ /* 0x000fc4000001160b */
[----:B------:R-:W-:Y:S02]  /*214580*/  SHF.R.U32.HI R12, RZ, 0x8, R12 ;  /* 0x00000008ff0c7819 */ /* 0x000fe4000001160c */
[----:B------:R-:W-:Y:S02]  /*214590*/  LOP3.LUT R13, R13, 0xffff, RZ, 0xc0, !PT ;  /* 0x0000ffff0d0d7812 */ /* 0x000fe400078ec0ff */
[----:B------:R-:W-:Y:S02]  /*2145a0*/  LOP3.LUT R11, R11, 0xffff, RZ, 0xc0, !PT ;  /* 0x0000ffff0b0b7812 */ /* 0x000fe400078ec0ff */
[----:B------:R-:W-:Y:S02]  /*2145b0*/  LOP3.LUT R12, R12, 0xffff, RZ, 0xc0, !PT ;  /* 0x0000ffff0c0c7812 */ /* 0x000fe400078ec0ff */
[----:B------:R-:W-:Y:S02]  /*2145c0*/  PRMT R22, R13, 0x3340, R0 ;  /* 0x000033400d167816 */ /* 0x000fe40000000000 */
[----:B------:R-:W-:-:S05]  /*2145d0*/  PRMT R13, R11, 0x3340, R12 ;  /* 0x000033400b0d7816 */ /* 0x000fca000000000c */
[----:B------:R-:W-:Y:S04]  /*2145e0*/  STL [R1+0x7470], R13 ;  /* 0x0074700d01007387 */ /* 0x000fe80000100800 */
[----:B------:R1:W-:Y:S01]  /*2145f0*/  STL [R1+0x264], R22 ;  /* 0x0002641601007387 */ /* 0x0003e20000100800 */
[----:B------:R-:W-:Y:S02]  /*214600*/  SHF.R.U32.HI R2, RZ, 0x8, R2 ;  /* 0x00000008ff027819 */ /* 0x000fe40000011602 */
[----:B-1----:R-:W-:-:S05]  /*214610*/  IADD3 R22, P1, PT, R21, R8, RZ ;  /* 0x0000000815167210 */ /* 0x002fca0007f3e0ff */
[----:B------:R-:W-:Y:S01]  /*214620*/  IMAD.X R23, R24, 0x1, R7, P1 ;  /* 0x0000000118177824 */ /* 0x000fe200008e0607 */
[----:B--2---:R-:W-:Y:S02]  /*214630*/  LOP3.LUT R12, R20, 0xffff, RZ, 0xc0, !PT ;  /* 0x0000ffff140c7812 */ /* 0x004fe400078ec0ff */
[----:B----4-:R-:W-:-:S04]  /*214640*/  LOP3.LUT R11, R19, 0xffff, RZ, 0xc0, !PT ;  /* 0x0000ffff130b7812 */ /* 0x010fc800078ec0ff */
[----:B------:R-:W-:Y:S02]  /*214650*/  PRMT R19, R11, 0x3340, R0 ;  /* 0x000033400b137816 */ /* 0x000fe40000000000 */
[----:B------:R-:W-:-:S04]  /*214660*/  LOP3.LUT R13, R17, 0xffff, RZ, 0xc0, !PT ;  /* 0x0000ffff110d7812 */ /* 0x000fc800078ec0ff */
[----:B------:R-:W-:-:S04]  /*214670*/  PRMT R17, R12, 0x3340, R13 ;  /* 0x000033400c117816 */ /* 0x000fc8000000000d */
[----:B------:R-:W-:Y:S02]  /*214680*/  PRMT R17, R17, 0x5410, R19 ;  /* 0x0000541011117816 */ /* 0x000fe40000000013 */
[----:B------:R-:W-:Y:S02]  /*214690*/  SHF.R.U32.HI R12, RZ, 0x8, R12 ;  /* 0x00000008ff0c7819 */ /* 0x000fe4000001160c */
[----:B------:R-:W-:Y:S01]  /*2146a0*/  SHF.R.U32.HI R13, RZ, 0x8, R13 ;  /* 0x00000008ff0d7819 */ /* 0x000fe2000001160d */
[----:B------:R1:W-:Y:S04]  /*2146b0*/  STL [R1+0x7d8], R17 ;  /* 0x0007d81101007387 */ /* 0x0003e80000100800 */
[----:B------:R-:W-:Y:S01]  /*2146c0*/  STL.64 [R1+0xa70], R22 ;  /* 0x000a701601007387 */ /* 0x000fe20000100a00 */
[----:B------:R-:W-:-:S02]  /*2146d0*/  LOP3.LUT R12, R12, 0xffff, RZ, 0xc0, !PT ;  /* 0x0000ffff0c0c7812 */ /* 0x000fc400078ec0ff */
[----:B------:R-:W-:Y:S02]  /*2146e0*/  LOP3.LUT R13, R13, 0xffff, RZ, 0xc0, !PT ;  /* 0x0000ffff0d0d7812 */ /* 0x000fe400078ec0ff */
[----:B-1----:R-:W-:Y:S02]  /*2146f0*/  LOP3.LUT R17, R2, 0xffff, RZ, 0xc0, !PT ;  /* 0x0000ffff02117812 */ /* 0x002fe400078ec0ff */
[----:B------:R-:W2:Y:S04]  /*214700*/  LDL.LU R2, [R1+0x3138] ;  /* 0x0031380001027983 */ /* 0x000ea80000300800 */
[----:B------:R-:W4:Y:S04]  /*214710*/  LDL.LU R26, [R1+0x8e0] ;  /* 0x0008e000011a7983 */ /* 0x000f280000300800 */
[----:B------:R-:W4:Y:S01]  /*214720*/  LDL.LU R27, [R1+0xa78] ;  /* 0x000a7800011b7983 */ /* 0x000f220000300800 */
        /* <DEDUP_REMOVED lines=9> */
[----:B-1----:R-:W-:-:S02]  /*2147c0*/  PRMT R13, R11, 0x3340, R0 ;  /* 0x000033400b0d7816 */ /* 0x002fc40000000000 */
[----:B---3--:R-:W-:-:S03]  /*2147d0*/  LOP3.LUT R11, R14, 0xffff, RZ, 0xc0, !PT ;  /* 0x0000ffff0e0b7812 */ /* 0x008fc600078ec0ff */
[----:B------:R1:W-:Y:S04]  /*2147e0*/  STL [R1+0x268], R13 ;  /* 0x0002680d01007387 */ /* 0x0003e80000100800 */
[----:B------:R-:W3:Y:S04]  /*2147f0*/  LDL.LU R20, [R1+0x2f58] ;  /* 0x002f580001147983 */ /* 0x000ee80000300800 */
[----:B------:R-:W3:Y:S04]  /*214800*/  LDL.LU R19, [R1+0x808] ;  /* 0x0008080001137983 */ /* 0x000ee80000300800 */
[----:B------:R-:W3:Y:S01]  /*214810*/  LDL.LU R14, [R1+0xa60] ;  /* 0x000a6000010e7983 */ /* 0x000ee20000300800 */
[----:B------:R-:W-:-:S02]  /*214820*/  LOP3.LUT R12, R15, 0xffff, RZ, 0xc0, !PT ;  /* 0x0000ffff0f0c7812 */ /* 0x000fc400078ec0ff */
[----:B-1----:R-:W-:Y:S02]  /*214830*/  LOP3.LUT R13, R18, 0xffff, RZ, 0xc0, !PT ;  /* 0x0000ffff120d7812 */ /* 0x002fe400078ec0ff */
[----:B------:R-:W-:Y:S02]  /*214840*/  PRMT R17, R12, 0x3340, R0 ;  /* 0x000033400c117816 */ /* 0x000fe40000000000 */
[----:B------:R-:W-:-:S04]  /*214850*/  PRMT R15, R11, 0x3340, R13 ;  /* 0x000033400b0f7816 */ /* 0x000fc8000000000d */
[----:B------:R-:W-:Y:S02]  /*214860*/  PRMT R15, R15, 0x5410, R17 ;  /* 0x000054100f0f7816 */ /* 0x000fe40000000011 */
[----:B------:R-:W3:Y:S04]  /*214870*/  LDL.LU R17, [R1+0x8d0] ;  /* 0x0008d00001117983 */ /* 0x000ee80000300800 */
[----:B------:R-:W3:Y:S04]  /*214880*/  LDL.LU R18, [R1+0x2f4c] ;  /* 0x002f4c0001127983 */ /* 0x000ee80000300800 */
[----:B------:R1:W-:Y:S04]  /*214890*/  STL [R1+0x7d4], R15 ;  /* 0x0007d40f01007387 */ /* 0x0003e80000100800 */
[----:B-1----:R-:W3:Y:S01]  /*2148a0*/  LDL.LU R15, [R1+0xa64] ;  /* 0x000a6400010f7983 */ /* 0x002ee20000300800 */
[----:B------:R-:W-:-:S02]  /*2148b0*/  SHF.R.U32.HI R11, RZ, 0x8, R11 ;  /* 0x00000008ff0b7819 */ /* 0x000fc4000001160b */
[----:B------:R-:W-:Y:S02]  /*2148c0*/  SHF.R.U32.HI R13, RZ, 0x8, R13 ;  /* 0x00000008ff0d7819 */ /* 0x000fe4000001160d */
[----:B------:R-:W-:Y:S02]  /*2148d0*/  IADD3 R22, P1, PT, R21, R4, RZ ;  /* 0x0000000415167210 */ /* 0x000fe40007f3e0ff */
[----:B------:R-:W-:Y:S02]  /*2148e0*/  LOP3.LUT R11, R11, 0xffff, RZ, 0xc0, !PT ;  /* 0x0000ffff0b0b7812 */ /* 0x000fe400078ec0ff */
[----:B------:R-:W-:Y:S01]  /*2148f0*/  LOP3.LUT R13, R13, 0xffff, RZ, 0xc0, !PT ;  /* 0x0000ffff0d0d7812 */ /* 0x000fe200078ec0ff */
[----:B------:R-:W-:-:S03]  /*214900*/  IMAD.X R23, R24, 0x1, R3, P1 ;  /* 0x0000000118177824 */ /* 0x000fc600008e0603 */
[----:B------:R-:W-:Y:S02]  /*214910*/  PRMT R13, R11, 0x3340, R13 ;  /* 0x000033400b0d7816 */ /* 0x000fe4000000000d */
[----:B------:R-:W-:Y:S04]  /*214920*/  STL.64 [R1+0xa80], R22 ;  /* 0x000a801601007387 */ /* 0x000fe80000100a00 */
[----:B------:R1:W-:Y:S01]  /*214930*/  STL [R1+0x6c4], R13 ;  /* 0x0006c40d01007387 */ /* 0x0003e20000100800 */
[----:B------:R-:W-:-:S04]  /*214940*/  SHF.R.U32.HI R12, RZ, 0x8, R12 ;  /* 0x00000008ff0c7819 */ /* 0x000fc8000001160c */
[----:B------:R-:W-:-:S04]  /*214950*/  LOP3.LUT R12, R12, 0xffff, RZ, 0xc0, !PT ;  /* 0x0000ffff0c0c7812 */ /* 0x000fc800078ec0ff */
[--C-:B------:R-:W-:Y:S02]  /*214960*/  PRMT R12, R12, 0x3340, R0.reuse ;  /* 0x000033400c0c7816 */ /* 0x100fe40000000000 */
[----:B--2---:R-:W-:Y:S02]  /*214970*/  LOP3.LUT R2, R2, 0xffff, RZ, 0xc0, !PT ;  /* 0x0000ffff02027812 */ /* 0x004fe400078ec0ff */
[----:B----4-:R-:W-:Y:S02]  /*214980*/  LOP3.LUT R11, R26, 0xffff, RZ, 0xc0, !PT ;  /* 0x0000ffff1a0b7812 */ /* 0x010fe400078ec0ff */
[----:B-1----:R-:W-:Y:S02]  /*214990*/  LOP3.LUT R13, R27, 0xffff, RZ, 0xc0, !PT ;  /* 0x0000ffff1b0d7812 */ /* 0x002fe400078ec0ff */
[----:B------:R-:W-:Y:S02]  /*2149a0*/  PRMT R23, R11, 0x3340, R0 ;  /* 0x000033400b177816 */ /* 0x000fe40000000000 */
[----:B------:R-:W-:Y:S01]  /*2149b0*/  PRMT R22, R2, 0x3340, R13 ;  /* 0x0000334002167816 */ /* 0x000fe2000000000d */
[----:B------:R1:W-:Y:S01]  /*2149c0*/  STL [R1+0x7720], R11 ;  /* 0x0077200b01007387 */ /* 0x0003e20000100800 */
[----:B------:R-:W-:-:S02]  /*2149d0*/  SHF.R.U32.HI R2, RZ, 0x8, R2 ;  /* 0x00000008ff027819 */ /* 0x000fc40000011602 */
[----:B-1----:R-:W-:-:S05]  /*2149e0*/  PRMT R11, R22, 0x5410, R23 ;  /* 0x00005410160b7816 */ /* 0x002fca0000000017 */
[----:B------:R1:W-:Y:S01]  /*2149f0*/  STL [R1+0x7d0], R11 ;  /* 0x0007d00b01007387 */ /* 0x0003e20000100800 */
[----:B------:R-:W-:Y:S02]  /*214a00*/  LOP3.LUT R2, R2, 0xffff, RZ, 0xc0, !PT ;  /* 0x0000ffff02027812 */ /* 0x000fe400078ec0ff */
[----:B-1----:R-:W-:-:S04]  /*214a10*/  SHF.R.U32.HI R11, RZ, 0x8, R13 ;  /* 0x00000008ff0b7819 */ /* 0x002fc8000001160d */
[----:B------:R-:W-:Y:S01]  /*214a20*/  LOP3.LUT R11, R11, 0xffff, RZ, 0xc0, !PT ;  /* 0x0000ffff0b0b7812 */ /* 0x000fe200078ec0ff */
[----:B------:R1:W-:Y:S01]  /*214a30*/  STL [R1+0x258], R12 ;  /* 0x0002580c01007387 */ /* 0x0003e20000100800 */
[----:B---3--:R-:W-:Y:S02]  /*214a40*/  LOP3.LUT R13, R20, 0xffff, RZ, 0xc0, !PT ;  /* 0x0000ffff140d7812 */ /* 0x008fe400078ec0ff */
[----:B------:R-:W-:Y:S02]  /*214a50*/  PRMT R2, R2, 0x3340, R11 ;  /* 0x0000334002027816 */ /* 0x000fe4000000000b */
[----:B------:R-:W-:Y:S02]  /*214a60*/  LOP3.LUT R14, R14, 0xffff, RZ, 0xc0, !PT ;  /* 0x0000ffff0e0e7812 */ /* 0x000fe400078ec0ff */
[----:B-1----:R-:W-:Y:S01]  /*214a70*/  LOP3.LUT R12, R19, 0xffff, RZ, 0xc0, !PT ;  /* 0x0000ffff130c7812 */ /* 0x002fe200078ec0ff */
[----:B------:R1:W-:Y:S03]  /*214a80*/  STL [R1+0x714], R2 ;  /* 0x0007140201007387 */ /* 0x0003e60000100800 */
[----:B------:R-:W-:-:S02]  /*214a90*/  PRMT R11, R12, 0x3340, R0 ;  /* 0x000033400c0b7816 */ /* 0x000fc40000000000 */
[----:B-1----:R-:W-:-:S04]  /*214aa0*/  PRMT R2, R13, 0x3340, R14 ;  /* 0x000033400d027816 */ /* 0x002fc8000000000e */
[----:B------:R-:W-:Y:S02]  /*214ab0*/  PRMT R11, R2, 0x5410, R11 ;  /* 0x00005410020b7816 */ /* 0x000fe4000000000b */
[----:B------:R-:W-:Y:S02]  /*214ac0*/  LOP3.LUT R2, R17, 0xffff, RZ, 0xc0, !PT ;  /* 0x0000ffff11027812 */ /* 0x000fe400078ec0ff */
[----:B------:R-:W-:Y:S01]  /*214ad0*/  LOP3.LUT R20, R15, 0xffff, RZ, 0xc0, !PT ;  /* 0x0000ffff0f147812 */ /* 0x000fe200078ec0ff */
[----:B------:R0:W-:Y:S04]  /*214ae0*/  STL [R1+0x7c8], R11 ;  /* 0x0007c80b01007387 */ /* 0x0001e80000100800 */
[----:B------:R-:W2:Y:S04]  /*214af0*/  LDL.LU R19, [R1+0x2d68] ;  /* 0x002d680001137983 */ /* 0x000ea80000300800 */
[----:B------:R-:W3:Y:S04]  /*214b00*/  LDL.LU R17, [R1+0x788] ;  /* 0x0007880001117983 */ /* 0x000ee80000300800 */
[----:B------:R-:W4:Y:S01]  /*214b10*/  LDL.LU R15, [R1+0x23a8] ;  /* 0x0023a800010f7983 */ /* 0x000f220000300800 */
[----:B------:R-:W-:-:S02]  /*214b20*/  LOP3.LUT R18, R18, 0xffff, RZ, 0xc0, !PT ;  /* 0x0000ffff12127812 */ /* 0x000fc400078ec0ff */
[----:B------:R-:W-:Y:S01]  /*214b30*/  PRMT R22, R2, 0x3340, R0 ;  /* 0x0000334002167816 */ /* 0x000fe20000000000 */
[----:B0-----:R-:W-:Y:S01]  /*214b40*/  VIADD R11, R21, UR6 ;  /* 0x00000006150b7c36 */ /* 0x001fe20008000000 */
[----:B------:R-:W-:Y:S02]  /*214b50*/  PRMT R21, R18, 0x3340, R20 ;  /* 0x0000334012157816 */ /* 0x000fe40000000014 */
[----:B------:R-:W-:Y:S02]  /*214b60*/  SHF.R.U32.HI R18, RZ, 0x8, R18 ;  /* 0x00000008ff127819 */ /* 0x000fe40000011612 */
[----:B------:R-:W-:Y:S02]  /*214b70*/  SHF.R.U32.HI R20, RZ, 0x8, R20 ;  /* 0x00000008ff147819 */ /* 0x000fe40000011614 */
[----:B------:R-:W-:Y:S02]  /*214b80*/  SHF.R.U32.HI R13, RZ, 0x8, R13 ;  /* 0x00000008ff0d7819 */ /* 0x000fe4000001160d */
[----:B------:R-:W-:-:S02]  /*214b90*/  PRMT R24, R21, 0x5410, R22 ;  /* 0x0000541015187816 */ /* 0x000fc40000000016 */
[----:B------:R-:W-:Y:S02]  /*214ba0*/  SHF.R.S32.HI R21, RZ, 0x1f, R11 ;  /* 0x0000001fff157819 */ /* 0x000fe4000001140b */
[----:B------:R-:W-:Y:S02]  /*214bb0*/  IADD3 R22, P1, PT, R11, R10, RZ ;  /* 0x0000000a0b167210 */ /* 0x000fe40007f3e0ff */
[----:B------:R-:W-:Y:S02]  /*214bc0*/  SHF.R.U32.HI R14, RZ, 0x8, R14 ;  /* 0x00000008ff0e7819 */ /* 0x000fe4000001160e */
[----:B------:R-:W-:Y:S02]  /*214bd0*/  LOP3.LUT R18, R18, 0xffff, RZ, 0xc0, !PT ;  /* 0x0000ffff12127812 */ /* 0x000fe400078ec0ff */
[----:B------:R-:W-:Y:S02]  /*214be0*/  LOP3.LUT R20, R20, 0xffff, RZ, 0xc0, !PT ;  /* 0x0000ffff14147812 */ /* 0x000fe400078ec0ff */
[----:B------:R-:W-:Y:S01]  /*214bf0*/  SHF.R.U32.HI R12, RZ, 0x8, R12 ;  /* 0x00000008ff0c7819 */ /* 0x000fe2000001160c */
[----:B------:R-:W-:Y:S01]  /*214c00*/  IMAD.X R23, R21, 0x1, R9, P1 ;  /* 0x0000000115177824 */ /* 0x000fe200008e0609 */
[----:B------:R-:W-:-:S02]  /*214c10*/  LOP3.LUT R13, R13, 0xffff, RZ, 0xc0, !PT ;  /* 0x0000ffff0d0d7812 */ /* 0x000fc400078ec0ff */
[----:B------:R-:W-:Y:S01]  /*214c20*/  LOP3.LUT R14, R14, 0xffff, RZ, 0xc0, !PT ;  /* 0x0000ffff0e0e7812 */ /* 0x000fe200078ec0ff */
[----:B------:R-:W-:Y:S01]  /*214c30*/  STL [R1+0x7c4], R24 ;  /* 0x0007c41801007387 */ /* 0x000fe20000100800 */
[----:B------:R-:W-:-:S03]  /*214c40*/  PRMT R18, R18, 0x3340, R20 ;  /* 0x0000334012127816 */ /* 0x000fc60000000014 */
[----:B------:R0:W-:Y:S01]  /*214c50*/  STL.64 [R1+0xa60], R22 ;  /* 0x000a601601007387 */ /* 0x0001e20000100a00 */
[----:B------:R-:W-:-:S03]  /*214c60*/  PRMT R13, R13, 0x3340, R14 ;  /* 0x000033400d0d7816 */ /* 0x000fc6000000000e */
[----:B------:R-:W4:Y:S04]  /*214c70*/  LDL.LU R20, [R1+0x2d58] ;  /* 0x002d580001147983 */ /* 0x000f280000300800 */
[----:B------:R1:W-:Y:S04]  /*214c80*/  STL [R1+0x6bc], R18 ;  /* 0x0006bc1201007387 */ /* 0x0003e80000100800 */
[----:B------:R-:W4:Y:S01]  /*214c90*/  LDL.LU R14, [R1+0x798] ;  /* 0x00079800010e7983 */ /* 0x000f220000300800 */
[----:B------:R-:W-:-:S03]  /*214ca0*/  SHF.R.U32.HI R2, RZ, 0x8, R2 ;  /* 0x00000008ff027819 */ /* 0x000fc60000011602 */
[----:B------:R1:W-:Y:S01]  /*214cb0*/  STL [R1+0x6b0], R13 ;  /* 0x0006b00d01007387 */ /* 0x0003e20000100800 */
[----:B------:R-:W2:Y:S01]  /*214cc0*/  LDCU UR6, c[0x0][0x3b8] ;  /* 0x00007700ff0677ac */ /* 0x000ea20008000800 */
[----:B0-----:R-:W-:Y:S02]  /*214cd0*/  IADD3 R22, P1, PT, R11, R8, RZ ;  /* 0x000000080b167210 */ /* 0x001fe40007f3e0ff */
[----:B-1----:R-:W4:Y:S01]  /*214ce0*/  LDL.LU R18, [R1+0x2398] ;  /* 0x0023980001127983 */ /* 0x002f220000300800 */
[----:B------:R-:W-:Y:S02]  /*214cf0*/  LOP3.LUT R12, R12, 0xffff, RZ, 0xc0, !PT ;  /* 0x0000ffff0c0c7812 */ /* 0x000fe400078ec0ff */
[----:B------:R-:W-:Y:S01]  /*214d00*/  IMAD.X R23, R21, 0x1, R7, P1 ;  /* 0x0000000115177824 */ /* 0x000fe200008e0607 */
[----:B------:R-:W-:-:S04]  /*214d10*/  LOP3.LUT R2, R2, 0xffff, RZ, 0xc0, !PT ;  /* 0x0000ffff02027812 */ /* 0x000fc800078ec0ff */
[----:B------:R0:W-:Y:S01]  /*214d20*/  STL.64 [R1+0xa78], R22 ;  /* 0x000a781601007387 */ /* 0x0001e20000100a00 */
[--C-:B------:R-:W-:Y:S02]  /*214d30*/  PRMT R13, R2, 0x3340, R0.reuse ;  /* 0x00003340020d7816 */ /* 0x100fe40000000000 */
[----:B0-----:R-:W-:-:S05]  /*214d40*/  PRMT R22, R12, 0x3340, R0 ;  /* 0x000033400c167816 */ /* 0x001fca0000000000 */
        /* <DEDUP_REMOVED lines=9> */
[----:B------:R-:W2:Y:S04]  /*214de0*/  LDL.LU R19, [R1+0x22f8] ;  /* 0x0022f80001137983 */ /* 0x000ea80000300800 */
[----:B------:R-:W3:Y:S04]  /*214df0*/  LDL.LU R17, [R1+0x5a74] ;  /* 0x005a740001117983 */ /* 0x000ee80000300800 */
[----:B0-----:R-:W4:Y:S01]  /*214e00*/  LDL.LU R15, [R1+0x2b78] ;  /* 0x002b7800010f7983 */ /* 0x001f220000300800 */
[----:B------:R-:W-:-:S02]  /*214e10*/  IADD3 R22, P1, PT, R11, R6, RZ ;  /* 0x000000060b167210 */ /* 0x000fc40007f3e0ff */
[----:B------:R-:W-:Y:S02]  /*214e20*/  SHF.R.U32.HI R12, RZ, 0x8, R12 ;  /* 0x00000008ff0c7819 */ /* 0x000fe4000001160c */
[----:B------:R-:W-:Y:S01]  /*214e30*/  SHF.R.U32.HI R13, RZ, 0x8, R13 ;  /* 0x00000008ff0d7819 */ /* 0x000fe2000001160d */
[----:B------:R-:W-:Y:S01]  /*214e40*/  IMAD.X R23, R21, 0x1, R5, P1 ;  /* 0x0000000115177824 */ /* 0x000fe200008e0605 */
[----:B------:R-:W-:Y:S02]  /*214e50*/  LOP3.LUT R12, R12, 0xffff, RZ, 0xc0, !PT ;  /* 0x0000ffff0c0c7812 */ /* 0x000fe400078ec0ff */
[----:B------:R-:W-:Y:S02]  /*214e60*/  LOP3.LUT R13, R13, 0xffff, RZ, 0xc0, !PT ;  /* 0x0000ffff0d0d7812 */ /* 0x000fe400078ec0ff */
[----:B------:R0:W-:Y:S01]  /*214e70*/  STL.64 [R1+0xa10], R22 ;  /* 0x000a101601007387 */ /* 0x0001e20000100a00 */
[----:B------:R-:W-:Y:S02]  /*214e80*/  SHF.R.U32.HI R2, RZ, 0x8, R2 ;  /* 0x00000008ff027819 */ /* 0x000fe40000011602 */
[----:B0-----:R-:W-:-:S02]  /*214e90*/  PRMT R22, R12, 0x3340, R13 ;  /* 0x000033400c167816 */ /* 0x001fc4000000000d */
[----:B------:R-:W-:Y:S02]  /*214ea0*/  IADD3 R12, P1, PT, R11, R4, RZ ;  /* 0x000000040b0c7210 */ /* 0x000fe40007f3e0ff */
[----:B------:R-:W-:-:S03]  /*214eb0*/  LOP3.LUT R2, R2, 0xffff, RZ, 0xc0, !PT ;  /* 0x0000ffff02027812 */ /* 0x000fc600078ec0ff */
[----:B------:R-:W-:Y:S01]  /*214ec0*/  IMAD.X R13, R21, 0x1, R3, P1 ;  /* 0x00000001150d7824 */ /* 0x000fe200008e0603 */
[----:B------:R-:W-:Y:S04]  /*214ed0*/  STL [R1+0x6c0], R22 ;  /* 0x0006c01601007387 */ /* 0x000fe80000100800 */
[----:B------:R0:W-:Y:S02]  /*214ee0*/  STL.64 [R1+0x908], R12 ;  /* 0x0009080c01007387 */ /* 0x0001e40000100a00 */
[----:B0-----:R-:W-:Y:S02]  /*214ef0*/  PRMT R13, R2, 0x3340, R0 ;  /* 0x00003340020d7816 */ /* 0x001fe40000000000 */
[----:B------:R-:W-:Y:S02]  /*214f00*/  LOP3.LUT R12, R20, 0xffff, RZ, 0xc0, !PT ;  /* 0x0000ffff140c7812 */ /* 0x000fe400078ec0ff */
[----:B------:R-:W-:Y:S01]  /*214f10*/  LOP3.LUT R2, R14, 0xffff, RZ, 0xc0, !PT ;  /* 0x0000ffff0e027812 */ /* 0x000fe200078ec0ff */
[----:B------:R0:W-:Y:S02]  /*214f20*/  STL [R1+0x248], R13 ;  /* 0x0002480d01007387 */ /* 0x0001e40000100800 */
[----:B0-----:R-:W-:-:S02]  /*214f30*/  LOP3.LUT R13, R18, 0xffff, RZ, 0xc0, !PT ;  /* 0x0000ffff120d7812 */ /* 0x001fc400078ec0ff */
[----:B------:R-:W-:Y:S02]  /*214f40*/  PRMT R18, R2, 0x3340, R0 ;  /* 0x0000334002127816 */ /* 0x000fe40000000000 */
[----:B------:R-:W-:-:S04]  /*214f50*/  PRMT R14, R12, 0x3340, R13 ;  /* 0x000033400c0e7816 */ /* 0x000fc8000000000d */
[----:B------:R-:W-:Y:S02]  /*214f60*/  PRMT R14, R14, 0x5410, R18 ;  /* 0x000054100e0e7816 */ /* 0x000fe40000000012 */
[----:B------:R-:W-:Y:S02]  /*214f70*/  SHF.R.U32.HI R12, RZ, 0x8, R12 ;  /* 0x00000008ff0c7819 */ /* 0x000fe4000001160c */
[----:B------:R-:W-:Y:S02]  /*214f80*/  SHF.R.U32.HI R13, RZ, 0x8, R13 ;  /* 0x00000008ff0d7819 */ /* 0x000fe4000001160d */
[----:B------:R-:W-:Y:S01]  /*214f90*/  SHF.R.U32.HI R2, RZ, 0x8, R2 ;  /* 0x00000008ff027819 */ /* 0x000fe20000011602 */
[----:B------:R0:W-:Y:S04]  /*214fa0*/  STL [R1+0x7cc], R14 ;  /* 0x0007cc0e01007387 */ /* 0x0001e80000100800 */
[----:B------:R-:W4:Y:S04]  /*214fb0*/  LDL.LU R20, [R1+0x5a78] ;  /* 0x005a780001147983 */ /* 0x000f280000300800 */
[----:B------:R-:W4:Y:S01]  /*214fc0*/  LDL.LU R18, [R1+0x22fc] ;  /* 0x0022fc0001127983 */ /* 0x000f220000300800 */
[----:B------:R-:W-:-:S02]  /*214fd0*/  LOP3.LUT R12, R12, 0xffff, RZ, 0xc0, !PT ;  /* 0x0000ffff0c0c7812 */ /* 0x000fc400078ec0ff */
[----:B------:R-:W-:Y:S02]  /*214fe0*/  LOP3.LUT R13, R13, 0xffff, RZ, 0xc0, !PT ;  /* 0x0000ffff0d0d7812 */ /* 0x000fe400078ec0ff */
[----:B------:R-:W-:Y:S01]  /*214ff0*/  LOP3.LUT R2, R2, 0xffff, RZ, 0xc0, !PT ;  /* 0x0000ffff02027812 */ /* 0x000fe200078ec0ff */
[----:B0-----:R-:W4:Y:S01]  /*215000*/  LDL.LU R14, [R1+0x2b68] ;  /* 0x002b6800010e7983 */ /* 0x001f220000300800 */
[----:B------:R-:W-:Y:S02]  /*215010*/  PRMT R12, R12, 0x3340, R13 ;  /* 0x000033400c0c7816 */ /* 0x000fe4000000000d */
[----:B------:R-:W-:-:S03]  /*215020*/  PRMT R13, R2, 0x3340, R0 ;  /* 0x00003340020d7816 */ /* 0x000fc60000000000 */
[----:B------:R3:W-:Y:S04]  /*215030*/  STL [R1+0x6b8], R12 ;  /* 0x0006b80c01007387 */ /* 0x0007e80000100800 */
[----:B------:R4:W-:Y:S01]  /*215040*/  STL [R1+0x244], R13 ;  /* 0x0002440d01007387 */ /* 0x0009e20000100800 */
[----:B------:R-:W-:Y:S01]  /*215050*/  VIADD R29, R11, UR6 ;  /* 0x000000060b1d7c36 */ /* 0x000fe20008000000 */
[----:B------:R-:W0:Y:S01]  /*215060*/  LDCU UR6, c[0x0][0x3b8] ;  /* 0x00007700ff0677ac */ /* 0x000e220008000800 */
[----:B--2---:R-:W-:Y:S02]  /*215070*/  LOP3.LUT R2, R19, 0xffff, RZ, 0xc0, !PT ;  /* 0x0000ffff13027812 */ /* 0x004fe400078ec0ff */
[----:B---3--:R-:W-:Y:S01]  /*215080*/  LOP3.LUT R12, R17, 0xffff, RZ, 0xc0, !PT ;  /* 0x0000ffff110c7812 */ /* 0x008fe200078ec0ff */
[----:B------:R-:W2:Y:S04]  /*215090*/  LDL.LU R19, [R1+0x3148] ;  /* 0x0031480001137983 */ /* 0x000ea80000300800 */
[----:B------:R-:W3:Y:S01]  /*2150a0*/  LDL.LU R17, [R1+0x8f4] ;  /* 0x0008f40001117983 */ /* 0x000ee20000300800 */
[----:B----4-:R-:W-:-:S02]  /*2150b0*/  LOP3.LUT R13, R15, 0xffff, RZ, 0xc0, !PT ;  /* 0x0000ffff0f0d7812 */ /* 0x010fc400078ec0ff */
[----:B------:R-:W-:Y:S02]  /*2150c0*/  PRMT R15, R2, 0x3340, R0 ;  /* 0x00003340020f7816 */ /* 0x000fe40000000000 */
[----:B------:R-:W-:-:S04]  /*2150d0*/  PRMT R11, R12, 0x3340, R13 ;  /* 0x000033400c0b7816 */ /* 0x000fc8000000000d */
[----:B------:R-:W-:-:S05]  /*2150e0*/  PRMT R11, R11, 0x5410, R15 ;  /* 0x000054100b0b7816 */ /* 0x000fca000000000f */
[----:B------:R1:W-:Y:S04]  /*2150f0*/  STL [R1+0x7b8], R11 ;  /* 0x0007b80b01007387 */ /* 0x0003e80000100800 */
[----:B------:R-:W4:Y:S01]  /*215100*/  LDL.LU R15, [R1+0x2788] ;  /* 0x00278800010f7983 */ /* 0x000f220000300800 */
[----:B------:R-:W-:Y:S02]  /*215110*/  SHF.R.U32.HI R12, RZ, 0x8, R12 ;  /* 0x00000008ff0c7819 */ /* 0x000fe4000001160c */
[----:B------:R-:W-:Y:S02]  /*215120*/  SHF.R.U32.HI R13, RZ, 0x8, R13 ;  /* 0x00000008ff0d7819 */ /* 0x000fe4000001160d */
[----:B------:R-:W-:Y:S02]  /*215130*/  IADD3 R22, P1, PT, R29, R10, RZ ;  /* 0x0000000a1d167210 */ /* 0x000fe40007f3e0ff */
[----:B------:R-:W-:-:S02]  /*215140*/  SHF.R.U32.HI R2, RZ, 0x8, R2 ;  /* 0x00000008ff027819 */ /* 0x000fc40000011602 */
[----:B------:R-:W-:Y:S02]  /*215150*/  LOP3.LUT R12, R12, 0xffff, RZ, 0xc0, !PT ;  /* 0x0000ffff0c0c7812 */ /* 0x000fe400078ec0ff */
[----:B------:R-:W-:Y:S02]  /*215160*/  LOP3.LUT R13, R13, 0xffff, RZ, 0xc0, !PT ;  /* 0x0000ffff0d0d7812 */ /* 0x000fe400078ec0ff */
[----:B-1----:R-:W-:Y:S02]  /*215170*/  SHF.R.S32.HI R11, RZ, 0x1f, R29 ;  /* 0x0000001fff0b7819 */ /* 0x002fe4000001141d */
[----:B------:R-:W-:Y:S02]  /*215180*/  LOP3.LUT R2, R2, 0xffff, RZ, 0xc0, !PT ;  /* 0x0000ffff02027812 */ /* 0x000fe400078ec0ff */
[----:B------:R-:W-:Y:S01]  /*215190*/  PRMT R13, R12, 0x3340, R13 ;  /* 0x000033400c0d7816 */ /* 0x000fe2000000000d */
[----:B------:R-:W-:Y:S01]  /*2151a0*/  IMAD.X R23, R11, 0x1, R9, P1 ;  /* 0x000000010b177824 */ /* 0x000fe200008e0609 */
[----:B------:R-:W-:Y:S01]  /*2151b0*/  STL [R1+0x94], R11 ;  /* 0x0000940b01007387 */ /* 0x000fe20000100800 */
[----:B------:R-:W-:-:S03]  /*2151c0*/  PRMT R2, R2, 0x3340, R0 ;  /* 0x0000334002027816 */ /* 0x000fc60000000000 */
[----:B------:R-:W-:Y:S04]  /*2151d0*/  STL.64 [R1+0x900], R22 ;  /* 0x0009001601007387 */ /* 0x000fe80000100a00 */
[----:B------:R1:W-:Y:S04]  /*2151e0*/  STL [R1+0x6b4], R13 ;  /* 0x0006b40d01007387 */ /* 0x0003e80000100800 */
[----:B------:R0:W-:Y:S01]  /*2151f0*/  STL [R1+0x240], R2 ;  /* 0x0002400201007387 */ /* 0x0001e20000100800 */
[----:B------:R-:W-:Y:S02]  /*215200*/  LOP3.LUT R12, R20, 0xffff, RZ, 0xc0, !PT ;  /* 0x0000ffff140c7812 */ /* 0x000fe400078ec0ff */
[----:B------:R-:W-:-:S02]  /*215210*/  LOP3.LUT R18, R18, 0xffff, RZ, 0xc0, !PT ;  /* 0x0000ffff12127812 */ /* 0x000fc400078ec0ff */
[----:B-1----:R-:W-:Y:S02]  /*215220*/  LOP3.LUT R13, R14, 0xffff, RZ, 0xc0, !PT ;  /* 0x0000ffff0e0d7812 */ /* 0x002fe400078ec0ff */
[----:B------:R-:W-:Y:S02]  /*215230*/  PRMT R14, R18, 0x3340, R0 ;  /* 0x00003340120e7816 */ /* 0x000fe40000000000 */
[----:B0-----:R-:W-:Y:S01]  /*215240*/  PRMT R2, R12, 0x3340, R13 ;  /* 0x000033400c027816 */ /* 0x001fe2000000000d */
[----:B------:R0:W-:Y:S01]  /*215250*/  STL [R1+0x7724], R18 ;  /* 0x0077241201007387 */ /* 0x0001e20000100800 */
[----:B------:R-:W-:Y:S02]  /*215260*/  SHF.R.U32.HI R12, RZ, 0x8, R12 ;  /* 0x00000008ff0c7819 */ /* 0x000fe4000001160c */
[----:B0-----:R-:W-:Y:S01]  /*215270*/  PRMT R18, R2, 0x5410, R14 ;  /* 0x0000541002127816 */ /* 0x001fe2000000000e */
[----:B------:R-:W-:Y:S01]  /*215280*/  VIADD R2, R29, UR6 ;  /* 0x000000061d027c36 */ /* 0x000fe20008000000 */
[----:B------:R-:W0:Y:S03]  /*215290*/  LDCU UR6, c[0x0][0x398] ;  /* 0x00007300ff0677ac */ /* 0x000e260008000800 */
[----:B------:R-:W-:Y:S01]  /*2152a0*/  STL [R1+0x7b4], R18 ;  /* 0x0007b41201007387 */ /* 0x000fe20000100800 */
[----:B------:R-:W-:-:S02]  /*2152b0*/  SHF.R.S32.HI R14, RZ, 0x1f, R2 ;  /* 0x0000001fff0e7819 */ /* 0x000fc40000011402 */
[----:B------:R-:W-:Y:S01]  /*2152c0*/  IADD3 R20, P1, PT, R2, R10, RZ ;  /* 0x0000000a02147210 */ /* 0x000fe20007f3e0ff */
[----:B------:R1:W-:Y:S04]  /*2152d0*/  STL [R1+0x7474], R10 ;  /* 0x0074740a01007387 */ /* 0x0003e80000100800 */
[----:B------:R0:W-:Y:S01]  /*2152e0*/  STL [R1+0x7478], R9 ;  /* 0x0074780901007387 */ /* 0x0001e20000100800 */
[----:B------:R-:W-:Y:S01]  /*2152f0*/  IMAD.X R21, R14, 0x1, R9, P1 ;  /* 0x000000010e157824 */ /* 0x000fe200008e0609 */
[----:B-1----:R-:W-:Y:S02]  /*215300*/  SHF.R.U32.HI R10, RZ, 0x8, R13 ;  /* 0x00000008ff0a7819 */ /* 0x002fe4000001160d */
[----:B0-----:R-:W-:Y:S02]  /*215310*/  LOP3.LUT R9, R12, 0xffff, RZ, 0xc0, !PT ;  /* 0x0000ffff0c097812 */ /* 0x001fe400078ec0ff */
[----:B------:R-:W-:-:S04]  /*215320*/  LOP3.LUT R10, R10, 0xffff, RZ, 0xc0, !PT ;  /* 0x0000ffff0a0a7812 */ /* 0x000fc800078ec0ff */
[----:B------:R-:W-:Y:S01]  /*215330*/  PRMT R9, R9, 0x3340, R10 ;  /* 0x0000334009097816 */ /* 0x000fe2000000000a */
[----:B------:R-:W-:Y:S01]  /*215340*/  STL.64 [R1+0x8f8], R20 ;  /* 0x0008f81401007387 */ /* 0x000fe20000100a00 */
[----:B------:R-:W-:-:S03]  /*215350*/  IADD3 R18, P1, PT, R29, R8, RZ ;  /* 0x000000081d127210 */ /* 0x000fc60007f3e0ff */
[----:B------:R0:W-:Y:S01]  /*215360*/  STL [R1+0x6a8], R9 ;  /* 0x0006a80901007387 */ /* 0x0001e20000100800 */
[----:B--2---:R-:W-:Y:S02]  /*215370*/  LOP3.LUT R13, R19, 0xffff, RZ, 0xc0, !PT ;  /* 0x0000ffff130d7812 */ /* 0x004fe400078ec0ff */
[----:B---3--:R-:W-:Y:S01]  /*215380*/  LOP3.LUT R10, R17, 0xffff, RZ, 0xc0, !PT ;  /* 0x0000ffff110a7812 */ /* 0x008fe200078ec0ff */
[----:B------:R-:W-:-:S04]  /*215390*/  IMAD.X R19, R11, 0x1, R7, P1 ;  /* 0x000000010b137824 */ /* 0x000fc800008e0607 */
[----:B------:R-:W-:Y:S04]  /*2153a0*/  STL [R1+0x7728], R10 ;  /* 0x0077280a01007387 */ /* 0x000fe80000100800 */
[----:B------:R-:W-:Y:S01]  /*2153b0*/  STL [R1+0x7738], R13 ;  /* 0x0077380d01007387 */ /* 0x000fe20000100800 */
[----:B----4-:R-:W-:Y:S02]  /*2153c0*/  LOP3.LUT R12, R15, 0xffff, RZ, 0xc0, !PT ;  /* 0x0000ffff0f0c7812 */ /* 0x010fe400078ec0ff */
[----:B------:R-:W-:Y:S02]  /*2153d0*/  PRMT R15, R10, 0x3340, R0 ;  /* 0x000033400a0f7816 */ /* 0x000fe40000000000 */
[----:B0-----:R-:W-:Y:S01]  /*2153e0*/  PRMT R9, R13, 0x3340, R12 ;  /* 0x000033400d097816 */ /* 0x001fe2000000000c */
[----:B------:R0:W-:Y:S03]  /*2153f0*/  STL [R1+0x772c], R12 ;  /* 0x00772c0c01007387 */ /* 0x0001e60000100800 */
[----:B------:R-:W-:-:S02]  /*215400*/  PRMT R9, R9, 0x5410, R15 ;  /* 0x0000541009097816 */ /* 0x000fc4000000000f */
[----:B0-----:R-:W-:-:S03]  /*215410*/  IADD3 R12, P1, PT, R2, R8, RZ ;  /* 0x00000008020c7210 */ /* 0x001fc60007f3e0ff */
[----:B------:R-:W-:Y:S04]  /*215420*/  STL [R1+0x7b0], R9 ;  /* 0x0007b00901007387 */ /* 0x000fe80000100800 */
[----:B------:R0:W-:Y:S01]  /*215430*/  STL [R1+0x747c], R8 ;  /* 0x00747c0801007387 */ /* 0x0001e20000100800 */
[----:B------:R-:W-:-:S03]  /*215440*/  IMAD.X R13, R14, 0x1, R7, P1 ;  /* 0x000000010e0d7824 */ /* 0x000fc600008e0607 */
[----:B------:R-:W-:Y:S01]  /*215450*/  STL.64 [R1+0x8f0], R18 ;  /* 0x0008f01201007387 */ /* 0x000fe20000100a00 */
[----:B0-----:R-:W-:-:S03]  /*215460*/  IADD3 R8, P1, PT, R29, R6, RZ ;  /* 0x000000061d087210 */ /* 0x001fc60007f3e0ff */
[----:B------:R-:W-:Y:S02]  /*215470*/  STL [R1+0x7480], R7 ;  /* 0x0074800701007387 */ /* 0x000fe40000100800 */
[----:B------:R-:W-:Y:S02]  /*215480*/  IMAD.X R9, R11, 0x1, R5, P1 ;  /* 0x000000010b097824 */ /* 0x000fe400008e0605 */
[----:B------:R-:W-:Y:S04]  /*215490*/  STL.64 [R1+0x8e8], R12 ;  /* 0x0008e80c01007387 */ /* 0x000fe80000100a00 */
[----:B------:R0:W-:Y:S04]  /*2154a0*/  STL.64 [R1+0x8e0], R8 ;  /* 0x0008e00801007387 */ /* 0x0001e80000100a00 */
[----:B------:R-:W-:Y:S04]  /*2154b0*/  STL [R1+0x7484], R6 ;  /* 0x0074840601007387 */ /* 0x000fe80000100800 */
[----:B------:R-:W2:Y:S04]  /*2154c0*/  LDL.LU R11, [R1+0x128] ;  /* 0x00012800010b7983 */ /* 0x000ea80000300800 */
[----:B------:R-:W2:Y:S04]  /*2154d0*/  LDL.LU R22, [R1+0x12c] ;  /* 0x00012c0001167983 */ /* 0x000ea80000300800 */
[----:B------:R-:W3:Y:S01]  /*2154e0*/  LDL.LU R20, [R1+0xb4] ;  /* 0x0000b40001147983 */ /* 0x000ee20000300800 */
[----:B0-----:R-:W-:-:S05]  /*2154f0*/  IADD3 R8, P1, PT, R2, R6, RZ ;  /* 0x0000000602087210 */ /* 0x001fca0007f3e0ff */
[----:B------:R-:W-:-:S05]  /*215500*/  IMAD.X R9, R14, 0x1, R5, P1 ;  /* 0x000000010e097824 */ /* 0x000fca00008e0605 */
[----:B------:R-:W-:Y:S04]  /*215510*/  STL.64 [R1+0x8d8], R8 ;  /* 0x0008d80801007387 */ /* 0x000fe80000100a00 */
[----:B------:R-:W4:Y:S04]  /*215520*/  LDL.LU R19, [R1+0x138] ;  /* 0x0001380001137983 */ /* 0x000f280000300800 */
[----:B------:R-:W2:Y:S04]  /*215530*/  LDL.LU R24, [R1+0x148] ;  /* 0x0001480001187983 */ /* 0x000ea80000300800 */
[----:B------:R-:W2:Y:S04]  /*215540*/  LDL.LU R25, [R1+0x184] ;  /* 0x0001840001197983 */ /* 0x000ea80000300800 */
[----:B--2---:R0:W-:Y:S04]  /*215550*/  STL.64 [R1+0x7740], R24 ;  /* 0x0077401801007387 */ /* 0x0041e80000100a00 */
[----:B------:R-:W2:Y:S04]  /*215560*/  LDL.LU R27, [R1+0x144] ;  /* 0x00014400011b7983 */ /* 0x000ea80000300800 */
[----:B------:R-:W2:Y:S01]  /*215570*/  LDL.LU R13, [R1+0x18c] ;  /* 0x00018c00010d7983 */ /* 0x000ea20000300800 */
[----:B0-----:R-:W-:-:S02]  /*215580*/  IMAD.MOV.U32 R25, RZ, RZ, R2 ;  /* 0x000000ffff197224 */ /* 0x001fc400078e0002 */
[----:B------:R-:W-:Y:S01]  /*215590*/  IMAD.MOV.U32 R24, RZ, RZ, R14 ;  /* 0x000000ffff187224 */ /* 0x000fe200078e000e */
        /* <DEDUP_REMOVED lines=15> */
[----:B------:R0:W-:Y:S02]  /*215690*/  STL [R1+0x7488], R5 ;  /* 0x0074880501007387 */ /* 0x0001e40000100800 */
[----:B0-----:R-:W-:Y:S01]  /*2156a0*/  IMAD.MOV.U32 R5, RZ, RZ, R24 ;  /* 0x000000ffff057224 */ /* 0x001fe200078e0018 */
[----:B------:R-:W-:-:S05]  /*2156b0*/  IADD3 R24, P1, PT, R25, R4, RZ ;  /* 0x0000000419187210 */ /* 0x000fca0007f3e0ff */
[----:B------:R-:W-:-:S05]  /*2156c0*/  IMAD.X R25, R5, 0x1, R3, P1 ;  /* 0x0000000105197824 */ /* 0x000fca00008e0603 */
[----:B------:R0:W-:Y:S04]  /*2156d0*/  STL.64 [R1+0x8d0], R24 ;  /* 0x0008d01801007387 */ /* 0x0001e80000100a00 */
[----:B0-----:R-:W2:Y:S01]  /*2156e0*/  LDL.LU R25, [R1+0x94] ;  /* 0x0000940001197983 */ /* 0x001ea20000300800 */
[----:B------:R-:W-:-:S03]  /*2156f0*/  IADD3 R24, P1, PT, R29, R4, RZ ;  /* 0x000000041d187210 */ /* 0x000fc60007f3e0ff */
[----:B------:R-:W2:Y:S04]  /*215700*/  LDL.LU R29, [R1+0x174] ;  /* 0x00017400011d7983 */ /* 0x000ea80000300800 */
[----:B------:R-:W2:Y:S04]  /*215710*/  LDL.LU R5, [R1+0x2258] ;  /* 0x0022580001057983 */ /* 0x000ea80000300800 */
[----:B------:R-:W-:Y:S01]  /*215720*/  STL [R1+0x748c], R4 ;  /* 0x00748c0401007387 */ /* 0x000fe20000100800 */
[----:B------:R-:W-:Y:S02]  /*215730*/  PRMT R22, R22, 0x3340, R11 ;  /* 0x0000334016167816 */ /* 0x000fe4000000000b */
[----:B---3--:R-:W-:-:S02]  /*215740*/  PRMT R11, R20, 0x3340, R0 ;  /* 0x00003340140b7816 */ /* 0x008fc40000000000 */
[----:B----4-:R-:W-:Y:S01]  /*215750*/  PRMT R16, R16, 0x3340, R19 ;  /* 0x0000334010107816 */ /* 0x010fe20000000013 */
[----:B--2---:R-:W-:-:S05]  /*215760*/  IMAD.X R25, R25, 0x1, R3, P1 ;  /* 0x0000000119197824 */ /* 0x004fca00008e0603 */
[----:B------:R0:W-:Y:S04]  /*215770*/  STL.64 [R1+0x98], R24 ;  /* 0x0000981801007387 */ /* 0x0001e80000100a00 */
[----:B0-----:R-:W2:Y:S04]  /*215780*/  LDL.LU.64 R24, [R1+0x7740] ;  /* 0x0077400001187983 */ /* 0x001ea80000300a00 */
[----:B------:R0:W-:Y:S04]  /*215790*/  STL [R1+0x7490], R3 ;  /* 0x0074900301007387 */ /* 0x0001e80000100800 */
[----:B0-----:R-:W3:Y:S04]  /*2157a0*/  LDL.LU R3, [R1+0x1ac] ;  /* 0x0001ac0001037983 */ /* 0x001ee80000300800 */
[----:B------:R-:W4:Y:S04]  /*2157b0*/  LDL.LU R20, [R1+0x180] ;  /* 0x0001800001147983 */ /* 0x000f280000300800 */
[----:B------:R-:W4:Y:S04]  /*2157c0*/  LDL.LU R4, [R1+0x2254] ;  /* 0x0022540001047983 */ /* 0x000f280000300800 */
[----:B------:R-:W4:Y:S01]  /*2157d0*/  LDL.LU R19, [R1+0x773c] ;  /* 0x00773c0001137983 */ /* 0x000f220000300800 */
[----:B------:R-:W-:-:S02]  /*2157e0*/  PRMT R2, R2, 0x3340, R13 ;  /* 0x0000334002027816 */ /* 0x000fc4000000000d */
[----:B------:R-:W-:Y:S02]  /*2157f0*/  PRMT R21, R21, 0x3340, R15 ;  /* 0x0000334015157816 */ /* 0x000fe4000000000f */
[----:B------:R-:W-:Y:S02]  /*215800*/  PRMT R9, R9, 0x3340, R12 ;  /* 0x0000334009097816 */ /* 0x000fe4000000000c */
[----:B------:R-:W-:Y:S02]  /*215810*/  PRMT R22, R22, 0x5410, R11 ;  /* 0x0000541016167816 */ /* 0x000fe4000000000b */
[----:B------:R-:W-:Y:S02]  /*215820*/  PRMT R23, R23, 0x3340, R10 ;  /* 0x0000334017177816 */ /* 0x000fe4000000000a */
[----:B--2---:R-:W-:Y:S02]  /*215830*/  PRMT R24, R25, 0x3340, R24 ;  /* 0x0000334019187816 */ /* 0x004fe40000000018 */
[----:B------:R-:W2:Y:S04]  /*215840*/  LDL.LU R25, [R1+0x2250] ;  /* 0x0022500001197983 */ /* 0x000ea80000300800 */
[----:B------:R-:W2:Y:S01]  /*215850*/  LDL.LU R13, [R1+0x7738] ;  /* 0x00773800010d7983 */ /* 0x000ea20000300800 */
[----:B---3--:R-:W-:-:S03]  /*215860*/  PRMT R3, R3, 0x3340, R14 ;  /* 0x0000334003037816 */ /* 0x008fc6000000000e */
[----:B------:R-:W3:Y:S04]  /*215870*/  LDL.LU R14, [R1+0x7734] ;  /* 0x00773400010e7983 */ /* 0x000ee80000300800 */
[----:B------:R-:W2:Y:S04]  /*215880*/  LDL.LU R15, [R1+0x7730] ;  /* 0x00773000010f7983 */ /* 0x000ea80000300800 */
[----:B------:R-:W2:Y:S04]  /*215890*/  LDL.LU R12, [R1+0x772c] ;  /* 0x00772c00010c7983 */ /* 0x000ea80000300800 */
[----:B------:R-:W2:Y:S01]  /*2158a0*/  LDL.LU R10, [R1+0x7728] ;  /* 0x00772800010a7983 */ /* 0x000ea20000300800 */
[----:B------:R-:W-:-:S02]  /*2158b0*/  PRMT R7, R7, 0x3340, R18 ;  /* 0x0000334007077816 */ /* 0x000fc40000000012 */
[----:B------:R-:W-:Y:S02]  /*2158c0*/  LOP3.LUT R6, R6, 0xffff, RZ, 0xc0, !PT ;  /* 0x0000ffff06067812 */ /* 0x000fe400078ec0ff */
[----:B----4-:R-:W-:Y:S01]  /*2158d0*/  PRMT R19, R19, 0x3340, R0 ;  /* 0x0000334013137816 */ /* 0x010fe20000000000 */
[----:B------:R-:W4:Y:S04]  /*2158e0*/  LDL.LU R18, [R1+0x7724] ;  /* 0x0077240001127983 */ /* 0x000f280000300800 */
[----:B------:R-:W4:Y:S04]  /*2158f0*/  LDL.LU R11, [R1+0x7720] ;  /* 0x00772000010b7983 */ /* 0x000f280000300800 */
[----:B------:R0:W-:Y:S01]  /*215900*/  STL [R1+0x116c], R22 ;  /* 0x00116c1601007387 */ /* 0x0001e20000100800 */
[----:B------:R-:W-:-:S02]  /*215910*/  PRMT R16, R16, 0x5410, R19 ;  /* 0x0000541010107816 */ /* 0x000fc40000000013 */
[--C-:B------:R-:W-:Y:S01]  /*215920*/  PRMT R27, R27, 0x3340, R0.reuse ;  /* 0x000033401b1b7816 */ /* 0x100fe20000000000 */
[----:B------:R-:W4:Y:S04]  /*215930*/  LDL.LU R19, [R1+0x313c] ;  /* 0x00313c0001137983 */ /* 0x000f280000300800 */
[----:B------:R1:W-:Y:S01]  /*215940*/  STL [R1+0x1608], R16 ;  /* 0x0016081001007387 */ /* 0x0003e20000100800 */
[----:B0-----:R-:W-:Y:S02]  /*215950*/  PRMT R22, R6, 0x3340, R0 ;  /* 0x0000334006167816 */ /* 0x001fe40000000000 */
[----:B------:R-:W-:Y:S02]  /*215960*/  PRMT R27, R24, 0x5410, R27 ;  /* 0x00005410181b7816 */ /* 0x000fe4000000001b */
[----:B------:R-:W-:Y:S01]  /*215970*/  PRMT R29, R29, 0x5410, R22 ;  /* 0x000054101d1d7816 */ /* 0x000fe20000000016 */
[----:B-1----:R-:W4:Y:S04]  /*215980*/  LDL.LU R16, [R1+0x2268] ;  /* 0x0022680001107983 */ /* 0x002f280000300800 */
[----:B------:R-:W4:Y:S01]  /*215990*/  LDL.LU R22, [R1+0x771c] ;  /* 0x00771c0001167983 */ /* 0x000f220000300800 */
[----:B------:R-:W-:-:S02]  /*2159a0*/  LOP3.LUT R5, R5, 0xffff, RZ, 0xc0, !PT ;  /* 0x0000ffff05057812 */ /* 0x000fc400078ec0ff */
[----:B------:R-:W-:Y:S01]  /*2159b0*/  PRMT R26, R26, 0x3340, R0 ;  /* 0x000033401a1a7816 */ /* 0x000fe20000000000 */
[----:B------:R0:W-:Y:S03]  /*2159c0*/  STL [R1+0x1618], R29 ;  /* 0x0016181d01007387 */ /* 0x0001e60000100800 */
[----:B------:R-:W-:Y:S01]  /*2159d0*/  PRMT R2, R2, 0x5410, R26 ;  /* 0x0000541002027816 */ /* 0x000fe2000000001a */
[----:B0-----:R-:W4:Y:S04]  /*2159e0*/  LDL.LU R29, [R1+0x7718] ;  /* 0x00771800011d7983 */ /* 0x001f280000300800 */
[----:B------:R-:W4:Y:S04]  /*2159f0*/  LDL.LU R24, [R1+0x2778] ;  /* 0x0027780001187983 */ /* 0x000f280000300800 */
[----:B------:R0:W-:Y:S04]  /*215a00*/  STL [R1+0x163c], R27 ;  /* 0x00163c1b01007387 */ /* 0x0001e80000100800 */
[----:B------:R-:W4:Y:S04]  /*215a10*/  LDL.LU R26, [R1+0x7714] ;  /* 0x00771400011a7983 */ /* 0x000f280000300800 */
[----:B------:R1:W-:Y:S01]  /*215a20*/  STL [R1+0x1644], R2 ;  /* 0x0016440201007387 */ /* 0x0003e20000100800 */
[----:B0-----:R-:W-:-:S03]  /*215a30*/  PRMT R27, R5, 0x3340, R0 ;  /* 0x00003340051b7816 */ /* 0x001fc60000000000 */
[----:B-1----:R-:W4:Y:S01]  /*215a40*/  LDL.LU R2, [R1+0x7710] ;  /* 0x0077100001027983 */ /* 0x002f220000300800 */
[----:B------:R-:W-:-:S03]  /*215a50*/  PRMT R20, R20, 0x5410, R27 ;  /* 0x0000541014147816 */ /* 0x000fc6000000001b */
[----:B------:R-:W4:Y:S04]  /*215a60*/  LDL.LU R27, [R1+0x770c] ;  /* 0x00770c00011b7983 */ /* 0x000f280000300800 */
[----:B------:R0:W-:Y:S04]  /*215a70*/  STL [R1+0x1664], R20 ;  /* 0x0016641401007387 */ /* 0x0001e80000100800 */
[----:B0-----:R-:W4:Y:S01]  /*215a80*/  LDL.LU R20, [R1+0x7708] ;  /* 0x0077080001147983 */ /* 0x001f220000300800 */
[----:B---3--:R-:W-:-:S04]  /*215a90*/  PRMT R14, R14, 0x3340, R0 ;  /* 0x000033400e0e7816 */ /* 0x008fc80000000000 */
[----:B------:R-:W-:Y:S02]  /*215aa0*/  PRMT R3, R3, 0x5410, R14 ;  /* 0x0000541003037816 */ /* 0x000fe4000000000e */
[----:B------:R-:W3:Y:S01]  /*215ab0*/  LDL.LU R14, [R1+0x7704] ;  /* 0x00770400010e7983 */ /* 0x000ee20000300800 */
[----:B--2---:R-:W-:-:S03]  /*215ac0*/  PRMT R15, R15, 0x3340, R0 ;  /* 0x000033400f0f7816 */ /* 0x004fc60000000000 */
[----:B------:R0:W-:Y:S01]  /*215ad0*/  STL [R1+0x166c], R3 ;  /* 0x00166c0301007387 */ /* 0x0001e20000100800 */
[----:B------:R-:W-:-:S03]  /*215ae0*/  PRMT R21, R21, 0x5410, R15 ;  /* 0x0000541015157816 */ /* 0x000fc6000000000f */
[----:B------:R-:W2:Y:S01]  /*215af0*/  LDL.LU R15, [R1+0x7700] ;  /* 0x00770000010f7983 */ /* 0x000ea20000300800 */
[----:B------:R-:W-:Y:S02]  /*215b00*/  LOP3.LUT R4, R4, 0xffff, RZ, 0xc0, !PT ;  /* 0x0000ffff04047812 */ /* 0x000fe400078ec0ff */
[--C-:B------:R-:W-:Y:S02]  /*215b10*/  PRMT R17, R17, 0x3340, R0.reuse ;  /* 0x0000334011117816 */ /* 0x100fe40000000000 */
[--C-:B0-----:R-:W-:Y:S01]  /*215b20*/  PRMT R3, R4, 0x3340, R0.reuse ;  /* 0x0000334004037816 */ /* 0x101fe20000000000 */
[----:B------:R3:W-:Y:S01]  /*215b30*/  STL [R1+0x1674], R21 ;  /* 0x0016741501007387 */ /* 0x0007e20000100800 */
[----:B------:R-:W-:Y:S02]  /*215b40*/  PRMT R9, R9, 0x5410, R17 ;  /* 0x0000541009097816 */ /* 0x000fe40000000011 */
[--C-:B------:R-:W-:Y:S02]  /*215b50*/  PRMT R28, R28, 0x3340, R0.reuse ;  /* 0x000033401c1c7816 */ /* 0x100fe40000000000 */
[----:B------:R-:W-:-:S02]  /*215b60*/  PRMT R8, R8, 0x3340, R0 ;  /* 0x0000334008087816 */ /* 0x000fc40000000000 */
[----:B------:R-:W-:Y:S02]  /*215b70*/  PRMT R28, R23, 0x5410, R28 ;  /* 0x00005410171c7816 */ /* 0x000fe4000000001c */
[----:B------:R-:W-:Y:S02]  /*215b80*/  PRMT R8, R7, 0x5410, R8 ;  /* 0x0000541007087816 */ /* 0x000fe40000000008 */
[----:B------:R-:W-:-:S04]  /*215b90*/  SHF.R.U32.HI R7, RZ, 0x8, R13 ;  /* 0x00000008ff077819 */ /* 0x000fc8000001160d */
[----:B------:R-:W-:Y:S02]  /*215ba0*/  LOP3.LUT R7, R7, 0xffff, RZ, 0xc0, !PT ;  /* 0x0000ffff07077812 */ /* 0x000fe400078ec0ff */
[----:B---3--:R-:W-:Y:S02]  /*215bb0*/  PRMT R21, R14, 0x5410, R3 ;  /* 0x000054100e157816 */ /* 0x008fe40000000003 */
[----:B------:R-:W-:Y:S01]  /*215bc0*/  LOP3.LUT R3, R25, 0xffff, RZ, 0xc0, !PT ;  /* 0x0000ffff19037812 */ /* 0x000fe200078ec0ff */
[----:B------:R-:W3:Y:S04]  /*215bd0*/  LDL.LU R14, [R1+0x76fc] ;  /* 0x0076fc00010e7983 */ /* 0x000ee80000300800 */
[----:B------:R0:W-:Y:S04]  /*215be0*/  STL [R1+0x167c], R21 ;  /* 0x00167c1501007387 */ /* 0x0001e80000100800 */
[----:B0-----:R-:W3:Y:S04]  /*215bf0*/  LDL.LU R21, [R1+0x2f68] ;  /* 0x002f680001157983 */ /* 0x001ee80000300800 */
[----:B------:R-:W3:Y:S04]  /*215c00*/  LDL.LU R25, [R1+0x162c] ;  /* 0x00162c0001197983 */ /* 0x000ee80000300800 */
[----:B------:R0:W-:Y:S04]  /*215c10*/  STL [R1+0x1694], R9 ;  /* 0x0016940901007387 */ /* 0x0001e80000100800 */
[----:B------:R-:W3:Y:S01]  /*215c20*/  LDL.LU R17, [R1+0x25a8] ;  /* 0x0025a80001117983 */ /* 0x000ee20000300800 */
[----:B0-----:R-:W-:-:S04]  /*215c30*/  PRMT R9, R3, 0x3340, R0 ;  /* 0x0000334003097816 */ /* 0x001fc80000000000 */
[----:B--2---:R-:W-:Y:S02]  /*215c40*/  PRMT R23, R15, 0x5410, R9 ;  /* 0x000054100f177816 */ /* 0x004fe40000000009 */
[----:B------:R-:W2:Y:S04]  /*215c50*/  LDL.LU R15, [R1+0x76f8] ;  /* 0x0076f800010f7983 */ /* 0x000ea80000300800 */
[----:B------:R-:W-:Y:S04]  /*215c60*/  STL [R1+0x16a0], R28 ;  /* 0x0016a01c01007387 */ /* 0x000fe80000100800 */
[----:B------:R-:W-:Y:S01]  /*215c70*/  STL [R1+0x16ac], R23 ;  /* 0x0016ac1701007387 */ /* 0x000fe20000100800 */
[----:B----4-:R-:W-:-:S03]  /*215c80*/  SHF.R.U32.HI R9, RZ, 0x8, R18 ;  /* 0x00000008ff097819 */ /* 0x010fc60000011612 */
[----:B------:R0:W-:Y:S01]  /*215c90*/  STL [R1+0x16b4], R8 ;  /* 0x0016b40801007387 */ /* 0x0001e20000100800 */
[----:B------:R-:W-:Y:S02]  /*215ca0*/  LOP3.LUT R9, R9, 0xffff, RZ, 0xc0, !PT ;  /* 0x0000ffff09097812 */ /* 0x000fe400078ec0ff */
[----:B0-----:R-:W-:Y:S02]  /*215cb0*/  SHF.R.U32.HI R8, RZ, 0x8, R12 ;  /* 0x00000008ff087819 */ /* 0x001fe4000001160c */
[----:B------:R-:W-:Y:S02]  /*215cc0*/  PRMT R12, R9, 0x3340, R0 ;  /* 0x00003340090c7816 */ /* 0x000fe40000000000 */
[----:B------:R-:W-:-:S04]  /*215cd0*/  LOP3.LUT R8, R8, 0xffff, RZ, 0xc0, !PT ;  /* 0x0000ffff08087812 */ /* 0x000fc800078ec0ff */
[----:B------:R-:W-:Y:S01]  /*215ce0*/  PRMT R9, R7, 0x3340, R8 ;  /* 0x0000334007097816 */ /* 0x000fe20000000008 */
[----:B------:R-:W-:Y:S01]  /*215cf0*/  STL [R1+0x15c], R12 ;  /* 0x00015c0c01007387 */ /* 0x000fe20000100800 */
[----:B------:R-:W-:Y:S02]  /*215d00*/  LOP3.LUT R8, R19, 0xffff, RZ, 0xc0, !PT ;  /* 0x0000ffff13087812 */ /* 0x000fe400078ec0ff */
[----:B------:R-:W-:Y:S01]  /*215d10*/  LOP3.LUT R7, R16, 0xffff, RZ, 0xc0, !PT ;  /* 0x0000ffff10077812 */ /* 0x000fe200078ec0ff */
[----:B------:R0:W-:Y:S04]  /*215d20*/  STL [R1+0x594], R9 ;  /* 0x0005940901007387 */ /* 0x0001e80000100800 */
[----:B------:R-:W4:Y:S04]  /*215d30*/  LDL.LU R18, [R1+0x2f5c] ;  /* 0x002f5c0001127983 */ /* 0x000f280000300800 */
[----:B------:R-:W2:Y:S04]  /*215d40*/  LDL.LU R19, [R1+0x1634] ;  /* 0x0016340001137983 */ /* 0x000ea80000300800 */
[----:B------:R-:W4:Y:S01]  /*215d50*/  LDL.LU R16, [R1+0x2598] ;  /* 0x0025980001107983 */ /* 0x000f220000300800 */
[----:B------:R-:W-:-:S02]  /*215d60*/  PRMT R13, R7, 0x3340, R0 ;  /* 0x00003340070d7816 */ /* 0x000fc40000000000 */
[----:B0-----:R-:W-:Y:S02]  /*215d70*/  LOP3.LUT R9, R24, 0xffff, RZ, 0xc0, !PT ;  /* 0x0000ffff18097812 */ /* 0x001fe400078ec0ff */
[----:B------:R-:W-:Y:S02]  /*215d80*/  SHF.R.U32.HI R10, RZ, 0x8, R10 ;  /* 0x00000008ff0a7819 */ /* 0x000fe4000001160a */
[--C-:B------:R-:W-:Y:S02]  /*215d90*/  PRMT R12, R8, 0x3340, R9.reuse ;  /* 0x00003340080c7816 */ /* 0x100fe40000000009 */
[----:B------:R-:W-:Y:S02]  /*215da0*/  SHF.R.U32.HI R8, RZ, 0x8, R8 ;  /* 0x00000008ff087819 */ /* 0x000fe40000011608 */
[----:B------:R-:W-:Y:S02]  /*215db0*/  SHF.R.U32.HI R9, RZ, 0x8, R9 ;  /* 0x00000008ff097819 */ /* 0x000fe40000011609 */
[----:B------:R-:W-:-:S02]  /*215dc0*/  PRMT R12, R12, 0x5410, R13 ;  /* 0x000054100c0c7816 */ /* 0x000fc4000000000d */
[----:B------:R-:W-:Y:S02]  /*215dd0*/  LOP3.LUT R10, R10, 0xffff, RZ, 0xc0, !PT ;  /* 0x0000ffff0a0a7812 */ /* 0x000fe400078ec0ff */
[----:B------:R-:W-:Y:S02]  /*215de0*/  LOP3.LUT R8, R8, 0xffff, RZ, 0xc0, !PT ;  /* 0x0000ffff08087812 */ /* 0x000fe400078ec0ff */
[----:B------:R-:W-:Y:S01]  /*215df0*/  LOP3.LUT R9, R9, 0xffff, RZ, 0xc0, !PT ;  /* 0x0000ffff09097812 */ /* 0x000fe200078ec0ff */
[----:B------:R0:W-:Y:S02]  /*215e00*/  STL [R1+0x7ac], R12 ;  /* 0x0007ac0c01007387 */ /* 0x0001e40000100800 */
[----:B0-----:R-:W-:Y:S02]  /*215e10*/  PRMT R12, R10, 0x3340, R0 ;  /* 0x000033400a0c7816 */ /* 0x001fe40000000000 */
[----:B------:R-:W-:-:S03]  /*215e20*/  PRMT R10, R8, 0x3340, R9 ;  /* 0x00003340080a7816 */ /* 0x000fc60000000009 */
[----:B------:R-:W-:Y:S04]  /*215e30*/  STL [R1+0x158], R12 ;  /* 0x0001580c01007387 */ /* 0x000fe80000100800 */
[----:B------:R0:W-:Y:S04]  /*215e40*/  STL [R1+0x708], R10 ;  /* 0x0007080a01007387 */ /* 0x0001e80000100800 */
[----:B------:R-:W4:Y:S01]  /*215e50*/  LDL.LU R23, [R1+0x2d78] ;  /* 0x002d780001177983 */ /* 0x000f220000300800 */
[----:B---3--:R-:W-:Y:S02]  /*215e60*/  LOP3.LUT R9, R21, 0xffff, RZ, 0xc0, !PT ;  /* 0x0000ffff15097812 */ /* 0x008fe400078ec0ff */
[----:B------:R-:W-:-:S02]  /*215e70*/  LOP3.LUT R8, R25, 0xffff, RZ, 0xc0, !PT ;  /* 0x0000ffff19087812 */ /* 0x000fc400078ec0ff */
[----:B0-----:R-:W-:Y:S02]  /*215e80*/  LOP3.LUT R10, R17, 0xffff, RZ, 0xc0, !PT ;  /* 0x0000ffff110a7812 */ /* 0x001fe400078ec0ff */
[----:B------:R-:W3:Y:S01]  /*215e90*/  LDL.LU R17, [R1+0x23b8] ;  /* 0x0023b80001117983 */ /* 0x000ee20000300800 */
[----:B------:R-:W-:Y:S02]  /*215ea0*/  PRMT R13, R8, 0x3340, R0 ;  /* 0x00003340080d7816 */ /* 0x000fe40000000000 */
[--C-:B------:R-:W-:Y:S02]  /*215eb0*/  PRMT R12, R9, 0x3340, R10.reuse ;  /* 0x00003340090c7816 */ /* 0x100fe4000000000a */
[----:B------:R-:W-:Y:S02]  /*215ec0*/  SHF.R.U32.HI R9, RZ, 0x8, R9 ;  /* 0x00000008ff097819 */ /* 0x000fe40000011609 */
[----:B------:R-:W-:Y:S02]  /*215ed0*/  SHF.R.U32.HI R10, RZ, 0x8, R10 ;  /* 0x00000008ff0a7819 */ /* 0x000fe4000001160a */
[----:B------:R-:W-:-:S02]  /*215ee0*/  SHF.R.U32.HI R8, RZ, 0x8, R8 ;  /* 0x00000008ff087819 */ /* 0x000fc40000011608 */
[----:B------:R-:W-:Y:S02]  /*215ef0*/  PRMT R12, R12, 0x5410, R13 ;  /* 0x000054100c0c7816 */ /* 0x000fe4000000000d */
[----:B------:R-:W-:Y:S02]  /*215f00*/  LOP3.LUT R9, R9, 0xffff, RZ, 0xc0, !PT ;  /* 0x0000ffff09097812 */ /* 0x000fe400078ec0ff */
[----:B------:R-:W-:Y:S02]  /*215f10*/  LOP3.LUT R10, R10, 0xffff, RZ, 0xc0, !PT ;  /* 0x0000ffff0a0a7812 */ /* 0x000fe400078ec0ff */
[----:B------:R-:W-:Y:S01]  /*215f20*/  LOP3.LUT R8, R8, 0xffff, RZ, 0xc0, !PT ;  /* 0x0000ffff08087812 */ /* 0x000fe200078ec0ff */
[----:B------:R0:W-:Y:S02]  /*215f30*/  STL [R1+0x794], R12 ;  /* 0x0007940c01007387 */ /* 0x0001e40000100800 */
[----:B0-----:R-:W-:Y:S02]  /*215f40*/  PRMT R12, R9, 0x3340, R10 ;  /* 0x00003340090c7816 */ /* 0x001fe4000000000a */
[----:B------:R-:W-:-:S03]  /*215f50*/  PRMT R10, R8, 0x3340, R0 ;  /* 0x00003340080a7816 */ /* 0x000fc60000000000 */
[----:B------:R-:W-:Y:S04]  /*215f60*/  STL [R1+0x4f8], R12 ;  /* 0x0004f80c01007387 */ /* 0x000fe80000100800 */
[----:B------:R4:W-:Y:S01]  /*215f70*/  STL [R1+0x154], R10 ;  /* 0x0001540a01007387 */ /* 0x0009e20000100800 */
[----:B--2---:R-:W-:Y:S02]  /*215f80*/  LOP3.LUT R8, R19, 0xffff, RZ, 0xc0, !PT ;  /* 0x0000ffff13087812 */ /* 0x004fe400078ec0ff */
[----:B----4-:R-:W-:Y:S01]  /*215f90*/  LOP3.LUT R10, R16, 0xffff, RZ, 0xc0, !PT ;  /* 0x0000ffff100a7812 */ /* 0x010fe200078ec0ff */
[----:B------:R-:W2:Y:S04]  /*215fa0*/  LDL.LU R19, [R1+0x5a80] ;  /* 0x005a800001137983 */ /* 0x000ea80000300800 */
[----:B------:R-:W4:Y:S01]  /*215fb0*/  LDL.LU R16, [R1+0x2348] ;  /* 0x0023480001107983 */ /* 0x000f220000300800 */
[----:B------:R-:W-:-:S02]  /*215fc0*/  LOP3.LUT R9, R18, 0xffff, RZ, 0xc0, !PT ;  /* 0x0000ffff12097812 */ /* 0x000fc400078ec0ff */
[----:B------:R-:W-:Y:S01]  /*215fd0*/  PRMT R13, R8, 0x3340, R0 ;  /* 0x00003340080d7816 */ /* 0x000fe20000000000 */
[----:B------:R-:W4:Y:S04]  /*215fe0*/  LDL.LU R21, [R1+0x2b88] ;  /* 0x002b880001157983 */ /* 0x000f280000300800 */
[----:B------:R-:W4:Y:S01]  /*215ff0*/  LDL.LU R18, [R1+0x5a7c] ;  /* 0x005a7c0001127983 */ /* 0x000f220000300800 */
[----:B------:R-:W-:-:S04]  /*216000*/  PRMT R12, R9, 0x3340, R10 ;  /* 0x00003340090c7816 */ /* 0x000fc8000000000a */
[----:B------:R-:W-:-:S05]  /*216010*/  PRMT R12, R12, 0x5410, R13 ;  /* 0x000054100c0c7816 */ /* 0x000fca000000000d */
[----:B------:R0:W-:Y:S04]  /*216020*/  STL [R1+0x790], R12 ;  /* 0x0007900c01007387 */ /* 0x0001e80000100800 */
[----:B------:R-:W4:Y:S04]  /*216030*/  LDL.LU R24, [R1+0x233c] ;  /* 0x00233c0001187983 */ /* 0x000f280000300800 */
[----:B------:R-:W4:Y:S01]  /*216040*/  LDL.LU R25, [R1+0x2b7c] ;  /* 0x002b7c0001197983 */ /* 0x000f220000300800 */
[----:B------:R-:W-:Y:S02]  /*216050*/  SHF.R.U32.HI R9, RZ, 0x8, R9 ;  /* 0x00000008ff097819 */ /* 0x000fe40000011609 */
[----:B------:R-:W-:-:S02]  /*216060*/  SHF.R.U32.HI R10, RZ, 0x8, R10 ;  /* 0x00000008ff0a7819 */ /* 0x000fc4000001160a */
[----:B------:R-:W-:Y:S02]  /*216070*/  SHF.R.U32.HI R8, RZ, 0x8, R8 ;  /* 0x00000008ff087819 */ /* 0x000fe40000011608 */
[----:B------:R-:W-:Y:S02]  /*216080*/  LOP3.LUT R9, R9, 0xffff, RZ, 0xc0, !PT ;  /* 0x0000ffff09097812 */ /* 0x000fe400078ec0ff */
[----:B------:R-:W-:Y:S02]  /*216090*/  LOP3.LUT R10, R10, 0xffff, RZ, 0xc0, !PT ;  /* 0x0000ffff0a0a7812 */ /* 0x000fe400078ec0ff */
[----:B------:R-:W-:Y:S02]  /*2160a0*/  LOP3.LUT R8, R8, 0xffff, RZ, 0xc0, !PT ;  /* 0x0000ffff08087812 */ /* 0x000fe400078ec0ff */
[----:B0-----:R-:W-:Y:S02]  /*2160b0*/  PRMT R12, R9, 0x3340, R10 ;  /* 0x00003340090c7816 */ /* 0x001fe4000000000a */
[----:B------:R-:W-:-:S02]  /*2160c0*/  PRMT R10, R8, 0x3340, R0 ;  /* 0x00003340080a7816 */ /* 0x000fc40000000000 */
[----:B------:R-:W-:Y:S01]  /*2160d0*/  LOP3.LUT R8, R14, 0xffff, RZ, 0xc0, !PT ;  /* 0x0000ffff0e087812 */ /* 0x000fe200078ec0ff */
[----:B------:R-:W-:Y:S04]  /*2160e0*/  STL [R1+0x584], R12 ;  /* 0x0005840c01007387 */ /* 0x000fe80000100800 */
[----:B------:R3:W-:Y:S04]  /*2160f0*/  STL [R1+0x150], R10 ;  /* 0x0001500a01007387 */ /* 0x0007e80000100800 */
[----:B------:R-:W4:Y:S01]  /*216100*/  LDL.LU R14, [R1+0x76f4] ;  /* 0x0076f400010e7983 */ /* 0x000f220000300800 */
[----:B------:R-:W-:-:S02]  /*216110*/  LOP3.LUT R9, R23, 0xffff, RZ, 0xc0, !PT ;  /* 0x0000ffff17097812 */ /* 0x000fc400078ec0ff */
[----:B------:R-:W-:Y:S02]  /*216120*/  PRMT R13, R8, 0x3340, R0 ;  /* 0x00003340080d7816 */ /* 0x000fe40000000000 */
[----:B------:R-:W-:-:S04]  /*216130*/  SHF.R.U32.HI R8, RZ, 0x8, R8 ;  /* 0x00000008ff087819 */ /* 0x000fc80000011608 */
[----:B------:R-:W-:-:S04]  /*216140*/  LOP3.LUT R8, R8, 0xffff, RZ, 0xc0, !PT ;  /* 0x0000ffff08087812 */ /* 0x000fc800078ec0ff */
[----:B------:R-:W-:Y:S02]  /*216150*/  PRMT R8, R8, 0x3340, R0 ;  /* 0x0000334008087816 */ /* 0x000fe40000000000 */
[----:B---3--:R-:W-:-:S04]  /*216160*/  LOP3.LUT R10, R17, 0xffff, RZ, 0xc0, !PT ;  /* 0x0000ffff110a7812 */ /* 0x008fc800078ec0ff */
[--C-:B------:R-:W-:Y:S02]  /*216170*/  PRMT R12, R9, 0x3340, R10.reuse ;  /* 0x00003340090c7816 */ /* 0x100fe4000000000a */
[----:B------:R-:W-:Y:S02]  /*216180*/  SHF.R.U32.HI R9, RZ, 0x8, R9 ;  /* 0x00000008ff097819 */ /* 0x000fe40000011609 */
[----:B------:R-:W-:Y:S02]  /*216190*/  SHF.R.U32.HI R10, RZ, 0x8, R10 ;  /* 0x00000008ff0a7819 */ /* 0x000fe4000001160a */
[----:B------:R-:W-:Y:S02]  /*2161a0*/  LOP3.LUT R9, R9, 0xffff, RZ, 0xc0, !PT ;  /* 0x0000ffff09097812 */ /* 0x000fe400078ec0ff */
[----:B------:R-:W-:Y:S02]  /*2161b0*/  LOP3.LUT R10, R10, 0xffff, RZ, 0xc0, !PT ;  /* 0x0000ffff0a0a7812 */ /* 0x000fe400078ec0ff */
[----:B------:R-:W-:-:S02]  /*2161c0*/  PRMT R12, R12, 0x5410, R13 ;  /* 0x000054100c0c7816 */ /* 0x000fc4000000000d */
[----:B------:R-:W-:-:S03]  /*2161d0*/  PRMT R9, R9, 0x3340, R10 ;  /* 0x0000334009097816 */ /* 0x000fc6000000000a */
[----:B------:R-:W-:Y:S04]  /*2161e0*/  STL [R1+0x78c], R12 ;  /* 0x00078c0c01007387 */ /* 0x000fe80000100800 */
[----:B------:R-:W-:Y:S04]  /*2161f0*/  STL [R1+0x580], R9 ;  /* 0x0005800901007387 */ /* 0x000fe80000100800 */
[----:B------:R-:W3:Y:S04]  /*216200*/  LDL.LU R17, [R1+0x3158] ;  /* 0x0031580001117983 */ /* 0x000ee80000300800 */
[----:B------:R4:W-:Y:S01]  /*216210*/  STL [R1+0x140], R8 ;  /* 0x0001400801007387 */ /* 0x0009e20000100800 */
[----:B--2---:R-:W-:-:S02]  /*216220*/  LOP3.LUT R13, R19, 0xffff, RZ, 0xc0, !PT ;  /* 0x0000ffff130d7812 */ /* 0x004fc400078ec0ff */
[----:B----4-:R-:W-:Y:S01]  /*216230*/  LOP3.LUT R8, R16, 0xffff, RZ, 0xc0, !PT ;  /* 0x0000ffff10087812 */ /* 0x010fe200078ec0ff */
[----:B------:R-:W2:Y:S04]  /*216240*/  LDL.LU R19, [R1+0x2798] ;  /* 0x0027980001137983 */ /* 0x000ea80000300800 */
[----:B------:R-:W4:Y:S01]  /*216250*/  LDL.LU R16, [R1+0x314c] ;  /* 0x00314c0001107983 */ /* 0x000f220000300800 */
[----:B------:R-:W-:Y:S02]  /*216260*/  LOP3.LUT R21, R21, 0xffff, RZ, 0xc0, !PT ;  /* 0x0000ffff15157812 */ /* 0x000fe400078ec0ff */
[----:B------:R-:W-:Y:S02]  /*216270*/  LOP3.LUT R10, R18, 0xffff, RZ, 0xc0, !PT ;  /* 0x0000ffff120a7812 */ /* 0x000fe400078ec0ff */
[----:B------:R-:W3:Y:S01]  /*216280*/  LDL.LU R18, [R1+0x231c] ;  /* 0x00231c0001127983 */ /* 0x000ee20000300800 */
[----:B------:R-:W-:-:S02]  /*216290*/  PRMT R23, R13, 0x3340, R21 ;  /* 0x000033400d177816 */ /* 0x000fc40000000015 */
[----:B------:R-:W-:Y:S02]  /*2162a0*/  SHF.R.U32.HI R13, RZ, 0x8, R13 ;  /* 0x00000008ff0d7819 */ /* 0x000fe4000001160d */
[----:B------:R-:W-:Y:S02]  /*2162b0*/  SHF.R.U32.HI R21, RZ, 0x8, R21 ;  /* 0x00000008ff157819 */ /* 0x000fe40000011615 */
[----:B------:R-:W-:Y:S02]  /*2162c0*/  LOP3.LUT R9, R24, 0xffff, RZ, 0xc0, !PT ;  /* 0x0000ffff18097812 */ /* 0x000fe400078ec0ff */
[----:B------:R-:W-:Y:S02]  /*2162d0*/  PRMT R24, R8, 0x3340, R0 ;  /* 0x0000334008187816 */ /* 0x000fe40000000000 */
[----:B------:R-:W-:Y:S02]  /*2162e0*/  LOP3.LUT R12, R25, 0xffff, RZ, 0xc0, !PT ;  /* 0x0000ffff190c7812 */ /* 0x000fe400078ec0ff */
[----:B------:R-:W-:-:S02]  /*2162f0*/  PRMT R25, R23, 0x5410, R24 ;  /* 0x0000541017197816 */ /* 0x000fc40000000018 */
[----:B------:R-:W-:Y:S02]  /*216300*/  PRMT R23, R10, 0x3340, R12 ;  /* 0x000033400a177816 */ /* 0x000fe4000000000c */
[----:B------:R-:W-:Y:S02]  /*216310*/  PRMT R24, R9, 0x3340, R0 ;  /* 0x0000334009187816 */ /* 0x000fe40000000000 */
[----:B------:R-:W-:Y:S02]  /*216320*/  SHF.R.U32.HI R10, RZ, 0x8, R10 ;  /* 0x00000008ff0a7819 */ /* 0x000fe4000001160a */
[----:B------:R-:W-:Y:S02]  /*216330*/  SHF.R.U32.HI R12, RZ, 0x8, R12 ;  /* 0x00000008ff0c7819 */ /* 0x000fe4000001160c */
[----:B------:R-:W-:Y:S02]  /*216340*/  SHF.R.U32.HI R9, RZ, 0x8, R9 ;  /* 0x00000008ff097819 */ /* 0x000fe40000011609 */
[----:B------:R-:W-:-:S02]  /*216350*/  SHF.R.U32.HI R8, RZ, 0x8, R8 ;  /* 0x00000008ff087819 */ /* 0x000fc40000011608 */
[----:B------:R-:W-:Y:S02]  /*216360*/  LOP3.LUT R13, R13, 0xffff, RZ, 0xc0, !PT ;  /* 0x0000ffff0d0d7812 */ /* 0x000fe400078ec0ff */
[----:B------:R-:W-:Y:S02]  /*216370*/  LOP3.LUT R21, R21, 0xffff, RZ, 0xc0, !PT ;  /* 0x0000ffff15157812 */ /* 0x000fe400078ec0ff */
[----:B------:R-:W-:Y:S02]  /*216380*/  LOP3.LUT R10, R10, 0xffff, RZ, 0xc0, !PT ;  /* 0x0000ffff0a0a7812 */ /* 0x000fe400078ec0ff */
[----:B------:R-:W-:Y:S02]  /*216390*/  LOP3.LUT R12, R12, 0xffff, RZ, 0xc0, !PT ;  /* 0x0000ffff0c0c7812 */ /* 0x000fe400078ec0ff */
[----:B------:R-:W-:Y:S02]  /*2163a0*/  LOP3.LUT R9, R9, 0xffff, RZ, 0xc0, !PT ;  /* 0x0000ffff09097812 */ /* 0x000fe400078ec0ff */
[----:B------:R-:W-:-:S02]  /*2163b0*/  PRMT R23, R23, 0x5410, R24 ;  /* 0x0000541017177816 */ /* 0x000fc40000000018 */
[----:B------:R-:W-:Y:S02]  /*2163c0*/  LOP3.LUT R8, R8, 0xffff, RZ, 0xc0, !PT ;  /* 0x0000ffff08087812 */ /* 0x000fe400078ec0ff */
[----:B------:R-:W-:Y:S02]  /*2163d0*/  PRMT R13, R13, 0x3340, R21 ;  /* 0x000033400d0d7816 */ /* 0x000fe40000000015 */
[----:B------:R-:W-:Y:S02]  /*2163e0*/  PRMT R10, R10, 0x3340, R12 ;  /* 0x000033400a0a7816 */ /* 0x000fe4000000000c */
[--C-:B------:R-:W-:Y:S01]  /*2163f0*/  PRMT R9, R9, 0x3340, R0.reuse ;  /* 0x0000334009097816 */ /* 0x100fe20000000000 */
[----:B------:R-:W-:Y:S01]  /*216400*/  STL [R1+0x7a4], R25 ;  /* 0x0007a41901007387 */ /* 0x000fe20000100800 */
[----:B------:R-:W-:-:S03]  /*216410*/  PRMT R8, R8, 0x3340, R0 ;  /* 0x0000334008087816 */ /* 0x000fc60000000000 */
[----:B------:R-:W-:Y:S04]  /*216420*/  STL [R1+0x7a0], R23 ;  /* 0x0007a01701007387 */ /* 0x000fe80000100800 */
[----:B------:R-:W-:Y:S04]  /*216430*/  STL [R1+0x59c], R13 ;  /* 0x00059c0d01007387 */ /* 0x000fe80000100800 */
[----:B------:R-:W-:Y:S04]  /*216440*/  STL [R1+0x4fc], R10 ;  /* 0x0004fc0a01007387 */ /* 0x000fe80000100800 */
[----:B------:R0:W-:Y:S04]  /*216450*/  STL [R1+0x12c], R9 ;  /* 0x00012c0901007387 */ /* 0x0001e80000100800 */
[----:B------:R1:W-:Y:S01]  /*216460*/  STL [R1+0x128], R8 ;  /* 0x0001280801007387 */ /* 0x0003e20000100800 */
[----:B0-----:R-:W-:-:S03]  /*216470*/  LOP3.LUT R9, R14, 0xffff, RZ, 0xc0, !PT ;  /* 0x0000ffff0e097812 */ /* 0x001fc600078ec0ff */
[----:B------:R-:W3:Y:S01]  /*216480*/  LDL.LU R14, [R1+0x76f0] ;  /* 0x0076f000010e7983 */ /* 0x000ee20000300800 */
[----:B--2---:R-:W-:Y:S02]  /*216490*/  LOP3.LUT R12, R19, 0xffff, RZ, 0xc0, !PT ;  /* 0x0000ffff130c7812 */ /* 0x004fe400078ec0ff */
[----:B----4-:R-:W-:Y:S01]  /*2164a0*/  LOP3.LUT R13, R16, 0xffff, RZ, 0xc0, !PT ;  /* 0x0000ffff100d7812 */ /* 0x010fe200078ec0ff */
[----:B------:R-:W2:Y:S04]  /*2164b0*/  LDL.LU R19, [R1+0x2f78] ;  /* 0x002f780001137983 */ /* 0x000ea80000300800 */
[----:B------:R-:W4:Y:S01]  /*2164c0*/  LDL.LU R16, [R1+0x2264] ;  /* 0x0022640001107983 */ /* 0x000f220000300800 */
[----:B---3--:R-:W-:Y:S02]  /*2164d0*/  LOP3.LUT R10, R17, 0xffff, RZ, 0xc0, !PT ;  /* 0x0000ffff110a7812 */ /* 0x008fe400078ec0ff */
[----:B-1----:R-:W-:-:S02]  /*2164e0*/  LOP3.LUT R8, R18, 0xffff, RZ, 0xc0, !PT ;  /* 0x0000ffff12087812 */ /* 0x002fc400078ec0ff */
[----:B------:R-:W-:Y:S01]  /*2164f0*/  PRMT R23, R9, 0x3340, R0 ;  /* 0x0000334009177816 */ /* 0x000fe20000000000 */
[----:B------:R-:W3:Y:S01]  /*216500*/  LDL.LU R24, [R1+0x25b8] ;  /* 0x0025b80001187983 */ /* 0x000ee20000300800 */
[----:B------:R-:W-:-:S03]  /*216510*/  PRMT R18, R10, 0x3340, R12 ;  /* 0x000033400a127816 */ /* 0x000fc6000000000c */
[----:B------:R-:W3:Y:S04]  /*216520*/  LDL.LU R21, [R1+0x2f6c] ;  /* 0x002f6c0001157983 */ /* 0x000ee80000300800 */
[----:B------:R-:W3:Y:S04]  /*216530*/  LDL.LU R17, [R1+0x2260] ;  /* 0x0022600001117983 */ /* 0x000ee80000300800 */
[----:B------:R-:W3:Y:S01]  /*216540*/  LDL.LU R25, [R1+0x25ac] ;  /* 0x0025ac0001197983 */ /* 0x000ee20000300800 */
[----:B------:R-:W-:Y:S02]  /*216550*/  PRMT R18, R18, 0x5410, R23 ;  /* 0x0000541012127816 */ /* 0x000fe40000000017 */
[----:B------:R-:W-:-:S02]  /*216560*/  SHF.R.U32.HI R10, RZ, 0x8, R10 ;  /* 0x00000008ff0a7819 */ /* 0x000fc4000001160a */
[----:B------:R-:W-:Y:S01]  /*216570*/  SHF.R.U32.HI R12, RZ, 0x8, R12 ;  /* 0x00000008ff0c7819 */ /* 0x000fe2000001160c */
[----:B------:R0:W-:Y:S01]  /*216580*/  STL [R1+0x79c], R18 ;  /* 0x00079c1201007387 */ /* 0x0001e20000100800 */
[----:B------:R-:W-:Y:S02]  /*216590*/  PRMT R23, R8, 0x3340, R0 ;  /* 0x0000334008177816 */ /* 0x000fe40000000000 */
[----:B------:R-:W-:Y:S02]  /*2165a0*/  LOP3.LUT R10, R10, 0xffff, RZ, 0xc0, !PT ;  /* 0x0000ffff0a0a7812 */ /* 0x000fe400078ec0ff */
[----:B------:R-:W-:Y:S02]  /*2165b0*/  LOP3.LUT R12, R12, 0xffff, RZ, 0xc0, !PT ;  /* 0x0000ffff0c0c7812 */ /* 0x000fe400078ec0ff */
[----:B------:R-:W-:Y:S02]  /*2165c0*/  SHF.R.U32.HI R9, RZ, 0x8, R9 ;  /* 0x00000008ff097819 */ /* 0x000fe40000011609 */
[----:B------:R-:W-:-:S02]  /*2165d0*/  SHF.R.U32.HI R8, RZ, 0x8, R8 ;  /* 0x00000008ff087819 */ /* 0x000fc40000011608 */
[----:B------:R-:W-:Y:S02]  /*2165e0*/  PRMT R10, R10, 0x3340, R12 ;  /* 0x000033400a0a7816 */ /* 0x000fe4000000000c */
[----:B------:R-:W-:Y:S02]  /*2165f0*/  LOP3.LUT R9, R9, 0xffff, RZ, 0xc0, !PT ;  /* 0x0000ffff09097812 */ /* 0x000fe400078ec0ff */
[----:B------:R-:W-:Y:S02]  /*216600*/  LOP3.LUT R8, R8, 0xffff, RZ, 0xc0, !PT ;  /* 0x0000ffff08087812 */ /* 0x000fe400078ec0ff */
[----:B------:R-:W-:-:S04]  /*216610*/  LOP3.LUT R14, R14, 0xffff, RZ, 0xc0, !PT ;  /* 0x0000ffff0e0e7812 */ /* 0x000fc800078ec0ff */
[--C-:B0-----:R-:W-:Y:S02]  /*216620*/  PRMT R18, R13, 0x3340, R14.reuse ;  /* 0x000033400d127816 */ /* 0x101fe4000000000e */
        /* <DEDUP_REMOVED lines=8> */
[----:B------:R0:W-:Y:S02]  /*2166b0*/  STL [R1+0x598], R10 ;  /* 0x0005980a01007387 */ /* 0x0001e40000100800 */
[----:B0-----:R-:W-:-:S02]  /*2166c0*/  PRMT R10, R9, 0x3340, R0 ;  /* 0x00003340090a7816 */ /* 0x001fc40000000000 */
[----:B------:R-:W-:-:S03]  /*2166d0*/  PRMT R9, R8, 0x3340, R0 ;  /* 0x0000334008097816 */ /* 0x000fc60000000000 */
[----:B------:R-:W-:Y:S04]  /*2166e0*/  STL [R1+0xa4], R10 ;  /* 0x0000a40a01007387 */ /* 0x000fe80000100800 */
[----:B------:R0:W-:Y:S04]  /*2166f0*/  STL [R1+0xa0], R9 ;  /* 0x0000a00901007387 */ /* 0x0001e80000100800 */
[----:B------:R-:W3:Y:S01]  /*216700*/  LDL.LU R18, [R1+0x2d88] ;  /* 0x002d880001127983 */ /* 0x000ee20000300800 */
[----:B--2---:R-:W-:Y:S02]  /*216710*/  LOP3.LUT R13, R19, 0xffff, RZ, 0xc0, !PT ;  /* 0x0000ffff130d7812 */ /* 0x004fe400078ec0ff */
[----:B----4-:R-:W-:Y:S01]  /*216720*/  LOP3.LUT R8, R16, 0xffff, RZ, 0xc0, !PT ;  /* 0x0000ffff10087812 */ /* 0x010fe200078ec0ff */
[----:B------:R-:W2:Y:S04]  /*216730*/  LDL.LU R19, [R1+0x1624] ;  /* 0x0016240001137983 */ /* 0x000ea80000300800 */
[----:B------:R-:W4:Y:S01]  /*216740*/  LDL.LU R16, [R1+0x23c8] ;  /* 0x0023c80001107983 */ /* 0x000f220000300800 */
[----:B---3--:R-:W-:-:S02]  /*216750*/  LOP3.LUT R14, R24, 0xffff, RZ, 0xc0, !PT ;  /* 0x0000ffff180e7812 */ /* 0x008fc400078ec0ff */
[----:B0-----:R-:W-:Y:S02]  /*216760*/  LOP3.LUT R9, R17, 0xffff, RZ, 0xc0, !PT ;  /* 0x0000ffff11097812 */ /* 0x001fe400078ec0ff */
[----:B------:R-:W-:Y:S01]  /*216770*/  LOP3.LUT R12, R25, 0xffff, RZ, 0xc0, !PT ;  /* 0x0000ffff190c7812 */ /* 0x000fe200078ec0ff */
[----:B------:R-:W3:Y:S04]  /*216780*/  LDL.LU R17, [R1+0x2d7c] ;  /* 0x002d7c0001117983 */ /* 0x000ee80000300800 */
[----:B------:R-:W3:Y:S01]  /*216790*/  LDL.LU R25, [R1+0x23bc] ;  /* 0x0023bc0001197983 */ /* 0x000ee20000300800 */
[----:B------:R-:W-:Y:S02]  /*2167a0*/  LOP3.LUT R10, R21, 0xffff, RZ, 0xc0, !PT ;  /* 0x0000ffff150a7812 */ /* 0x000fe400078ec0ff */
[----:B------:R-:W-:-:S02]  /*2167b0*/  PRMT R23, R8, 0x3340, R0 ;  /* 0x0000334008177816 */ /* 0x000fc40000000000 */
[--C-:B------:R-:W-:Y:S02]  /*2167c0*/  PRMT R21, R13, 0x3340, R14.reuse ;  /* 0x000033400d157816 */ /* 0x100fe4000000000e */
[----:B------:R-:W-:Y:S02]  /*2167d0*/  SHF.R.U32.HI R13, RZ, 0x8, R13 ;  /* 0x00000008ff0d7819 */ /* 0x000fe4000001160d */
[----:B------:R-:W-:Y:S02]  /*2167e0*/  SHF.R.U32.HI R14, RZ, 0x8, R14 ;  /* 0x00000008ff0e7819 */ /* 0x000fe4000001160e */
[----:B------:R-:W-:Y:S02]  /*2167f0*/  PRMT R24, R21, 0x5410, R23 ;  /* 0x0000541015187816 */ /* 0x000fe40000000017 */
[----:B------:R-:W-:Y:S02]  /*216800*/  PRMT R21, R10, 0x3340, R12 ;  /* 0x000033400a157816 */ /* 0x000fe4000000000c */
[----:B------:R-:W-:-:S02]  /*216810*/  PRMT R23, R9, 0x3340, R0 ;  /* 0x0000334009177816 */ /* 0x000fc40000000000 */
[----:B------:R-:W-:Y:S02]  /*216820*/  SHF.R.U32.HI R10, RZ, 0x8, R10 ;  /* 0x00000008ff0a7819 */ /* 0x000fe4000001160a */
[----:B------:R-:W-:Y:S02]  /*216830*/  SHF.R.U32.HI R12, RZ, 0x8, R12 ;  /* 0x00000008ff0c7819 */ /* 0x000fe4000001160c */
[----:B------:R-:W-:Y:S02]  /*216840*/  SHF.R.U32.HI R9, RZ, 0x8, R9 ;  /* 0x00000008ff097819 */ /* 0x000fe40000011609 */
[----:B------:R-:W-:Y:S02]  /*216850*/  SHF.R.U32.HI R8, RZ, 0x8, R8 ;  /* 0x00000008ff087819 */ /* 0x000fe40000011608 */
[----:B------:R-:W-:Y:S02]  /*216860*/  LOP3.LUT R13, R13, 0xffff, RZ, 0xc0, !PT ;  /* 0x0000ffff0d0d7812 */ /* 0x000fe400078ec0ff */
[----:B------:R-:W-:-:S02]  /*216870*/  LOP3.LUT R14, R14, 0xffff, RZ, 0xc0, !PT ;  /* 0x0000ffff0e0e7812 */ /* 0x000fc400078ec0ff */
[----:B------:R-:W-:Y:S02]  /*216880*/  LOP3.LUT R10, R10, 0xffff, RZ, 0xc0, !PT ;  /* 0x0000ffff0a0a7812 */ /* 0x000fe400078ec0ff */
[----:B------:R-:W-:Y:S02]  /*216890*/  LOP3.LUT R12, R12, 0xffff, RZ, 0xc0, !PT ;  /* 0x0000ffff0c0c7812 */ /* 0x000fe400078ec0ff */
[----:B------:R-:W-:Y:S02]  /*2168a0*/  LOP3.LUT R9, R9, 0xffff, RZ, 0xc0, !PT ;  /* 0x0000ffff09097812 */ /* 0x000fe400078ec0ff */
[----:B------:R-:W-:Y:S02]  /*2168b0*/  PRMT R21, R21, 0x5410, R23 ;  /* 0x0000541015157816 */ /* 0x000fe40000000017 */
[----:B------:R-:W-:Y:S02]  /*2168c0*/  LOP3.LUT R8, R8, 0xffff, RZ, 0xc0, !PT ;  /* 0x0000ffff08087812 */ /* 0x000fe400078ec0ff */
[----:B------:R-:W-:-:S02]  /*2168d0*/  PRMT R13, R13, 0x3340, R14 ;  /* 0x000033400d0d7816 */ /* 0x000fc4000000000e */
[----:B------:R-:W-:Y:S02]  /*2168e0*/  PRMT R10, R10, 0x3340, R12 ;  /* 0x000033400a0a7816 */ /* 0x000fe4000000000c */
[--C-:B------:R-:W-:Y:S01]  /*2168f0*/  PRMT R9, R9, 0x3340, R0.reuse ;  /* 0x0000334009097816 */ /* 0x100fe20000000000 */
[----:B------:R-:W-:Y:S01]  /*216900*/  STL [R1+0x784], R24 ;  /* 0x0007841801007387 */ /* 0x000fe20000100800 */
[----:B------:R-:W-:-:S03]  /*216910*/  PRMT R8, R8, 0x3340, R0 ;  /* 0x0000334008087816 */ /* 0x000fc60000000000 */
[----:B------:R-:W-:Y:S04]  /*216920*/  STL [R1+0x780], R21 ;  /* 0x0007801501007387 */ /* 0x000fe80000100800 */
[----:B------:R-:W-:Y:S04]  /*216930*/  STL [R1+0x5ac], R13 ;  /* 0x0005ac0d01007387 */ /* 0x000fe80000100800 */
[----:B------:R0:W-:Y:S04]  /*216940*/  STL [R1+0x5a0], R10 ;  /* 0x0005a00a01007387 */ /* 0x0001e80000100800 */
        /* <DEDUP_REMOVED lines=8> */
[----:B------:R-:W-:Y:S02]  /*2169d0*/  PRMT R21, R9, 0x3340, R0 ;  /* 0x0000334009157816 */ /* 0x000fe40000000000 */
[----:B-1----:R-:W-:-:S02]  /*2169e0*/  LOP3.LUT R8, R15, 0xffff, RZ, 0xc0, !PT ;  /* 0x0000ffff0f087812 */ /* 0x002fc400078ec0ff */
[----:B------:R-:W4:Y:S01]  /*2169f0*/  LDL.LU R15, [R1+0x76ec] ;  /* 0x0076ec00010f7983 */ /* 0x000f220000300800 */
[----:B---3--:R-:W-:Y:S02]  /*216a00*/  LOP3.LUT R13, R17, 0xffff, RZ, 0xc0, !PT ;  /* 0x0000ffff110d7812 */ /* 0x008fe400078ec0ff */
[----:B------:R-:W-:Y:S02]  /*216a10*/  PRMT R17, R10, 0x3340, R12 ;  /* 0x000033400a117816 */ /* 0x000fe4000000000c */
[----:B------:R-:W-:Y:S02]  /*216a20*/  LOP3.LUT R14, R25, 0xffff, RZ, 0xc0, !PT ;  /* 0x0000ffff190e7812 */ /* 0x000fe400078ec0ff */
[----:B------:R-:W-:Y:S02]  /*216a30*/  PRMT R23, R17, 0x5410, R21 ;  /* 0x0000541011177816 */ /* 0x000fe40000000015 */
[----:B------:R-:W-:Y:S02]  /*216a40*/  PRMT R21, R8, 0x3340, R0 ;  /* 0x0000334008157816 */ /* 0x000fe40000000000 */
[----:B------:R-:W-:-:S02]  /*216a50*/  PRMT R17, R13, 0x3340, R14 ;  /* 0x000033400d117816 */ /* 0x000fc4000000000e */
[----:B------:R-:W-:Y:S02]  /*216a60*/  SHF.R.U32.HI R13, RZ, 0x8, R13 ;  /* 0x00000008ff0d7819 */ /* 0x000fe4000001160d */
[----:B------:R-:W-:Y:S02]  /*216a70*/  SHF.R.U32.HI R14, RZ, 0x8, R14 ;  /* 0x00000008ff0e7819 */ /* 0x000fe4000001160e */
[----:B------:R-:W-:Y:S02]  /*216a80*/  SHF.R.U32.HI R10, RZ, 0x8, R10 ;  /* 0x00000008ff0a7819 */ /* 0x000fe4000001160a */
[----:B------:R-:W-:Y:S02]  /*216a90*/  PRMT R17, R17, 0x5410, R21 ;  /* 0x0000541011117816 */ /* 0x000fe40000000015 */
[----:B------:R-:W-:Y:S02]  /*216aa0*/  SHF.R.U32.HI R12, RZ, 0x8, R12 ;  /* 0x00000008ff0c7819 */ /* 0x000fe4000001160c */
[----:B------:R-:W-:-:S02]  /*216ab0*/  LOP3.LUT R13, R13, 0xffff, RZ, 0xc0, !PT ;  /* 0x0000ffff0d0d7812 */ /* 0x000fc400078ec0ff */
[----:B------:R-:W-:Y:S01]  /*216ac0*/  LOP3.LUT R14, R14, 0xffff, RZ, 0xc0, !PT ;  /* 0x0000ffff0e0e7812 */ /* 0x000fe200078ec0ff */
[----:B------:R-:W-:Y:S01]  /*216ad0*/  STL [R1+0x77c], R23 ;  /* 0x00077c1701007387 */ /* 0x000fe20000100800 */
[----:B------:R-:W-:Y:S02]  /*216ae0*/  LOP3.LUT R10, R10, 0xffff, RZ, 0xc0, !PT ;  /* 0x0000ffff0a0a7812 */ /* 0x000fe400078ec0ff */
[----:B------:R-:W-:Y:S01]  /*216af0*/  LOP3.LUT R12, R12, 0xffff, RZ, 0xc0, !PT ;  /* 0x0000ffff0c0c7812 */ /* 0x000fe200078ec0ff */
[----:B------:R0:W-:Y:S01]  /*216b00*/  STL [R1+0x778], R17 ;  /* 0x0007781101007387 */ /* 0x0001e20000100800 */
[----:B------:R-:W-:-:S03]  /*216b10*/  SHF.R.U32.HI R9, RZ, 0x8, R9 ;  /* 0x00000008ff097819 */ /* 0x000fc60000011609 */
[----:B------:R-:W3:Y:S01]  /*216b20*/  LDL.LU R21, [R1+0x5a88] ;  /* 0x005a880001157983 */ /* 0x000ee20000300800 */
[----:B------:R-:W-:-:S03]  /*216b30*/  SHF.R.U32.HI R8, RZ, 0x8, R8 ;  /* 0x00000008ff087819 */ /* 0x000fc60000011608 */
[----:B------:R-:W3:Y:S01]  /*216b40*/  LDL.LU R25, [R1+0x236c] ;  /* 0x00236c0001197983 */ /* 0x000ee20000300800 */
[----:B------:R-:W-:Y:S02]  /*216b50*/  PRMT R13, R13, 0x3340, R14 ;  /* 0x000033400d0d7816 */ /* 0x000fe4000000000e */
[----:B------:R-:W-:Y:S02]  /*216b60*/  PRMT R10, R10, 0x3340, R12 ;  /* 0x000033400a0a7816 */ /* 0x000fe4000000000c */
[----:B------:R-:W-:Y:S02]  /*216b70*/  LOP3.LUT R9, R9, 0xffff, RZ, 0xc0, !PT ;  /* 0x0000ffff09097812 */ /* 0x000fe400078ec0ff */
[----:B------:R-:W-:Y:S01]  /*216b80*/  LOP3.LUT R8, R8, 0xffff, RZ, 0xc0, !PT ;  /* 0x0000ffff08087812 */ /* 0x000fe200078ec0ff */
[----:B0-----:R-:W3:Y:S04]  /*216b90*/  LDL.LU R17, [R1+0x2b8c] ;  /* 0x002b8c0001117983 */ /* 0x001ee80000300800 */
[----:B------:R-:W-:Y:S04]  /*216ba0*/  STL [R1+0x5b4], R13 ;  /* 0x0005b40d01007387 */ /* 0x000fe80000100800 */
[----:B------:R0:W-:Y:S01]  /*216bb0*/  STL [R1+0x5a8], R10 ;  /* 0x0005a80a01007387 */ /* 0x0001e20000100800 */
[----:B------:R-:W-:-:S05]  /*216bc0*/  PRMT R12, R9, 0x3340, R0 ;  /* 0x00003340090c7816 */ /* 0x000fca0000000000 */
[----:B------:R-:W-:Y:S01]  /*216bd0*/  STL [R1+0x4c], R12 ;  /* 0x00004c0c01007387 */ /* 0x000fe20000100800 */
[----:B0-----:R-:W-:-:S05]  /*216be0*/  PRMT R10, R8, 0x3340, R0 ;  /* 0x00003340080a7816 */ /* 0x001fca0000000000 */
[----:B------:R4:W-:Y:S04]  /*216bf0*/  STL [R1+0xb4], R10 ;  /* 0x0000b40a01007387 */ /* 0x0009e80000100800 */
[----:B------:R-:W3:Y:S04]  /*216c00*/  LDL.LU R28, [R1+0x2f7c] ;  /* 0x002f7c00011c7983 */ /* 0x000ee80000300800 */
[----:B------:R-:W3:Y:S01]  /*216c10*/  LDL.LU R23, [R1+0x226c] ;  /* 0x00226c0001177983 */ /* 0x000ee20000300800 */
[----:B------:R-:W-:Y:S02]  /*216c20*/  LOP3.LUT R9, R18, 0xffff, RZ, 0xc0, !PT ;  /* 0x0000ffff12097812 */ /* 0x000fe400078ec0ff */
[----:B--2---:R-:W-:-:S02]  /*216c30*/  LOP3.LUT R8, R19, 0xffff, RZ, 0xc0, !PT ;  /* 0x0000ffff13087812 */ /* 0x004fc400078ec0ff */
[----:B----4-:R-:W-:Y:S02]  /*216c40*/  LOP3.LUT R10, R16, 0xffff, RZ, 0xc0, !PT ;  /* 0x0000ffff100a7812 */ /* 0x010fe400078ec0ff */
[----:B------:R-:W-:Y:S02]  /*216c50*/  PRMT R13, R8, 0x3340, R0 ;  /* 0x00003340080d7816 */ /* 0x000fe40000000000 */
[----:B------:R-:W-:-:S04]  /*216c60*/  PRMT R12, R9, 0x3340, R10 ;  /* 0x00003340090c7816 */ /* 0x000fc8000000000a */
[----:B------:R-:W-:-:S05]  /*216c70*/  PRMT R12, R12, 0x5410, R13 ;  /* 0x000054100c0c7816 */ /* 0x000fca000000000d */
[----:B------:R0:W-:Y:S04]  /*216c80*/  STL [R1+0x774], R12 ;  /* 0x0007740c01007387 */ /* 0x0001e80000100800 */
[----:B------:R-:W2:Y:S04]  /*216c90*/  LDL.LU R24, [R1+0x25bc] ;  /* 0x0025bc0001187983 */ /* 0x000ea80000300800 */
[----:B------:R-:W4:Y:S04]  /*216ca0*/  LDL.LU R18, [R1+0x3168] ;  /* 0x0031680001127983 */ /* 0x000f280000300800 */
[----:B------:R-:W4:Y:S04]  /*216cb0*/  LDL.LU R16, [R1+0x234c] ;  /* 0x00234c0001107983 */ /* 0x000f280000300800 */
[----:B------:R-:W4:Y:S01]  /*216cc0*/  LDL.LU R19, [R1+0x27a8] ;  /* 0x0027a80001137983 */ /* 0x000f220000300800 */
[----:B------:R-:W-:-:S02]  /*216cd0*/  SHF.R.U32.HI R9, RZ, 0x8, R9 ;  /* 0x00000008ff097819 */ /* 0x000fc40000011609 */
[----:B------:R-:W-:Y:S02]  /*216ce0*/  SHF.R.U32.HI R10, RZ, 0x8, R10 ;  /* 0x00000008ff0a7819 */ /* 0x000fe4000001160a */
[----:B------:R-:W-:Y:S02]  /*216cf0*/  SHF.R.U32.HI R8, RZ, 0x8, R8 ;  /* 0x00000008ff087819 */ /* 0x000fe40000011608 */
[----:B------:R-:W-:Y:S02]  /*216d00*/  LOP3.LUT R9, R9, 0xffff, RZ, 0xc0, !PT ;  /* 0x0000ffff09097812 */ /* 0x000fe400078ec0ff */
[----:B------:R-:W-:Y:S02]  /*216d10*/  LOP3.LUT R10, R10, 0xffff, RZ, 0xc0, !PT ;  /* 0x0000ffff0a0a7812 */ /* 0x000fe400078ec0ff */
[----:B------:R-:W-:Y:S02]  /*216d20*/  LOP3.LUT R8, R8, 0xffff, RZ, 0xc0, !PT ;  /* 0x0000ffff08087812 */ /* 0x000fe400078ec0ff */
[----:B0-----:R-:W-:-:S02]  /*216d30*/  PRMT R12, R9, 0x3340, R10 ;  /* 0x00003340090c7816 */ /* 0x001fc4000000000a */
[--C-:B------:R-:W-:Y:S02]  /*216d40*/  PRMT R10, R8, 0x3340, R0.reuse ;  /* 0x00003340080a7816 */ /* 0x100fe40000000000 */
[----:B---3--:R-:W-:Y:S02]  /*216d50*/  LOP3.LUT R9, R21, 0xffff, RZ, 0xc0, !PT ;  /* 0x0000ffff15097812 */ /* 0x008fe400078ec0ff */
[----:B------:R-:W-:Y:S01]  /*216d60*/  LOP3.LUT R8, R25, 0xffff, RZ, 0xc0, !PT ;  /* 0x0000ffff19087812 */ /* 0x000fe200078ec0ff */
[----:B------:R-:W-:Y:S04]  /*216d70*/  STL [R1+0x5bc], R12 ;  /* 0x0005bc0c01007387 */ /* 0x000fe80000100800 */
[----:B------:R0:W-:Y:S01]  /*216d80*/  STL [R1+0x13c], R10 ;  /* 0x00013c0a01007387 */ /* 0x0001e20000100800 */
[----:B------:R-:W-:-:S02]  /*216d90*/  PRMT R13, R8, 0x3340, R0 ;  /* 0x00003340080d7816 */ /* 0x000fc40000000000 */
[----:B0-----:R-:W-:-:S04]  /*216da0*/  LOP3.LUT R10, R17, 0xffff, RZ, 0xc0, !PT ;  /* 0x0000ffff110a7812 */ /* 0x001fc800078ec0ff */
[----:B------:R-:W-:-:S04]  /*216db0*/  PRMT R12, R9, 0x3340, R10 ;  /* 0x00003340090c7816 */ /* 0x000fc8000000000a */
[----:B------:R-:W-:Y:S02]  /*216dc0*/  PRMT R12, R12, 0x5410, R13 ;  /* 0x000054100c0c7816 */ /* 0x000fe4000000000d */
[----:B------:R-:W-:Y:S02]  /*216dd0*/  SHF.R.U32.HI R9, RZ, 0x8, R9 ;  /* 0x00000008ff097819 */ /* 0x000fe40000011609 */
[----:B------:R-:W-:Y:S02]  /*216de0*/  SHF.R.U32.HI R10, RZ, 0x8, R10 ;  /* 0x00000008ff0a7819 */ /* 0x000fe4000001160a */
[----:B------:R-:W-:Y:S01]  /*216df0*/  SHF.R.U32.HI R8, RZ, 0x8, R8 ;  /* 0x00000008ff087819 */ /* 0x000fe20000011608 */
[----:B------:R0:W-:Y:S04]  /*216e00*/  STL [R1+0x770], R12 ;  /* 0x0007700c01007387 */ /* 0x0001e80000100800 */
[----:B------:R-:W3:Y:S04]  /*216e10*/  LDL.LU R21, [R1+0x2f88] ;  /* 0x002f880001157983 */ /* 0x000ee80000300800 */
[----:B------:R-:W3:Y:S01]  /*216e20*/  LDL.LU R25, [R1+0x2318] ;  /* 0x0023180001197983 */ /* 0x000ee20000300800 */
[----:B------:R-:W-:-:S02]  /*216e30*/  LOP3.LUT R9, R9, 0xffff, RZ, 0xc0, !PT ;  /* 0x0000ffff09097812 */ /* 0x000fc400078ec0ff */
[----:B------:R-:W-:Y:S01]  /*216e40*/  LOP3.LUT R10, R10, 0xffff, RZ, 0xc0, !PT ;  /* 0x0000ffff0a0a7812 */ /* 0x000fe200078ec0ff */
[----:B------:R-:W3:Y:S01]  /*216e50*/  LDL.LU R17, [R1+0x25c8] ;  /* 0x0025c80001117983 */ /* 0x000ee20000300800 */
[----:B------:R-:W-:Y:S02]  /*216e60*/  LOP3.LUT R8, R8, 0xffff, RZ, 0xc0, !PT ;  /* 0x0000ffff08087812 */ /* 0x000fe400078ec0ff */
[----:B------:R-:W-:Y:S02]  /*216e70*/  PRMT R10, R9, 0x3340, R10 ;  /* 0x00003340090a7816 */ /* 0x000fe4000000000a */
[----:B------:R-:W-:Y:S02]  /*216e80*/  PRMT R8, R8, 0x3340, R0 ;  /* 0x0000334008087816 */ /* 0x000fe40000000000 */
[----:B0-----:R-:W-:Y:S02]  /*216e90*/  LOP3.LUT R12, R23, 0xffff, RZ, 0xc0, !PT ;  /* 0x0000ffff170c7812 */ /* 0x001fe400078ec0ff */
[----:B------:R-:W-:Y:S01]  /*216ea0*/  LOP3.LUT R9, R28, 0xffff, RZ, 0xc0, !PT ;  /* 0x0000ffff1c097812 */ /* 0x000fe200078ec0ff */
[----:B------:R2:W-:Y:S04]  /*216eb0*/  STL [R1+0x5b8], R10 ;  /* 0x0005b80a01007387 */ /* 0x0005e80000100800 */
[----:B------:R0:W-:Y:S01]  /*216ec0*/  STL [R1+0x138], R8 ;  /* 0x0001380801007387 */ /* 0x0001e20000100800 */
[----:B--2---:R-:W-:-:S02]  /*216ed0*/  LOP3.LUT R10, R24, 0xffff, RZ, 0xc0, !PT ;  /* 0x0000ffff180a7812 */ /* 0x004fc400078ec0ff */
[----:B----4-:R-:W-:Y:S02]  /*216ee0*/  LOP3.LUT R13, R18, 0xffff, RZ, 0xc0, !PT ;  /* 0x0000ffff120d7812 */ /* 0x010fe400078ec0ff */
[----:B0-----:R-:W-:Y:S02]  /*216ef0*/  LOP3.LUT R8, R16, 0xffff, RZ, 0xc0, !PT ;  /* 0x0000ffff10087812 */ /* 0x001fe400078ec0ff */
[----:B------:R-:W-:Y:S02]  /*216f00*/  PRMT R18, R12, 0x3340, R0 ;  /* 0x000033400c127816 */ /* 0x000fe40000000000 */
[----:B------:R-:W-:-:S04]  /*216f10*/  PRMT R16, R9, 0x3340, R10 ;  /* 0x0000334009107816 */ /* 0x000fc8000000000a */
[----:B------:R-:W-:Y:S02]  /*216f20*/  PRMT R16, R16, 0x5410, R18 ;  /* 0x0000541010107816 */ /* 0x000fe40000000012 */
[----:B------:R-:W2:Y:S01]  /*216f30*/  LDL.LU R18, [R1+0x2d98] ;  /* 0x002d980001127983 */ /* 0x000ea20000300800 */
[----:B------:R-:W-:-:S03]  /*216f40*/  LOP3.LUT R14, R19, 0xffff, RZ, 0xc0, !PT ;  /* 0x0000ffff130e7812 */ /* 0x000fc600078ec0ff */
[----:B------:R-:W4:Y:S04]  /*216f50*/  LDL.LU R19, [R1+0x1654] ;  /* 0x0016540001137983 */ /* 0x000f280000300800 */
[----:B------:R0:W-:Y:S04]  /*216f60*/  STL [R1+0x760], R16 ;  /* 0x0007601001007387 */ /* 0x0001e80000100800 */
[----:B0-----:R-:W4:Y:S01]  /*216f70*/  LDL.LU R16, [R1+0x23ec] ;  /* 0x0023ec0001107983 */ /* 0x001f220000300800 */
[----:B------:R-:W-:Y:S02]  /*216f80*/  PRMT R23, R13, 0x3340, R14 ;  /* 0x000033400d177816 */ /* 0x000fe4000000000e */
[----:B------:R-:W-:-:S02]  /*216f90*/  SHF.R.U32.HI R13, RZ, 0x8, R13 ;  /* 0x00000008ff0d7819 */ /* 0x000fc4000001160d */
[----:B------:R-:W-:Y:S02]  /*216fa0*/  SHF.R.U32.HI R14, RZ, 0x8, R14 ;  /* 0x00000008ff0e7819 */ /* 0x000fe4000001160e */
[----:B------:R-:W-:Y:S02]  /*216fb0*/  SHF.R.U32.HI R9, RZ, 0x8, R9 ;  /* 0x00000008ff097819 */ /* 0x000fe40000011609 */
[----:B------:R-:W-:Y:S02]  /*216fc0*/  SHF.R.U32.HI R10, RZ, 0x8, R10 ;  /* 0x00000008ff0a7819 */ /* 0x000fe4000001160a */
[----:B------:R-:W-:Y:S02]  /*216fd0*/  PRMT R24, R8, 0x3340, R0 ;  /* 0x0000334008187816 */ /* 0x000fe40000000000 */
[----:B------:R-:W-:Y:S02]  /*216fe0*/  LOP3.LUT R13, R13, 0xffff, RZ, 0xc0, !PT ;  /* 0x0000ffff0d0d7812 */ /* 0x000fe400078ec0ff */
[----:B------:R-:W-:-:S02]  /*216ff0*/  LOP3.LUT R14, R14, 0xffff, RZ, 0xc0, !PT ;  /* 0x0000ffff0e0e7812 */ /* 0x000fc400078ec0ff */
[----:B------:R-:W-:Y:S02]  /*217000*/  LOP3.LUT R9, R9, 0xffff, RZ, 0xc0, !PT ;  /* 0x0000ffff09097812 */ /* 0x000fe400078ec0ff */
[----:B------:R-:W-:Y:S02]  /*217010*/  LOP3.LUT R10, R10, 0xffff, RZ, 0xc0, !PT ;  /* 0x0000ffff0a0a7812 */ /* 0x000fe400078ec0ff */
[----:B------:R-:W-:Y:S02]  /*217020*/  PRMT R23, R23, 0x5410, R24 ;  /* 0x0000541017177816 */ /* 0x000fe40000000018 */
[----:B------:R-:W-:Y:S02]  /*217030*/  PRMT R14, R13, 0x3340, R14 ;  /* 0x000033400d0e7816 */ /* 0x000fe4000000000e */
[----:B------:R-:W-:Y:S01]  /*217040*/  PRMT R13, R9, 0x3340, R10 ;  /* 0x00003340090d7816 */ /* 0x000fe2000000000a */
[----:B------:R-:W-:Y:S04]  /*217050*/  STL [R1+0x76c], R23 ;  /* 0x00076c1701007387 */ /* 0x000fe80000100800 */
[----:B------:R-:W-:Y:S04]  /*217060*/  STL [R1+0x6dc], R14 ;  /* 0x0006dc0e01007387 */ /* 0x000fe80000100800 */
[----:B------:R0:W-:Y:S01]  /*217070*/  STL [R1+0x5cc], R13 ;  /* 0x0005cc0d01007387 */ /* 0x0001e20000100800 */
[----:B---3--:R-:W-:-:S02]  /*217080*/  LOP3.LUT R10, R21, 0xffff, RZ, 0xc0, !PT ;  /* 0x0000ffff150a7812 */ /* 0x008fc400078ec0ff */
[----:B------:R-:W-:Y:S02]  /*217090*/  LOP3.LUT R9, R25, 0xffff, RZ, 0xc0, !PT ;  /* 0x0000ffff19097812 */ /* 0x000fe400078ec0ff */
[----:B------:R-:W3:Y:S01]  /*2170a0*/  LDL.LU R25, [R1+0x2d8c] ;  /* 0x002d8c0001197983 */ /* 0x000ee20000300800 */
[----:B0-----:R-:W-:-:S03]  /*2170b0*/  LOP3.LUT R13, R17, 0xffff, RZ, 0xc0, !PT ;  /* 0x0000ffff110d7812 */ /* 0x001fc600078ec0ff */
[----:B------:R-:W3:Y:S01]  /*2170c0*/  LDL.LU R17, [R1+0x2418] ;  /* 0x0024180001117983 */ /* 0x000ee20000300800 */
[----:B------:R-:W-:Y:S02]  /*2170d0*/  PRMT R21, R9, 0x3340, R0 ;  /* 0x0000334009157816 */ /* 0x000fe40000000000 */
[--C-:B------:R-:W-:Y:S02]  /*2170e0*/  PRMT R14, R10, 0x3340, R13.reuse ;  /* 0x000033400a0e7816 */ /* 0x100fe4000000000d */
[----:B------:R-:W-:Y:S02]  /*2170f0*/  SHF.R.U32.HI R10, RZ, 0x8, R10 ;  /* 0x00000008ff0a7819 */ /* 0x000fe4000001160a */
[----:B------:R-:W-:Y:S02]  /*217100*/  SHF.R.U32.HI R13, RZ, 0x8, R13 ;  /* 0x00000008ff0d7819 */ /* 0x000fe4000001160d */
[----:B------:R-:W-:Y:S02]  /*217110*/  SHF.R.U32.HI R9, RZ, 0x8, R9 ;  /* 0x00000008ff097819 */ /* 0x000fe40000011609 */
[----:B------:R-:W-:-:S02]  /*217120*/  LOP3.LUT R10, R10, 0xffff, RZ, 0xc0, !PT ;  /* 0x0000ffff0a0a7812 */ /* 0x000fc400078ec0ff */
[----:B------:R-:W-:Y:S02]  /*217130*/  LOP3.LUT R13, R13, 0xffff, RZ, 0xc0, !PT ;  /* 0x0000ffff0d0d7812 */ /* 0x000fe400078ec0ff */
[----:B------:R-:W-:Y:S02]  /*217140*/  LOP3.LUT R9, R9, 0xffff, RZ, 0xc0, !PT ;  /* 0x0000ffff09097812 */ /* 0x000fe400078ec0ff */
[----:B------:R-:W-:Y:S02]  /*217150*/  PRMT R14, R14, 0x5410, R21 ;  /* 0x000054100e0e7816 */ /* 0x000fe40000000015 */
[----:B------:R-:W-:Y:S02]  /*217160*/  PRMT R13, R10, 0x3340, R13 ;  /* 0x000033400a0d7816 */ /* 0x000fe4000000000d */
[----:B------:R-:W-:Y:S01]  /*217170*/  PRMT R10, R9, 0x3340, R0 ;  /* 0x00003340090a7816 */ /* 0x000fe20000000000 */
[----:B------:R-:W-:Y:S04]  /*217180*/  STL [R1+0x754], R14 ;  /* 0x0007540e01007387 */ /* 0x000fe80000100800 */
[----:B------:R4:W-:Y:S04]  /*217190*/  STL [R1+0x5b0], R13 ;  /* 0x0005b00d01007387 */ /* 0x0009e80000100800 */
[----:B------:R0:W-:Y:S01]  /*2171a0*/  STL [R1+0xb0], R10 ;  /* 0x0000b00a01007387 */ /* 0x0001e20000100800 */
[----:B--2---:R-:W-:-:S03]  /*2171b0*/  LOP3.LUT R9, R18, 0xffff, RZ, 0xc0, !PT ;  /* 0x0000ffff12097812 */ /* 0x004fc600078ec0ff */
[----:B------:R-:W2:Y:S01]  /*2171c0*/  LDL.LU R18, [R1+0x5a8c] ;  /* 0x005a8c0001127983 */ /* 0x000ea20000300800 */
[----:B----4-:R-:W-:-:S03]  /*2171d0*/  LOP3.LUT R13, R19, 0xffff, RZ, 0xc0, !PT ;  /* 0x0000ffff130d7812 */ /* 0x010fc600078ec0ff */
[----:B------:R-:W4:Y:S01]  /*2171e0*/  LDL.LU R19, [R1+0x2388] ;  /* 0x0023880001137983 */ /* 0x000f220000300800 */
[----:B0-----:R-:W-:-:S03]  /*2171f0*/  LOP3.LUT R10, R16, 0xffff, RZ, 0xc0, !PT ;  /* 0x0000ffff100a7812 */ /* 0x001fc600078ec0ff */
[----:B------:R-:W4:Y:S01]  /*217200*/  LDL.LU R16, [R1+0x2ba8] ;  /* 0x002ba80001107983 */ /* 0x000f220000300800 */
[----:B------:R-:W-:Y:S02]  /*217210*/  SHF.R.U32.HI R12, RZ, 0x8, R12 ;  /* 0x00000008ff0c7819 */ /* 0x000fe4000001160c */
[--C-:B------:R-:W-:Y:S02]  /*217220*/  PRMT R14, R9, 0x3340, R10.reuse ;  /* 0x00003340090e7816 */ /* 0x100fe4000000000a */
[----:B------:R-:W-:Y:S02]  /*217230*/  SHF.R.U32.HI R9, RZ, 0x8, R9 ;  /* 0x00000008ff097819 */ /* 0x000fe40000011609 */
[----:B------:R-:W-:Y:S02]  /*217240*/  SHF.R.U32.HI R10, RZ, 0x8, R10 ;  /* 0x00000008ff0a7819 */ /* 0x000fe4000001160a */
[----:B------:R-:W-:Y:S02]  /*217250*/  PRMT R21, R13, 0x3340, R0 ;  /* 0x000033400d157816 */ /* 0x000fe40000000000 */
        /* <DEDUP_REMOVED lines=9> */
[----:B---3--:R-:W-:-:S02]  /*2172f0*/  LOP3.LUT R9, R25, 0xffff, RZ, 0xc0, !PT ;  /* 0x0000ffff19097812 */ /* 0x008fc400078ec0ff */
[----:B0-----:R-:W-:Y:S02]  /*217300*/  LOP3.LUT R12, R15, 0xffff, RZ, 0xc0, !PT ;  /* 0x0000ffff0f0c7812 */ /* 0x001fe400078ec0ff */
[----:B------:R-:W3:Y:S04]  /*217310*/  LDL.LU R15, [R1+0x76e8] ;  /* 0x0076e800010f7983 */ /* 0x000ee80000300800 */
[----:B------:R-:W3:Y:S01]  /*217320*/  LDL.LU R21, [R1+0x3178] ;  /* 0x0031780001157983 */ /* 0x000ee20000300800 */
[----:B-1----:R-:W-:-:S03]  /*217330*/  LOP3.LUT R10, R17, 0xffff, RZ, 0xc0, !PT ;  /* 0x0000ffff110a7812 */ /* 0x002fc600078ec0ff */
[----:B------:R-:W3:Y:S04]  /*217340*/  LDL.LU R25, [R1+0x2358] ;  /* 0x0023580001197983 */ /* 0x000ee80000300800 */
[----:B------:R-:W3:Y:S01]  /*217350*/  LDL.LU R17, [R1+0x27b8] ;  /* 0x0027b80001117983 */ /* 0x000ee20000300800 */
[----:B------:R-:W-:Y:S02]  /*217360*/  SHF.R.U32.HI R13, RZ, 0x8, R13 ;  /* 0x00000008ff0d7819 */ /* 0x000fe4000001160d */
[--C-:B------:R-:W-:Y:S02]  /*217370*/  PRMT R14, R9, 0x3340, R10.reuse ;  /* 0x00003340090e7816 */ /* 0x100fe4000000000a */
[----:B------:R-:W-:Y:S02]  /*217380*/  SHF.R.U32.HI R9, RZ, 0x8, R9 ;  /* 0x00000008ff097819 */ /* 0x000fe40000011609 */
[----:B------:R-:W-:-:S02]  /*217390*/  SHF.R.U32.HI R10, RZ, 0x8, R10 ;  /* 0x00000008ff0a7819 */ /* 0x000fc4000001160a */
[--C-:B------:R-:W-:Y:S02]  /*2173a0*/  PRMT R23, R12, 0x3340, R0.reuse ;  /* 0x000033400c177816 */ /* 0x100fe40000000000 */
[----:B------:R-:W-:Y:S02]  /*2173b0*/  LOP3.LUT R13, R13, 0xffff, RZ, 0xc0, !PT ;  /* 0x0000ffff0d0d7812 */ /* 0x000fe400078ec0ff */
[----:B------:R-:W-:Y:S02]  /*2173c0*/  LOP3.LUT R9, R9, 0xffff, RZ, 0xc0, !PT ;  /* 0x0000ffff09097812 */ /* 0x000fe400078ec0ff */
[----:B------:R-:W-:Y:S02]  /*2173d0*/  LOP3.LUT R10, R10, 0xffff, RZ, 0xc0, !PT ;  /* 0x0000ffff0a0a7812 */ /* 0x000fe400078ec0ff */
[----:B------:R-:W-:Y:S02]  /*2173e0*/  PRMT R14, R14, 0x5410, R23 ;  /* 0x000054100e0e7816 */ /* 0x000fe40000000017 */
[----:B------:R-:W-:-:S02]  /*2173f0*/  PRMT R13, R13, 0x3340, R0 ;  /* 0x000033400d0d7816 */ /* 0x000fc40000000000 */
        /* <DEDUP_REMOVED lines=23> */
[----:B------:R0:W-:Y:S04]  /*217570*/  STL [R1+0x5d8], R10 ;  /* 0x0005d80a01007387 */ /* 0x0001e80000100800 */
[----:B------:R-:W4:Y:S01]  /*217580*/  LDL.LU R24, [R1+0x316c] ;  /* 0x00316c0001187983 */ /* 0x000f220000300800 */
[----:B------:R-:W-:-:S02]  /*217590*/  SHF.R.U32.HI R13, RZ, 0x8, R13 ;  /* 0x00000008ff0d7819 */ /* 0x000fc4000001160d */
[----:B---3--:R-:W-:Y:S02]  /*2175a0*/  LOP3.LUT R9, R21, 0xffff, RZ, 0xc0, !PT ;  /* 0x0000ffff15097812 */ /* 0x008fe400078ec0ff */
[----:B------:R-:W3:Y:S01]  /*2175b0*/  LDL.LU R21, [R1+0x27ac] ;  /* 0x0027ac0001157983 */ /* 0x000ee20000300800 */
[----:B0-----:R-:W-:Y:S02]  /*2175c0*/  LOP3.LUT R10, R17, 0xffff, RZ, 0xc0, !PT ;  /* 0x0000ffff110a7812 */ /* 0x001fe400078ec0ff */
[----:B------:R-:W-:Y:S02]  /*2175d0*/  LOP3.LUT R12, R25, 0xffff, RZ, 0xc0, !PT ;  /* 0x0000ffff190c7812 */ /* 0x000fe400078ec0ff */
        /* <DEDUP_REMOVED lines=12> */
[----:B------:R0:W-:Y:S04]  /*2176a0*/  STL [R1+0x5d4], R10 ;  /* 0x0005d40a01007387 */ /* 0x0001e80000100800 */
[----:B------:R-:W3:Y:S01]  /*2176b0*/  LDL.LU R25, [R1+0x2f98] ;  /* 0x002f980001197983 */ /* 0x000ee20000300800 */
[----:B--2---:R-:W-:-:S03]  /*2176c0*/  LOP3.LUT R9, R18, 0xffff, RZ, 0xc0, !PT ;  /* 0x0000ffff12097812 */ /* 0x004fc600078ec0ff */
[----:B------:R-:W2:Y:S01]  /*2176d0*/  LDL.LU R18, [R1+0x232c] ;  /* 0x00232c0001127983 */ /* 0x000ea20000300800 */
[----:B----4-:R-:W-:Y:S02]  /*2176e0*/  LOP3.LUT R13, R19, 0xffff, RZ, 0xc0, !PT ;  /* 0x0000ffff130d7812 */ /* 0x010fe400078ec0ff */
[----:B------:R-:W-:Y:S01]  /*2176f0*/  SHF.R.U32.HI R12, RZ, 0x8, R12 ;  /* 0x00000008ff0c7819 */ /* 0x000fe2000001160c */
[----:B------:R-:W4:Y:S01]  /*217700*/  LDL.LU R19, [R1+0x2f8c] ;  /* 0x002f8c0001137983 */ /* 0x000f220000300800 */
[----:B0-----:R-:W-:Y:S02]  /*217710*/  LOP3.LUT R10, R16, 0xffff, RZ, 0xc0, !PT ;  /* 0x0000ffff100a7812 */ /* 0x001fe400078ec0ff */
[----:B------:R-:W-:Y:S02]  /*217720*/  PRMT R16, R13, 0x3340, R0 ;  /* 0x000033400d107816 */ /* 0x000fe40000000000 */
[----:B------:R-:W-:Y:S02]  /*217730*/  PRMT R14, R9, 0x3340, R10 ;  /* 0x00003340090e7816 */ /* 0x000fe4000000000a */
[----:B------:R-:W-:-:S02]  /*217740*/  SHF.R.U32.HI R9, RZ, 0x8, R9 ;  /* 0x00000008ff097819 */ /* 0x000fc40000011609 */
[----:B------:R-:W-:Y:S02]  /*217750*/  SHF.R.U32.HI R10, RZ, 0x8, R10 ;  /* 0x00000008ff0a7819 */ /* 0x000fe4000001160a */
[----:B------:R-:W-:Y:S02]  /*217760*/  PRMT R14, R14, 0x5410, R16 ;  /* 0x000054100e0e7816 */ /* 0x000fe40000000010 */
[----:B------:R-:W-:Y:S02]  /*217770*/  LOP3.LUT R12, R12, 0xffff, RZ, 0xc0, !PT ;  /* 0x0000ffff0c0c7812 */ /* 0x000fe400078ec0ff */
[----:B------:R-:W-:Y:S02]  /*217780*/  LOP3.LUT R9, R9, 0xffff, RZ, 0xc0, !PT ;  /* 0x0000ffff09097812 */ /* 0x000fe400078ec0ff */
[----:B------:R-:W-:Y:S01]  /*217790*/  LOP3.LUT R10, R10, 0xffff, RZ, 0xc0, !PT ;  /* 0x0000ffff0a0a7812 */ /* 0x000fe200078ec0ff */
[----:B------:R0:W-:Y:S04]  /*2177a0*/  STL [R1+0x748], R14 ;  /* 0x0007480e01007387 */ /* 0x0001e80000100800 */
[----:B------:R-:W4:Y:S04]  /*2177b0*/  LDL.LU R16, [R1+0x2338] ;  /* 0x0023380001107983 */ /* 0x000f280000300800 */
[----:B------:R-:W4:Y:S01]  /*2177c0*/  LDL.LU R17, [R1+0x25cc] ;  /* 0x0025cc0001117983 */ /* 0x000f220000300800 */
[----:B0-----:R-:W-:-:S02]  /*2177d0*/  PRMT R14, R12, 0x3340, R0 ;  /* 0x000033400c0e7816 */ /* 0x001fc40000000000 */
[----:B------:R-:W-:Y:S02]  /*2177e0*/  PRMT R12, R9, 0x3340, R10 ;  /* 0x00003340090c7816 */ /* 0x000fe4000000000a */
[----:B------:R-:W-:Y:S01]  /*2177f0*/  LOP3.LUT R9, R15, 0xffff, RZ, 0xc0, !PT ;  /* 0x0000ffff0f097812 */ /* 0x000fe200078ec0ff */
[----:B------:R-:W-:Y:S04]  /*217800*/  STL [R1+0x148], R14 ;  /* 0x0001480e01007387 */ /* 0x000fe80000100800 */
[----:B------:R3:W-:Y:S04]  /*217810*/  STL [R1+0x5e0], R12 ;  /* 0x0005e00c01007387 */ /* 0x0007e80000100800 */
[----:B------:R-:W4:Y:S01]  /*217820*/  LDL.LU R15, [R1+0x76e4] ;  /* 0x0076e400010f7983 */ /* 0x000f220000300800 */
[----:B------:R-:W-:-:S02]  /*217830*/  LOP3.LUT R10, R24, 0xffff, RZ, 0xc0, !PT ;  /* 0x0000ffff180a7812 */ /* 0x000fc400078ec0ff */
[----:B------:R-:W-:Y:S02]  /*217840*/  SHF.R.U32.HI R13, RZ, 0x8, R13 ;  /* 0x00000008ff0d7819 */ /* 0x000fe4000001160d */
[----:B---3--:R-:W-:Y:S02]  /*217850*/  LOP3.LUT R12, R21, 0xffff, RZ, 0xc0, !PT ;  /* 0x0000ffff150c7812 */ /* 0x008fe400078ec0ff */
[----:B------:R-:W-:Y:S02]  /*217860*/  PRMT R21, R9, 0x3340, R0 ;  /* 0x0000334009157816 */ /* 0x000fe40000000000 */
[----:B------:R-:W-:Y:S02]  /*217870*/  PRMT R14, R10, 0x3340, R12 ;  /* 0x000033400a0e7816 */ /* 0x000fe4000000000c */
[----:B------:R-:W-:Y:S02]  /*217880*/  SHF.R.U32.HI R10, RZ, 0x8, R10 ;  /* 0x00000008ff0a7819 */ /* 0x000fe4000001160a */
[----:B------:R-:W-:-:S02]  /*217890*/  SHF.R.U32.HI R12, RZ, 0x8, R12 ;  /* 0x00000008ff0c7819 */ /* 0x000fc4000001160c */
[----:B------:R-:W-:Y:S02]  /*2178a0*/  LOP3.LUT R13, R13, 0xffff, RZ, 0xc0, !PT ;  /* 0x0000ffff0d0d7812 */ /* 0x000fe400078ec0ff */
        /* <DEDUP_REMOVED lines=8> */
[----:B------:R-:W-:-:S03]  /*217930*/  LOP3.LUT R23, R25, 0xffff, RZ, 0xc0, !PT ;  /* 0x0000ffff19177812 */ /* 0x000fc600078ec0ff */
[----:B------:R-:W3:Y:S04]  /*217940*/  LDL.LU R21, [R1+0x2da8] ;  /* 0x002da80001157983 */ /* 0x000ee80000300800 */
[----:B------:R-:W3:Y:S01]  /*217950*/  LDL.LU R25, [R1+0x1688] ;  /* 0x0016880001197983 */ /* 0x000ee20000300800 */
[----:B--2---:R-:W-:-:S03]  /*217960*/  LOP3.LUT R10, R18, 0xffff, RZ, 0xc0, !PT ;  /* 0x0000ffff120a7812 */ /* 0x004fc600078ec0ff */
[----:B------:R-:W2:Y:S01]  /*217970*/  LDL.LU R18, [R1+0x2448] ;  /* 0x0024480001127983 */ /* 0x000ea20000300800 */
[----:B----4-:R-:W-:Y:S02]  /*217980*/  LOP3.LUT R13, R19, 0xffff, RZ, 0xc0, !PT ;  /* 0x0000ffff130d7812 */ /* 0x010fe400078ec0ff */
[----:B------:R-:W-:Y:S02]  /*217990*/  PRMT R28, R10, 0x3340, R0 ;  /* 0x000033400a1c7816 */ /* 0x000fe40000000000 */
[----:B------:R-:W-:Y:S02]  /*2179a0*/  SHF.R.U32.HI R10, RZ, 0x8, R10 ;  /* 0x00000008ff0a7819 */ /* 0x000fe4000001160a */
[----:B------:R-:W-:Y:S02]  /*2179b0*/  LOP3.LUT R14, R17, 0xffff, RZ, 0xc0, !PT ;  /* 0x0000ffff110e7812 */ /* 0x000fe400078ec0ff */
[----:B0-----:R-:W-:Y:S02]  /*2179c0*/  LOP3.LUT R12, R16, 0xffff, RZ, 0xc0, !PT ;  /* 0x0000ffff100c7812 */ /* 0x001fe400078ec0ff */
[----:B------:R-:W-:-:S02]  /*2179d0*/  LOP3.LUT R24, R15, 0xffff, RZ, 0xc0, !PT ;  /* 0x0000ffff0f187812 */ /* 0x000fc400078ec0ff */
[----:B------:R-:W4:Y:S04]  /*2179e0*/  LDL.LU R15, [R1+0x5a98] ;  /* 0x005a9800010f7983 */ /* 0x000f280000300800 */
[----:B------:R-:W4:Y:S04]  /*2179f0*/  LDL.LU R19, [R1+0x23dc] ;  /* 0x0023dc0001137983 */ /* 0x000f280000300800 */
[----:B------:R-:W4:Y:S01]  /*217a00*/  LDL.LU R17, [R1+0x2bb8] ;  /* 0x002bb80001117983 */ /* 0x000f220000300800 */
[----:B------:R-:W-:-:S04]  /*217a10*/  PRMT R16, R23, 0x3340, R24 ;  /* 0x0000334017107816 */ /* 0x000fc80000000018 */
[----:B------:R-:W-:Y:S02]  /*217a20*/  PRMT R28, R16, 0x5410, R28 ;  /* 0x00005410101c7816 */ /* 0x000fe4000000001c */
[----:B------:R-:W-:Y:S02]  /*217a30*/  SHF.R.U32.HI R23, RZ, 0x8, R23 ;  /* 0x00000008ff177819 */ /* 0x000fe40000011617 */
[----:B------:R-:W-:Y:S02]  /*217a40*/  SHF.R.U32.HI R24, RZ, 0x8, R24 ;  /* 0x00000008ff187819 */ /* 0x000fe40000011618 */
[----:B------:R-:W-:Y:S01]  /*217a50*/  PRMT R16, R12, 0x3340, R0 ;  /* 0x000033400c107816 */ /* 0x000fe20000000000 */
[----:B------:R0:W-:Y:S01]  /*217a60*/  STL [R1+0x738], R28 ;  /* 0x0007381c01007387 */ /* 0x0001e20000100800 */
[----:B------:R-:W-:Y:S02]  /*217a70*/  SHF.R.U32.HI R12, RZ, 0x8, R12 ;  /* 0x00000008ff0c7819 */ /* 0x000fe4000001160c */
[----:B------:R-:W-:-:S02]  /*217a80*/  LOP3.LUT R23, R23, 0xffff, RZ, 0xc0, !PT ;  /* 0x0000ffff17177812 */ /* 0x000fc400078ec0ff */
[----:B------:R-:W-:Y:S02]  /*217a90*/  LOP3.LUT R24, R24, 0xffff, RZ, 0xc0, !PT ;  /* 0x0000ffff18187812 */ /* 0x000fe400078ec0ff */
[--C-:B0-----:R-:W-:Y:S02]  /*217aa0*/  PRMT R28, R13, 0x3340, R14.reuse ;  /* 0x000033400d1c7816 */ /* 0x101fe4000000000e */
[----:B------:R-:W-:Y:S02]  /*217ab0*/  SHF.R.U32.HI R13, RZ, 0x8, R13 ;  /* 0x00000008ff0d7819 */ /* 0x000fe4000001160d */
[----:B------:R-:W-:Y:S02]  /*217ac0*/  SHF.R.U32.HI R14, RZ, 0x8, R14 ;  /* 0x00000008ff0e7819 */ /* 0x000fe4000001160e */
[----:B------:R-:W-:Y:S02]  /*217ad0*/  LOP3.LUT R12, R12, 0xffff, RZ, 0xc0, !PT ;  /* 0x0000ffff0c0c7812 */ /* 0x000fe400078ec0ff */
[----:B------:R-:W-:-:S02]  /*217ae0*/  LOP3.LUT R13, R13, 0xffff, RZ, 0xc0, !PT ;  /* 0x0000ffff0d0d7812 */ /* 0x000fc400078ec0ff */
[----:B------:R-:W-:Y:S02]  /*217af0*/  LOP3.LUT R14, R14, 0xffff, RZ, 0xc0, !PT ;  /* 0x0000ffff0e0e7812 */ /* 0x000fe400078ec0ff */
[----:B------:R-:W-:Y:S02]  /*217b00*/  PRMT R28, R28, 0x5410, R16 ;  /* 0x000054101c1c7816 */ /* 0x000fe40000000010 */
[----:B------:R-:W-:Y:S02]  /*217b10*/  LOP3.LUT R10, R10, 0xffff, RZ, 0xc0, !PT ;  /* 0x0000ffff0a0a7812 */ /* 0x000fe400078ec0ff */
[----:B------:R-:W-:Y:S02]  /*217b20*/  PRMT R23, R23, 0x3340, R24 ;  /* 0x0000334017177816 */ /* 0x000fe40000000018 */
[----:B------:R-:W-:Y:S02]  /*217b30*/  PRMT R13, R13, 0x3340, R14 ;  /* 0x000033400d0d7816 */ /* 0x000fe4000000000e */
[--C-:B------:R-:W-:Y:S01]  /*217b40*/  PRMT R12, R12, 0x3340, R0.reuse ;  /* 0x000033400c0c7816 */ /* 0x100fe20000000000 */
[----:B------:R-:W4:Y:S01]  /*217b50*/  LDL.LU R16, [R1+0x76e0] ;  /* 0x0076e00001107983 */ /* 0x000f220000300800 */
[----:B------:R-:W-:-:S03]  /*217b60*/  PRMT R10, R10, 0x3340, R0 ;  /* 0x000033400a0a7816 */ /* 0x000fc60000000000 */
[----:B------:R-:W-:Y:S04]  /*217b70*/  STL [R1+0x734], R28 ;  /* 0x0007341c01007387 */ /* 0x000fe80000100800 */
[----:B------:R-:W-:Y:S04]  /*217b80*/  STL [R1+0x5dc], R23 ;  /* 0x0005dc1701007387 */ /* 0x000fe80000100800 */
[----:B------:R3:W-:Y:S04]  /*217b90*/  STL [R1+0x5c0], R13 ;  /* 0x0005c00d01007387 */ /* 0x0007e80000100800 */
[----:B------:R0:W-:Y:S04]  /*217ba0*/  STL [R1+0x144], R12 ;  /* 0x0001440c01007387 */ /* 0x0001e80000100800 */
[----:B------:R4:W-:Y:S01]  /*217bb0*/  STL [R1+0x178], R10 ;  /* 0x0001780a01007387 */ /* 0x0009e20000100800 */
[----:B---3--:R-:W-:-:S02]  /*217bc0*/  LOP3.LUT R13, R21, 0xffff, RZ, 0xc0, !PT ;  /* 0x0000ffff150d7812 */ /* 0x008fc400078ec0ff */
[----:B0-----:R-:W-:Y:S01]  /*217bd0*/  LOP3.LUT R12, R25, 0xffff, RZ, 0xc0, !PT ;  /* 0x0000ffff190c7812 */ /* 0x001fe200078ec0ff */
[----:B------:R-:W3:Y:S04]  /*217be0*/  LDL.LU R21, [R1+0x5a94] ;  /* 0x005a940001157983 */ /* 0x000ee80000300800 */
[----:B------:R-:W3:Y:S01]  /*217bf0*/  LDL.LU R25, [R1+0x2378] ;  /* 0x0023780001197983 */ /* 0x000ee20000300800 */
[----:B--2---:R-:W-:-:S03]  /*217c00*/  LOP3.LUT R14, R18, 0xffff, RZ, 0xc0, !PT ;  /* 0x0000ffff120e7812 */ /* 0x004fc600078ec0ff */
[----:B------:R-:W2:Y:S01]  /*217c10*/  LDL.LU R18, [R1+0x27c8] ;  /* 0x0027c80001127983 */ /* 0x000ea20000300800 */
[----:B------:R-:W-:Y:S02]  /*217c20*/  PRMT R23, R12, 0x3340, R0 ;  /* 0x000033400c177816 */ /* 0x000fe40000000000 */
[----:B------:R-:W-:-:S04]  /*217c30*/  SHF.R.U32.HI R12, RZ, 0x8, R12 ;  /* 0x00000008ff0c7819 */ /* 0x000fc8000001160c */
[----:B------:R-:W-:Y:S02]  /*217c40*/  LOP3.LUT R12, R12, 0xffff, RZ, 0xc0, !PT ;  /* 0x0000ffff0c0c7812 */ /* 0x000fe400078ec0ff */
[----:B----4-:R-:W-:Y:S02]  /*217c50*/  LOP3.LUT R10, R19, 0xffff, RZ, 0xc0, !PT ;  /* 0x0000ffff130a7812 */ /* 0x010fe400078ec0ff */
[----:B------:R-:W-:Y:S02]  /*217c60*/  PRMT R19, R13, 0x3340, R14 ;  /* 0x000033400d137816 */ /* 0x000fe4000000000e */
[----:B------:R-:W-:Y:S02]  /*217c70*/  LOP3.LUT R15, R15, 0xffff, RZ, 0xc0, !PT ;  /* 0x0000ffff0f0f7812 */ /* 0x000fe400078ec0ff */
[----:B------:R-:W-:Y:S02]  /*217c80*/  LOP3.LUT R17, R17, 0xffff, RZ, 0xc0, !PT ;  /* 0x0000ffff11117812 */ /* 0x000fe400078ec0ff */
[----:B------:R-:W-:-:S02]  /*217c90*/  PRMT R24, R19, 0x5410, R23 ;  /* 0x0000541013187816 */ /* 0x000fc40000000017 */
[----:B------:R-:W-:Y:S02]  /*217ca0*/  PRMT R23, R10, 0x3340, R0 ;  /* 0x000033400a177816 */ /* 0x000fe40000000000 */
[--C-:B------:R-:W-:Y:S02]  /*217cb0*/  PRMT R19, R15, 0x3340, R17.reuse ;  /* 0x000033400f137816 */ /* 0x100fe40000000011 */
[----:B------:R-:W-:Y:S02]  /*217cc0*/  SHF.R.U32.HI R17, RZ, 0x8, R17 ;  /* 0x00000008ff117819 */ /* 0x000fe40000011611 */
[----:B------:R-:W-:Y:S01]  /*217cd0*/  PRMT R19, R19, 0x5410, R23 ;  /* 0x0000541013137816 */ /* 0x000fe20000000017 */
[----:B------:R0:W-:Y:S01]  /*217ce0*/  STL [R1+0x730], R24 ;  /* 0x0007301801007387 */ /* 0x0001e20000100800 */
[----:B------:R-:W-:-:S03]  /*217cf0*/  LOP3.LUT R23, R17, 0xffff, RZ, 0xc0, !PT ;  /* 0x0000ffff11177812 */ /* 0x000fc600078ec0ff */
[----:B------:R1:W-:Y:S01]  /*217d00*/  STL [R1+0x728], R19 ;  /* 0x0007281301007387 */ /* 0x0003e20000100800 */
[----:B------:R-:W-:Y:S02]  /*217d10*/  SHF.R.U32.HI R15, RZ, 0x8, R15 ;  /* 0x00000008ff0f7819 */ /* 0x000fe4000001160f */
[----:B------:R-:W-:Y:S01]  /*217d20*/  SHF.R.U32.HI R13, RZ, 0x8, R13 ;  /* 0x00000008ff0d7819 */ /* 0x000fe2000001160d */
[----:B0-----:R-:W4:Y:S04]  /*217d30*/  LDL.LU R24, [R1+0x5a9c] ;  /* 0x005a9c0001187983 */ /* 0x001f280000300800 */
[----:B------:R-:W4:Y:S01]  /*217d40*/  LDL.LU R17, [R1+0x240c] ;  /* 0x00240c0001117983 */ /* 0x000f220000300800 */
[----:B------:R-:W-:-:S03]  /*217d50*/  SHF.R.U32.HI R14, RZ, 0x8, R14 ;  /* 0x00000008ff0e7819 */ /* 0x000fc6000001160e */
[----:B-1----:R-:W4:Y:S01]  /*217d60*/  LDL.LU R19, [R1+0x2bac] ;  /* 0x002bac0001137983 */ /* 0x002f220000300800 */
[----:B------:R-:W-:Y:S02]  /*217d70*/  LOP3.LUT R15, R15, 0xffff, RZ, 0xc0, !PT ;  /* 0x0000ffff0f0f7812 */ /* 0x000fe400078ec0ff */
[----:B------:R-:W-:Y:S02]  /*217d80*/  SHF.R.U32.HI R10, RZ, 0x8, R10 ;  /* 0x00000008ff0a7819 */ /* 0x000fe4000001160a */
[----:B------:R-:W-:Y:S02]  /*217d90*/  LOP3.LUT R13, R13, 0xffff, RZ, 0xc0, !PT ;  /* 0x0000ffff0d0d7812 */ /* 0x000fe400078ec0ff */
[----:B------:R-:W-:Y:S02]  /*217da0*/  LOP3.LUT R14, R14, 0xffff, RZ, 0xc0, !PT ;  /* 0x0000ffff0e0e7812 */ /* 0x000fe400078ec0ff */
[----:B------:R-:W-:Y:S02]  /*217db0*/  PRMT R23, R15, 0x3340, R23 ;  /* 0x000033400f177816 */ /* 0x000fe40000000017 */
[----:B------:R-:W-:-:S02]  /*217dc0*/  LOP3.LUT R10, R10, 0xffff, RZ, 0xc0, !PT ;  /* 0x0000ffff0a0a7812 */ /* 0x000fc400078ec0ff */
[----:B------:R-:W-:Y:S02]  /*217dd0*/  PRMT R15, R13, 0x3340, R14 ;  /* 0x000033400d0f7816 */ /* 0x000fe4000000000e */
[--C-:B------:R-:W-:Y:S02]  /*217de0*/  PRMT R14, R12, 0x3340, R0.reuse ;  /* 0x000033400c0e7816 */ /* 0x100fe40000000000 */
[----:B------:R-:W-:Y:S01]  /*217df0*/  PRMT R13, R10, 0x3340, R0 ;  /* 0x000033400a0d7816 */ /* 0x000fe20000000000 */
[----:B------:R-:W-:Y:S04]  /*217e00*/  STL [R1+0x7498], R15 ;  /* 0x0074980f01007387 */ /* 0x000fe80000100800 */
[----:B------:R-:W-:Y:S04]  /*217e10*/  STL [R1+0x5e8], R23 ;  /* 0x0005e81701007387 */ /* 0x000fe80000100800 */
[----:B------:R-:W-:Y:S04]  /*217e20*/  STL [R1+0x170], R14 ;  /* 0x0001700e01007387 */ /* 0x000fe80000100800 */
[----:B------:R2:W-:Y:S01]  /*217e30*/  STL [R1+0x180], R13 ;  /* 0x0001800d01007387 */ /* 0x0005e20000100800 */
[----:B---3--:R-:W-:-:S02]  /*217e40*/  LOP3.LUT R12, R21, 0xffff, RZ, 0xc0, !PT ;  /* 0x0000ffff150c7812 */ /* 0x008fc400078ec0ff */
[----:B------:R-:W-:Y:S01]  /*217e50*/  LOP3.LUT R10, R25, 0xffff, RZ, 0xc0, !PT ;  /* 0x0000ffff190a7812 */ /* 0x000fe200078ec0ff */
[----:B------:R-:W3:Y:S04]  /*217e60*/  LDL.LU R21, [R1+0x317c] ;  /* 0x00317c0001157983 */ /* 0x000ee80000300800 */
[----:B------:R-:W3:Y:S01]  /*217e70*/  LDL.LU R25, [R1+0x237c] ;  /* 0x00237c0001197983 */ /* 0x000ee20000300800 */
[----:B--2---:R-:W-:-:S03]  /*217e80*/  LOP3.LUT R13, R18, 0xffff, RZ, 0xc0, !PT ;  /* 0x0000ffff120d7812 */ /* 0x004fc600078ec0ff */
[----:B------:R-:W2:Y:S01]  /*217e90*/  LDL.LU R18, [R1+0x27bc] ;  /* 0x0027bc0001127983 */ /* 0x000ea20000300800 */
[----:B------:R-:W-:Y:S02]  /*217ea0*/  PRMT R15, R10, 0x3340, R0 ;  /* 0x000033400a0f7816 */ /* 0x000fe40000000000 */
[--C-:B------:R-:W-:Y:S02]  /*217eb0*/  PRMT R14, R12, 0x3340, R13.reuse ;  /* 0x000033400c0e7816 */ /* 0x100fe4000000000d */
[----:B------:R-:W-:Y:S02]  /*217ec0*/  SHF.R.U32.HI R12, RZ, 0x8, R12 ;  /* 0x00000008ff0c7819 */ /* 0x000fe4000001160c */
        /* <DEDUP_REMOVED lines=11> */
[----:B----4-:R-:W-:Y:S02]  /*217f80*/  LOP3.LUT R12, R24, 0xffff, RZ, 0xc0, !PT ;  /* 0x0000ffff180c7812 */ /* 0x010fe400078ec0ff */
[----:B------:R-:W-:Y:S01]  /*217f90*/  LOP3.LUT R10, R17, 0xffff, RZ, 0xc0, !PT ;  /* 0x0000ffff110a7812 */ /* 0x000fe200078ec0ff */
[----:B------:R-:W4:Y:S04]  /*217fa0*/  LDL.LU R24, [R1+0x2d9c] ;  /* 0x002d9c0001187983 */ /* 0x000f280000300800 */
[----:B------:R-:W4:Y:S01]  /*217fb0*/  LDL.LU R17, [R1+0x16c0] ;  /* 0x0016c00001117983 */ /* 0x000f220000300800 */
[----:B0-----:R-:W-:-:S02]  /*217fc0*/  LOP3.LUT R13, R19, 0xffff, RZ, 0xc0, !PT ;  /* 0x0000ffff130d7812 */ /* 0x001fc400078ec0ff */
[----:B------:R-:W-:Y:S01]  /*217fd0*/  PRMT R15, R10, 0x3340, R0 ;  /* 0x000033400a0f7816 */ /* 0x000fe20000000000 */
[----:B------:R-:W4:Y:S01]  /*217fe0*/  LDL.LU R19, [R1+0x2458] ;  /* 0x0024580001137983 */ /* 0x000f220000300800 */
        /* <DEDUP_REMOVED lines=10> */
[----:B------:R-:W-:Y:S02]  /*218090*/  PRMT R13, R10, 0x3340, R0 ;  /* 0x000033400a0d7816 */ /* 0x000fe40000000000 */
[----:B---3--:R-:W-:-:S02]  /*2180a0*/  LOP3.LUT R12, R21, 0xffff, RZ, 0xc0, !PT ;  /* 0x0000ffff150c7812 */ /* 0x008fc400078ec0ff */
[----:B------:R-:W-:Y:S01]  /*2180b0*/  LOP3.LUT R10, R25, 0xffff, RZ, 0xc0, !PT ;  /* 0x0000ffff190a7812 */ /* 0x000fe200078ec0ff */
[----:B------:R-:W-:Y:S04]  /*2180c0*/  STL [R1+0x5f0], R14 ;  /* 0x0005f00e01007387 */ /* 0x000fe80000100800 */
[----:B------:R2:W-:Y:S01]  /*2180d0*/  STL [R1+0x188], R13 ;  /* 0x0001880d01007387 */ /* 0x0005e20000100800 */
[----:B------:R-:W-:Y:S02]  /*2180e0*/  PRMT R15, R10, 0x3340, R0 ;  /* 0x000033400a0f7816 */ /* 0x000fe40000000000 */
[----:B--2---:R-:W-:-:S04]  /*2180f0*/  LOP3.LUT R13, R18, 0xffff, RZ, 0xc0, !PT ;  /* 0x0000ffff120d7812 */ /* 0x004fc800078ec0ff */
[----:B------:R-:W-:-:S04]  /*218100*/  PRMT R14, R12, 0x3340, R13 ;  /* 0x000033400c0e7816 */ /* 0x000fc8000000000d */
[----:B------:R-:W-:-:S05]  /*218110*/  PRMT R14, R14, 0x5410, R15 ;  /* 0x000054100e0e7816 */ /* 0x000fca000000000f */
[----:B------:R0:W-:Y:S04]  /*218120*/  STL [R1+0x724], R14 ;  /* 0x0007240e01007387 */ /* 0x0001e80000100800 */
[----:B------:R-:W2:Y:S04]  /*218130*/  LDL.LU R21, [R1+0x315c] ;  /* 0x00315c0001157983 */ /* 0x000ea80000300800 */
        /* <DEDUP_REMOVED lines=8> */
[----:B0-----:R-:W-:-:S02]  /*2181c0*/  PRMT R14, R12, 0x3340, R13 ;  /* 0x000033400c0e7816 */ /* 0x001fc4000000000d */
[----:B------:R-:W-:-:S03]  /*2181d0*/  PRMT R13, R10, 0x3340, R0 ;  /* 0x000033400a0d7816 */ /* 0x000fc60000000000 */
[----:B------:R-:W-:Y:S04]  /*2181e0*/  STL [R1+0x5ec], R14 ;  /* 0x0005ec0e01007387 */ /* 0x000fe80000100800 */
[----:B------:R0:W-:Y:S01]  /*2181f0*/  STL [R1+0x184], R13 ;  /* 0x0001840d01007387 */ /* 0x0001e20000100800 */
[----:B------:R-:W-:Y:S02]  /*218200*/  SHF.R.U32.HI R9, RZ, 0x8, R9 ;  /* 0x00000008ff097819 */ /* 0x000fe40000011609 */
[----:B------:R-:W-:Y:S02]  /*218210*/  SHF.R.U32.HI R8, RZ, 0x8, R8 ;  /* 0x00000008ff087819 */ /* 0x000fe40000011608 */
[----:B------:R-:W-:Y:S02]  /*218220*/  LOP3.LUT R9, R9, 0xffff, RZ, 0xc0, !PT ;  /* 0x0000ffff09097812 */ /* 0x000fe400078ec0ff */
[----:B------:R-:W-:-:S02]  /*218230*/  LOP3.LUT R8, R8, 0xffff, RZ, 0xc0, !PT ;  /* 0x0000ffff08087812 */ /* 0x000fc400078ec0ff */
[----:B----4-:R-:W-:Y:S02]  /*218240*/  LOP3.LUT R12, R24, 0xffff, RZ, 0xc0, !PT ;  /* 0x0000ffff180c7812 */ /* 0x010fe400078ec0ff */
[----:B------:R-:W-:Y:S02]  /*218250*/  LOP3.LUT R10, R17, 0xffff, RZ, 0xc0, !PT ;  /* 0x0000ffff110a7812 */ /* 0x000fe400078ec0ff */
[----:B------:R-:W4:Y:S01]  /*218260*/  LDL.LU R17, [R1+0x2d6c] ;  /* 0x002d6c0001117983 */ /* 0x000f220000300800 */
[----:B0-----:R-:W-:Y:S02]  /*218270*/  LOP3.LUT R13, R19, 0xffff, RZ, 0xc0, !PT ;  /* 0x0000ffff130d7812 */ /* 0x001fe400078ec0ff */
[----:B------:R-:W-:Y:S02]  /*218280*/  PRMT R15, R10, 0x3340, R0 ;  /* 0x000033400a0f7816 */ /* 0x000fe40000000000 */
[----:B------:R-:W-:Y:S02]  /*218290*/  SHF.R.U32.HI R10, RZ, 0x8, R10 ;  /* 0x00000008ff0a7819 */ /* 0x000fe4000001160a */
[----:B------:R-:W-:-:S02]  /*2182a0*/  PRMT R14, R12, 0x3340, R13 ;  /* 0x000033400c0e7816 */ /* 0x000fc4000000000d */
[----:B------:R-:W-:Y:S02]  /*2182b0*/  SHF.R.U32.HI R12, RZ, 0x8, R12 ;  /* 0x00000008ff0c7819 */ /* 0x000fe4000001160c */
[----:B------:R-:W-:Y:S02]  /*2182c0*/  SHF.R.U32.HI R13, RZ, 0x8, R13 ;  /* 0x00000008ff0d7819 */ /* 0x000fe4000001160d */
[----:B------:R-:W-:Y:S02]  /*2182d0*/  LOP3.LUT R10, R10, 0xffff, RZ, 0xc0, !PT ;  /* 0x0000ffff0a0a7812 */ /* 0x000fe400078ec0ff */
[----:B------:R-:W-:Y:S02]  /*2182e0*/  LOP3.LUT R12, R12, 0xffff, RZ, 0xc0, !PT ;  /* 0x0000ffff0c0c7812 */ /* 0x000fe400078ec0ff */
[----:B------:R-:W-:Y:S02]  /*2182f0*/  LOP3.LUT R13, R13, 0xffff, RZ, 0xc0, !PT ;  /* 0x0000ffff0d0d7812 */ /* 0x000fe400078ec0ff */
[----:B------:R-:W-:-:S02]  /*218300*/  PRMT R14, R14, 0x5410, R15 ;  /* 0x000054100e0e7816 */ /* 0x000fc4000000000f */
[--C-:B------:R-:W-:Y:S02]  /*218310*/  PRMT R10, R10, 0x3340, R0.reuse ;  /* 0x000033400a0a7816 */ /* 0x100fe40000000000 */
[----:B------:R-:W-:Y:S01]  /*218320*/  PRMT R12, R12, 0x3340, R13 ;  /* 0x000033400c0c7816 */ /* 0x000fe2000000000d */
[----:B------:R-:W-:Y:S04]  /*218330*/  STL [R1+0x72c], R14 ;  /* 0x00072c0e01007387 */ /* 0x000fe80000100800 */
[----:B------:R-:W4:Y:S04]  /*218340*/  LDL.LU R19, [R1+0x245c] ;  /* 0x00245c0001137983 */ /* 0x000f280000300800 */
[----:B------:R0:W-:Y:S04]  /*218350*/  STL [R1+0x5f4], R12 ;  /* 0x0005f40c01007387 */ /* 0x0001e80000100800 */
[----:B------:R1:W-:Y:S01]  /*218360*/  STL [R1+0x18c], R10 ;  /* 0x00018c0a01007387 */ /* 0x0003e20000100800 */
[----:B0-----:R-:W-:-:S02]  /*218370*/  PRMT R12, R9, 0x3340, R0 ;  /* 0x00003340090c7816 */ /* 0x001fc40000000000 */
[----:B-1----:R-:W-:-:S03]  /*218380*/  PRMT R10, R8, 0x3340, R0 ;  /* 0x00003340080a7816 */ /* 0x002fc60000000000 */
[----:B------:R-:W-:Y:S04]  /*218390*/  STL [R1+0x190], R12 ;  /* 0x0001900c01007387 */ /* 0x000fe80000100800 */
[----:B------:R0:W-:Y:S01]  /*2183a0*/  STL [R1+0x198], R10 ;  /* 0x0001980a01007387 */ /* 0x0001e20000100800 */
[----:B--2---:R-:W-:Y:S02]  /*2183b0*/  LOP3.LUT R9, R21, 0xffff, RZ, 0xc0, !PT ;  /* 0x0000ffff15097812 */ /* 0x004fe400078ec0ff */
[----:B---3--:R-:W-:Y:S02]  /*2183c0*/  LOP3.LUT R8, R25, 0xffff, RZ, 0xc0, !PT ;  /* 0x0000ffff19087812 */ /* 0x008fe400078ec0ff */
[----:B0-----:R-:W-:Y:S01]  /*2183d0*/  LOP3.LUT R10, R18, 0xffff, RZ, 0xc0, !PT ;  /* 0x0000ffff120a7812 */ /* 0x001fe200078ec0ff */
[----:B------:R-:W2:Y:S01]  /*2183e0*/  LDL.LU R25, [R1+0x312c] ;  /* 0x00312c0001197983 */ /* 0x000ea20000300800 */
[----:B------:R-:W-:-:S02]  /*2183f0*/  PRMT R13, R8, 0x3340, R0 ;  /* 0x00003340080d7816 */ /* 0x000fc40000000000 */
[--C-:B------:R-:W-:Y:S02]  /*218400*/  PRMT R12, R9, 0x3340, R10.reuse ;  /* 0x00003340090c7816 */ /* 0x100fe4000000000a */
[----:B------:R-:W-:Y:S02]  /*218410*/  SHF.R.U32.HI R9, RZ, 0x8, R9 ;  /* 0x00000008ff097819 */ /* 0x000fe40000011609 */
[----:B------:R-:W-:Y:S02]  /*218420*/  SHF.R.U32.HI R10, RZ, 0x8, R10 ;  /* 0x00000008ff0a7819 */ /* 0x000fe4000001160a */
[----:B------:R-:W-:Y:S02]  /*218430*/  SHF.R.U32.HI R8, RZ, 0x8, R8 ;  /* 0x00000008ff087819 */ /* 0x000fe40000011608 */
[----:B------:R-:W-:Y:S02]  /*218440*/  PRMT R12, R12, 0x5410, R13 ;  /* 0x000054100c0c7816 */ /* 0x000fe4000000000d */
[----:B------:R-:W-:-:S02]  /*218450*/  LOP3.LUT R9, R9, 0xffff, RZ, 0xc0, !PT ;  /* 0x0000ffff09097812 */ /* 0x000fc400078ec0ff */
[----:B------:R-:W-:Y:S02]  /*218460*/  LOP3.LUT R10, R10, 0xffff, RZ, 0xc0, !PT ;  /* 0x0000ffff0a0a7812 */ /* 0x000fe400078ec0ff */
[----:B------:R-:W-:Y:S01]  /*218470*/  LOP3.LUT R8, R8, 0xffff, RZ, 0xc0, !PT ;  /* 0x0000ffff08087812 */ /* 0x000fe200078ec0ff */
[----:B------:R0:W-:Y:S04]  /*218480*/  STL [R1+0x768], R12 ;  /* 0x0007680c01007387 */ /* 0x0001e80000100800 */
[----:B------:R-:W3:Y:S01]  /*218490*/  LDL.LU R18, [R1+0x2768] ;  /* 0x0027680001127983 */ /* 0x000ee20000300800 */
[----:B0-----:R-:W-:Y:S02]  /*2184a0*/  PRMT R12, R9, 0x3340, R10 ;  /* 0x00003340090c7816 */ /* 0x001fe4000000000a */
[----:B------:R-:W-:-:S02]  /*2184b0*/  PRMT R10, R8, 0x3340, R0 ;  /* 0x00003340080a7816 */ /* 0x000fc40000000000 */
[----:B------:R-:W-:Y:S01]  /*2184c0*/  LOP3.LUT R8, R16, 0xffff, RZ, 0xc0, !PT ;  /* 0x0000ffff10087812 */ /* 0x000fe200078ec0ff */
[----:B------:R-:W-:Y:S04]  /*2184d0*/  STL [R1+0x5f8], R12 ;  /* 0x0005f80c01007387 */ /* 0x000fe80000100800 */
[----:B------:R0:W-:Y:S04]  /*2184e0*/  STL [R1+0x194], R10 ;  /* 0x0001940a01007387 */ /* 0x0001e80000100800 */
[----:B------:R-:W2:Y:S01]  /*2184f0*/  LDL.LU R16, [R1+0x76dc] ;  /* 0x0076dc0001107983 */ /* 0x000ea20000300800 */
[----:B------:R-:W-:-:S02]  /*218500*/  PRMT R13, R8, 0x3340, R0 ;  /* 0x00003340080d7816 */ /* 0x000fc40000000000 */
[----:B------:R-:W-:-:S04]  /*218510*/  SHF.R.U32.HI R8, RZ, 0x8, R8 ;  /* 0x00000008ff087819 */ /* 0x000fc80000011608 */
[----:B------:R-:W-:Y:S02]  /*218520*/  LOP3.LUT R8, R8, 0xffff, RZ, 0xc0, !PT ;  /* 0x0000ffff08087812 */ /* 0x000fe400078ec0ff */
[----:B----4-:R-:W-:Y:S02]  /*218530*/  LOP3.LUT R9, R17, 0xffff, RZ, 0xc0, !PT ;  /* 0x0000ffff11097812 */ /* 0x010fe400078ec0ff */
[----:B------:R-:W4:Y:S01]  /*218540*/  LDL.LU R17, [R1+0x2d38] ;  /* 0x002d380001117983 */ /* 0x000f220000300800 */
[----:B0-----:R-:W-:-:S04]  /*218550*/  LOP3.LUT R10, R19, 0xffff, RZ, 0xc0, !PT ;  /* 0x0000ffff130a7812 */ /* 0x001fc800078ec0ff */
[--C-:B------:R-:W-:Y:S02]  /*218560*/  PRMT R12, R9, 0x3340, R10.reuse ;  /* 0x00003340090c7816 */ /* 0x100fe4000000000a */
[----:B------:R-:W-:Y:S02]  /*218570*/  SHF.R.U32.HI R9, RZ, 0x8, R9 ;  /* 0x00000008ff097819 */ /* 0x000fe40000011609 */
[----:B------:R-:W-:Y:S02]  /*218580*/  SHF.R.U32.HI R10, RZ, 0x8, R10 ;  /* 0x00000008ff0a7819 */ /* 0x000fe4000001160a */
[----:B------:R-:W-:Y:S02]  /*218590*/  LOP3.LUT R9, R9, 0xffff, RZ, 0xc0, !PT ;  /* 0x0000ffff09097812 */ /* 0x000fe400078ec0ff */
[----:B------:R-:W-:Y:S02]  /*2185a0*/  LOP3.LUT R10, R10, 0xffff, RZ, 0xc0, !PT ;  /* 0x0000ffff0a0a7812 */ /* 0x000fe400078ec0ff */
[----:B------:R-:W-:-:S02]  /*2185b0*/  PRMT R12, R12, 0x5410, R13 ;  /* 0x000054100c0c7816 */ /* 0x000fc4000000000d */
[----:B------:R-:W-:Y:S02]  /*2185c0*/  PRMT R10, R9, 0x3340, R10 ;  /* 0x00003340090a7816 */ /* 0x000fe4000000000a */
[----:B------:R-:W-:Y:S02]  /*2185d0*/  PRMT R9, R8, 0x3340, R0 ;  /* 0x0000334008097816 */ /* 0x000fe40000000000 */
[----:B------:R-:W-:Y:S02]  /*2185e0*/  SHF.R.U32.HI R8, RZ, 0x8, R7 ;  /* 0x00000008ff087819 */ /* 0x000fe40000011607 */
[----:B------:R-:W-:Y:S01]  /*2185f0*/  SHF.R.U32.HI R7, RZ, 0x8, R11 ;  /* 0x00000008ff077819 */ /* 0x000fe2000001160b */
[----:B------:R-:W-:Y:S04]  /*218600*/  STL [R1+0x788], R12 ;  /* 0x0007880c01007387 */ /* 0x000fe80000100800 */
[----:B------:R-:W4:Y:S01]  /*218610*/  LDL.LU R19, [R1+0x16c8] ;  /* 0x0016c80001137983 */ /* 0x000f220000300800 */
[----:B------:R-:W-:-:S02]  /*218620*/  LOP3.LUT R8, R8, 0xffff, RZ, 0xc0, !PT ;  /* 0x0000ffff08087812 */ /* 0x000fc400078ec0ff */
[----:B------:R-:W-:Y:S01]  /*218630*/  LOP3.LUT R7, R7, 0xffff, RZ, 0xc0, !PT ;  /* 0x0000ffff07077812 */ /* 0x000fe200078ec0ff */
[----:B------:R0:W-:Y:S04]  /*218640*/  STL [R1+0x5fc], R10 ;  /* 0x0005fc0a01007387 */ /* 0x0001e80000100800 */
[----:B------:R1:W-:Y:S01]  /*218650*/  STL [R1+0x19c], R9 ;  /* 0x00019c0901007387 */ /* 0x0003e20000100800 */
[--C-:B0-----:R-:W-:Y:S02]  /*218660*/  PRMT R10, R8, 0x3340, R0.reuse ;  /* 0x00003340080a7816 */ /* 0x101fe40000000000 */
[----:B-1----:R-:W-:-:S03]  /*218670*/  PRMT R9, R7, 0x3340, R0 ;  /* 0x0000334007097816 */ /* 0x002fc60000000000 */
[----:B------:R-:W-:Y:S04]  /*218680*/  STL [R1+0x1a0], R10 ;  /* 0x0001a00a01007387 */ /* 0x000fe80000100800 */
[----:B------:R3:W-:Y:S01]  /*218690*/  STL [R1+0x230], R9 ;  /* 0x0002300901007387 */ /* 0x0007e20000100800 */
[----:B--2---:R-:W-:-:S03]  /*2186a0*/  LOP3.LUT R7, R16, 0xffff, RZ, 0xc0, !PT ;  /* 0x0000ffff10077812 */ /* 0x004fc600078ec0ff */
[----:B------:R-:W2:Y:S01]  /*2186b0*/  LDL.LU R16, [R1+0x76d8] ;  /* 0x0076d80001107983 */ /* 0x000ea20000300800 */
[----:B------:R-:W-:Y:S02]  /*2186c0*/  LOP3.LUT R8, R25, 0xffff, RZ, 0xc0, !PT ;  /* 0x0000ffff19087812 */ /* 0x000fe400078ec0ff */
[----:B---3--:R-:W-:Y:S02]  /*2186d0*/  LOP3.LUT R9, R18, 0xffff, RZ, 0xc0, !PT ;  /* 0x0000ffff12097812 */ /* 0x008fe400078ec0ff */
[----:B------:R-:W-:Y:S02]  /*2186e0*/  PRMT R11, R7, 0x3340, R0 ;  /* 0x00003340070b7816 */ /* 0x000fe40000000000 */
[--C-:B------:R-:W-:Y:S02]  /*2186f0*/  PRMT R10, R8, 0x3340, R9.reuse ;  /* 0x00003340080a7816 */ /* 0x100fe40000000009 */
[----:B------:R-:W-:Y:S02]  /*218700*/  SHF.R.U32.HI R8, RZ, 0x8, R8 ;  /* 0x00000008ff087819 */ /* 0x000fe40000011608 */
[----:B------:R-:W-:-:S02]  /*218710*/  SHF.R.U32.HI R9, RZ, 0x8, R9 ;  /* 0x00000008ff097819 */ /* 0x000fc40000011609 */
[----:B------:R-:W-:Y:S02]  /*218720*/  SHF.R.U32.HI R7, RZ, 0x8, R7 ;  /* 0x00000008ff077819 */ /* 0x000fe40000011607 */
[----:B------:R-:W-:Y:S02]  /*218730*/  PRMT R10, R10, 0x5410, R11 ;  /* 0x000054100a0a7816 */ /* 0x000fe4000000000b */
[----:B------:R-:W-:Y:S02]  /*218740*/  LOP3.LUT R8, R8, 0xffff, RZ, 0xc0, !PT ;  /* 0x0000ffff08087812 */ /* 0x000fe400078ec0ff */
[----:B------:R-:W-:Y:S02]  /*218750*/  LOP3.LUT R9, R9, 0xffff, RZ, 0xc0, !PT ;  /* 0x0000ffff09097812 */ /* 0x000fe400078ec0ff */
[----:B------:R-:W-:Y:S01]  /*218760*/  LOP3.LUT R7, R7, 0xffff, RZ, 0xc0, !PT ;  /* 0x0000ffff07077812 */ /* 0x000fe200078ec0ff */
[----:B------:R0:W-:Y:S04]  /*218770*/  STL [R1+0x7a8], R10 ;  /* 0x0007a80a01007387 */ /* 0x0001e80000100800 */
[----:B------:R-:W3:Y:S04]  /*218780*/  LDL.LU R25, [R1+0x30f8] ;  /* 0x0030f80001197983 */ /* 0x000ee80000300800 */
[----:B------:R-:W3:Y:S01]  /*218790*/  LDL.LU R18, [R1+0x23cc] ;  /* 0x0023cc0001127983 */ /* 0x000ee20000300800 */
[----:B0-----:R-:W-:-:S02]  /*2187a0*/  PRMT R10, R8, 0x3340, R9 ;  /* 0x00003340080a7816 */ /* 0x001fc40000000009 */
[----:B------:R-:W-:-:S03]  /*2187b0*/  PRMT R9, R7, 0x3340, R0 ;  /* 0x0000334007097816 */ /* 0x000fc60000000000 */
[----:B------:R-:W-:Y:S04]  /*2187c0*/  STL [R1+0x600], R10 ;  /* 0x0006000a01007387 */ /* 0x000fe80000100800 */
[----:B------:R2:W-:Y:S01]  /*2187d0*/  STL [R1+0x1e8], R9 ;  /* 0x0001e80901007387 */ /* 0x0005e20000100800 */
[----:B----4-:R-:W-:Y:S02]  /*2187e0*/  LOP3.LUT R8, R17, 0xffff, RZ, 0xc0, !PT ;  /* 0x0000ffff11087812 */ /* 0x010fe400078ec0ff */
[----:B--2---:R-:W-:Y:S02]  /*2187f0*/  LOP3.LUT R9, R16, 0xffff, RZ, 0xc0, !PT ;  /* 0x0000ffff10097812 */ /* 0x004fe400078ec0ff */
[----:B------:R-:W2:Y:S01]  /*218800*/  LDL.LU R16, [R1+0x76d4] ;  /* 0x0076d40001107983 */ /* 0x000ea20000300800 */
[----:B------:R-:W-:-:S02]  /*218810*/  LOP3.LUT R7, R19, 0xffff, RZ, 0xc0, !PT ;  /* 0x0000ffff13077812 */ /* 0x000fc400078ec0ff */
[----:B------:R-:W-:Y:S02]  /*218820*/  PRMT R10, R8, 0x3340, R9 ;  /* 0x00003340080a7816 */ /* 0x000fe40000000009 */
[----:B------:R-:W-:Y:S02]  /*218830*/  PRMT R11, R7, 0x3340, R0 ;  /* 0x00003340070b7816 */ /* 0x000fe40000000000 */
[----:B------:R-:W-:Y:S02]  /*218840*/  SHF.R.U32.HI R8, RZ, 0x8, R8 ;  /* 0x00000008ff087819 */ /* 0x000fe40000011608 */
[----:B------:R-:W-:Y:S02]  /*218850*/  PRMT R10, R10, 0x5410, R11 ;  /* 0x000054100a0a7816 */ /* 0x000fe4000000000b */
[----:B------:R-:W-:Y:S02]  /*218860*/  SHF.R.U32.HI R9, RZ, 0x8, R9 ;  /* 0x00000008ff097819 */ /* 0x000fe40000011609 */
[----:B------:R-:W-:-:S02]  /*218870*/  SHF.R.U32.HI R7, RZ, 0x8, R7 ;  /* 0x00000008ff077819 */ /* 0x000fc40000011607 */
[----:B------:R-:W-:Y:S01]  /*218880*/  LOP3.LUT R8, R8, 0xffff, RZ, 0xc0, !PT ;  /* 0x0000ffff08087812 */ /* 0x000fe200078ec0ff */
[----:B------:R0:W-:Y:S04]  /*218890*/  STL [R1+0x7bc], R10 ;  /* 0x0007bc0a01007387 */ /* 0x0001e80000100800 */
[----:B------:R-:W4:Y:S04]  /*2188a0*/  LDL.LU R21, [R1+0x2d08] ;  /* 0x002d080001157983 */ /* 0x000f280000300800 */
[----:B------:R-:W4:Y:S01]  /*2188b0*/  LDL.LU R17, [R1+0x16cc] ;  /* 0x0016cc0001117983 */ /* 0x000f220000300800 */
[----:B------:R-:W-:-:S03]  /*2188c0*/  LOP3.LUT R9, R9, 0xffff, RZ, 0xc0, !PT ;  /* 0x0000ffff09097812 */ /* 0x000fc600078ec0ff */
[----:B------:R-:W4:Y:S01]  /*2188d0*/  LDL.LU R19, [R1+0x246c] ;  /* 0x00246c0001137983 */ /* 0x000f220000300800 */
[----:B------:R-:W-:Y:S02]  /*2188e0*/  LOP3.LUT R7, R7, 0xffff, RZ, 0xc0, !PT ;  /* 0x0000ffff07077812 */ /* 0x000fe400078ec0ff */
[----:B0-----:R-:W-:Y:S02]  /*2188f0*/  PRMT R10, R8, 0x3340, R9 ;  /* 0x00003340080a7816 */ /* 0x001fe40000000009 */
[----:B------:R-:W-:Y:S02]  /*218900*/  PRMT R9, R7, 0x3340, R0 ;  /* 0x0000334007097816 */ /* 0x000fe40000000000 */
[----:B------:R-:W-:Y:S02]  /*218910*/  SHF.R.U32.HI R8, RZ, 0x8, R22 ;  /* 0x00000008ff087819 */ /* 0x000fe40000011616 */
[----:B------:R-:W-:Y:S02]  /*218920*/  SHF.R.U32.HI R7, RZ, 0x8, R29 ;  /* 0x00000008ff077819 */ /* 0x000fe4000001161d */
[----:B------:R-:W-:-:S02]  /*218930*/  LOP3.LUT R8, R8, 0xffff, RZ, 0xc0, !PT ;  /* 0x0000ffff08087812 */ /* 0x000fc400078ec0ff */
[----:B------:R-:W-:Y:S01]  /*218940*/  LOP3.LUT R7, R7, 0xffff, RZ, 0xc0, !PT ;  /* 0x0000ffff07077812 */ /* 0x000fe200078ec0ff */
[----:B------:R0:W-:Y:S04]  /*218950*/  STL [R1+0x604], R10 ;  /* 0x0006040a01007387 */ /* 0x0001e80000100800 */
[----:B------:R1:W-:Y:S04]  /*218960*/  STL [R1+0x1e4], R9 ;  /* 0x0001e40901007387 */ /* 0x0003e80000100800 */
[----:B------:R-:W4:Y:S01]  /*218970*/  LDL.LU R29, [R1+0x76d0] ;  /* 0x0076d000011d7983 */ /* 0x000f220000300800 */
[----:B0-----:R-:W-:-:S02]  /*218980*/  PRMT R10, R8, 0x3340, R0 ;  /* 0x00003340080a7816 */ /* 0x001fc40000000000 */
[--C-:B-1----:R-:W-:Y:S02]  /*218990*/  PRMT R9, R7, 0x3340, R0.reuse ;  /* 0x0000334007097816 */ /* 0x102fe40000000000 */
[----:B---3--:R-:W-:Y:S02]  /*2189a0*/  LOP3.LUT R8, R25, 0xffff, RZ, 0xc0, !PT ;  /* 0x0000ffff19087812 */ /* 0x008fe400078ec0ff */
[----:B------:R-:W-:Y:S01]  /*2189b0*/  LOP3.LUT R7, R18, 0xffff, RZ, 0xc0, !PT ;  /* 0x0000ffff12077812 */ /* 0x000fe200078ec0ff */
[----:B------:R-:W-:Y:S04]  /*2189c0*/  STL [R1+0x1dc], R10 ;  /* 0x0001dc0a01007387 */ /* 0x000fe80000100800 */
[----:B------:R2:W-:Y:S01]  /*2189d0*/  STL [R1+0x22c], R9 ;  /* 0x00022c0901007387 */ /* 0x0005e20000100800 */
[----:B------:R-:W-:-:S02]  /*2189e0*/  PRMT R11, R7, 0x3340, R0 ;  /* 0x00003340070b7816 */ /* 0x000fc40000000000 */
[----:B--2---:R-:W-:-:S04]  /*2189f0*/  LOP3.LUT R9, R16, 0xffff, RZ, 0xc0, !PT ;  /* 0x0000ffff10097812 */ /* 0x004fc800078ec0ff */
[----:B------:R-:W-:-:S04]  /*218a00*/  PRMT R10, R8, 0x3340, R9 ;  /* 0x00003340080a7816 */ /* 0x000fc80000000009 */
[----:B------:R-:W-:-:S05]  /*218a10*/  PRMT R10, R10, 0x5410, R11 ;  /* 0x000054100a0a7816 */ /* 0x000fca000000000b */
[----:B------:R-:W-:Y:S04]  /*218a20*/  STL [R1+0x7e8], R10 ;  /* 0x0007e80a01007387 */ /* 0x000fe80000100800 */
        /* <DEDUP_REMOVED lines=10> */
[--C-:B------:R-:W-:Y:S02]  /*218ad0*/  PRMT R9, R7, 0x3340, R0.reuse ;  /* 0x0000334007097816 */ /* 0x100fe40000000000 */
[----:B----4-:R-:W-:Y:S02]  /*218ae0*/  LOP3.LUT R8, R21, 0xffff, RZ, 0xc0, !PT ;  /* 0x0000ffff15087812 */ /* 0x010fe400078ec0ff */
[----:B------:R-:W-:Y:S01]  /*218af0*/  LOP3.LUT R7, R17, 0xffff, RZ, 0xc0, !PT ;  /* 0x0000ffff11077812 */ /* 0x000fe200078ec0ff */
[----:B------:R-:W-:Y:S04]  /*218b00*/  STL [R1+0x749c], R16 ;  /* 0x00749c1001007387 */ /* 0x000fe80000100800 */
[----:B------:R0:W-:Y:S01]  /*218b10*/  STL [R1+0x1d8], R9 ;  /* 0x0001d80901007387 */ /* 0x0001e20000100800 */
[----:B------:R-:W-:-:S02]  /*218b20*/  PRMT R11, R7, 0x3340, R0 ;  /* 0x00003340070b7816 */ /* 0x000fc40000000000 */
[----:B------:R-:W-:Y:S02]  /*218b30*/  SHF.R.U32.HI R7, RZ, 0x8, R7 ;  /* 0x00000008ff077819 */ /* 0x000fe40000011607 */
[----:B0-----:R-:W-:-:S04]  /*218b40*/  LOP3.LUT R9, R19, 0xffff, RZ, 0xc0, !PT ;  /* 0x0000ffff13097812 */ /* 0x001fc800078ec0ff */
[--C-:B------:R-:W-:Y:S02]  /*218b50*/  PRMT R10, R8, 0x3340, R9.reuse ;  /* 0x00003340080a7816 */ /* 0x100fe40000000009 */
[----:B------:R-:W-:Y:S02]  /*218b60*/  SHF.R.U32.HI R8, RZ, 0x8, R8 ;  /* 0x00000008ff087819 */ /* 0x000fe40000011608 */
[----:B------:R-:W-:Y:S02]  /*218b70*/  SHF.R.U32.HI R9, RZ, 0x8, R9 ;  /* 0x00000008ff097819 */ /* 0x000fe40000011609 */
[----:B------:R-:W-:Y:S02]  /*218b80*/  PRMT R10, R10, 0x5410, R11 ;  /* 0x000054100a0a7816 */ /* 0x000fe4000000000b */
[----:B------:R-:W-:Y:S02]  /*218b90*/  LOP3.LUT R8, R8, 0xffff, RZ, 0xc0, !PT ;  /* 0x0000ffff08087812 */ /* 0x000fe400078ec0ff */
[----:B------:R-:W-:-:S02]  /*218ba0*/  LOP3.LUT R9, R9, 0xffff, RZ, 0xc0, !PT ;  /* 0x0000ffff09097812 */ /* 0x000fc400078ec0ff */
[----:B------:R-:W-:Y:S01]  /*218bb0*/  LOP3.LUT R7, R7, 0xffff, RZ, 0xc0, !PT ;  /* 0x0000ffff07077812 */ /* 0x000fe200078ec0ff */
[----:B------:R-:W-:Y:S01]  /*218bc0*/  STL [R1+0x7f0], R10 ;  /* 0x0007f00a01007387 */ /* 0x000fe20000100800 */
[----:B------:R-:W-:-:S03]  /*218bd0*/  PRMT R9, R8, 0x3340, R9 ;  /* 0x0000334008097816 */ /* 0x000fc60000000009 */
[----:B------:R-:W4:Y:S04]  /*218be0*/  LDL.LU R21, [R1+0x2cd8] ;  /* 0x002cd80001157983 */ /* 0x000f280000300800 */
[----:B------:R-:W4:Y:S01]  /*218bf0*/  LDL.LU R17, [R1+0x16d0] ;  /* 0x0016d00001117983 */ /* 0x000f220000300800 */
[----:B------:R-:W-:-:S03]  /*218c00*/  PRMT R7, R7, 0x3340, R0 ;  /* 0x0000334007077816 */ /* 0x000fc60000000000 */
[----:B------:R-:W4:Y:S01]  /*218c10*/  LDL.LU R19, [R1+0x2478] ;  /* 0x0024780001137983 */ /* 0x000f220000300800 */
[----:B------:R-:W-:-:S03]  /*218c20*/  SHF.R.U32.HI R8, RZ, 0x8, R26 ;  /* 0x00000008ff087819 */ /* 0x000fc6000001161a */
[----:B------:R-:W-:Y:S04]  /*218c30*/  STL [R1+0x6ac], R9 ;  /* 0x0006ac0901007387 */ /* 0x000fe80000100800 */
[----:B------:R-:W4:Y:S04]  /*218c40*/  LDL.LU R26, [R1+0x76cc] ;  /* 0x0076cc00011a7983 */ /* 0x000f280000300800 */
[----:B------:R0:W-:Y:S01]  /*218c50*/  STL [R1+0x1d4], R7 ;  /* 0x0001d40701007387 */ /* 0x0001e20000100800 */
[----:B------:R-:W-:Y:S02]  /*218c60*/  LOP3.LUT R8, R8, 0xffff, RZ, 0xc0, !PT ;  /* 0x0000ffff08087812 */ /* 0x000fe400078ec0ff */
[----:B0-----:R-:W-:-:S02]  /*218c70*/  SHF.R.U32.HI R7, RZ, 0x8, R2 ;  /* 0x00000008ff077819 */ /* 0x001fc40000011602 */
[----:B------:R-:W-:Y:S01]  /*218c80*/  PRMT R10, R8, 0x3340, R0 ;  /* 0x00003340080a7816 */ /* 0x000fe20000000000 */
[----:B------:R-:W4:Y:S01]  /*218c90*/  LDL.LU R2, [R1+0x76c8] ;  /* 0x0076c80001027983 */ /* 0x000f220000300800 */
[----:B------:R-:W-:-:S04]  /*218ca0*/  LOP3.LUT R7, R7, 0xffff, RZ, 0xc0, !PT ;  /* 0x0000ffff07077812 */ /* 0x000fc800078ec0ff */
[----:B------:R-:W-:Y:S01]  /*218cb0*/  PRMT R9, R7, 0x3340, R0 ;  /* 0x0000334007097816 */ /* 0x000fe20000000000 */
[----:B------:R-:W-:Y:S04]  /*218cc0*/  STL [R1+0x1d0], R10 ;  /* 0x0001d00a01007387 */ /* 0x000fe80000100800 */
[----:B------:R0:W-:Y:S01]  /*218cd0*/  STL [R1+0x228], R9 ;  /* 0x0002280901007387 */ /* 0x0001e20000100800 */
[----:B--2---:R-:W-:Y:S02]  /*218ce0*/  LOP3.LUT R8, R22, 0xffff, RZ, 0xc0, !PT ;  /* 0x0000ffff16087812 */ /* 0x004fe400078ec0ff */
[----:B---3--:R-:W-:Y:S02]  /*218cf0*/  LOP3.LUT R7, R25, 0xffff, RZ, 0xc0, !PT ;  /* 0x0000ffff19077812 */ /* 0x008fe400078ec0ff */
[----:B0-----:R-:W-:-:S02]  /*218d00*/  LOP3.LUT R9, R18, 0xffff, RZ, 0xc0, !PT ;  /* 0x0000ffff12097812 */ /* 0x001fc400078ec0ff */
[----:B------:R-:W-:Y:S02]  /*218d10*/  PRMT R11, R7, 0x3340, R0 ;  /* 0x00003340070b7816 */ /* 0x000fe40000000000 */
        /* <DEDUP_REMOVED lines=16> */
[----:B----4-:R-:W-:Y:S02]  /*218e20*/  LOP3.LUT R8, R21, 0xffff, RZ, 0xc0, !PT ;  /* 0x0000ffff15087812 */ /* 0x010fe400078ec0ff */
[----:B------:R-:W-:Y:S02]  /*218e30*/  LOP3.LUT R7, R17, 0xffff, RZ, 0xc0, !PT ;  /* 0x0000ffff11077812 */ /* 0x000fe400078ec0ff */
[----:B0-----:R-:W-:Y:S02]  /*218e40*/  LOP3.LUT R9, R19, 0xffff, RZ, 0xc0, !PT ;  /* 0x0000ffff13097812 */ /* 0x001fe400078ec0ff */
        /* <DEDUP_REMOVED lines=61> */
[----:B------:R-:W4:Y:S01]  /*219220*/  LDL.LU R21, [R1+0x2c78] ;  /* 0x002c780001157983 */ /* 0x000f220000300800 */
[----:B------:R-:W-:-:S03]  /*219230*/  PRMT R7, R7, 0x3340, R0 ;  /* 0x0000334007077816 */ /* 0x000fc60000000000 */
[----:B------:R-:W4:Y:S04]  /*219240*/  LDL.LU R17, [R1+0x16dc] ;  /* 0x0016dc0001117983 */ /* 0x000f280000300800 */
        /* <DEDUP_REMOVED lines=49> */
[----:B------:R-:W4:Y:S01]  /*219560*/  LDL.LU R21, [R1+0x16e8] ;  /* 0x0016e80001157983 */ /* 0x000f220000300800 */
[----:B------:R-:W-:-:S03]  /*219570*/  SHF.R.U32.HI R7, RZ, 0x8, R2 ;  /* 0x00000008ff077819 */ /* 0x000fc60000011602 */
[----:B------:R-:W4:Y:S01]  /*219580*/  LDL.LU R19, [R1+0x248c] ;  /* 0x00248c0001137983 */ /* 0x000f220000300800 */
[----:B------:R-:W-:Y:S02]  /*219590*/  SHF.R.U32.HI R6, RZ, 0x8, R6 ;  /* 0x00000008ff067819 */ /* 0x000fe40000011606 */
[----:B------:R-:W-:Y:S01]  /*2195a0*/  LOP3.LUT R7, R7, 0xffff, RZ, 0xc0, !PT ;  /* 0x0000ffff07077812 */ /* 0x000fe200078ec0ff */
[----:B------:R-:W-:Y:S01]  /*2195b0*/  STL [R1+0x74a0], R17 ;  /* 0x0074a01101007387 */ /* 0x000fe20000100800 */
[----:B------:R-:W-:-:S03]  /*2195c0*/  LOP3.LUT R6, R6, 0xffff, RZ, 0xc0, !PT ;  /* 0x0000ffff06067812 */ /* 0x000fc600078ec0ff */
[----:B------:R-:W4:Y:S04]  /*2195d0*/  LDL.LU R2, [R1+0x76b4] ;  /* 0x0076b40001027983 */ /* 0x000f280000300800 */
[----:B------:R0:W-:Y:S01]  /*2195e0*/  STL [R1+0x1b4], R8 ;  /* 0x0001b40801007387 */ /* 0x0001e20000100800 */
[----:B------:R-:W-:-:S05]  /*2195f0*/  PRMT R9, R7, 0x3340, R0 ;  /* 0x0000334007097816 */ /* 0x000fca0000000000 */
[----:B------:R-:W-:Y:S01]  /*219600*/  STL [R1+0x218], R9 ;  /* 0x0002180901007387 */ /* 0x000fe20000100800 */
[----:B0-----:R-:W-:-:S05]  /*219610*/  PRMT R8, R6, 0x3340, R0 ;  /* 0x0000334006087816 */ /* 0x001fca0000000000 */
[----:B------:R0:W-:Y:S01]  /*219620*/  STL [R1+0x214], R8 ;  /* 0x0002140801007387 */ /* 0x0001e20000100800 */
[----:B--2---:R-:W-:Y:S02]  /*219630*/  LOP3.LUT R7, R22, 0xffff, RZ, 0xc0, !PT ;  /* 0x0000ffff16077812 */ /* 0x004fe400078ec0ff */
[----:B---3--:R-:W-:Y:S02]  /*219640*/  LOP3.LUT R6, R25, 0xffff, RZ, 0xc0, !PT ;  /* 0x0000ffff19067812 */ /* 0x008fe400078ec0ff */
[----:B0-----:R-:W-:Y:S02]  /*219650*/  LOP3.LUT R8, R18, 0xffff, RZ, 0xc0, !PT ;  /* 0x0000ffff12087812 */ /* 0x001fe400078ec0ff */
        /* <DEDUP_REMOVED lines=20> */
[----:B------:R-:W-:-:S02]  /*2197a0*/  SHF.R.U32.HI R5, RZ, 0x8, R5 ;  /* 0x00000008ff057819 */ /* 0x000fc40000011605 */
[----:B------:R-:W-:Y:S01]  /*2197b0*/  PRMT R10, R6, 0x3340, R0 ;  /* 0x00003340060a7816 */ /* 0x000fe20000000000 */
[----:B------:R-:W4:Y:S01]  /*2197c0*/  LDL.LU R21, [R1+0x2c18] ;  /* 0x002c180001157983 */ /* 0x000f220000300800 */
        /* <DEDUP_REMOVED lines=9> */
[----:B------:R-:W-:Y:S02]  /*219860*/  PRMT R7, R6, 0x3340, R0 ;  /* 0x0000334006077816 */ /* 0x000fe40000000000 */
[----:B------:R-:W-:Y:S01]  /*219870*/  SHF.R.U32.HI R6, RZ, 0x8, R27 ;  /* 0x00000008ff067819 */ /* 0x000fe2000001161b */
[----:B------:R-:W-:Y:S04]  /*219880*/  STL [R1+0x100c], R9 ;  /* 0x00100c0901007387 */ /* 0x000fe80000100800 */
[----:B------:R-:W4:Y:S01]  /*219890*/  LDL.LU R19, [R1+0x2498] ;  /* 0x0024980001137983 */ /* 0x000f220000300800 */
[----:B------:R-:W-:-:S02]  /*2198a0*/  LOP3.LUT R5, R5, 0xffff, RZ, 0xc0, !PT ;  /* 0x0000ffff05057812 */ /* 0x000fc400078ec0ff */
[----:B------:R-:W-:Y:S01]  /*2198b0*/  LOP3.LUT R6, R6, 0xffff, RZ, 0xc0, !PT ;  /* 0x0000ffff06067812 */ /* 0x000fe200078ec0ff */
[----:B------:R0:W-:Y:S04]  /*2198c0*/  STL [R1+0x6f0], R8 ;  /* 0x0006f00801007387 */ /* 0x0001e80000100800 */
[----:B------:R-:W4:Y:S04]  /*2198d0*/  LDL.LU R27, [R1+0x76b0] ;  /* 0x0076b000011b7983 */ /* 0x000f280000300800 */
        /* <DEDUP_REMOVED lines=25> */
[----:B------:R-:W3:Y:S01]  /*219a70*/  LDL.LU R2, [R1+0x76ac] ;  /* 0x0076ac0001027983 */ /* 0x000ee20000300800 */
[----:B------:R-:W-:-:S02]  /*219a80*/  PRMT R9, R5, 0x3340, R0 ;  /* 0x0000334005097816 */ /* 0x000fc40000000000 */
[----:B------:R-:W-:Y:S02]  /*219a90*/  SHF.R.U32.HI R5, RZ, 0x8, R5 ;  /* 0x00000008ff057819 */ /* 0x000fe40000011605 */
[----:B----4-:R-:W-:Y:S02]  /*219aa0*/  LOP3.LUT R6, R21, 0xffff, RZ, 0xc0, !PT ;  /* 0x0000ffff15067812 */ /* 0x010fe400078ec0ff */
[----:B------:R-:W-:Y:S02]  /*219ab0*/  LOP3.LUT R5, R5, 0xffff, RZ, 0xc0, !PT ;  /* 0x0000ffff05057812 */ /* 0x000fe400078ec0ff */
[----:B0-----:R-:W-:Y:S02]  /*219ac0*/  LOP3.LUT R7, R19, 0xffff, RZ, 0xc0, !PT ;  /* 0x0000ffff13077812 */ /* 0x001fe400078ec0ff */
[----:B------:R-:W-:Y:S01]  /*219ad0*/  SHF.R.U32.HI R4, RZ, 0x8, R4 ;  /* 0x00000008ff047819 */ /* 0x000fe20000011604 */
[----:B------:R-:W4:Y:S01]  /*219ae0*/  LDL.LU R19, [R1+0x2be8] ;  /* 0x002be80001137983 */ /* 0x000f220000300800 */
[----:B------:R-:W-:-:S02]  /*219af0*/  PRMT R8, R6, 0x3340, R7 ;  /* 0x0000334006087816 */ /* 0x000fc40000000007 */
[----:B------:R-:W-:Y:S02]  /*219b00*/  SHF.R.U32.HI R6, RZ, 0x8, R6 ;  /* 0x00000008ff067819 */ /* 0x000fe40000011606 */
[----:B------:R-:W-:Y:S02]  /*219b10*/  SHF.R.U32.HI R7, RZ, 0x8, R7 ;  /* 0x00000008ff077819 */ /* 0x000fe40000011607 */
[----:B------:R-:W-:Y:S02]  /*219b20*/  LOP3.LUT R6, R6, 0xffff, RZ, 0xc0, !PT ;  /* 0x0000ffff06067812 */ /* 0x000fe400078ec0ff */
[----:B------:R-:W-:Y:S02]  /*219b30*/  LOP3.LUT R7, R7, 0xffff, RZ, 0xc0, !PT ;  /* 0x0000ffff07077812 */ /* 0x000fe400078ec0ff */
[----:B------:R-:W-:Y:S02]  /*219b40*/  PRMT R8, R8, 0x5410, R9 ;  /* 0x0000541008087816 */ /* 0x000fe40000000009 */
[----:B------:R-:W-:-:S02]  /*219b50*/  PRMT R7, R6, 0x3340, R7 ;  /* 0x0000334006077816 */ /* 0x000fc40000000007 */
[----:B------:R-:W-:Y:S02]  /*219b60*/  PRMT R6, R5, 0x3340, R0 ;  /* 0x0000334005067816 */ /* 0x000fe40000000000 */
[----:B------:R-:W-:Y:S01]  /*219b70*/  SHF.R.U32.HI R5, RZ, 0x8, R20 ;  /* 0x00000008ff057819 */ /* 0x000fe20000011614 */
[----:B------:R-:W-:Y:S01]  /*219b80*/  STL [R1+0x1044], R8 ;  /* 0x0010440801007387 */ /* 0x000fe20000100800 */
[----:B------:R-:W-:Y:S02]  /*219b90*/  LOP3.LUT R4, R4, 0xffff, RZ, 0xc0, !PT ;  /* 0x0000ffff04047812 */ /* 0x000fe400078ec0ff */
        /* <DEDUP_REMOVED lines=9> */
[----:B---3--:R-:W-:-:S04]  /*219c30*/  LOP3.LUT R6, R18, 0xffff, RZ, 0xc0, !PT ;  /* 0x0000ffff12067812 */ /* 0x008fc800078ec0ff */
[--C-:B------:R-:W-:Y:S02]  /*219c40*/  PRMT R7, R5, 0x3340, R6.reuse ;  /* 0x0000334005077816 */ /* 0x100fe40000000006 */
[----:B------:R-:W-:Y:S02]  /*219c50*/  SHF.R.U32.HI R5, RZ, 0x8, R5 ;  /* 0x00000008ff057819 */ /* 0x000fe40000011605 */
[----:B------:R-:W-:Y:S02]  /*219c60*/  SHF.R.U32.HI R6, RZ, 0x8, R6 ;  /* 0x00000008ff067819 */ /* 0x000fe40000011606 */
[----:B------:R-:W-:Y:S02]  /*219c70*/  LOP3.LUT R4, R2, 0xffff, RZ, 0xc0, !PT ;  /* 0x0000ffff02047812 */ /* 0x000fe400078ec0ff */
[----:B------:R-:W2:Y:S02]  /*219c80*/  LDL.LU R2, [R1+0x76a4] ;  /* 0x0076a40001027983 */ /* 0x000ea40000300800 */
[----:B------:R-:W-:-:S02]  /*219c90*/  PRMT R8, R4, 0x3340, R0 ;  /* 0x0000334004087816 */ /* 0x000fc40000000000 */
[----:B------:R-:W-:Y:S02]  /*219ca0*/  SHF.R.U32.HI R4, RZ, 0x8, R4 ;  /* 0x00000008ff047819 */ /* 0x000fe40000011604 */
[----:B------:R-:W-:Y:S02]  /*219cb0*/  LOP3.LUT R5, R5, 0xffff, RZ, 0xc0, !PT ;  /* 0x0000ffff05057812 */ /* 0x000fe400078ec0ff */
[----:B------:R-:W-:Y:S02]  /*219cc0*/  PRMT R7, R7, 0x5410, R8 ;  /* 0x0000541007077816 */ /* 0x000fe40000000008 */
[----:B------:R-:W-:Y:S02]  /*219cd0*/  LOP3.LUT R6, R6, 0xffff, RZ, 0xc0, !PT ;  /* 0x0000ffff06067812 */ /* 0x000fe400078ec0ff */
[----:B------:R-:W-:Y:S01]  /*219ce0*/  LOP3.LUT R4, R4, 0xffff, RZ, 0xc0, !PT ;  /* 0x0000ffff04047812 */ /* 0x000fe200078ec0ff */
[----:B------:R0:W-:Y:S04]  /*219cf0*/  STL [R1+0x1048], R7 ;  /* 0x0010480701007387 */ /* 0x0001e80000100800 */
[----:B------:R-:W3:Y:S01]  /*219d00*/  LDL.LU R21, [R1+0x2fb8] ;  /* 0x002fb80001157983 */ /* 0x000ee20000300800 */
[----:B0-----:R-:W-:-:S02]  /*219d10*/  PRMT R7, R5, 0x3340, R6 ;  /* 0x0000334005077816 */ /* 0x001fc40000000006 */
[--C-:B------:R-:W-:Y:S02]  /*219d20*/  PRMT R6, R4, 0x3340, R0.reuse ;  /* 0x0000334004067816 */ /* 0x100fe40000000000 */
        /* <DEDUP_REMOVED lines=8> */
[----:B------:R-:W-:Y:S02]  /*219db0*/  SHF.R.U32.HI R3, RZ, 0x8, R3 ;  /* 0x00000008ff037819 */ /* 0x000fe40000011603 */
[----:B------:R-:W-:Y:S02]  /*219dc0*/  PRMT R18, R4, 0x3340, R0 ;  /* 0x0000334004127816 */ /* 0x000fe40000000000 */
[----:B------:R-:W-:-:S02]  /*219dd0*/  SHF.R.U32.HI R4, RZ, 0x8, R29 ;  /* 0x00000008ff047819 */ /* 0x000fc4000001161d */
[----:B------:R-:W-:Y:S02]  /*219de0*/  LOP3.LUT R3, R3, 0xffff, RZ, 0xc0, !PT ;  /* 0x0000ffff03037812 */ /* 0x000fe400078ec0ff */
[----:B------:R-:W-:Y:S02]  /*219df0*/  LOP3.LUT R4, R4, 0xffff, RZ, 0xc0, !PT ;  /* 0x0000ffff04047812 */ /* 0x000fe400078ec0ff */
[--C-:B------:R-:W-:Y:S02]  /*219e00*/  PRMT R29, R3, 0x3340, R0.reuse ;  /* 0x00003340031d7816 */ /* 0x100fe40000000000 */
[----:B------:R-:W-:Y:S02]  /*219e10*/  PRMT R4, R4, 0x3340, R0 ;  /* 0x0000334004047816 */ /* 0x000fe40000000000 */
[----:B------:R-:W-:Y:S02]  /*219e20*/  LOP3.LUT R3, R27, 0xffff, RZ, 0xc0, !PT ;  /* 0x0000ffff1b037812 */ /* 0x000fe400078ec0ff */
[----:B--2---:R-:W-:-:S02]  /*219e30*/  LOP3.LUT R6, R2, 0xffff, RZ, 0xc0, !PT ;  /* 0x0000ffff02067812 */ /* 0x004fc400078ec0ff */
[----:B------:R-:W2:Y:S02]  /*219e40*/  LDL.LU R2, [R1+0x769c] ;  /* 0x00769c0001027983 */ /* 0x000ea40000300800 */
[--C-:B------:R-:W-:Y:S02]  /*219e50*/  PRMT R7, R5, 0x3340, R6.reuse ;  /* 0x0000334005077816 */ /* 0x100fe40000000006 */
[----:B------:R-:W-:Y:S02]  /*219e60*/  SHF.R.U32.HI R5, RZ, 0x8, R5 ;  /* 0x00000008ff057819 */ /* 0x000fe40000011605 */
[----:B------:R-:W-:Y:S02]  /*219e70*/  SHF.R.U32.HI R6, RZ, 0x8, R6 ;  /* 0x00000008ff067819 */ /* 0x000fe40000011606 */
[----:B------:R-:W-:Y:S02]  /*219e80*/  LOP3.LUT R5, R5, 0xffff, RZ, 0xc0, !PT ;  /* 0x0000ffff05057812 */ /* 0x000fe400078ec0ff */
[----:B------:R-:W-:-:S02]  /*219e90*/  LOP3.LUT R6, R6, 0xffff, RZ, 0xc0, !PT ;  /* 0x0000ffff06067812 */ /* 0x000fc400078ec0ff */
[----:B------:R-:W-:Y:S02]  /*219ea0*/  PRMT R7, R7, 0x5410, R8 ;  /* 0x0000541007077816 */ /* 0x000fe40000000008 */
[----:B------:R-:W-:-:S03]  /*219eb0*/  PRMT R19, R5, 0x3340, R6 ;  /* 0x0000334005137816 */ /* 0x000fc60000000006 */
[----:B------:R-:W-:Y:S04]  /*219ec0*/  STL [R1+0x104c], R7 ;  /* 0x00104c0701007387 */ /* 0x000fe80000100800 */
[----:B------:R-:W4:Y:S04]  /*219ed0*/  LDL.LU R25, [R1+0x171c] ;  /* 0x00171c0001197983 */ /* 0x000f280000300800 */
[----:B------:R-:W-:Y:S04]  /*219ee0*/  STL [R1+0x74a4], R19 ;  /* 0x0074a41301007387 */ /* 0x000fe80000100800 */
[----:B------:R-:W-:Y:S04]  /*219ef0*/  STL [R1+0x74a8], R18 ;  /* 0x0074a81201007387 */ /* 0x000fe80000100800 */
[----:B------:R-:W-:Y:S04]  /*219f00*/  STL [R1+0x74ac], R29 ;  /* 0x0074ac1d01007387 */ /* 0x000fe80000100800 */
[----:B------:R0:W-:Y:S04]  /*219f10*/  STL [R1+0x1f4], R4 ;  /* 0x0001f40401007387 */ /* 0x0001e80000100800 */
[----:B------:R-:W4:Y:S01]  /*219f20*/  LDL.LU R28, [R1+0x2f9c] ;  /* 0x002f9c00011c7983 */ /* 0x000f220000300800 */
[----:B---3--:R-:W-:-:S02]  /*219f30*/  LOP3.LUT R5, R26, 0xffff, RZ, 0xc0, !PT ;  /* 0x0000ffff1a057812 */ /* 0x008fc400078ec0ff */
[----:B0-----:R-:W-:Y:S02]  /*219f40*/  LOP3.LUT R4, R21, 0xffff, RZ, 0xc0, !PT ;  /* 0x0000ffff15047812 */ /* 0x001fe400078ec0ff */
[----:B------:R-:W-:Y:S02]  /*219f50*/  PRMT R7, R3, 0x3340, R0 ;  /* 0x0000334003077816 */ /* 0x000fe40000000000 */
[----:B------:R-:W-:-:S04]  /*219f60*/  PRMT R6, R4, 0x3340, R5 ;  /* 0x0000334004067816 */ /* 0x000fc80000000005 */
[----:B------:R-:W-:-:S05]  /*219f70*/  PRMT R6, R6, 0x5410, R7 ;  /* 0x0000541006067816 */ /* 0x000fca0000000007 */
[----:B------:R0:W-:Y:S04]  /*219f80*/  STL [R1+0x1090], R6 ;  /* 0x0010900601007387 */ /* 0x0001e80000100800 */
[----:B------:R-:W3:Y:S04]  /*219f90*/  LDL.LU R23, [R1+0x243c] ;  /* 0x00243c0001177983 */ /* 0x000ee80000300800 */
[----:B------:R-:W3:Y:S01]  /*219fa0*/  LDL.LU R24, [R1+0x25dc] ;  /* 0x0025dc0001187983 */ /* 0x000ee20000300800 */
[----:B------:R-:W-:Y:S02]  /*219fb0*/  SHF.R.U32.HI R4, RZ, 0x8, R4 ;  /* 0x00000008ff047819 */ /* 0x000fe40000011604 */
[----:B------:R-:W-:-:S02]  /*219fc0*/  SHF.R.U32.HI R5, RZ, 0x8, R5 ;  /* 0x00000008ff057819 */ /* 0x000fc40000011605 */
[----:B------:R-:W-:Y:S02]  /*219fd0*/  SHF.R.U32.HI R3, RZ, 0x8, R3 ;  /* 0x00000008ff037819 */ /* 0x000fe40000011603 */
[----:B------:R-:W-:Y:S02]  /*219fe0*/  LOP3.LUT R4, R4, 0xffff, RZ, 0xc0, !PT ;  /* 0x0000ffff04047812 */ /* 0x000fe400078ec0ff */
[----:B------:R-:W-:Y:S02]  /*219ff0*/  LOP3.LUT R5, R5, 0xffff, RZ, 0xc0, !PT ;  /* 0x0000ffff05057812 */ /* 0x000fe400078ec0ff */
[----:B------:R-:W-:Y:S02]  /*21a000*/  LOP3.LUT R3, R3, 0xffff, RZ, 0xc0, !PT ;  /* 0x0000ffff03037812 */ /* 0x000fe400078ec0ff */
[----:B------:R-:W-:Y:S02]  /*21a010*/  PRMT R26, R4, 0x3340, R5 ;  /* 0x00003340041a7816 */ /* 0x000fe40000000005 */
[----:B------:R-:W-:-:S02]  /*21a020*/  LOP3.LUT R4, R20, 0xffff, RZ, 0xc0, !PT ;  /* 0x0000ffff14047812 */ /* 0x000fc400078ec0ff */
[----:B------:R-:W-:Y:S01]  /*21a030*/  PRMT R27, R3, 0x3340, R0 ;  /* 0x00003340031b7816 */ /* 0x000fe20000000000 */
[----:B------:R-:W-:Y:S04]  /*21a040*/  STL [R1+0x74b0], R26 ;  /* 0x0074b01a01007387 */ /* 0x000fe80000100800 */
[----:B------:R-:W-:Y:S04]  /*21a050*/  STL [R1+0x74b4], R27 ;  /* 0x0074b41b01007387 */ /* 0x000fe80000100800 */
[----:B------:R-:W3:Y:S04]  /*21a060*/  LDL.LU R22, [R1+0x2fbc] ;  /* 0x002fbc0001167983 */ /* 0x000ee80000300800 */
[----:B------:R-:W3:Y:S01]  /*21a070*/  LDL.LU R21, [R1+0x244c] ;  /* 0x00244c0001157983 */ /* 0x000ee20000300800 */
[----:B--2---:R-:W-:-:S04]  /*21a080*/  LOP3.LUT R2, R2, 0xffff, RZ, 0xc0, !PT ;  /* 0x0000ffff02027812 */ /* 0x004fc800078ec0ff */
[----:B------:R-:W-:Y:S02]  /*21a090*/  PRMT R5, R2, 0x3340, R4 ;  /* 0x0000334002057816 */ /* 0x000fe40000000004 */
[----:B------:R-:W-:Y:S02]  /*21a0a0*/  SHF.R.U32.HI R2, RZ, 0x8, R2 ;  /* 0x00000008ff027819 */ /* 0x000fe40000011602 */
[----:B------:R-:W-:Y:S02]  /*21a0b0*/  SHF.R.U32.HI R4, RZ, 0x8, R4 ;  /* 0x00000008ff047819 */ /* 0x000fe40000011604 */
[----:B------:R-:W-:Y:S02]  /*21a0c0*/  LOP3.LUT R2, R2, 0xffff, RZ, 0xc0, !PT ;  /* 0x0000ffff02027812 */ /* 0x000fe400078ec0ff */
[----:B------:R-:W-:Y:S02]  /*21a0d0*/  LOP3.LUT R4, R4, 0xffff, RZ, 0xc0, !PT ;  /* 0x0000ffff04047812 */ /* 0x000fe400078ec0ff */
[----:B----4-:R-:W-:-:S02]  /*21a0e0*/  LOP3.LUT R3, R25, 0xffff, RZ, 0xc0, !PT ;  /* 0x0000ffff19037812 */ /* 0x010fc400078ec0ff */
[----:B------:R-:W-:Y:S01]  /*21a0f0*/  PRMT R2, R2, 0x3340, R4 ;  /* 0x0000334002027816 */ /* 0x000fe20000000004 */
[----:B------:R-:W2:Y:S01]  /*21a100*/  LDL.LU R25, [R1+0x25fc] ;  /* 0x0025fc0001197983 */ /* 0x000ea20000300800 */
[----:B0-----:R-:W-:Y:S02]  /*21a110*/  PRMT R6, R3, 0x3340, R0 ;  /* 0x0000334003067816 */ /* 0x001fe40000000000 */
[----:B------:R-:W-:Y:S02]  /*21a120*/  SHF.R.U32.HI R3, RZ, 0x8, R3 ;  /* 0x00000008ff037819 */ /* 0x000fe40000011603 */
[----:B------:R-:W-:Y:S02]  /*21a130*/  PRMT R5, R5, 0x5410, R6 ;  /* 0x0000541005057816 */ /* 0x000fe40000000006 */
[----:B------:R-:W-:-:S03]  /*21a140*/  LOP3.LUT R3, R3, 0xffff, RZ, 0xc0, !PT ;  /* 0x0000ffff03037812 */ /* 0x000fc600078ec0ff */
[----:B------:R-:W-:Y:S04]  /*21a150*/  STL [R1+0x1094], R5 ;  /* 0x0010940501007387 */ /* 0x000fe80000100800 */
[----:B------:R3:W-:Y:S01]  /*21a160*/  STL [R1+0x74cc], R2 ;  /* 0x0074cc0201007387 */ /* 0x0007e20000100800 */
[----:B------:R-:W-:Y:S02]  /*21a170*/  PRMT R20, R3, 0x3340, R0 ;  /* 0x0000334003147816 */ /* 0x000fe40000000000 */
[----:B------:R-:W-:Y:S02]  /*21a180*/  LOP3.LUT R3, R28, 0xffff, RZ, 0xc0, !PT ;  /* 0x0000ffff1c037812 */ /* 0x000fe400078ec0ff */
[----:B---3--:R-:W-:Y:S02]  /*21a190*/  LOP3.LUT R2, R23, 0xffff, RZ, 0xc0, !PT ;  /* 0x0000ffff17027812 */ /* 0x008fe400078ec0ff */
[----:B------:R-:W-:-:S02]  /*21a1a0*/  LOP3.LUT R4, R24, 0xffff, RZ, 0xc0, !PT ;  /* 0x0000ffff18047812 */ /* 0x000fc400078ec0ff */
        /* <DEDUP_REMOVED lines=9> */
[----:B------:R-:W-:Y:S04]  /*21a240*/  STL [R1+0x74d0], R20 ;  /* 0x0074d01401007387 */ /* 0x000fe80000100800 */
[----:B------:R0:W-:Y:S02]  /*21a250*/  STL [R1+0x109c], R5 ;  /* 0x00109c0501007387 */ /* 0x0001e40000100800 */
[----:B0-----:R-:W-:-:S02]  /*21a260*/  PRMT R5, R3, 0x3340, R4 ;  /* 0x0000334003057816 */ /* 0x001fc40000000004 */
[----:B------:R-:W-:-:S03]  /*21a270*/  PRMT R3, R2, 0x3340, R0 ;  /* 0x0000334002037816 */ /* 0x000fc60000000000 */
[----:B------:R0:W-:Y:S04]  /*21a280*/  STL [R1+0x71c], R5 ;  /* 0x00071c0501007387 */ /* 0x0001e80000100800 */
[----:B------:R-:W-:Y:S04]  /*21a290*/  STL [R1+0x290], R3 ;  /* 0x0002900301007387 */ /* 0x000fe80000100800 */
[----:B------:R1:W-:Y:S04]  /*21a2a0*/  STL [R1+0x7694], R0 ;  /* 0x0076940001007387 */ /* 0x0003e80000100800 */
[----:B------:R-:W3:Y:S01]  /*21a2b0*/  LDL.LU R20, [R1+0xf50] ;  /* 0x000f500001147983 */ /* 0x000ee20000300800 */
[----:B------:R-:W-:-:S02]  /*21a2c0*/  LOP3.LUT R4, R22, 0xffff, RZ, 0xc0, !PT ;  /* 0x0000ffff16047812 */ /* 0x000fc400078ec0ff */
[----:B------:R-:W-:-:S04]  /*21a2d0*/  LOP3.LUT R2, R21, 0xffff, RZ, 0xc0, !PT ;  /* 0x0000ffff15027812 */ /* 0x000fc800078ec0ff */
[----:B0-----:R-:W-:Y:S01]  /*21a2e0*/  PRMT R5, R2, 0x3340, R0 ;  /* 0x0000334002057816 */ /* 0x001fe20000000000 */
[----:B-1----:R-:W-:Y:S01]  /*21a2f0*/  IMAD.MOV.U32 R0, RZ, RZ, R4 ;  /* 0x000000ffff007224 */ /* 0x002fe200078e0004 */
[----:B--2---:R-:W-:-:S04]  /*21a300*/  LOP3.LUT R3, R25, 0xffff, RZ, 0xc0, !PT ;  /* 0x0000ffff19037812 */ /* 0x004fc800078ec0ff */
[----:B------:R-:W-:-:S04]  /*21a310*/  PRMT R4, R0, 0x3340, R3 ;  /* 0x0000334000047816 */ /* 0x000fc80000000003 */
[----:B------:R-:W-:Y:S01]  /*21a320*/  PRMT R4, R4, 0x5410, R5 ;  /* 0x0000541004047816 */ /* 0x000fe20000000005 */
[----:B---3--:R0:W-:Y:S04]  /*21a330*/  STL [R1+0x7654], R20 ;  /* 0x0076541401007387 */ /* 0x0081e80000100800 */
[----:B------:R-:W-:Y:S04]  /*21a340*/  STL [R1+0x1098], R4 ;  /* 0x0010980401007387 */ /* 0x000fe80000100800 */
[----:B0-----:R-:W2:Y:S04]  /*21a350*/  LDL.LU R20, [R1+0xf54] ;  /* 0x000f540001147983 */ /* 0x001ea80000300800 */
[----:B--2---:R0:W-:Y:S04]  /*21a360*/  STL [R1+0x7658], R20 ;  /* 0x0076581401007387 */ /* 0x0041e80000100800 */
        /* <DEDUP_REMOVED lines=13> */
[----:B--2---:R0:W-:Y:S02]  /*21a440*/  STL [R1+0x7690], R20 ;  /* 0x0076901401007387 */ /* 0x0041e40000100800 */
[----:B0-----:R-:W-:-:S02]  /*21a450*/  IMAD.MOV.U32 R20, RZ, RZ, R2 ;  /* 0x000000ffff147224 */ /* 0x001fc400078e0002 */
[----:B------:R-:W2:Y:S04]  /*21a460*/  LDL.LU R2, [R1+0x1ce4] ;  /* 0x001ce40001027983 */ /* 0x000ea80000300800 */
        /* <DEDUP_REMOVED lines=13> */
[----:B0-----:R-:W2:Y:S01]  /*21a540*/  LDL.LU R2, [R1+0xf8c] ;  /* 0x000f8c0001027983 */ /* 0x001ea20000300800 */
[----:B------:R-:W-:-:S04]  /*21a550*/  SHF.R.U32.HI R0, RZ, 0x8, R0 ;  /* 0x00000008ff007819 */ /* 0x000fc80000011600 */
[----:B------:R-:W-:Y:S01]  /*21a560*/  LOP3.LUT R0, R0, 0xffff, RZ, 0xc0, !PT ;  /* 0x0000ffff00007812 */ /* 0x000fe200078ec0ff */
[----:B--2---:R0:W-:Y:S04]  /*21a570*/  STL [R1+0x7698], R2 ;  /* 0x0076980201007387 */ /* 0x0041e80000100800 */
[----:B------:R-:W2:Y:S04]  /*21a580*/  LDL.LU R27, [R1+0xefc] ;  /* 0x000efc00011b7983 */ /* 0x000ea80000300800 */
[----:B------:R-:W2:Y:S04]  /*21a590*/  LDL.LU R26, [R1+0x1ccc] ;  /* 0x001ccc00011a7983 */ /* 0x000ea80000300800 */
[----:B------:R-:W3:Y:S04]  /*21a5a0*/  LDL.LU R29, [R1+0xef8] ;  /* 0x000ef800011d7983 */ /* 0x000ee80000300800 */
[----:B------:R-:W3:Y:S04]  /*21a5b0*/  LDL.LU R18, [R1+0x1cd0] ;  /* 0x001cd00001127983 */ /* 0x000ee80000300800 */
[----:B------:R-:W4:Y:S04]  /*21a5c0*/  LDL.LU R19, [R1+0xef4] ;  /* 0x000ef40001137983 */ /* 0x000f280000300800 */
[----:B------:R-:W4:Y:S04]  /*21a5d0*/  LDL.LU R17, [R1+0x1cc0] ;  /* 0x001cc00001117983 */ /* 0x000f280000300800 */
[----:B------:R-:W2:Y:S04]  /*21a5e0*/  LDL.LU R16, [R1+0xef0] ;  /* 0x000ef00001107983 */ /* 0x000ea80000300800 */
[----:B------:R-:W2:Y:S01]  /*21a5f0*/  LDL.LU R15, [R1+0x1cc4] ;  /* 0x001cc400010f7983 */ /* 0x000ea20000300800 */
[----:B0-----:R-:W-:-:S03]  /*21a600*/  IMAD.MOV.U32 R2, RZ, RZ, R3 ;  /* 0x000000ffff027224 */ /* 0x001fc600078e0003 */
[----:B------:R-:W2:Y:S04]  /*21a610*/  LDL.LU R14, [R1+0x8cc] ;  /* 0x0008cc00010e7983 */ /* 0x000ea80000300800 */
[----:B------:R-:W2:Y:S04]  /*21a620*/  LDL.LU R3, [R1+0x1ca8] ;  /* 0x001ca80001037983 */ /* 0x000ea80000300800 */
[----:B------:R-:W2:Y:S04]  /*21a630*/  LDL.LU R4, [R1+0x514] ;  /* 0x0005140001047983 */ /* 0x000ea80000300800 */
[----:B------:R-:W2:Y:S04]  /*21a640*/  LDL.LU R5, [R1+0x1cb8] ;  /* 0x001cb80001057983 */ /* 0x000ea80000300800 */
[----:B------:R-:W2:Y:S04]  /*21a650*/  LDL.LU R6, [R1+0x8bc] ;  /* 0x0008bc0001067983 */ /* 0x000ea80000300800 */
[----:B------:R-:W2:Y:S04]  /*21a660*/  LDL.LU R7, [R1+0x1c9c] ;  /* 0x001c9c0001077983 */ /* 0x000ea80000300800 */
[----:B------:R-:W2:Y:S01]  /*21a670*/  LDL.LU R8, [R1+0x8b8] ;  /* 0x0008b80001087983 */ /* 0x000ea20000300800 */
[----:B------:R-:W-:-:S03]  /*21a680*/  SHF.R.U32.HI R2, RZ, 0x8, R2 ;  /* 0x00000008ff027819 */ /* 0x000fc60000011602 */
[----:B------:R-:W2:Y:S04]  /*21a690*/  LDL.LU R9, [R1+0x1c88] ;  /* 0x001c880001097983 */ /* 0x000ea80000300800 */
[----:B------:R-:W2:Y:S04]  /*21a6a0*/  LDL.LU R10, [R1+0x8b4] ;  /* 0x0008b400010a7983 */ /* 0x000ea80000300800 */
[----:B------:R-:W2:Y:S04]  /*21a6b0*/  LDL.LU R13, [R1+0x1c98] ;  /* 0x001c9800010d7983 */ /* 0x000ea80000300800 */
[----:B------:R-:W2:Y:S01]  /*21a6c0*/  LDL.LU R11, [R1+0x8ac] ;  /* 0x0008ac00010b7983 */ /* 0x000ea20000300800 */
[----:B------:R-:W-:-:S03]  /*21a6d0*/  LOP3.LUT R2, R2, 0xffff, RZ, 0xc0, !PT ;  /* 0x0000ffff02027812 */ /* 0x000fc600078ec0ff */
[----:B------:R-:W2:Y:S04]  /*21a6e0*/  LDL.LU R12, [R1+0x1c74] ;  /* 0x001c7400010c7983 */ /* 0x000ea80000300800 */
[----:B------:R-:W2:Y:S04]  /*21a6f0*/  LDL.LU R28, [R1+0x8a8] ;  /* 0x0008a800011c7983 */ /* 0x000ea80000300800 */
[----:B------:R-:W2:Y:S04]  /*21a700*/  LDL.LU R23, [R1+0x1c60] ;  /* 0x001c600001177983 */ /* 0x000ea80000300800 */
[----:B------:R-:W2:Y:S01]  /*21a710*/  LDL.LU R24, [R1+0x89c] ;  /* 0x00089c0001187983 */ /* 0x000ea20000300800 */
[----:B------:R-:W-:-:S03]  /*21a720*/  PRMT R0, R0, 0x3340, R2 ;  /* 0x0000334000007816 */ /* 0x000fc60000000002 */
[----:B------:R-:W2:Y:S04]  /*21a730*/  LDL.LU R22, [R1+0x1c5c] ;  /* 0x001c5c0001167983 */ /* 0x000ea80000300800 */
[----:B------:R-:W2:Y:S04]  /*21a740*/  LDL.LU R21, [R1+0x894] ;  /* 0x0008940001157983 */ /* 0x000ea80000300800 */
[----:B------:R-:W2:Y:S04]  /*21a750*/  LDL.LU R25, [R1+0x1c44] ;  /* 0x001c440001197983 */ /* 0x000ea80000300800 */
[----:B------:R-:W2:Y:S04]  /*21a760*/  LDL.LU R2, [R1+0x7698] ;  /* 0x0076980001027983 */ /* 0x000ea80000300800 */
[----:B------:R0:W-:Y:S04]  /*21a770*/  STL [R1+0x718], R0 ;  /* 0x0007180001007387 */ /* 0x0001e80000100800 */
[----:B0-----:R-:W2:Y:S01]  /*21a780*/  LDL.LU R0, [R1+0x7694] ;  /* 0x0076940001007983 */ /* 0x001ea20000300800 */
[----:B------:R-:W-:-:S04]  /*21a790*/  SHF.R.U32.HI R20, RZ, 0x8, R20 ;  /* 0x00000008ff147819 */ /* 0x000fc80000011614 */
[----:B------:R-:W-:-:S04]  /*21a7a0*/  LOP3.LUT R20, R20, 0xffff, RZ, 0xc0, !PT ;  /* 0x0000ffff14147812 */ /* 0x000fc800078ec0ff */
[----:B--2---:R-:W-:-:S05]  /*21a7b0*/  PRMT R20, R20, 0x3340, R0 ;  /* 0x0000334014147816 */ /* 0x004fca0000000000 */
[----:B------:R0:W-:Y:S04]  /*21a7c0*/  STL [R1+0x288], R20 ;  /* 0x0002881401007387 */ /* 0x0001e80000100800 */
[----:B0-----:R-:W2:Y:S04]  /*21a7d0*/  LDL.LU R20, [R1+0x7690] ;  /* 0x0076900001147983 */ /* 0x001ea80000300800 */
[----:B------:R0:W-:Y:S04]  /*21a7e0*/  STL [R1+0x73fc], R0 ;  /* 0x0073fc0001007387 */ /* 0x0001e80000100800 */
[----:B0-----:R-:W3:Y:S01]  /*21a7f0*/  LDL.LU R0, [R1+0x1ce0] ;  /* 0x001ce00001007983 */ /* 0x001ee20000300800 */
[----:B--2---:R-:W-:-:S03]  /*21a800*/  PRMT R20, R20, 0x5410, R2 ;  /* 0x0000541014147816 */ /* 0x004fc60000000002 */
[----:B------:R-:W2:Y:S04]  /*21a810*/  LDL.LU R2, [R1+0x768c] ;  /* 0x00768c0001027983 */ /* 0x000ea80000300800 */
[----:B------:R0:W-:Y:S04]  /*21a820*/  STL [R1+0xf8c], R20 ;  /* 0x000f8c1401007387 */ /* 0x0001e80000100800 */
[----:B0-----:R-:W2:Y:S02]  /*21a830*/  LDL.LU R20, [R1+0x7688] ;  /* 0x0076880001147983 */ /* 0x001ea40000300800 */
[----:B--2---:R-:W-:-:S02]  /*21a840*/  PRMT R20, R20, 0x5410, R2 ;  /* 0x0000541014147816 */ /* 0x004fc40000000002 */
        /* <DEDUP_REMOVED lines=22> */
[----:B0-----:R-:W3:Y:S02]  /*21a9b0*/  LDL.LU R20, [R1+0x7658] ;  /* 0x0076580001147983 */ /* 0x001ee40000300800 */
[----:B---3--:R-:W-:-:S02]  /*21a9c0*/  PRMT R0, R0, 0x5410, R20 ;  /* 0x0000541000007816 */ /* 0x008fc40000000014 */
[----:B------:R-:W2:Y:S04]  /*21a9d0*/  LDL.LU R20, [R1+0x7654] ;  /* 0x0076540001147983 */ /* 0x000ea80000300800 */
[----:B------:R0:W-:Y:S01]  /*21a9e0*/  STL [R1+0x508], R0 ;  /* 0x0005080001007387 */ /* 0x0001e20000100800 */
[----:B----4-:R-:W-:Y:S02]  /*21a9f0*/  PRMT R17, R17, 0x5410, R19 ;  /* 0x0000541011117816 */ /* 0x010fe40000000013 */
[----:B0-----:R-:W-:Y:S02]  /*21aa00*/  PRMT R0, R18, 0x5410, R29 ;  /* 0x0000541012007816 */ /* 0x001fe4000000001d */
[----:B--2---:R-:W-:Y:S02]  /*21aa10*/  PRMT R20, R2, 0x5410, R20 ;  /* 0x0000541002147816 */ /* 0x004fe40000000014 */
[----:B------:R-:W-:-:S03]  /*21aa20*/  PRMT R2, R26, 0x5410, R27 ;  /* 0x000054101a027816 */ /* 0x000fc6000000001b */
[----:B------:R-:W-:Y:S04]  /*21aa30*/  STL [R1+0x504], R20 ;  /* 0x0005041401007387 */ /* 0x000fe80000100800 */
[----:B------:R0:W-:Y:S04]  /*21aa40*/  STL [R1+0x510], R2 ;  /* 0x0005100201007387 */ /* 0x0001e80000100800 */
[----:B------:R1:W-:Y:S04]  /*21aa50*/  STL [R1+0x50c], R0 ;  /* 0x00050c0001007387 */ /* 0x0003e80000100800 */
[----:B------:R-:W-:Y:S01]  /*21aa60*/  STL [R1+0xf88], R17 ;  /* 0x000f881101007387 */ /* 0x000fe20000100800 */
[----:B0-----:R-:W-:-:S02]  /*21aa70*/  PRMT R2, R15, 0x5410, R16 ;  /* 0x000054100f027816 */ /* 0x001fc40000000010 */
[----:B-1----:R-:W-:Y:S02]  /*21aa80*/  PRMT R0, R3, 0x5410, R14 ;  /* 0x0000541003007816 */ /* 0x002fe4000000000e */
[----:B------:R-:W-:Y:S01]  /*21aa90*/  PRMT R3, R5, 0x5410, R4 ;  /* 0x0000541005037816 */ /* 0x000fe20000000004 */
[----:B------:R0:W-:Y:S04]  /*21aaa0*/  STL [R1+0xf84], R2 ;  /* 0x000f840201007387 */ /* 0x0001e80000100800 */
[----:B------:R1:W-:Y:S04]  /*21aab0*/  STL [R1+0x518], R0 ;  /* 0x0005180001007387 */ /* 0x0003e80000100800 */
[----:B------:R2:W-:Y:S01]  /*21aac0*/  STL [R1+0x514], R3 ;  /* 0x0005140301007387 */ /* 0x0005e20000100800 */
[----:B0-----:R-:W-:-:S02]  /*21aad0*/  PRMT R2, R7, 0x5410, R6 ;  /* 0x0000541007027816 */ /* 0x001fc40000000006 */
[----:B-1----:R-:W-:Y:S02]  /*21aae0*/  PRMT R0, R9, 0x5410, R8 ;  /* 0x0000541009007816 */ /* 0x002fe40000000008 */
[----:B--2---:R-:W-:Y:S01]  /*21aaf0*/  PRMT R3, R13, 0x5410, R10 ;  /* 0x000054100d037816 */ /* 0x004fe2000000000a */
[----:B------:R0:W-:Y:S04]  /*21ab00*/  STL [R1+0x51c], R2 ;  /* 0x00051c0201007387 */ /* 0x0001e80000100800 */
[----:B------:R1:W-:Y:S04]  /*21ab10*/  STL [R1+0x520], R0 ;  /* 0x0005200001007387 */ /* 0x0003e80000100800 */
[----:B------:R-:W-:Y:S01]  /*21ab20*/  STL [R1+0x524], R3 ;  /* 0x0005240301007387 */ /* 0x000fe20000100800 */
[----:B0-----:R-:W-:-:S02]  /*21ab30*/  PRMT R2, R12, 0x5410, R11 ;  /* 0x000054100c027816 */ /* 0x001fc4000000000b */
[----:B-1----:R-:W-:-:S03]  /*21ab40*/  PRMT R0, R23, 0x5410, R28 ;  /* 0x0000541017007816 */ /* 0x002fc6000000001c */
[----:B------:R-:W-:Y:S04]  /*21ab50*/  STL [R1+0x528], R2 ;  /* 0x0005280201007387 */ /* 0x000fe80000100800 */
[----:B------:R0:W-:Y:S04]  /*21ab60*/  STL [R1+0x52c], R0 ;  /* 0x00052c0001007387 */ /* 0x0001e80000100800 */
[----:B0-----:R-:W2:Y:S01]  /*21ab70*/  LDL.LU R0, [R1+0x1aec] ;  /* 0x001aec0001007983 */ /* 0x001ea20000300800 */
[----:B------:R-:W-:Y:S02]  /*21ab80*/  PRMT R3, R22, 0x5410, R24 ;  /* 0x0000541016037816 */ /* 0x000fe40000000018 */
[----:B------:R-:W-:-:S03]  /*21ab90*/  PRMT R2, R25, 0x5410, R21 ;  /* 0x0000541019027816 */ /* 0x000fc60000000015 */
[----:B------:R-:W-:Y:S04]  /*21aba0*/  STL [R1+0x530], R3 ;  /* 0x0005300301007387 */ /* 0x000fe80000100800 */
[----:B--2---:R0:W-:Y:S04]  /*21abb0*/  STL [R1+0x75d4], R0 ;  /* 0x0075d40001007387 */ /* 0x0041e80000100800 */
        /* <DEDUP_REMOVED lines=32> */
[----:B------:R-:W3:Y:S04]  /*21adc0*/  LDL.LU R20, [R1+0x4d0] ;  /* 0x0004d00001147983 */ /* 0x000ee80000300800 */
[----:B---3--:R0:W-:Y:S04]  /*21add0*/  STL [R1+0x75d0], R20 ;  /* 0x0075d01401007387 */ /* 0x0081e80000100800 */
[----:B0-----:R-:W3:Y:S04]  /*21ade0*/  LDL.LU R20, [R1+0x4dc] ;  /* 0x0004dc0001147983 */ /* 0x001ee80000300800 */
        /* <DEDUP_REMOVED lines=31> */
[----:B0-----:R-:W2:Y:S04]  /*21afe0*/  LDL.LU R20, [R1+0x87c] ;  /* 0x00087c0001147983 */ /* 0x001ea80000300800 */
        /* <DEDUP_REMOVED lines=93> */
[----:B------:R0:W-:Y:S01]  /*21b5c0*/  STL [R1+0x56c], R0 ;  /* 0x00056c0001007387 */ /* 0x0001e20000100800 */
[----:B---3--:R-:W-:Y:S02]  /*21b5d0*/  PRMT R17, R17, 0x5410, R19 ;  /* 0x0000541011117816 */ /* 0x008fe40000000013 */
[----:B0-----:R-:W-:Y:S02]  /*21b5e0*/  PRMT R0, R18, 0x5410, R29 ;  /* 0x0000541012007816 */ /* 0x001fe4000000001d */
[----:B--2---:R-:W-:Y:S02]  /*21b5f0*/  PRMT R20, R2, 0x5410, R20 ;  /* 0x0000541002147816 */ /* 0x004fe40000000014 */
[----:B----4-:R-:W-:-:S03]  /*21b600*/  PRMT R2, R26, 0x5410, R27 ;  /* 0x000054101a027816 */ /* 0x010fc6000000001b */
        /* <DEDUP_REMOVED lines=349> */
[----:B------:R-:W-:Y:S01]  /*21cbe0*/  STL [R1+0x4e8], R3 ;  /* 0x0004e80301007387 */ /* 0x000fe20000100800 */
[----:B0-----:R-:W-:-:S02]  /*21cbf0*/  PRMT R2, R7, 0x5410, R6 ;  /* 0x0000541007027816 */ /* 0x001fc40000000006 */
[----:B-1----:R-:W-:-:S03]  /*21cc00*/  PRMT R0, R9, 0x5410, R8 ;  /* 0x0000541009007816 */ /* 0x002fc60000000008 */
[----:B------:R0:W-:Y:S04]  /*21cc10*/  STL [R1+0x4ec], R2 ;  /* 0x0004ec0201007387 */ /* 0x0001e80000100800 */
[----:B------:R1:W-:Y:S01]  /*21cc20*/  STL [R1+0x4e4], R0 ;  /* 0x0004e40001007387 */ /* 0x0003e20000100800 */
[----:B0-----:R-:W-:Y:S02]  /*21cc30*/  PRMT R2, R13, 0x5410, R10 ;  /* 0x000054100d027816 */ /* 0x001fe4000000000a */
[----:B-1----:R-:W-:-:S03]  /*21cc40*/  PRMT R0, R12, 0x5410, R11 ;  /* 0x000054100c007816 */ /* 0x002fc6000000000b */
[----:B------:R0:W-:Y:S04]  /*21cc50*/  STL [R1+0x4ac], R2 ;  /* 0x0004ac0201007387 */ /* 0x0001e80000100800 */
[----:B------:R1:W-:Y:S01]  /*21cc60*/  STL [R1+0x4a8], R0 ;  /* 0x0004a80001007387 */ /* 0x0003e20000100800 */
[----:B0-----:R-:W-:Y:S02]  /*21cc70*/  PRMT R2, R23, 0x5410, R28 ;  /* 0x0000541017027816 */ /* 0x001fe4000000001c */
[----:B-1----:R-:W-:-:S03]  /*21cc80*/  PRMT R0, R22, 0x5410, R24 ;  /* 0x0000541016007816 */ /* 0x002fc60000000018 */
[----:B------:R-:W-:Y:S04]  /*21cc90*/  STL [R1+0x4a4], R2 ;  /* 0x0004a40201007387 */ /* 0x000fe80000100800 */
[----:B------:R0:W-:Y:S04]  /*21cca0*/  STL [R1+0x4a0], R0 ;  /* 0x0004a00001007387 */ /* 0x0001e80000100800 */
[----:B0-----:R-:W2:Y:S01]  /*21ccb0*/  LDL.LU R0, [R1+0x1110] ;  /* 0x0011100001007983 */ /* 0x001ea20000300800 */
[----:B------:R-:W-:-:S03]  /*21ccc0*/  PRMT R2, R25, 0x5410, R21 ;  /* 0x0000541019027816 */ /* 0x000fc60000000015 */
[----:B--2---:R0:W-:Y:S04]  /*21ccd0*/  STL [R1+0x74e8], R0 ;  /* 0x0074e80001007387 */ /* 0x0041e80000100800 */
[----:B------:R-:W-:Y:S04]  /*21cce0*/  STL [R1+0x49c], R2 ;  /* 0x00049c0201007387 */ /* 0x000fe80000100800 */
[----:B0-----:R-:W2:Y:S04]  /*21ccf0*/  LDL.LU R0, [R1+0x494] ;  /* 0x0004940001007983 */ /* 0x001ea80000300800 */
[----:B------:R-:W3:Y:S04]  /*21cd00*/  LDL.LU R20, [R1+0x2d0] ;  /* 0x0002d00001147983 */ /* 0x000ee80000300800 */
        /* <DEDUP_REMOVED lines=36> */
[----:B------:R-:W3:Y:S04]  /*21cf50*/  LDL.LU R20, [R1+0x74e4] ;  /* 0x0074e40001147983 */ /* 0x000ee80000300800 */
[----:B------:R3:W-:Y:S02]  /*21cf60*/  STL [R1+0x494], R0 ;  /* 0x0004940001007387 */ /* 0x0007e40000100800 */
[----:B---3--:R-:W-:Y:S02]  /*21cf70*/  PRMT R0, R2, 0x5410, R20 ;  /* 0x0000541002007816 */ /* 0x008fe40000000014 */
[----:B----4-:R-:W-:-:S03]  /*21cf80*/  PRMT R2, R26, 0x5410, R27 ;  /* 0x000054101a027816 */ /* 0x010fc6000000001b */
        /* <DEDUP_REMOVED lines=21> */
[----:B------:R-:W-:Y:S01]  /*21d0e0*/  STL [R1+0x408], R2 ;  /* 0x0004080201007387 */ /* 0x000fe20000100800 */
[----:B0-----:R-:W-:-:S05]  /*21d0f0*/  PRMT R0, R22, 0x5410, R24 ;  /* 0x0000541016007816 */ /* 0x001fca0000000018 */
        /* <DEDUP_REMOVED lines=45> */
[----:B----4-:R-:W-:Y:S02]  /*21d3d0*/  PRMT R0, R26, 0x5410, R27 ;  /* 0x000054101a007816 */ /* 0x010fe4000000001b */
[----:B---3--:R-:W-:-:S05]  /*21d3e0*/  PRMT R2, R2, 0x5410, R20 ;  /* 0x0000541002027816 */ /* 0x008fca0000000014 */
        /* <DEDUP_REMOVED lines=25> */
[----:B------:R-:W2:Y:S04]  /*21d580*/  LDL.LU R28, [R1+0x16c] ;  /* 0x00016c00011c7983 */ /* 0x000ea80000300800 */
[----:B------:R-:W2:Y:S04]  /*21d590*/  LDL.LU R23, [R1+0x4bc] ;  /* 0x0004bc0001177983 */ /* 0x000ea80000300800 */
[----:B------:R-:W-:Y:S04]  /*21d5a0*/  STL [R1+0x35c], R0 ;  /* 0x00035c0001007387 */ /* 0x000fe80000100800 */
[----:B------:R-:W3:Y:S04]  /*21d5b0*/  LDL.LU R20, [R1+0x4c0] ;  /* 0x0004c00001147983 */ /* 0x000ee80000300800 */
[----:B0-----:R-:W4:Y:S04]  /*21d5c0*/  LDL.LU R2, [R1+0x164] ;  /* 0x0001640001027983 */ /* 0x001f280000300800 */
[----:B----4-:R0:W-:Y:S04]  /*21d5d0*/  STL [R1+0x74d4], R2 ;  /* 0x0074d40201007387 */ /* 0x0101e80000100800 */
        /* <DEDUP_REMOVED lines=22> */
[----:B------:R-:W4:Y:S01]  /*21d740*/  LDL.LU R13, [R1+0x100] ;  /* 0x00010000010d7983 */ /* 0x000f220000300800 */
[----:B--2---:R-:W-:-:S03]  /*21d750*/  PRMT R23, R23, 0x5410, R28 ;  /* 0x0000541017177816 */ /* 0x004fc6000000001c */
[----:B------:R-:W2:Y:S04]  /*21d760*/  LDL.LU R11, [R1+0x474] ;  /* 0x00047400010b7983 */ /* 0x000ea80000300800 */
[----:B------:R-:W2:Y:S04]  /*21d770*/  LDL.LU R12, [R1+0xfc] ;  /* 0x0000fc00010c7983 */ /* 0x000ea80000300800 */
[----:B------:R-:W2:Y:S04]  /*21d780*/  LDL.LU R24, [R1+0x454] ;  /* 0x0004540001187983 */ /* 0x000ea80000300800 */
[----:B------:R-:W2:Y:S04]  /*21d790*/  LDL.LU R28, [R1+0xf8] ;  /* 0x0000f800011c7983 */ /* 0x000ea80000300800 */
[----:B------:R0:W-:Y:S04]  /*21d7a0*/  STL [R1+0x36c], R23 ;  /* 0x00036c1701007387 */ /* 0x0001e80000100800 */
[----:B0-----:R-:W2:Y:S01]  /*21d7b0*/  LDL.LU R23, [R1+0x450] ;  /* 0x0004500001177983 */ /* 0x001ea20000300800 */
[----:B---3--:R-:W-:-:S03]  /*21d7c0*/  PRMT R20, R20, 0x5410, R2 ;  /* 0x0000541014147816 */ /* 0x008fc60000000002 */
[----:B------:R-:W3:Y:S04]  /*21d7d0*/  LDL.LU R2, [R1+0x74d4] ;  /* 0x0074d40001027983 */ /* 0x000ee80000300800 */
[----:B------:R0:W-:Y:S01]  /*21d7e0*/  STL [R1+0x364], R20 ;  /* 0x0003641401007387 */ /* 0x0001e20000100800 */
[----:B----4-:R-:W-:Y:S02]  /*21d7f0*/  PRMT R25, R25, 0x5410, R21 ;  /* 0x0000541019197816 */ /* 0x010fe40000000015 */
[----:B------:R-:W-:Y:S01]  /*21d800*/  PRMT R0, R27, 0x5410, R0 ;  /* 0x000054101b007816 */ /* 0x000fe20000000000 */
[----:B0-----:R-:W4:Y:S01]  /*21d810*/  LDL.LU R20, [R1+0x74d0] ;  /* 0x0074d00001147983 */ /* 0x001f220000300800 */
[----:B------:R-:W-:Y:S02]  /*21d820*/  PRMT R26, R29, 0x5410, R26 ;  /* 0x000054101d1a7816 */ /* 0x000fe4000000001a */
[----:B------:R-:W-:-:S02]  /*21d830*/  PRMT R16, R16, 0x5410, R17 ;  /* 0x0000541010107816 */ /* 0x000fc40000000011 */
[----:B------:R-:W-:Y:S02]  /*21d840*/  PRMT R3, R4, 0x5410, R3 ;  /* 0x0000541004037816 */ /* 0x000fe40000000003 */
[----:B---3--:R-:W-:Y:S02]  /*21d850*/  PRMT R22, R22, 0x5410, R2 ;  /* 0x0000541016167816 */ /* 0x008fe40000000002 */
[----:B------:R-:W4:Y:S04]  /*21d860*/  LDL.LU R2, [R1+0x74cc] ;  /* 0x0074cc0001027983 */ /* 0x000f280000300800 */
[----:B------:R0:W-:Y:S04]  /*21d870*/  STL [R1+0x368], R22 ;  /* 0x0003681601007387 */ /* 0x0001e80000100800 */
[----:B0-----:R-:W3:Y:S04]  /*21d880*/  LDL.LU R22, [R1+0x74c8] ;  /* 0x0074c80001167983 */ /* 0x001ee80000300800 */
[----:B------:R-:W3:Y:S04]  /*21d890*/  LDL.LU R21, [R1+0x74c4] ;  /* 0x0074c40001157983 */ /* 0x000ee80000300800 */
[----:B------:R0:W-:Y:S04]  /*21d8a0*/  STL [R1+0x32c], R25 ;  /* 0x00032c1901007387 */ /* 0x0001e80000100800 */
[----:B0-----:R-:W4:Y:S04]  /*21d8b0*/  LDL.LU R25, [R1+0x74c0] ;  /* 0x0074c00001197983 */ /* 0x001f280000300800 */
[----:B------:R0:W-:Y:S04]  /*21d8c0*/  STL [R1+0x328], R0 ;  /* 0x0003280001007387 */ /* 0x0001e80000100800 */
[----:B------:R-:W-:Y:S01]  /*21d8d0*/  STL [R1+0x324], R26 ;  /* 0x0003241a01007387 */ /* 0x000fe20000100800 */
[----:B0-----:R-:W-:-:S05]  /*21d8e0*/  PRMT R0, R19, 0x5410, R18 ;  /* 0x0000541013007816 */ /* 0x001fca0000000012 */
[----:B------:R0:W-:Y:S04]  /*21d8f0*/  STL [R1+0x320], R0 ;  /* 0x0003200001007387 */ /* 0x0001e80000100800 */
[----:B------:R-:W-:Y:S01]  /*21d900*/  STL [R1+0x31c], R16 ;  /* 0x00031c1001007387 */ /* 0x000fe20000100800 */
[----:B0-----:R-:W-:-:S05]  /*21d910*/  PRMT R0, R14, 0x5410, R15 ;  /* 0x000054100e007816 */ /* 0x001fca000000000f */
[----:B------:R0:W-:Y:S04]  /*21d920*/  STL [R1+0x318], R0 ;  /* 0x0003180001007387 */ /* 0x0001e80000100800 */
[----:B------:R1:W-:Y:S01]  /*21d930*/  STL [R1+0x314], R3 ;  /* 0x0003140301007387 */ /* 0x0003e20000100800 */
[----:B0-----:R-:W-:Y:S02]  /*21d940*/  PRMT R0, R6, 0x5410, R5 ;  /* 0x0000541006007816 */ /* 0x001fe40000000005 */
[----:B-1----:R-:W-:-:S03]  /*21d950*/  PRMT R3, R8, 0x5410, R7 ;  /* 0x0000541008037816 */ /* 0x002fc60000000007 */
[----:B------:R0:W-:Y:S04]  /*21d960*/  STL [R1+0x2e8], R0 ;  /* 0x0002e80001007387 */ /* 0x0001e80000100800 */
[----:B------:R2:W-:Y:S01]  /*21d970*/  STL [R1+0x2e4], R3 ;  /* 0x0002e40301007387 */ /* 0x0005e20000100800 */
[----:B0-----:R-:W-:Y:S02]  /*21d980*/  PRMT R0, R10, 0x5410, R9 ;  /* 0x000054100a007816 */ /* 0x001fe40000000009 */
[----:B--2---:R-:W-:-:S03]  /*21d990*/  PRMT R3, R11, 0x5410, R13 ;  /* 0x000054100b037816 */ /* 0x004fc6000000000d */
[----:B------:R0:W-:Y:S04]  /*21d9a0*/  STL [R1+0x2ec], R0 ;  /* 0x0002ec0001007387 */ /* 0x0001e80000100800 */
[----:B------:R-:W-:Y:S01]  /*21d9b0*/  STL [R1+0x2d8], R3 ;  /* 0x0002d80301007387 */ /* 0x000fe20000100800 */
[----:B0-----:R-:W-:-:S03]  /*21d9c0*/  PRMT R0, R24, 0x5410, R12 ;  /* 0x0000541018007816 */ /* 0x001fc6000000000c */
[----:B------:R-:W4:Y:S04]  /*21d9d0*/  LDL.LU R24, [R1+0xf0] ;  /* 0x0000f00001187983 */ /* 0x000f280000300800 */
[----:B------:R0:W-:Y:S02]  /*21d9e0*/  STL [R1+0x2e0], R0 ;  /* 0x0002e00001007387 */ /* 0x0001e40000100800 */
[----:B0-----:R-:W-:Y:S02]  /*21d9f0*/  PRMT R0, R23, 0x5410, R28 ;  /* 0x0000541017007816 */ /* 0x001fe4000000001c */
[----:B------:R-:W2:Y:S04]  /*21da00*/  LDL.LU R23, [R1+0xec] ;  /* 0x0000ec0001177983 */ /* 0x000ea80000300800 */
[----:B------:R3:W-:Y:S04]  /*21da10*/  STL [R1+0x2dc], R0 ;  /* 0x0002dc0001007387 */ /* 0x0007e80000100800 */
[----:B------:R-:W2:Y:S04]  /*21da20*/  LDL.LU R27, [R1+0xe8] ;  /* 0x0000e800011b7983 */ /* 0x000ea80000300800 */
[----:B------:R-:W2:Y:S01]  /*21da30*/  LDL.LU R26, [R1+0xe4] ;  /* 0x0000e400011a7983 */ /* 0x000ea20000300800 */
[----:B---3--:R-:W-:-:S05]  /*21da40*/  PRMT R0, R21, 0x5410, R22 ;  /* 0x0000541015007816 */ /* 0x008fca0000000016 */
[----:B------:R0:W-:Y:S04]  /*21da50*/  STL [R1+0x2c8], R0 ;  /* 0x0002c80001007387 */ /* 0x0001e80000100800 */
        /* <DEDUP_REMOVED lines=20> */
[----:B------:R-:W2:Y:S04]  /*21dba0*/  LDL R22, [R1+0x37c0] ;  /* 0x0037c00001167983 */ /* 0x000ea80000100800 */
[----:B------:R-:W2:Y:S01]  /*21dbb0*/  LDL R21, [R1+0x37c4] ;  /* 0x0037c40001157983 */ /* 0x000ea20000100800 */
[----:B----4-:R-:W-:-:S03]  /*21dbc0*/  PRMT R25, R25, 0x5410, R24 ;  /* 0x0000541019197816 */ /* 0x010fc60000000018 */
[----:B------:R-:W2:Y:S04]  /*21dbd0*/  LDL.LU R24, [R1+0x74bc] ;  /* 0x0074bc0001187983 */ /* 0x000ea80000300800 */
[----:B------:R0:W-:Y:S04]  /*21dbe0*/  STL [R1+0x2c4], R25 ;  /* 0x0002c41901007387 */ /* 0x0001e80000100800 */
[----:B0-----:R-:W4:Y:S01]  /*21dbf0*/  LDL R25, [R1+0x37bc] ;  /* 0x0037bc0001197983 */ /* 0x001f220000100800 */
[----:B--2---:R-:W-:-:S03]  /*21dc00*/  PRMT R24, R24, 0x5410, R23 ;  /* 0x0000541018187816 */ /* 0x004fc60000000017 */
[----:B------:R-:W2:Y:S04]  /*21dc10*/  LDL.LU R23, [R1+0x74b8] ;  /* 0x0074b80001177983 */ /* 0x000ea80000300800 */
[----:B------:R0:W-:Y:S01]  /*21dc20*/  STL [R1+0x2c0], R24 ;  /* 0x0002c01801007387 */ /* 0x0001e20000100800 */
[----:B---3--:R-:W-:Y:S02]  /*21dc30*/  PRMT R29, R29, 0x5410, R26 ;  /* 0x000054101d1d7816 */ /* 0x008fe4000000001a */
[----:B------:R-:W-:Y:S02]  /*21dc40*/  PRMT R19, R19, 0x5410, R18 ;  /* 0x0000541013137816 */ /* 0x000fe40000000012 */
[----:B------:R-:W-:Y:S01]  /*21dc50*/  PRMT R16, R16, 0x5410, R17 ;  /* 0x0000541010107816 */ /* 0x000fe20000000011 */
[----:B0-----:R-:W3:Y:S01]  /*21dc60*/  LDL R24, [R1+0x37b8] ;  /* 0x0037b80001187983 */ /* 0x001ee20000100800 */
[----:B------:R-:W-:-:S02]  /*21dc70*/  PRMT R14, R14, 0x5410, R15 ;  /* 0x000054100e0e7816 */ /* 0x000fc4000000000f */
[----:B------:R-:W-:Y:S02]  /*21dc80*/  PRMT R4, R4, 0x5410, R3 ;  /* 0x0000541004047816 */ /* 0x000fe40000000003 */
[----:B------:R-:W-:Y:S02]  /*21dc90*/  PRMT R6, R6, 0x5410, R5 ;  /* 0x0000541006067816 */ /* 0x000fe40000000005 */
[----:B------:R-:W-:Y:S02]  /*21dca0*/  PRMT R8, R8, 0x5410, R7 ;  /* 0x0000541008087816 */ /* 0x000fe40000000007 */
[----:B------:R-:W-:Y:S02]  /*21dcb0*/  PRMT R10, R10, 0x5410, R9 ;  /* 0x000054100a0a7816 */ /* 0x000fe40000000009 */
[----:B------:R-:W-:Y:S02]  /*21dcc0*/  PRMT R11, R11, 0x5410, R13 ;  /* 0x000054100b0b7816 */ /* 0x000fe4000000000d */
[----:B------:R-:W-:-:S02]  /*21dcd0*/  PRMT R28, R28, 0x5410, R12 ;  /* 0x000054101c1c7816 */ /* 0x000fc4000000000c */
[----:B--2---:R-:W-:Y:S02]  /*21dce0*/  PRMT R23, R23, 0x5410, R27 ;  /* 0x0000541017177816 */ /* 0x004fe4000000001b */
[----:B------:R-:W2:Y:S04]  /*21dcf0*/  LDL.LU R27, [R1+0x74b4] ;  /* 0x0074b400011b7983 */ /* 0x000ea80000300800 */
[----:B------:R0:W-:Y:S04]  /*21dd00*/  STL [R1+0x2bc], R23 ;  /* 0x0002bc1701007387 */ /* 0x0001e80000100800 */
[----:B0-----:R-:W2:Y:S04]  /*21dd10*/  LDL R23, [R1+0xa8] ;  /* 0x0000a80001177983 */ /* 0x001ea80000100800 */
[----:B------:R-:W2:Y:S04]  /*21dd20*/  LDL.LU R26, [R1+0x74b0] ;  /* 0x0074b000011a7983 */ /* 0x000ea80000300800 */
[----:B------:R0:W-:Y:S04]  /*21dd30*/  STL [R1+0x2cc], R29 ;  /* 0x0002cc1d01007387 */ /* 0x0001e80000100800 */
[----:B0-----:R-:W2:Y:S04]  /*21dd40*/  LDL.LU R29, [R1+0x74ac] ;  /* 0x0074ac00011d7983 */ /* 0x001ea80000300800 */
        /* <DEDUP_REMOVED lines=26> */
[----:B0-----:R-:W2:Y:S01]  /*21def0*/  LDL.LU R28, [R1+0x7464] ;  /* 0x00746400011c7983 */ /* 0x001ea20000300800 */
[----:B------:R-:W-:-:S02]  /*21df00*/  ISETP.LT.AND P3, PT, R22, UR8, !P0 ;  /* 0x0000000816007c0c */ /* 0x000fc4000c761270 */
[----:B--2---:R-:W-:Y:S02]  /*21df10*/  PRMT R0, R28, 0x5410, R0 ;  /* 0x000054101c007816 */ /* 0x004fe40000000000 */
[----:B------:R-:W2:Y:S01]  /*21df20*/  LDL.LU R28, [R1+0x7460] ;  /* 0x00746000011c7983 */ /* 0x000ea20000300800 */
[----:B------:R-:W-:Y:S02]  /*21df30*/  ISETP.LT.AND P2, PT, R21, UR54, !P0 ;  /* 0x0000003615007c0c */ /* 0x000fe4000c741270 */
[----:B----4-:R-:W-:Y:S02]  /*21df40*/  ISETP.LT.AND P1, PT, R25, UR11, !P0 ;  /* 0x0000000b19007c0c */ /* 0x010fe4000c721270 */
[----:B---3--:R-:W-:Y:S01]  /*21df50*/  ISETP.LT.AND P0, PT, R24, UR10, !P0 ;  /* 0x0000000a18007c0c */ /* 0x008fe2000c701270 */
[----:B------:R-:W0:Y:S01]  /*21df60*/  LDCU.64 UR10, c[0x0][0x398] ;  /* 0x00007300ff0a77ac */ /* 0x000e220008000a00 */
[----:B------:R1:W-:Y:S01]  /*21df70*/  STL [R1+0x294], R0 ;  /* 0x0002940001007387 */ /* 0x0003e20000100800 */
[----:B------:R-:W-:-:S02]  /*21df80*/  LOP3.LUT R3, R3, 0x7fffffff, RZ, 0xc0, !PT ;  /* 0x7fffffff03037812 */ /* 0x000fc400078ec0ff */
[----:B------:R-:W-:Y:S02]  /*21df90*/  LOP3.LUT R4, R4, 0x7fffffff, RZ, 0xc0, !PT ;  /* 0x7fffffff04047812 */ /* 0x000fe400078ec0ff */
[----:B------:R-:W-:Y:S01]  /*21dfa0*/  LOP3.LUT R5, R5, 0x7fffffff, RZ, 0xc0, !PT ;  /* 0x7fffffff05057812 */ /* 0x000fe200078ec0ff */
[----:B------:R-:W3:Y:S01]  /*21dfb0*/  LDCU UR54, c[0x0][0x398] ;  /* 0x00007300ff3677ac */ /* 0x000ee20008000800 */
[----:B-1----:R-:W-:Y:S02]  /*21dfc0*/  PRMT R0, R12, 0x5410, R11 ;  /* 0x000054100c007816 */ /* 0x002fe4000000000b */
[----:B------:R-:W4:Y:S04]  /*21dfd0*/  LDL.LU R11, [R1+0x745c] ;  /* 0x00745c00010b7983 */ /* 0x000f280000300800 */
[----:B------:R-:W3:Y:S04]  /*21dfe0*/  LDL.LU R12, [R1+0x7458] ;  /* 0x00745800010c7983 */ /* 0x000ee80000300800 */
[----:B------:R1:W-:Y:S02]  /*21dff0*/  STL [R1+0x28c], R0 ;  /* 0x00028c0001007387 */ /* 0x0003e40000100800 */
[----:B-1----:R-:W-:Y:S01]  /*21e000*/  VIADD R0, R23, 0x98 ;  /* 0x0000009817007836 */ /* 0x002fe20000000000 */
[----:B--2---:R-:W-:-:S04]  /*21e010*/  LOP3.LUT R28, R28, 0xdfffffff, RZ, 0xc0, !PT ;  /* 0xdfffffff1c1c7812 */ /* 0x004fc800078ec0ff */
[----:B------:R-:W-:-:S04]  /*21e020*/  @P3 LOP3.LUT R28, R28, 0x20000000, RZ, 0xfc, !PT ;  /* 0x200000001c1c3812 */ /* 0x000fc800078efcff */
[----:B------:R-:W-:-:S04]  /*21e030*/  LOP3.LUT R28, R28, 0xefffffff, RZ, 0xc0, !PT ;  /* 0xefffffff1c1c7812 */ /* 0x000fc800078ec0ff */
[----:B------:R-:W-:-:S04]  /*21e040*/  @P2 LOP3.LUT R28, R28, 0x10000000, RZ, 0xfc, !PT ;  /* 0x100000001c1c2812 */ /* 0x000fc800078efcff */
[----:B------:R-:W-:-:S04]  /*21e050*/  LOP3.LUT R28, R28, 0xf7ffffff, RZ, 0xc0, !PT ;  /* 0xf7ffffff1c1c7812 */ /* 0x000fc800078ec0ff */
[----:B------:R-:W-:-:S04]  /*21e060*/  @P1 LOP3.LUT R28, R28, 0x8000000, RZ, 0xfc, !PT ;  /* 0x080000001c1c1812 */ /* 0x000fc800078efcff */
[----:B------:R-:W-:-:S04]  /*21e070*/  LOP3.LUT R28, R28, 0xfbffffff, RZ, 0xc0, !PT ;  /* 0xfbffffff1c1c7812 */ /* 0x000fc800078ec0ff */
[----:B------:R-:W-:Y:S02]  /*21e080*/  @P0 LOP3.LUT R28, R28, 0x4000000, RZ, 0xfc, !PT ;  /* 0x040000001c1c0812 */ /* 0x000fe400078efcff */
[----:B------:R-:W-:Y:S02]  /*21e090*/  ISETP.GE.AND P0, PT, R0, UR33, PT ;  /* 0x0000002100007c0c */ /* 0x000fe4000bf06270 */
[----:B------:R-:W-:Y:S02]  /*21e0a0*/  LOP3.LUT R28, R28, 0xfdffffff, RZ, 0xc0, !PT ;  /* 0xfdffffff1c1c7812 */ /* 0x000fe400078ec0ff */
[----:B0-----:R-:W-:Y:S02]  /*21e0b0*/  ISETP.LT.AND P3, PT, R22, UR10, !P0 ;  /* 0x0000000a16007c0c */ /* 0x001fe4000c761270 */
[----:B------:R-:W-:Y:S02]  /*21e0c0*/  ISETP.LT.AND P2, PT, R21, UR12, !P0 ;  /* 0x0000000c15007c0c */ /* 0x000fe4000c741270 */
[----:B------:R-:W-:Y:S01]  /*21e0d0*/  ISETP.LT.AND P1, PT, R25, UR13, !P0 ;  /* 0x0000000d19007c0c */ /* 0x000fe2000c721270 */
[----:B------:R-:W-:Y:S01]  /*21e0e0*/  VIADD R0, R23, 0x97 ;  /* 0x0000009717007836 */ /* 0x000fe20000000000 */
[----:B------:R-:W-:Y:S01]  /*21e0f0*/  LOP3.LUT R6, R6, 0x7fffffff, RZ, 0xc0, !PT ;  /* 0x7fffffff06067812 */ /* 0x000fe200078ec0ff */
[----:B------:R-:W0:Y:S06]  /*21e100*/  LDCU UR33, c[0x0][0x398] ;  /* 0x00007300ff2177ac */ /* 0x000e2c0008000800 */
[----:B------:R-:W-:Y:S01]  /*21e110*/  @P3 LOP3.LUT R28, R28, 0x2000000, RZ, 0xfc, !PT ;  /* 0x020000001c1c3812 */ /* 0x000fe200078efcff */
[----:B------:R-:W1:Y:S03]  /*21e120*/  LDCU.64 UR12, c[0x0][0x398] ;  /* 0x00007300ff0c77ac */ /* 0x000e660008000a00 */
[----:B------:R-:W-:-:S02]  /*21e130*/  LOP3.LUT R28, R28, 0xfeffffff, RZ, 0xc0, !PT ;  /* 0xfeffffff1c1c7812 */ /* 0x000fc400078ec0ff */
[----:B------:R-:W-:Y:S01]  /*21e140*/  ISETP.LT.AND P0, PT, R24, UR53, !P0 ;  /* 0x0000003518007c0c */ /* 0x000fe2000c701270 */
[----:B------:R-:W2:Y:S01]  /*21e150*/  LDCU UR53, c[0x0][0x398] ;  /* 0x00007300ff3577ac */ /* 0x000ea20008000800 */
[----:B------:R-:W-:-:S04]  /*21e160*/  @P2 LOP3.LUT R28, R28, 0x1000000, RZ, 0xfc, !PT ;  /* 0x010000001c1c2812 */ /* 0x000fc800078efcff */
[----:B------:R-:W-:-:S04]  /*21e170*/  LOP3.LUT R28, R28, 0xff7fffff, RZ, 0xc0, !PT ;  /* 0xff7fffff1c1c7812 */ /* 0x000fc800078ec0ff */
[----:B------:R-:W-:-:S04]  /*21e180*/  @P1 LOP3.LUT R28, R28, 0x800000, RZ, 0xfc, !PT ;  /* 0x008000001c1c1812 */ /* 0x000fc800078efcff */
[----:B------:R-:W-:-:S04]  /*21e190*/  LOP3.LUT R28, R28, 0xffbfffff, RZ, 0xc0, !PT ;  /* 0xffbfffff1c1c7812 */ /* 0x000fc800078ec0ff */
[----:B------:R-:W-:Y:S02]  /*21e1a0*/  @P0 LOP3.LUT R28, R28, 0x400000, RZ, 0xfc, !PT ;  /* 0x004000001c1c0812 */ /* 0x000fe400078efcff */
[----:B------:R-:W-:-:S04]  /*21e1b0*/  ISETP.GE.AND P0, PT, R0, UR7, PT ;  /* 0x0000000700007c0c */ /* 0x000fc8000bf06270 */
[----:B-1----:R-:W-:Y:S02]  /*21e1c0*/  ISETP.LT.AND P3, PT, R22, UR12, !P0 ;  /* 0x0000000c16007c0c */ /* 0x002fe4000c761270 */
[----:B------:R-:W-:Y:S02]  /*21e1d0*/  ISETP.LT.AND P2, PT, R21, UR16, !P0 ;  /* 0x0000001015007c0c */ /* 0x000fe4000c741270 */
[----:B------:R-:W-:Y:S02]  /*21e1e0*/  LOP3.LUT R28, R28, 0xffdfffff, RZ, 0xc0, !PT ;  /* 0xffdfffff1c1c7812 */ /* 0x000fe400078ec0ff */
[----:B------:R-:W-:-:S07]  /*21e1f0*/  ISETP.LT.AND P1, PT, R25, UR17, !P0 ;  /* 0x0000001119007c0c */ /* 0x000fce000c721270 */
[----:B------:R-:W-:Y:S01]  /*21e200*/  @P3 LOP3.LUT R28, R28, 0x200000, RZ, 0xfc, !PT ;  /* 0x002000001c1c3812 */ /* 0x000fe200078efcff */
[----:B------:R-:W1:Y:S03]  /*21e210*/  LDCU.64 UR16, c[0x0][0x398] ;  /* 0x00007300ff1077ac */ /* 0x000e660008000a00 */
[----:B------:R-:W-:Y:S02]  /*21e220*/  LOP3.LUT R28, R28, 0xffefffff, RZ, 0xc0, !PT ;  /* 0xffefffff1c1c7812 */ /* 0x000fe400078ec0ff */
[----:B------:R-:W-:Y:S01]  /*21e230*/  ISETP.LT.AND P0, PT, R24, UR55, !P0 ;  /* 0x0000003718007c0c */ /* 0x000fe2000c701270 */
[----:B------:R-:W-:Y:S01]  /*21e240*/  VIADD R0, R23, 0x96 ;  /* 0x0000009617007836 */ /* 0x000fe20000000000 */
[----:B------:R-:W0:Y:S01]  /*21e250*/  LDCU UR55, c[0x0][0x398] ;  /* 0x00007300ff3777ac */ /* 0x000e220008000800 */
[----:B------:R-:W-:-:S04]  /*21e260*/  @P2 LOP3.LUT R28, R28, 0x100000, RZ, 0xfc, !PT ;  /* 0x001000001c1c2812 */ /* 0x000fc800078efcff */
        /* <DEDUP_REMOVED lines=8> */
[----:B------:R-:W-:-:S02]  /*21e2f0*/  LOP3.LUT R28, R28, 0xfffdffff, RZ, 0xc0, !PT ;  /* 0xfffdffff1c1c7812 */ /* 0x000fc400078ec0ff */
[----:B------:R-:W-:Y:S01]  /*21e300*/  ISETP.LT.AND P1, PT, R25, UR57, !P0 ;  /* 0x0000003919007c0c */ /* 0x000fe2000c721270 */
[----:B------:R-:W-:Y:S01]  /*21e310*/  VIADD R0, R23, 0x95 ;  /* 0x0000009517007836 */ /* 0x000fe20000000000 */
[----:B------:R-:W1:Y:S01]  /*21e320*/  LDCU UR75, c[0x0][0x398] ;  /* 0x00007300ff4b77ac */ /* 0x000e620008000800 */
[----:B------:R-:W0:Y:S04]  /*21e330*/  LDCU UR16, c[0x0][0x398] ;  /* 0x00007300ff1077ac */ /* 0x000e280008000800 */
[----:B------:R-:W-:Y:S01]  /*21e340*/  @P3 LOP3.LUT R28, R28, 0x20000, RZ, 0xfc, !PT ;  /* 0x000200001c1c3812 */ /* 0x000fe200078efcff */
[----:B------:R-:W0:Y:S03]  /*21e350*/  LDCU UR57, c[0x0][0x398] ;  /* 0x00007300ff3977ac */ /* 0x000e260008000800 */
        /* <DEDUP_REMOVED lines=14> */
[----:B------:R-:W0:Y:S07]  /*21e440*/  LDCU.64 UR10, c[0x0][0x398] ;  /* 0x00007300ff0a77ac */ /* 0x000e2e0008000a00 */
[----:B------:R-:W-:Y:S01]  /*21e450*/  @P3 LOP3.LUT R28, R28, 0x2000, RZ, 0xfc, !PT ;  /* 0x000020001c1c3812 */ /* 0x000fe200078efcff */
[----:B------:R-:W0:Y:S01]  /*21e460*/  LDCU.64 UR6, c[0x0][0x398] ;  /* 0x00007300ff0677ac */ /* 0x000e220008000a00 */
        /* <DEDUP_REMOVED lines=13> */
[----:B------:R-:W-:-:S02]  /*21e540*/  LOP3.LUT R28, R28, 0xfffffdff, RZ, 0xc0, !PT ;  /* 0xfffffdff1c1c7812 */ /* 0x000fc400078ec0ff */
[----:B------:R-:W-:Y:S01]  /*21e550*/  ISETP.LT.AND P1, PT, R25, UR70, !P0 ;  /* 0x0000004619007c0c */ /* 0x000fe2000c721270 */
[----:B------:R-:W-:Y:S01]  /*21e560*/  VIADD R0, R23, 0x93 ;  /* 0x0000009317007836 */ /* 0x000fe20000000000 */
[----:B------:R-:W0:Y:S05]  /*21e570*/  LDCU UR71, c[0x0][0x398] ;  /* 0x00007300ff4777ac */ /* 0x000e2a0008000800 */
        /* <DEDUP_REMOVED lines=12> */
[----:B-1----:R-:W-:Y:S02]  /*21e640*/  ISETP.LT.AND P3, PT, R22, UR12, !P0 ;  /* 0x0000000c16007c0c */ /* 0x002fe4000c761270 */
[----:B------:R-:W-:Y:S02]  /*21e650*/  ISETP.LT.AND P2, PT, R21, UR69, !P0 ;  /* 0x0000004515007c0c */ /* 0x000fe4000c741270 */
[----:B------:R-:W-:Y:S01]  /*21e660*/  ISETP.LT.AND P1, PT, R25, UR67, !P0 ;  /* 0x0000004319007c0c */ /* 0x000fe2000c721270 */
[----:B------:R-:W-:Y:S01]  /*21e670*/  VIADD R0, R23, 0x92 ;  /* 0x0000009217007836 */ /* 0x000fe20000000000 */
[----:B------:R-:W1:Y:S07]  /*21e680*/  LDCU UR17, c[0x0][0x398] ;  /* 0x00007300ff1177ac */ /* 0x000e6e0008000800 */
        /* <DEDUP_REMOVED lines=13> */
[----:B------:R-:W-:Y:S02]  /*21e760*/  ISETP.LT.AND P1, PT, R25, UR63, !P0 ;  /* 0x0000003f19007c0c */ /* 0x000fe4000c721270 */
[----:B------:R-:W-:Y:S02]  /*21e770*/  ISETP.LT.AND P3, PT, R22, UR10, !P0 ;  /* 0x0000000a16007c0c */ /* 0x000fe4000c761270 */
[----:B------:R-:W-:-:S02]  /*21e780*/  ISETP.LT.AND P2, PT, R21, UR65, !P0 ;  /* 0x0000004115007c0c */ /* 0x000fc4000c741270 */
[----:B------:R-:W-:Y:S01]  /*21e790*/  ISETP.LT.AND P0, PT, R24, UR66, !P0 ;  /* 0x0000004218007c0c */ /* 0x000fe2000c701270 */
[----:B------:R-:W-:Y:S01]  /*21e7a0*/  VIADD R0, R23, 0x91 ;  /* 0x0000009117007836 */ /* 0x000fe20000000000 */
[----:B------:R-:W-:Y:S01]  /*21e7b0*/  LOP3.LUT R28, R28, 0xfffffffd, RZ, 0xc0, !PT ;  /* 0xfffffffd1c1c7812 */ /* 0x000fe200078ec0ff */
[----:B------:R-:W0:Y:S01]  /*21e7c0*/  LDCU UR65, c[0x0][0x398] ;  /* 0x00007300ff4177ac */ /* 0x000e220008000800 */
[----:B------:R-:W1:Y:S01]  /*21e7d0*/  LDCU UR63, c[0x0][0x398] ;  /* 0x00007300ff3f77ac */ /* 0x000e620008000800 */
[----:B------:R-:W1:Y:S02]  /*21e7e0*/  LDCU UR66, c[0x0][0x398] ;  /* 0x00007300ff4277ac */ /* 0x000e640008000800 */
[----:B------:R-:W-:-:S04]  /*21e7f0*/  @P1 LOP3.LUT R3, R3, 0x80000000, RZ, 0xfc, !PT ;  /* 0x8000000003031812 */ /* 0x000fc800078efcff */
[----:B------:R-:W-:-:S04]  /*21e800*/  LOP3.LUT R3, R3, 0xbfffffff, RZ, 0xc0, !PT ;  /* 0xbfffffff03037812 */ /* 0x000fc800078ec0ff */
[----:B------:R-:W-:Y:S02]  /*21e810*/  @P0 LOP3.LUT R3, R3, 0x40000000, RZ, 0xfc, !PT ;  /* 0x4000000003030812 */ /* 0x000fe400078efcff */
[----:B------:R-:W-:Y:S02]  /*21e820*/  ISETP.GE.AND P0, PT, R0, UR7, PT ;  /* 0x0000000700007c0c */ /* 0x000fe4000bf06270 */
[----:B------:R-:W-:Y:S01]  /*21e830*/  @P3 LOP3.LUT R28, R28, 0x2, RZ, 0xfc, !PT ;  /* 0x000000021c1c3812 */ /* 0x000fe200078efcff */
[----:B------:R-:W1:Y:S01]  /*21e840*/  LDCU.64 UR6, c[0x0][0x398] ;  /* 0x00007300ff0677ac */ /* 0x000e620008000a00 */
[----:B0-----:R-:W-:Y:S02]  /*21e850*/  ISETP.LT.AND P3, PT, R22, UR8, !P0 ;  /* 0x0000000816007c0c */ /* 0x001fe4000c761270 */
[----:B------:R-:W-:Y:S02]  /*21e860*/  LOP3.LUT R28, R28, 0xfffffffe, RZ, 0xc0, !PT ;  /* 0xfffffffe1c1c7812 */ /* 0x000fe400078ec0ff */
[----:B------:R-:W-:-:S02]  /*21e870*/  LOP3.LUT R3, R3, 0xdfffffff, RZ, 0xc0, !PT ;  /* 0xdfffffff03037812 */ /* 0x000fc400078ec0ff */
[----:B------:R-:W-:Y:S02]  /*21e880*/  @P2 LOP3.LUT R28, R28, 0x1, RZ, 0xfc, !PT ;  /* 0x000000011c1c2812 */ /* 0x000fe400078efcff */
[----:B------:R-:W-:Y:S02]  /*21e890*/  ISETP.LT.AND P2, PT, R21, UR36, !P0 ;  /* 0x0000002415007c0c */ /* 0x000fe4000c741270 */
[----:B------:R-:W-:-:S03]  /*21e8a0*/  ISETP.LT.AND P1, PT, R25, UR64, !P0 ;  /* 0x0000004019007c0c */ /* 0x000fc6000c721270 */
[----:B------:R-:W-:Y:S01]  /*21e8b0*/  @P3 LOP3.LUT R3, R3, 0x20000000, RZ, 0xfc, !PT ;  /* 0x2000000003033812 */ /* 0x000fe200078efcff */
[----:B------:R-:W-:Y:S01]  /*21e8c0*/  VIADD R0, R23, 0x90 ;  /* 0x0000009017007836 */ /* 0x000fe20000000000 */
[----:B------:R-:W0:Y:S01]  /*21e8d0*/  LDCU UR36, c[0x0][0x398] ;  /* 0x00007300ff2477ac */ /* 0x000e220008000800 */
[----:B------:R-:W0:Y:S01]  /*21e8e0*/  LDCU UR64, c[0x0][0x398] ;  /* 0x00007300ff4077ac */ /* 0x000e220008000800 */
        /* <DEDUP_REMOVED lines=15> */
[----:B------:R-:W1:Y:S05]  /*21e9e0*/  LDCU UR34, c[0x0][0x398] ;  /* 0x00007300ff2277ac */ /* 0x000e6a0008000800 */
        /* <DEDUP_REMOVED lines=17> */
[----:B------:R-:W0:Y:S01]  /*21eb00*/  LDCU UR32, c[0x0][0x398] ;  /* 0x00007300ff2077ac */ /* 0x000e220008000800 */
        /* <DEDUP_REMOVED lines=38> */
[----:B------:R-:W-:Y:S01]  /*21ed70*/  LOP3.LUT R7, R7, 0x7fffffff, RZ, 0xc0, !PT ;  /* 0x7fffffff07077812 */ /* 0x000fe200078ec0ff */
[----:B------:R-:W0:Y:S03]  /*21ed80*/  LDCU UR8, c[0x0][0x398] ;  /* 0x00007300ff0877ac */ /* 0x000e260008000800 */
        /* <DEDUP_REMOVED lines=14> */
[----:B------:R-:W-:-:S02]  /*21ee70*/  ISETP.LT.AND P1, PT, R25, UR29, !P0 ;  /* 0x0000001d19007c0c */ /* 0x000fc4000c721270 */
[----:B------:R-:W-:Y:S01]  /*21ee80*/  ISETP.LT.AND P0, PT, R24, UR28, !P0 ;  /* 0x0000001c18007c0c */ /* 0x000fe2000c701270 */
[----:B------:R-:W1:Y:S01]  /*21ee90*/  LDCU.64 UR28, c[0x0][0x398] ;  /* 0x00007300ff1c77ac */ /* 0x000e620008000a00 */
[----:B------:R-:W-:Y:S01]  /*21eea0*/  VIADD R0, R23, 0x8b ;  /* 0x0000008b17007836 */ /* 0x000fe20000000000 */
[----:B------:R-:W0:Y:S01]  /*21eeb0*/  LDCU UR6, c[0x0][0x398] ;  /* 0x00007300ff0677ac */ /* 0x000e220008000800 */
[----:B------:R-:W0:Y:S03]  /*21eec0*/  LDCU UR13, c[0x0][0x398] ;  /* 0x00007300ff0d77ac */ /* 0x000e260008000800 */
        /* <DEDUP_REMOVED lines=13> */
[----:B------:R-:W1:Y:S01]  /*21efa0*/  LDCU UR11, c[0x0][0x398] ;  /* 0x00007300ff0b77ac */ /* 0x000e620008000800 */
[----:B------:R-:W0:Y:S06]  /*21efb0*/  LDCU UR28, c[0x0][0x398] ;  /* 0x00007300ff1c77ac */ /* 0x000e2c0008000800 */
[----:B------:R-:W-:Y:S01]  /*21efc0*/  @P3 LOP3.LUT R3, R3, 0x20, RZ, 0xfc, !PT ;  /* 0x0000002003033812 */ /* 0x000fe200078efcff */
[----:B------:R-:W0:Y:S01]  /*21efd0*/  LDCU UR14, c[0x0][0x398] ;  /* 0x00007300ff0e77ac */ /* 0x000e220008000800 */
[----:B------:R-:W0:Y:S02]  /*21efe0*/  LDCU UR15, c[0x0][0x398] ;  /* 0x00007300ff0f77ac */ /* 0x000e240008000800 */
[----:B------:R-:W-:-:S02]  /*21eff0*/  LOP3.LUT R3, R3, 0xffffffef, RZ, 0xc0, !PT ;  /* 0xffffffef03037812 */ /* 0x000fc400078ec0ff */
[----:B------:R-:W-:Y:S01]  /*21f000*/  ISETP.LT.AND P0, PT, R24, UR24, !P0 ;  /* 0x0000001818007c0c */ /* 0x000fe2000c701270 */
[----:B------:R-:W0:Y:S01]  /*21f010*/  LDCU.64 UR24, c[0x0][0x398] ;  /* 0x00007300ff1877ac */ /* 0x000e220008000a00 */
[----:B------:R-:W-:-:S04]  /*21f020*/  @P2 LOP3.LUT R3, R3, 0x10, RZ, 0xfc, !PT ;  /* 0x0000001003032812 */ /* 0x000fc800078efcff */
[----:B------:R-:W-:-:S04]  /*21f030*/  LOP3.LUT R3, R3, 0xfffffff7, RZ, 0xc0, !PT ;  /* 0xfffffff703037812 */ /* 0x000fc800078ec0ff */
[----:B------:R-:W-:-:S04]  /*21f040*/  @P1 LOP3.LUT R3, R3, 0x8, RZ, 0xfc, !PT ;  /* 0x0000000803031812 */ /* 0x000fc800078efcff */
[----:B------:R-:W-:-:S04]  /*21f050*/  LOP3.LUT R3, R3, 0xfffffffb, RZ, 0xc0, !PT ;  /* 0xfffffffb03037812 */ /* 0x000fc800078ec0ff */
[----:B------:R-:W-:Y:S02]  /*21f060*/  @P0 LOP3.LUT R3, R3, 0x4, RZ, 0xfc, !PT ;  /* 0x0000000403030812 */ /* 0x000fe400078efcff */
[----:B------:R-:W-:Y:S01]  /*21f070*/  ISETP.GE.AND P0, PT, R0, UR9, PT ;  /* 0x0000000900007c0c */ /* 0x000fe2000bf06270 */
[----:B------:R-:W-:Y:S01]  /*21f080*/  VIADD R0, R23, 0x89 ;  /* 0x0000008917007836 */ /* 0x000fe20000000000 */
[----:B------:R-:W1:Y:S02]  /*21f090*/  LDCU UR9, c[0x0][0x398] ;  /* 0x00007300ff0977ac */ /* 0x000e640008000800 */
[----:B------:R-:W-:Y:S02]  /*21f0a0*/  ISETP.LT.AND P1, PT, R25, UR27, !P0 ;  /* 0x0000001b19007c0c */ /* 0x000fe4000c721270 */
[----:B0-----:R-:W-:Y:S02]  /*21f0b0*/  ISETP.LT.AND P3, PT, R22, UR24, !P0 ;  /* 0x0000001816007c0c */ /* 0x001fe4000c761270 */
[----:B------:R-:W-:-:S02]  /*21f0c0*/  ISETP.LT.AND P2, PT, R21, UR23, !P0 ;  /* 0x0000001715007c0c */ /* 0x000fc4000c741270 */
[----:B------:R-:W-:Y:S01]  /*21f0d0*/  ISETP.LT.AND P0, PT, R24, UR26, !P0 ;  /* 0x0000001a18007c0c */ /* 0x000fe2000c701270 */
[----:B------:R-:W0:Y:S01]  /*21f0e0*/  LDCU.64 UR26, c[0x0][0x398] ;  /* 0x00007300ff1a77ac */ /* 0x000e220008000a00 */
[----:B------:R-:W-:Y:S01]  /*21f0f0*/  LOP3.LUT R3, R3, 0xfffffffd, RZ, 0xc0, !PT ;  /* 0xfffffffd03037812 */ /* 0x000fe200078ec0ff */
[----:B------:R-:W0:Y:S01]  /*21f100*/  LDCU UR23, c[0x0][0x398] ;  /* 0x00007300ff1777ac */ /* 0x000e220008000800 */
[----:B------:R-:W0:Y:S03]  /*21f110*/  LDCU UR24, c[0x0][0x398] ;  /* 0x00007300ff1877ac */ /* 0x000e260008000800 */
[----:B------:R-:W-:-:S04]  /*21f120*/  @P1 LOP3.LUT R4, R4, 0x80000000, RZ, 0xfc, !PT ;  /* 0x8000000004041812 */ /* 0x000fc800078efcff */
[----:B------:R-:W-:-:S04]  /*21f130*/  LOP3.LUT R4, R4, 0xbfffffff, RZ, 0xc0, !PT ;  /* 0xbfffffff04047812 */ /* 0x000fc800078ec0ff */
[----:B------:R-:W-:Y:S02]  /*21f140*/  @P0 LOP3.LUT R4, R4, 0x40000000, RZ, 0xfc, !PT ;  /* 0x4000000004040812 */ /* 0x000fe400078efcff */
[----:B------:R-:W-:Y:S02]  /*21f150*/  ISETP.GE.AND P0, PT, R0, UR7, PT ;  /* 0x0000000700007c0c */ /* 0x000fe4000bf06270 */
[----:B------:R-:W-:Y:S02]  /*21f160*/  @P3 LOP3.LUT R3, R3, 0x2, RZ, 0xfc, !PT ;  /* 0x0000000203033812 */ /* 0x000fe400078efcff */
[----:B------:R-:W-:Y:S02]  /*21f170*/  LOP3.LUT R4, R4, 0xdfffffff, RZ, 0xc0, !PT ;  /* 0xdfffffff04047812 */ /* 0x000fe400078ec0ff */
[----:B0-----:R-:W-:Y:S02]  /*21f180*/  ISETP.LT.AND P3, PT, R22, UR26, !P0 ;  /* 0x0000001a16007c0c */ /* 0x001fe4000c761270 */
[----:B------:R-:W-:-:S02]  /*21f190*/  LOP3.LUT R3, R3, 0xfffffffe, RZ, 0xc0, !PT ;  /* 0xfffffffe03037812 */ /* 0x000fc400078ec0ff */
[----:B------:R-:W-:Y:S01]  /*21f1a0*/  ISETP.LT.AND P1, PT, R25, UR31, !P0 ;  /* 0x0000001f19007c0c */ /* 0x000fe2000c721270 */
[----:B------:R-:W-:Y:S01]  /*21f1b0*/  VIADD R0, R23, 0x88 ;  /* 0x0000008817007836 */ /* 0x000fe20000000000 */
[----:B------:R-:W0:Y:S01]  /*21f1c0*/  LDCU UR7, c[0x0][0x398] ;  /* 0x00007300ff0777ac */ /* 0x000e220008000800 */
[----:B------:R-:W-:Y:S02]  /*21f1d0*/  @P2 LOP3.LUT R3, R3, 0x1, RZ, 0xfc, !PT ;  /* 0x0000000103032812 */ /* 0x000fe400078efcff */
[----:B------:R-:W-:Y:S01]  /*21f1e0*/  ISETP.LT.AND P2, PT, R21, UR52, !P0 ;  /* 0x0000003415007c0c */ /* 0x000fe2000c741270 */
[----:B------:R-:W0:Y:S03]  /*21f1f0*/  LDCU UR26, c[0x0][0x398] ;  /* 0x00007300ff1a77ac */ /* 0x000e260008000800 */
[----:B------:R-:W-:Y:S01]  /*21f200*/  @P3 LOP3.LUT R4, R4, 0x20000000, RZ, 0xfc, !PT ;  /* 0x2000000004043812 */ /* 0x000fe200078efcff */
[----:B------:R-:W0:Y:S03]  /*21f210*/  LDCU UR52, c[0x0][0x398] ;  /* 0x00007300ff3477ac */ /* 0x000e260008000800 */
[----:B------:R-:W-:-:S02]  /*21f220*/  LOP3.LUT R4, R4, 0xefffffff, RZ, 0xc0, !PT ;  /* 0xefffffff04047812 */ /* 0x000fc400078ec0ff */
[----:B------:R-:W-:Y:S01]  /*21f230*/  ISETP.LT.AND P0, PT, R24, UR30, !P0 ;  /* 0x0000001e18007c0c */ /* 0x000fe2000c701270 */
[----:B------:R-:W0:Y:S02]  /*21f240*/  LDCU.64 UR30, c[0x0][0x398] ;  /* 0x00007300ff1e77ac */ /* 0x000e240008000a00 */
        /* <DEDUP_REMOVED lines=9> */
[----:B------:R-:W-:-:S02]  /*21f2e0*/  ISETP.LT.AND P1, PT, R25, UR45, !P0 ;  /* 0x0000002d19007c0c */ /* 0x000fc4000c721270 */
[----:B------:R-:W-:Y:S01]  /*21f2f0*/  ISETP.LT.AND P0, PT, R24, UR44, !P0 ;  /* 0x0000002c18007c0c */ /* 0x000fe2000c701270 */
[----:B------:R-:W0:Y:S01]  /*21f300*/  LDCU.64 UR44, c[0x0][0x398] ;  /* 0x00007300ff2c77ac */ /* 0x000e220008000a00 */
[----:B------:R-:W-:Y:S01]  /*21f310*/  VIADD R0, R23, 0x87 ;  /* 0x0000008717007836 */ /* 0x000fe20000000000 */
[----:B------:R-:W0:Y:S01]  /*21f320*/  LDCU UR22, c[0x0][0x398] ;  /* 0x00007300ff1677ac */ /* 0x000e220008000800 */
[----:B------:R-:W0:Y:S01]  /*21f330*/  LDCU UR29, c[0x0][0x398] ;  /* 0x00007300ff1d77ac */ /* 0x000e220008000800 */
[----:B------:R-:W0:Y:S02]  /*21f340*/  LDCU UR30, c[0x0][0x398] ;  /* 0x00007300ff1e77ac */ /* 0x000e240008000800 */
        /* <DEDUP_REMOVED lines=13> */
[----:B------:R-:W0:Y:S07]  /*21f420*/  LDCU UR25, c[0x0][0x398] ;  /* 0x00007300ff1977ac */ /* 0x000e2e0008000800 */
[----:B------:R-:W-:Y:S01]  /*21f430*/  @P3 LOP3.LUT R4, R4, 0x200000, RZ, 0xfc, !PT ;  /* 0x0020000004043812 */ /* 0x000fe200078efcff */
[----:B------:R-:W0:Y:S03]  /*21f440*/  LDCU.64 UR38, c[0x0][0x398] ;  /* 0x00007300ff2677ac */ /* 0x000e260008000a00 */
        /* <DEDUP_REMOVED lines=66> */
[----:B------:R-:W1:Y:S06]  /*21f870*/  LDCU UR58, c[0x0][0x398] ;  /* 0x00007300ff3a77ac */ /* 0x000e6c0008000800 */
[----:B------:R-:W-:Y:S01]  /*21f880*/  @P3 LOP3.LUT R4, R4, 0x20, RZ, 0xfc, !PT ;  /* 0x0000002004043812 */ /* 0x000fe200078efcff */
[----:B------:R-:W-:Y:S01]  /*21f890*/  VIADD R0, R23, 0x82 ;  /* 0x0000008217007836 */ /* 0x000fe20000000000 */
        /* <DEDUP_REMOVED lines=10> */
[----:B------:R-:W2:Y:S03]  /*21f940*/  LDCU.64 UR40, c[0x0][0x398] ;  /* 0x00007300ff2877ac */ /* 0x000ea60008000a00 */
[----:B------:R-:W-:Y:S02]  /*21f950*/  ISETP.LT.AND P1, PT, R25, UR56, !P0 ;  /* 0x0000003819007c0c */ /* 0x000fe4000c721270 */
[----:B0-----:R-:W-:Y:S02]  /*21f960*/  ISETP.LT.AND P3, PT, R22, UR38, !P0 ;  /* 0x0000002616007c0c */ /* 0x001fe4000c761270 */
[----:B------:R-:W-:-:S02]  /*21f970*/  ISETP.LT.AND P2, PT, R21, UR52, !P0 ;  /* 0x0000003415007c0c */ /* 0x000fc4000c741270 */
[----:B-1----:R-:W-:Y:S01]  /*21f980*/  ISETP.LT.AND P0, PT, R24, UR58, !P0 ;  /* 0x0000003a18007c0c */ /* 0x002fe2000c701270 */
[----:B------:R-:W0:Y:S01]  /*21f990*/  LDCU UR58, c[0x0][0x398] ;  /* 0x00007300ff3a77ac */ /* 0x000e220008000800 */
[----:B------:R-:W-:Y:S01]  /*21f9a0*/  VIADD R0, R23, 0x81 ;  /* 0x0000008117007836 */ /* 0x000fe20000000000 */
[----:B------:R-:W-:Y:S01]  /*21f9b0*/  LOP3.LUT R4, R4, 0xfffffffd, RZ, 0xc0, !PT ;  /* 0xfffffffd04047812 */ /* 0x000fe200078ec0ff */
[----:B------:R-:W1:Y:S01]  /*21f9c0*/  LDCU UR56, c[0x0][0x398] ;  /* 0x00007300ff3877ac */ /* 0x000e620008000800 */
[----:B------:R-:W0:Y:S02]  /*21f9d0*/  LDCU UR52, c[0x0][0x398] ;  /* 0x00007300ff3477ac */ /* 0x000e240008000800 */
[----:B------:R-:W-:-:S04]  /*21f9e0*/  @P1 LOP3.LUT R5, R5, 0x80000000, RZ, 0xfc, !PT ;  /* 0x8000000005051812 */ /* 0x000fc800078efcff */
[----:B------:R-:W-:-:S04]  /*21f9f0*/  LOP3.LUT R5, R5, 0xbfffffff, RZ, 0xc0, !PT ;  /* 0xbfffffff05057812 */ /* 0x000fc800078ec0ff */
[----:B------:R-:W-:Y:S02]  /*21fa00*/  @P0 LOP3.LUT R5, R5, 0x40000000, RZ, 0xfc, !PT ;  /* 0x4000000005050812 */ /* 0x000fe400078efcff */
[----:B------:R-:W-:Y:S02]  /*21fa10*/  ISETP.GE.AND P0, PT, R0, UR43, PT ;  /* 0x0000002b00007c0c */ /* 0x000fe4000bf06270 */
[----:B------:R-:W-:Y:S01]  /*21fa20*/  @P3 LOP3.LUT R4, R4, 0x2, RZ, 0xfc, !PT ;  /* 0x0000000204043812 */ /* 0x000fe200078efcff */
[----:B------:R-:W1:Y:S01]  /*21fa30*/  LDCU.64 UR42, c[0x0][0x398] ;  /* 0x00007300ff2a77ac */ /* 0x000e620008000a00 */
[----:B--2---:R-:W-:Y:S02]  /*21fa40*/  ISETP.LT.AND P3, PT, R22, UR40, !P0 ;  /* 0x0000002816007c0c */ /* 0x004fe4000c761270 */
[----:B------:R-:W-:Y:S02]  /*21fa50*/  LOP3.LUT R4, R4, 0xfffffffe, RZ, 0xc0, !PT ;  /* 0xfffffffe04047812 */ /* 0x000fe400078ec0ff */
[----:B------:R-:W-:-:S02]  /*21fa60*/  LOP3.LUT R5, R5, 0xdfffffff, RZ, 0xc0, !PT ;  /* 0xdfffffff05057812 */ /* 0x000fc400078ec0ff */
[----:B------:R-:W-:Y:S01]  /*21fa70*/  ISETP.LT.AND P1, PT, R25, UR53, !P0 ;  /* 0x0000003519007c0c */ /* 0x000fe2000c721270 */
[----:B------:R-:W-:Y:S01]  /*21fa80*/  VIADD R0, R23, 0x80 ;  /* 0x0000008017007836 */ /* 0x000fe20000000000 */
[----:B------:R-:W-:Y:S02]  /*21fa90*/  @P2 LOP3.LUT R4, R4, 0x1, RZ, 0xfc, !PT ;  /* 0x0000000104042812 */ /* 0x000fe400078efcff */
[----:B0-----:R-:W-:Y:S01]  /*21faa0*/  ISETP.LT.AND P2, PT, R21, UR58, !P0 ;  /* 0x0000003a15007c0c */ /* 0x001fe2000c741270 */
[----:B------:R-:W0:Y:S02]  /*21fab0*/  LDCU UR40, c[0x0][0x398] ;  /* 0x00007300ff2877ac */ /* 0x000e240008000800 */
[----:B------:R-:W-:Y:S01]  /*21fac0*/  @P3 LOP3.LUT R5, R5, 0x20000000, RZ, 0xfc, !PT ;  /* 0x2000000005053812 */ /* 0x000fe200078efcff */
[----:B------:R-:W2:Y:S01]  /*21fad0*/  LDCU UR58, c[0x0][0x398] ;  /* 0x00007300ff3a77ac */ /* 0x000ea20008000800 */
[----:B------:R-:W0:Y:S02]  /*21fae0*/  LDCU UR53, c[0x0][0x398] ;  /* 0x00007300ff3577ac */ /* 0x000e240008000800 */
[----:B------:R-:W-:-:S02]  /*21faf0*/  LOP3.LUT R5, R5, 0xefffffff, RZ, 0xc0, !PT ;  /* 0xefffffff05057812 */ /* 0x000fc400078ec0ff */
[----:B---3--:R-:W-:Y:S01]  /*21fb00*/  ISETP.LT.AND P0, PT, R24, UR54, !P0 ;  /* 0x0000003618007c0c */ /* 0x008fe2000c701270 */
[----:B------:R-:W3:Y:S03]  /*21fb10*/  LDCU UR54, c[0x0][0x398] ;  /* 0x00007300ff3677ac */ /* 0x000ee60008000800 */
        /* <DEDUP_REMOVED lines=10> */
[----:B--2---:R-:W-:Y:S01]  /*21fbc0*/  ISETP.LT.AND P1, PT, R25, UR58, !P0 ;  /* 0x0000003a19007c0c */ /* 0x004fe2000c721270 */
[----:B------:R-:W-:Y:S01]  /*21fbd0*/  VIADD R0, R23, 0x7f ;  /* 0x0000007f17007836 */ /* 0x000fe20000000000 */
[----:B------:R-:W1:Y:S01]  /*21fbe0*/  LDCU UR42, c[0x0][0x398] ;  /* 0x00007300ff2a77ac */ /* 0x000e620008000800 */
[----:B------:R-:W-:Y:S01]  /*21fbf0*/  LOP3.LUT R8, R8, 0x7fffffff, RZ, 0xc0, !PT ;  /* 0x7fffffff08087812 */ /* 0x000fe200078ec0ff */
[----:B------:R-:W2:Y:S03]  /*21fc00*/  LDCU UR56, c[0x0][0x398] ;  /* 0x00007300ff3877ac */ /* 0x000ea60008000800 */
        /* <DEDUP_REMOVED lines=19> */
[----:B------:R-:W-:Y:S02]  /*21fd40*/  @P3 LOP3.LUT R5, R5, 0x200000, RZ, 0xfc, !PT ;  /* 0x0020000005053812 */ /* 0x000fe400078efcff */
[----:B------:R-:W-:Y:S01]  /*21fd50*/  LOP3.LUT R9, R9, 0x7fffffff, RZ, 0xc0, !PT ;  /* 0x7fffffff09097812 */ /* 0x000fe200078ec0ff */
[----:B------:R-:W0:Y:S01]  /*21fd60*/  LDCU UR76, c[0x0][0x398] ;  /* 0x00007300ff4c77ac */ /* 0x000e220008000800 */
        /* <DEDUP_REMOVED lines=12> */
[----:B------:R-:W-:Y:S01]  /*21fe30*/  ISETP.LT.AND P1, PT, R25, UR74, !P0 ;  /* 0x0000004a19007c0c */ /* 0x000fe2000c721270 */
[----:B------:R-:W1:Y:S06]  /*21fe40*/  LDCU.64 UR40, c[0x0][0x398] ;  /* 0x00007300ff2877ac */ /* 0x000e6c0008000a00 */
        /* <DEDUP_REMOVED lines=31> */
[----:B0-----:R-:W-:Y:S02]  /*220040*/  ISETP.LT.AND P2, PT, R21, UR44, !P0 ;  /* 0x0000002c15007c0c */ /* 0x001fe4000c741270 */
[----:B------:R-:W-:Y:S02]  /*220050*/  LOP3.LUT R5, R5, 0xfffffdff, RZ, 0xc0, !PT ;  /* 0xfffffdff05057812 */ /* 0x000fe400078ec0ff */
[----:B------:R-:W-:Y:S01]  /*220060*/  ISETP.LT.AND P1, PT, R25, UR69, !P0 ;  /* 0x0000004519007c0c */ /* 0x000fe2000c721270 */
[----:B------:R-:W0:Y:S01]  /*220070*/  LDCU.64 UR44, c[0x0][0x398] ;  /* 0x00007300ff2c77ac */ /* 0x000e220008000a00 */
[----:B------:R-:W-:Y:S01]  /*220080*/  VIADD R0, R23, 0x7b ;  /* 0x0000007b17007836 */ /* 0x000fe20000000000 */
[----:B------:R-:W1:Y:S04]  /*220090*/  LDCU UR42, c[0x0][0x398] ;  /* 0x00007300ff2a77ac */ /* 0x000e680008000800 */
        /* <DEDUP_REMOVED lines=32> */
[----:B-1----:R-:W-:Y:S02]  /*2202a0*/  ISETP.LT.AND P3, PT, R22, UR38, !P0 ;  /* 0x0000002616007c0c */ /* 0x002fe4000c761270 */
[----:B------:R-:W-:-:S02]  /*2202b0*/  ISETP.LT.AND P2, PT, R21, UR75, !P0 ;  /* 0x0000004b15007c0c */ /* 0x000fc4000c741270 */
[----:B------:R-:W-:Y:S01]  /*2202c0*/  ISETP.LT.AND P0, PT, R24, UR36, !P0 ;  /* 0x0000002418007c0c */ /* 0x000fe2000c701270 */
[----:B------:R-:W-:Y:S01]  /*2202d0*/  VIADD R0, R23, 0x79 ;  /* 0x0000007917007836 */ /* 0x000fe20000000000 */
[----:B------:R-:W-:Y:S01]  /*2202e0*/  LOP3.LUT R5, R5, 0xfffffffd, RZ, 0xc0, !PT ;  /* 0xfffffffd05057812 */ /* 0x000fe200078ec0ff */
[----:B------:R-:W1:Y:S01]  /*2202f0*/  LDCU UR38, c[0x0][0x398] ;  /* 0x00007300ff2677ac */ /* 0x000e620008000800 */
[----:B------:R-:W0:Y:S01]  /*220300*/  LDCU UR36, c[0x0][0x398] ;  /* 0x00007300ff2477ac */ /* 0x000e220008000800 */
[----:B------:R-:W0:Y:S01]  /*220310*/  LDCU UR61, c[0x0][0x398] ;  /* 0x00007300ff3d77ac */ /* 0x000e220008000800 */
[----:B------:R-:W1:Y:S01]  /*220320*/  LDCU UR75, c[0x0][0x398] ;  /* 0x00007300ff4b77ac */ /* 0x000e620008000800 */
[----:B------:R-:W-:-:S04]  /*220330*/  @P1 LOP3.LUT R6, R6, 0x80000000, RZ, 0xfc, !PT ;  /* 0x8000000006061812 */ /* 0x000fc800078efcff */
[----:B------:R-:W-:-:S04]  /*220340*/  LOP3.LUT R6, R6, 0xbfffffff, RZ, 0xc0, !PT ;  /* 0xbfffffff06067812 */ /* 0x000fc800078ec0ff */
[----:B------:R-:W-:Y:S02]  /*220350*/  @P0 LOP3.LUT R6, R6, 0x40000000, RZ, 0xfc, !PT ;  /* 0x4000000006060812 */ /* 0x000fe400078efcff */
[----:B------:R-:W-:Y:S02]  /*220360*/  ISETP.GE.AND P0, PT, R0, UR43, PT ;  /* 0x0000002b00007c0c */ /* 0x000fe4000bf06270 */
[----:B------:R-:W-:Y:S02]  /*220370*/  @P3 LOP3.LUT R5, R5, 0x2, RZ, 0xfc, !PT ;  /* 0x0000000205053812 */ /* 0x000fe400078efcff */
[----:B------:R-:W-:Y:S02]  /*220380*/  LOP3.LUT R6, R6, 0xdfffffff, RZ, 0xc0, !PT ;  /* 0xdfffffff06067812 */ /* 0x000fe400078ec0ff */
[----:B0-----:R-:W-:Y:S02]  /*220390*/  ISETP.LT.AND P3, PT, R22, UR40, !P0 ;  /* 0x0000002816007c0c */ /* 0x001fe4000c761270 */
[----:B------:R-:W-:Y:S01]  /*2203a0*/  LOP3.LUT R5, R5, 0xfffffffe, RZ, 0xc0, !PT ;  /* 0xfffffffe05057812 */ /* 0x000fe200078ec0ff */
[----:B------:R-:W-:Y:S01]  /*2203b0*/  VIADD R0, R23, 0x78 ;  /* 0x0000007817007836 */ /* 0x000fe20000000000 */
[----:B------:R-:W0:Y:S02]  /*2203c0*/  LDCU UR43, c[0x0][0x398] ;  /* 0x00007300ff2b77ac */ /* 0x000e240008000800 */
[----:B------:R-:W-:-:S02]  /*2203d0*/  @P2 LOP3.LUT R5, R5, 0x1, RZ, 0xfc, !PT ;  /* 0x0000000105052812 */ /* 0x000fc400078efcff */
[----:B------:R-:W-:Y:S02]  /*2203e0*/  ISETP.LT.AND P2, PT, R21, UR70, !P0 ;  /* 0x0000004615007c0c */ /* 0x000fe4000c741270 */
[----:B------:R-:W-:-:S03]  /*2203f0*/  ISETP.LT.AND P1, PT, R25, UR34, !P0 ;  /* 0x0000002219007c0c */ /* 0x000fc6000c721270 */
[----:B------:R-:W-:Y:S01]  /*220400*/  @P3 LOP3.LUT R6, R6, 0x20000000, RZ, 0xfc, !PT ;  /* 0x2000000006063812 */ /* 0x000fe200078efcff */
[----:B------:R-:W0:Y:S03]  /*220410*/  LDCU UR70, c[0x0][0x398] ;  /* 0x00007300ff4677ac */ /* 0x000e260008000800 */
[----:B------:R-:W-:Y:S02]  /*220420*/  LOP3.LUT R6, R6, 0xefffffff, RZ, 0xc0, !PT ;  /* 0xefffffff06067812 */ /* 0x000fe400078ec0ff */
[----:B------:R-:W-:Y:S01]  /*220430*/  ISETP.LT.AND P0, PT, R24, UR35, !P0 ;  /* 0x0000002318007c0c */ /* 0x000fe2000c701270 */
[----:B------:R-:W0:Y:S01]  /*220440*/  LDCU.64 UR34, c[0x0][0x398] ;  /* 0x00007300ff2277ac */ /* 0x000e220008000a00 */
        /* <DEDUP_REMOVED lines=47> */
[----:B------:R-:W0:Y:S01]  /*220740*/  LDCU.64 UR40, c[0x0][0x398] ;  /* 0x00007300ff2877ac */ /* 0x000e220008000a00 */
        /* <DEDUP_REMOVED lines=48> */
[----:B------:R-:W0:Y:S01]  /*220a50*/  LDCU.64 UR20, c[0x0][0x398] ;  /* 0x00007300ff1477ac */ /* 0x000e220008000a00 */
[----:B------:R-:W0:Y:S06]  /*220a60*/  LDCU UR14, c[0x0][0x398] ;  /* 0x00007300ff0e77ac */ /* 0x000e2c0008000800 */
[----:B------:R-:W-:Y:S01]  /*220a70*/  @P3 LOP3.LUT R6, R6, 0x20, RZ, 0xfc, !PT ;  /* 0x0000002006063812 */ /* 0x000fe200078efcff */
[----:B------:R-:W0:Y:S03]  /*220a80*/  LDCU UR59, c[0x0][0x398] ;  /* 0x00007300ff3b77ac */ /* 0x000e260008000800 */
        /* <DEDUP_REMOVED lines=10> */
[----:B------:R-:W1:Y:S02]  /*220b30*/  LDCU.64 UR18, c[0x0][0x398] ;  /* 0x00007300ff1277ac */ /* 0x000e640008000a00 */
[----:B------:R-:W-:Y:S02]  /*220b40*/  ISETP.LT.AND P1, PT, R25, UR10, !P0 ;  /* 0x0000000a19007c0c */ /* 0x000fe4000c721270 */
[----:B0-----:R-:W-:Y:S02]  /*220b50*/  ISETP.LT.AND P3, PT, R22, UR12, !P0 ;  /* 0x0000000c16007c0c */ /* 0x001fe4000c761270 */
[----:B------:R-:W-:-:S02]  /*220b60*/  ISETP.LT.AND P2, PT, R21, UR23, !P0 ;  /* 0x0000001715007c0c */ /* 0x000fc4000c741270 */
[----:B------:R-:W-:Y:S01]  /*220b70*/  ISETP.LT.AND P0, PT, R24, UR11, !P0 ;  /* 0x0000000b18007c0c */ /* 0x000fe2000c701270 */
[----:B------:R-:W0:Y:S01]  /*220b80*/  LDCU.64 UR10, c[0x0][0x398] ;  /* 0x00007300ff0a77ac */ /* 0x000e220008000a00 */
[----:B------:R-:W-:Y:S01]  /*220b90*/  LOP3.LUT R6, R6, 0xfffffffd, RZ, 0xc0, !PT ;  /* 0xfffffffd06067812 */ /* 0x000fe200078ec0ff */
[----:B------:R-:W0:Y:S04]  /*220ba0*/  LDCU UR12, c[0x0][0x398] ;  /* 0x00007300ff0c77ac */ /* 0x000e280008000800 */
        /* <DEDUP_REMOVED lines=9> */
[----:B------:R-:W-:Y:S01]  /*220c40*/  ISETP.LT.AND P1, PT, R25, UR7, !P0 ;  /* 0x0000000719007c0c */ /* 0x000fe2000c721270 */
[----:B------:R-:W-:Y:S01]  /*220c50*/  VIADD R0, R23, 0x70 ;  /* 0x0000007017007836 */ /* 0x000fe20000000000 */
[----:B------:R-:W-:Y:S02]  /*220c60*/  @P2 LOP3.LUT R6, R6, 0x1, RZ, 0xfc, !PT ;  /* 0x0000000106062812 */ /* 0x000fe400078efcff */
[----:B------:R-:W-:Y:S01]  /*220c70*/  ISETP.LT.AND P2, PT, R21, UR9, !P0 ;  /* 0x0000000915007c0c */ /* 0x000fe2000c741270 */
[----:B------:R-:W0:Y:S02]  /*220c80*/  LDCU UR10, c[0x0][0x398] ;  /* 0x00007300ff0a77ac */ /* 0x000e240008000800 */
[----:B------:R-:W-:Y:S01]  /*220c90*/  @P3 LOP3.LUT R7, R7, 0x20000000, RZ, 0xfc, !PT ;  /* 0x2000000007073812 */ /* 0x000fe200078efcff */
[----:B------:R-:W0:Y:S01]  /*220ca0*/  LDCU UR7, c[0x0][0x398] ;  /* 0x00007300ff0777ac */ /* 0x000e220008000800 */
[----:B------:R-:W0:Y:S02]  /*220cb0*/  LDCU UR9, c[0x0][0x398] ;  /* 0x00007300ff0977ac */ /* 0x000e240008000800 */
[----:B------:R-:W-:-:S02]  /*220cc0*/  LOP3.LUT R7, R7, 0xefffffff, RZ, 0xc0, !PT ;  /* 0xefffffff07077812 */ /* 0x000fc400078ec0ff */
[----:B------:R-:W-:Y:S01]  /*220cd0*/  ISETP.LT.AND P0, PT, R24, UR8, !P0 ;  /* 0x0000000818007c0c */ /* 0x000fe2000c701270 */
[----:B------:R-:W0:Y:S03]  /*220ce0*/  LDCU UR8, c[0x0][0x398] ;  /* 0x00007300ff0877ac */ /* 0x000e260008000800 */
        /* <DEDUP_REMOVED lines=14> */
[----:B------:R-:W0:Y:S03]  /*220dd0*/  LDCU.64 UR22, c[0x0][0x398] ;  /* 0x00007300ff1677ac */ /* 0x000e260008000a00 */
        /* <DEDUP_REMOVED lines=10> */
[----:B------:R-:W-:Y:S02]  /*220e80*/  ISETP.LT.AND P3, PT, R22, UR18, !P0 ;  /* 0x0000001216007c0c */ /* 0x000fe4000c761270 */
[----:B------:R-:W-:Y:S02]  /*220e90*/  ISETP.LT.AND P2, PT, R21, UR26, !P0 ;  /* 0x0000001a15007c0c */ /* 0x000fe4000c741270 */
[----:B------:R-:W-:Y:S01]  /*220ea0*/  ISETP.LT.AND P1, PT, R25, UR27, !P0 ;  /* 0x0000001b19007c0c */ /* 0x000fe2000c721270 */
[----:B------:R-:W-:Y:S01]  /*220eb0*/  VIADD R0, R23, 0x6e ;  /* 0x0000006e17007836 */ /* 0x000fe20000000000 */
[----:B------:R-:W0:Y:S01]  /*220ec0*/  LDCU UR13, c[0x0][0x398] ;  /* 0x00007300ff0d77ac */ /* 0x000e220008000800 */
[----:B------:R-:W0:Y:S06]  /*220ed0*/  LDCU UR18, c[0x0][0x398] ;  /* 0x00007300ff1277ac */ /* 0x000e2c0008000800 */
[----:B------:R-:W-:Y:S01]  /*220ee0*/  @P3 LOP3.LUT R7, R7, 0x200000, RZ, 0xfc, !PT ;  /* 0x0020000007073812 */ /* 0x000fe200078efcff */
[----:B------:R-:W0:Y:S03]  /*220ef0*/  LDCU.64 UR26, c[0x0][0x398] ;  /* 0x00007300ff1a77ac */ /* 0x000e260008000a00 */
[----:B------:R-:W-:-:S02]  /*220f00*/  LOP3.LUT R7, R7, 0xffefffff, RZ, 0xc0, !PT ;  /* 0xffefffff07077812 */ /* 0x000fc400078ec0ff */
[----:B------:R-:W-:Y:S02]  /*220f10*/  ISETP.LT.AND P0, PT, R24, UR28, !P0 ;  /* 0x0000001c18007c0c */ /* 0x000fe4000c701270 */
        /* <DEDUP_REMOVED lines=29> */
[----:B------:R-:W0:Y:S01]  /*2210f0*/  LDCU UR17, c[0x0][0x398] ;  /* 0x00007300ff1177ac */ /* 0x000e220008000800 */
[----:B------:R-:W0:Y:S06]  /*221100*/  LDCU UR22, c[0x0][0x398] ;  /* 0x00007300ff1677ac */ /* 0x000e2c0008000800 */
        /* <DEDUP_REMOVED lines=20> */
[----:B------:R-:W0:Y:S01]  /*221250*/  LDCU UR48, c[0x0][0x398] ;  /* 0x00007300ff3077ac */ /* 0x000e220008000800 */
[----:B----4-:R-:W-:-:S02]  /*221260*/  LOP3.LUT R11, R11, 0x7fffffff, RZ, 0xc0, !PT ;  /* 0x7fffffff0b0b7812 */ /* 0x010fc400078ec0ff */
[----:B------:R-:W-:Y:S02]  /*221270*/  LOP3.LUT R12, R12, 0x7fffffff, RZ, 0xc0, !PT ;  /* 0x7fffffff0c0c7812 */ /* 0x000fe400078ec0ff */
[----:B------:R-:W-:Y:S02]  /*221280*/  LOP3.LUT R7, R7, 0xfffffeff, RZ, 0xc0, !PT ;  /* 0xfffffeff07077812 */ /* 0x000fe400078ec0ff */
[----:B------:R-:W-:Y:S01]  /*221290*/  ISETP.LT.AND P0, PT, R24, UR50, !P0 ;  /* 0x0000003218007c0c */ /* 0x000fe2000c701270 */
[----:B------:R-:W4:Y:S01]  /*2212a0*/  LDCU UR49, c[0x0][0x398] ;  /* 0x00007300ff3177ac */ /* 0x000f220008000800 */
        /* <DEDUP_REMOVED lines=26> */
[----:B------:R-:W-:Y:S01]  /*221450*/  VIADD R0, R23, 0x69 ;  /* 0x0000006917007836 */ /* 0x000fe20000000000 */
[----:B------:R-:W0:Y:S02]  /*221460*/  LDCU UR23, c[0x0][0x398] ;  /* 0x00007300ff1777ac */ /* 0x000e240008000800 */
[----:B------:R-:W-:Y:S02]  /*221470*/  ISETP.LT.AND P1, PT, R25, UR53, !P0 ;  /* 0x0000003519007c0c */ /* 0x000fe4000c721270 */
[----:B------:R-:W-:Y:S02]  /*221480*/  ISETP.LT.AND P3, PT, R22, UR28, !P0 ;  /* 0x0000001c16007c0c */ /* 0x000fe4000c761270 */
[----:B------:R-:W-:-:S02]  /*221490*/  ISETP.LT.AND P2, PT, R21, UR38, !P0 ;  /* 0x0000002615007c0c */ /* 0x000fc4000c741270 */
[----:B---3--:R-:W-:Y:S01]  /*2214a0*/  ISETP.LT.AND P0, PT, R24, UR54, !P0 ;  /* 0x0000003618007c0c */ /* 0x008fe2000c701270 */
[----:B------:R-:W3:Y:S01]  /*2214b0*/  LDCU UR38, c[0x0][0x398] ;  /* 0x00007300ff2677ac */ /* 0x000ee20008000800 */
[----:B------:R-:W-:Y:S01]  /*2214c0*/  LOP3.LUT R7, R7, 0xfffffffd, RZ, 0xc0, !PT ;  /* 0xfffffffd07077812 */ /* 0x000fe200078ec0ff */
[----:B------:R-:W0:Y:S01]  /*2214d0*/  LDCU UR28, c[0x0][0x398] ;  /* 0x00007300ff1c77ac */ /* 0x000e220008000800 */
[----:B------:R-:W0:Y:S01]  /*2214e0*/  LDCU UR53, c[0x0][0x398] ;  /* 0x00007300ff3577ac */ /* 0x000e220008000800 */
[----:B------:R-:W0:Y:S02]  /*2214f0*/  LDCU UR54, c[0x0][0x398] ;  /* 0x00007300ff3677ac */ /* 0x000e240008000800 */
[----:B------:R-:W-:-:S04]  /*221500*/  @P1 LOP3.LUT R8, R8, 0x80000000, RZ, 0xfc, !PT ;  /* 0x8000000008081812 */ /* 0x000fc800078efcff */
[----:B------:R-:W-:-:S04]  /*221510*/  LOP3.LUT R8, R8, 0xbfffffff, RZ, 0xc0, !PT ;  /* 0xbfffffff08087812 */ /* 0x000fc800078ec0ff */
[----:B------:R-:W-:Y:S02]  /*221520*/  @P0 LOP3.LUT R8, R8, 0x40000000, RZ, 0xfc, !PT ;  /* 0x4000000008080812 */ /* 0x000fe400078efcff */
[----:B------:R-:W-:Y:S02]  /*221530*/  ISETP.GE.AND P0, PT, R0, UR25, PT ;  /* 0x0000001900007c0c */ /* 0x000fe4000bf06270 */
[----:B------:R-:W-:Y:S02]  /*221540*/  @P3 LOP3.LUT R7, R7, 0x2, RZ, 0xfc, !PT ;  /* 0x0000000207073812 */ /* 0x000fe400078efcff */
[----:B------:R-:W-:Y:S02]  /*221550*/  LOP3.LUT R8, R8, 0xdfffffff, RZ, 0xc0, !PT ;  /* 0xdfffffff08087812 */ /* 0x000fe400078ec0ff */
[----:B------:R-:W-:Y:S02]  /*221560*/  ISETP.LT.AND P3, PT, R22, UR32, !P0 ;  /* 0x0000002016007c0c */ /* 0x000fe4000c761270 */
[----:B------:R-:W-:-:S02]  /*221570*/  LOP3.LUT R7, R7, 0xfffffffe, RZ, 0xc0, !PT ;  /* 0xfffffffe07077812 */ /* 0x000fc400078ec0ff */
[----:B------:R-:W-:Y:S01]  /*221580*/  ISETP.LT.AND P1, PT, R25, UR55, !P0 ;  /* 0x0000003719007c0c */ /* 0x000fe2000c721270 */
[----:B------:R-:W-:Y:S01]  /*221590*/  VIADD R0, R23, 0x68 ;  /* 0x0000006817007836 */ /* 0x000fe20000000000 */
[----:B------:R-:W0:Y:S01]  /*2215a0*/  LDCU UR25, c[0x0][0x398] ;  /* 0x00007300ff1977ac */ /* 0x000e220008000800 */
[----:B------:R-:W-:Y:S02]  /*2215b0*/  @P2 LOP3.LUT R7, R7, 0x1, RZ, 0xfc, !PT ;  /* 0x0000000107072812 */ /* 0x000fe400078efcff */
[----:B---3--:R-:W-:Y:S01]  /*2215c0*/  ISETP.LT.AND P2, PT, R21, UR38, !P0 ;  /* 0x0000002615007c0c */ /* 0x008fe2000c741270 */
[----:B------:R-:W3:Y:S03]  /*2215d0*/  LDCU UR32, c[0x0][0x398] ;  /* 0x00007300ff2077ac */ /* 0x000ee60008000800 */
[----:B------:R-:W-:Y:S01]  /*2215e0*/  @P3 LOP3.LUT R8, R8, 0x20000000, RZ, 0xfc, !PT ;  /* 0x2000000008083812 */ /* 0x000fe200078efcff */
[----:B------:R-:W0:Y:S01]  /*2215f0*/  LDCU UR38, c[0x0][0x398] ;  /* 0x00007300ff2677ac */ /* 0x000e220008000800 */
[----:B------:R-:W0:Y:S02]  /*221600*/  LDCU UR55, c[0x0][0x398] ;  /* 0x00007300ff3777ac */ /* 0x000e240008000800 */
[----:B------:R-:W-:-:S02]  /*221610*/  LOP3.LUT R8, R8, 0xefffffff, RZ, 0xc0, !PT ;  /* 0xefffffff08087812 */ /* 0x000fc400078ec0ff */
[----:B--2---:R-:W-:Y:S01]  /*221620*/  ISETP.LT.AND P0, PT, R24, UR56, !P0 ;  /* 0x0000003818007c0c */ /* 0x004fe2000c701270 */
[----:B------:R-:W2:Y:S02]  /*221630*/  LDCU UR56, c[0x0][0x398] ;  /* 0x00007300ff3877ac */ /* 0x000ea40008000800 */
        /* <DEDUP_REMOVED lines=8> */
[----:B0-----:R-:W-:Y:S02]  /*2216c0*/  ISETP.LT.AND P2, PT, R21, UR38, !P0 ;  /* 0x0000002615007c0c */ /* 0x001fe4000c741270 */
[----:B------:R-:W-:Y:S01]  /*2216d0*/  ISETP.LT.AND P1, PT, R25, UR57, !P0 ;  /* 0x0000003919007c0c */ /* 0x000fe2000c721270 */
[----:B------:R-:W-:Y:S01]  /*2216e0*/  VIADD R0, R23, 0x67 ;  /* 0x0000006717007836 */ /* 0x000fe20000000000 */
[----:B------:R-:W0:Y:S07]  /*2216f0*/  LDCU UR27, c[0x0][0x398] ;  /* 0x00007300ff1b77ac */ /* 0x000e2e0008000800 */
        /* <DEDUP_REMOVED lines=17> */
[----:B------:R-:W1:Y:S07]  /*221810*/  LDCU UR29, c[0x0][0x398] ;  /* 0x00007300ff1d77ac */ /* 0x000e6e0008000800 */
[----:B------:R-:W-:Y:S01]  /*221820*/  @P3 LOP3.LUT R8, R8, 0x200000, RZ, 0xfc, !PT ;  /* 0x0020000008083812 */ /* 0x000fe200078efcff */
[----:B------:R-:W1:Y:S01]  /*221830*/  LDCU UR39, c[0x0][0x398] ;  /* 0x00007300ff2777ac */ /* 0x000e620008000800 */
[----:B------:R-:W1:Y:S02]  /*221840*/  LDCU UR36, c[0x0][0x398] ;  /* 0x00007300ff2477ac */ /* 0x000e640008000800 */
[----:B------:R-:W-:-:S02]  /*221850*/  LOP3.LUT R8, R8, 0xffefffff, RZ, 0xc0, !PT ;  /* 0xffefffff08087812 */ /* 0x000fc400078ec0ff */
[----:B0-----:R-:W-:Y:S01]  /*221860*/  ISETP.LT.AND P0, PT, R24, UR38, !P0 ;  /* 0x0000002618007c0c */ /* 0x001fe2000c701270 */
        /* <DEDUP_REMOVED lines=9> */
[----:B-1----:R-:W-:Y:S02]  /*221900*/  ISETP.LT.AND P2, PT, R21, UR39, !P0 ;  /* 0x0000002715007c0c */ /* 0x002fe4000c741270 */
[----:B------:R-:W-:-:S02]  /*221910*/  ISETP.LT.AND P1, PT, R25, UR36, !P0 ;  /* 0x0000002419007c0c */ /* 0x000fc4000c721270 */
[----:B0-----:R-:W-:Y:S01]  /*221920*/  ISETP.LT.AND P0, PT, R24, UR38, !P0 ;  /* 0x0000002618007c0c */ /* 0x001fe2000c701270 */
[----:B------:R-:W0:Y:S01]  /*221930*/  LDCU.64 UR38, c[0x0][0x398] ;  /* 0x00007300ff2677ac */ /* 0x000e220008000a00 */
[----:B------:R-:W-:Y:S01]  /*221940*/  VIADD R0, R23, 0x65 ;  /* 0x0000006517007836 */ /* 0x000fe20000000000 */
[----:B------:R-:W1:Y:S01]  /*221950*/  LDCU UR36, c[0x0][0x398] ;  /* 0x00007300ff2477ac */ /* 0x000e620008000800 */
        /* <DEDUP_REMOVED lines=14> */
[----:B-1----:R-:W-:Y:S01]  /*221a40*/  ISETP.LT.AND P0, PT, R24, UR36, !P0 ;  /* 0x0000002418007c0c */ /* 0x002fe2000c701270 */
[----:B------:R-:W0:Y:S01]  /*221a50*/  LDCU.64 UR36, c[0x0][0x398] ;  /* 0x00007300ff2477ac */ /* 0x000e220008000a00 */
[----:B------:R-:W-:Y:S01]  /*221a60*/  VIADD R0, R23, 0x64 ;  /* 0x0000006417007836 */ /* 0x000fe20000000000 */
[----:B------:R-:W1:Y:S01]  /*221a70*/  LDCU UR59, c[0x0][0x398] ;  /* 0x00007300ff3b77ac */ /* 0x000e620008000800 */
[----:B------:R-:W0:Y:S03]  /*221a80*/  LDCU.64 UR34, c[0x0][0x398] ;  /* 0x00007300ff2277ac */ /* 0x000e260008000a00 */
        /* <DEDUP_REMOVED lines=15> */
[----:B------:R-:W0:Y:S01]  /*221b80*/  LDCU UR46, c[0x0][0x398] ;  /* 0x00007300ff2e77ac */ /* 0x000e220008000800 */
[----:B------:R-:W0:Y:S02]  /*221b90*/  LDCU UR47, c[0x0][0x398] ;  /* 0x00007300ff2f77ac */ /* 0x000e240008000800 */
        /* <DEDUP_REMOVED lines=31> */
[----:B------:R-:W-:-:S02]  /*221d90*/  ISETP.LT.AND P2, PT, R21, UR48, !P0 ;  /* 0x0000003015007c0c */ /* 0x000fc4000c741270 */
[----:B------:R-:W-:Y:S01]  /*221da0*/  ISETP.LT.AND P0, PT, R24, UR47, !P0 ;  /* 0x0000002f18007c0c */ /* 0x000fe2000c701270 */
[----:B------:R-:W0:Y:S01]  /*221db0*/  LDCU UR48, c[0x0][0x398] ;  /* 0x00007300ff3077ac */ /* 0x000e220008000800 */
[----:B------:R-:W-:Y:S01]  /*221dc0*/  VIADD R0, R23, 0x61 ;  /* 0x0000006117007836 */ /* 0x000fe20000000000 */
[----:B------:R-:W-:Y:S01]  /*221dd0*/  LOP3.LUT R8, R8, 0xfffffffd, RZ, 0xc0, !PT ;  /* 0xfffffffd08087812 */ /* 0x000fe200078ec0ff */
[----:B------:R-:W0:Y:S01]  /*221de0*/  LDCU UR46, c[0x0][0x398] ;  /* 0x00007300ff2e77ac */ /* 0x000e220008000800 */
[----:B------:R-:W0:Y:S02]  /*221df0*/  LDCU UR47, c[0x0][0x398] ;  /* 0x00007300ff2f77ac */ /* 0x000e240008000800 */
[----:B------:R-:W-:-:S04]  /*221e00*/  @P1 LOP3.LUT R9, R9, 0x80000000, RZ, 0xfc, !PT ;  /* 0x8000000009091812 */ /* 0x000fc800078efcff */
[----:B------:R-:W-:-:S04]  /*221e10*/  LOP3.LUT R9, R9, 0xbfffffff, RZ, 0xc0, !PT ;  /* 0xbfffffff09097812 */ /* 0x000fc800078ec0ff */
[----:B------:R-:W-:Y:S02]  /*221e20*/  @P0 LOP3.LUT R9, R9, 0x40000000, RZ, 0xfc, !PT ;  /* 0x4000000009090812 */ /* 0x000fe400078efcff */
[----:B------:R-:W-:Y:S02]  /*221e30*/  ISETP.GE.AND P0, PT, R0, UR37, PT ;  /* 0x0000002500007c0c */ /* 0x000fe4000bf06270 */
[----:B------:R-:W-:Y:S01]  /*221e40*/  @P3 LOP3.LUT R8, R8, 0x2, RZ, 0xfc, !PT ;  /* 0x0000000208083812 */ /* 0x000fe200078efcff */
[----:B------:R-:W2:Y:S01]  /*221e50*/  LDCU.64 UR36, c[0x0][0x398] ;  /* 0x00007300ff2477ac */ /* 0x000ea20008000a00 */
[----:B-1----:R-:W-:Y:S02]  /*221e60*/  ISETP.LT.AND P3, PT, R22, UR38, !P0 ;  /* 0x0000002616007c0c */ /* 0x002fe4000c761270 */
[----:B------:R-:W-:Y:S02]  /*221e70*/  LOP3.LUT R8, R8, 0xfffffffe, RZ, 0xc0, !PT ;  /* 0xfffffffe08087812 */ /* 0x000fe400078ec0ff */
[----:B------:R-:W-:-:S02]  /*221e80*/  LOP3.LUT R9, R9, 0xdfffffff, RZ, 0xc0, !PT ;  /* 0xdfffffff09097812 */ /* 0x000fc400078ec0ff */
[----:B------:R-:W-:Y:S02]  /*221e90*/  @P2 LOP3.LUT R8, R8, 0x1, RZ, 0xfc, !PT ;  /* 0x0000000108082812 */ /* 0x000fe400078efcff */
[----:B0-----:R-:W-:Y:S02]  /*221ea0*/  ISETP.LT.AND P2, PT, R21, UR48, !P0 ;  /* 0x0000003015007c0c */ /* 0x001fe4000c741270 */
[----:B------:R-:W-:-:S03]  /*221eb0*/  ISETP.LT.AND P1, PT, R25, UR46, !P0 ;  /* 0x0000002e19007c0c */ /* 0x000fc6000c721270 */
[----:B------:R-:W-:Y:S01]  /*221ec0*/  @P3 LOP3.LUT R9, R9, 0x20000000, RZ, 0xfc, !PT ;  /* 0x2000000009093812 */ /* 0x000fe200078efcff */
[----:B------:R-:W-:Y:S01]  /*221ed0*/  VIADD R0, R23, 0x60 ;  /* 0x0000006017007836 */ /* 0x000fe20000000000 */
[----:B------:R-:W0:Y:S01]  /*221ee0*/  LDCU UR48, c[0x0][0x398] ;  /* 0x00007300ff3077ac */ /* 0x000e220008000800 */
[----:B------:R-:W1:Y:S01]  /*221ef0*/  LDCU UR46, c[0x0][0x398] ;  /* 0x00007300ff2e77ac */ /* 0x000e620008000800 */
        /* <DEDUP_REMOVED lines=10> */
[----:B--2---:R-:W-:Y:S02]  /*221fa0*/  ISETP.LT.AND P3, PT, R22, UR36, !P0 ;  /* 0x0000002416007c0c */ /* 0x004fe4000c761270 */
[----:B0-----:R-:W-:Y:S02]  /*221fb0*/  ISETP.LT.AND P2, PT, R21, UR47, !P0 ;  /* 0x0000002f15007c0c */ /* 0x001fe4000c741270 */
[----:B------:R-:W-:-:S02]  /*221fc0*/  ISETP.LT.AND P1, PT, R25, UR45, !P0 ;  /* 0x0000002d19007c0c */ /* 0x000fc4000c721270 */
[----:B------:R-:W-:Y:S01]  /*221fd0*/  ISETP.LT.AND P0, PT, R24, UR44, !P0 ;  /* 0x0000002c18007c0c */ /* 0x000fe2000c701270 */
[----:B------:R-:W0:Y:S01]  /*221fe0*/  LDCU.64 UR44, c[0x0][0x398] ;  /* 0x00007300ff2c77ac */ /* 0x000e220008000a00 */
[----:B------:R-:W2:Y:S01]  /*221ff0*/  LDCU UR47, c[0x0][0x398] ;  /* 0x00007300ff2f77ac */ /* 0x000ea20008000800 */
[----:B------:R-:W-:Y:S01]  /*222000*/  VIADD R0, R23, 0x5f ;  /* 0x0000005f17007836 */ /* 0x000fe20000000000 */
        /* <DEDUP_REMOVED lines=12> */
[----:B--2---:R-:W-:Y:S02]  /*2220d0*/  ISETP.LT.AND P2, PT, R21, UR47, !P0 ;  /* 0x0000002f15007c0c */ /* 0x004fe4000c741270 */
[----:B------:R-:W-:-:S02]  /*2220e0*/  ISETP.LT.AND P1, PT, R25, UR43, !P0 ;  /* 0x0000002b19007c0c */ /* 0x000fc4000c721270 */
[----:B------:R-:W-:Y:S01]  /*2220f0*/  ISETP.LT.AND P0, PT, R24, UR42, !P0 ;  /* 0x0000002a18007c0c */ /* 0x000fe2000c701270 */
[----:B------:R-:W0:Y:S01]  /*222100*/  LDCU.64 UR42, c[0x0][0x398] ;  /* 0x00007300ff2a77ac */ /* 0x000e220008000a00 */
[----:B------:R-:W-:Y:S01]  /*222110*/  VIADD R0, R23, 0x5e ;  /* 0x0000005e17007836 */ /* 0x000fe20000000000 */
[----:B------:R-:W2:Y:S01]  /*222120*/  LDCU.64 UR40, c[0x0][0x398] ;  /* 0x00007300ff2877ac */ /* 0x000ea20008000a00 */
        /* <DEDUP_REMOVED lines=19> */
[----:B------:R-:W-:Y:S01]  /*222260*/  ISETP.LT.AND P0, PT, R24, UR73, !P0 ;  /* 0x0000004918007c0c */ /* 0x000fe2000c701270 */
[----:B------:R-:W-:Y:S01]  /*222270*/  STL [R1+0x7400], R28 ;  /* 0x0074001c01007387 */ /* 0x000fe20000100800 */
[----:B------:R-:W-:Y:S01]  /*222280*/  @P2 LOP3.LUT R9, R9, 0x10000, RZ, 0xfc, !PT ;  /* 0x0001000009092812 */ /* 0x000fe200078efcff */
[----:B------:R-:W0:Y:S03]  /*222290*/  LDCU UR73, c[0x0][0x398] ;  /* 0x00007300ff4977ac */ /* 0x000e260008000800 */
        /* <DEDUP_REMOVED lines=8> */
[----:B------:R-:W-:Y:S01]  /*222320*/  ISETP.LT.AND P1, PT, R25, UR71, !P0 ;  /* 0x0000004719007c0c */ /* 0x000fe2000c721270 */
[----:B------:R-:W-:Y:S01]  /*222330*/  VIADD R0, R23, 0x5c ;  /* 0x0000005c17007836 */ /* 0x000fe20000000000 */
[----:B------:R0:W-:Y:S01]  /*222340*/  STL [R1+0x7404], R3 ;  /* 0x0074040301007387 */ /* 0x0001e20000100800 */
[----:B------:R-:W2:Y:S06]  /*222350*/  LDCU UR37, c[0x0][0x398] ;  /* 0x00007300ff2577ac */ /* 0x000eac0008000800 */
        /* <DEDUP_REMOVED lines=16> */
[----:B------:R-:W-:-:S02]  /*222460*/  LOP3.LUT R9, R9, 0xfffffdff, RZ, 0xc0, !PT ;  /* 0xfffffdff09097812 */ /* 0x000fc400078ec0ff */
[----:B------:R-:W-:Y:S01]  /*222470*/  ISETP.LT.AND P1, PT, R25, UR68, !P0 ;  /* 0x0000004419007c0c */ /* 0x000fe2000c721270 */
[----:B------:R-:W-:Y:S01]  /*222480*/  VIADD R0, R23, 0x5b ;  /* 0x0000005b17007836 */ /* 0x000fe20000000000 */
[----:B------:R-:W-:Y:S01]  /*222490*/  STL [R1+0x740c], R5 ;  /* 0x00740c0501007387 */ /* 0x000fe20000100800 */
[----:B------:R-:W0:Y:S01]  /*2224a0*/  LDCU UR38, c[0x0][0x398] ;  /* 0x00007300ff2677ac */ /* 0x000e220008000800 */
[----:B------:R-:W0:Y:S03]  /*2224b0*/  LDCU UR77, c[0x0][0x398] ;  /* 0x00007300ff4d77ac */ /* 0x000e260008000800 */
[----:B------:R-:W-:Y:S01]  /*2224c0*/  @P3 LOP3.LUT R9, R9, 0x200, RZ, 0xfc, !PT ;  /* 0x0000020009093812 */ /* 0x000fe200078efcff */
[----:B------:R-:W0:Y:S03]  /*2224d0*/  LDCU UR68, c[0x0][0x398] ;  /* 0x00007300ff4477ac */ /* 0x000e260008000800 */
        /* <DEDUP_REMOVED lines=16> */
[----:B------:R0:W-:Y:S01]  /*2225e0*/  STL [R1+0x7418], R7 ;  /* 0x0074180701007387 */ /* 0x0001e20000100800 */
[----:B------:R-:W0:Y:S01]  /*2225f0*/  LDCU UR44, c[0x0][0x398] ;  /* 0x00007300ff2c77ac */ /* 0x000e220008000800 */
[----:B------:R-:W0:Y:S03]  /*222600*/  LDCU UR76, c[0x0][0x398] ;  /* 0x00007300ff4c77ac */ /* 0x000e260008000800 */
[----:B------:R-:W-:Y:S01]  /*222610*/  @P3 LOP3.LUT R9, R9, 0x20, RZ, 0xfc, !PT ;  /* 0x0000002009093812 */ /* 0x000fe200078efcff */
[----:B------:R-:W0:Y:S03]  /*222620*/  LDCU UR65, c[0x0][0x398] ;  /* 0x00007300ff4177ac */ /* 0x000e260008000800 */
[----:B------:R-:W-:-:S02]  /*222630*/  LOP3.LUT R9, R9, 0xffffffef, RZ, 0xc0, !PT ;  /* 0xffffffef09097812 */ /* 0x000fc400078ec0ff */
[----:B------:R-:W-:Y:S01]  /*222640*/  ISETP.LT.AND P0, PT, R24, UR64, !P0 ;  /* 0x0000004018007c0c */ /* 0x000fe2000c701270 */
[----:B------:R-:W-:Y:S01]  /*222650*/  STL [R1+0x741c], R8 ;  /* 0x00741c0801007387 */ /* 0x000fe20000100800 */
        /* <DEDUP_REMOVED lines=33> */
[----:B------:R-:W-:Y:S01]  /*222870*/  STL [R1+0x7420], R9 ;  /* 0x0074200901007387 */ /* 0x000fe20000100800 */
[----:B------:R-:W0:Y:S02]  /*222880*/  LDCU UR72, c[0x0][0x398] ;  /* 0x00007300ff4877ac */ /* 0x000e240008000800 */
        /* <DEDUP_REMOVED lines=69> */
[----:B------:R-:W-:-:S04]  /*222ce0*/  @P3 LOP3.LUT R10, R10, 0x2000, RZ, 0xfc, !PT ;  /* 0x000020000a0a3812 */ /* 0x000fc800078efcff */
[----:B------:R-:W-:Y:S02]  /*222cf0*/  LOP3.LUT R10, R10, 0xffffefff, RZ, 0xc0, !PT ;  /* 0xffffefff0a0a7812 */ /* 0x000fe400078ec0ff */
[----:B------:R-:W-:Y:S02]  /*222d00*/  ISETP.LT.AND P0, PT, R24, UR18, !P0 ;  /* 0x0000001218007c0c */ /* 0x000fe4000c701270 */
        /* <DEDUP_REMOVED lines=12> */
[----:B------:R-:W1:Y:S01]  /*222dd0*/  LDCU.64 UR16, c[0x0][0x398] ;  /* 0x00007300ff1077ac */ /* 0x000e620008000a00 */
[----:B------:R-:W0:Y:S04]  /*222de0*/  LDCU UR6, c[0x0][0x398] ;  /* 0x00007300ff0677ac */ /* 0x000e280008000800 */
[----:B------:R-:W-:-:S04]  /*222df0*/  @P3 LOP3.LUT R10, R10, 0x200, RZ, 0xfc, !PT ;  /* 0x000002000a0a3812 */ /* 0x000fc800078efcff */
        /* <DEDUP_REMOVED lines=31> */
[----:B-1----:R-:W-:Y:S02]  /*222ff0*/  ISETP.LT.AND P3, PT, R22, UR16, !P0 ;  /* 0x0000001016007c0c */ /* 0x002fe4000c761270 */
[----:B------:R-:W-:-:S02]  /*223000*/  ISETP.LT.AND P2, PT, R21, UR74, !P0 ;  /* 0x0000004a15007c0c */ /* 0x000fc4000c741270 */
[----:B------:R-:W-:Y:S01]  /*223010*/  ISETP.LT.AND P0, PT, R24, UR24, !P0 ;  /* 0x0000001818007c0c */ /* 0x000fe2000c701270 */
[----:B------:R-:W1:Y:S01]  /*223020*/  LDCU UR74, c[0x0][0x398] ;  /* 0x00007300ff4a77ac */ /* 0x000e620008000800 */
[----:B------:R-:W-:Y:S01]  /*223030*/  LOP3.LUT R10, R10, 0xfffffffd, RZ, 0xc0, !PT ;  /* 0xfffffffd0a0a7812 */ /* 0x000fe200078ec0ff */
[----:B------:R-:W0:Y:S04]  /*223040*/  LDCU.64 UR24, c[0x0][0x398] ;  /* 0x00007300ff1877ac */ /* 0x000e280008000a00 */
        /* <DEDUP_REMOVED lines=11> */
[----:B-1----:R-:W-:Y:S02]  /*223100*/  ISETP.LT.AND P2, PT, R21, UR74, !P0 ;  /* 0x0000004a15007c0c */ /* 0x002fe4000c741270 */
[----:B------:R-:W-:-:S03]  /*223110*/  ISETP.LT.AND P1, PT, R25, UR28, !P0 ;  /* 0x0000001c19007c0c */ /* 0x000fc6000c721270 */
[----:B------:R-:W-:Y:S01]  /*223120*/  @P3 LOP3.LUT R11, R11, 0x20000000, RZ, 0xfc, !PT ;  /* 0x200000000b0b3812 */ /* 0x000fe200078efcff */
[----:B------:R-:W1:Y:S01]  /*223130*/  LDCU UR74, c[0x0][0x398] ;  /* 0x00007300ff4a77ac */ /* 0x000e620008000800 */
[----:B------:R-:W-:Y:S01]  /*223140*/  STL [R1+0x7424], R10 ;  /* 0x0074240a01007387 */ /* 0x000fe20000100800 */
[----:B------:R-:W0:Y:S01]  /*223150*/  LDCU UR28, c[0x0][0x398] ;  /* 0x00007300ff1c77ac */ /* 0x000e220008000800 */
[----:B------:R-:W-:Y:S02]  /*223160*/  LOP3.LUT R11, R11, 0xefffffff, RZ, 0xc0, !PT ;  /* 0xefffffff0b0b7812 */ /* 0x000fe400078ec0ff */
[----:B------:R-:W-:Y:S02]  /*223170*/  ISETP.LT.AND P0, PT, R24, UR27, !P0 ;  /* 0x0000001b18007c0c */ /* 0x000fe4000c701270 */
[----:B------:R-:W-:-:S04]  /*223180*/  @P2 LOP3.LUT R11, R11, 0x10000000, RZ, 0xfc, !PT ;  /* 0x100000000b0b2812 */ /* 0x000fc800078efcff */
[----:B------:R-:W-:-:S04]  /*223190*/  LOP3.LUT R11, R11, 0xf7ffffff, RZ, 0xc0, !PT ;  /* 0xf7ffffff0b0b7812 */ /* 0x000fc800078ec0ff */
[----:B------:R-:W-:-:S04]  /*2231a0*/  @P1 LOP3.LUT R11, R11, 0x8000000, RZ, 0xfc, !PT ;  /* 0x080000000b0b1812 */ /* 0x000fc800078efcff */
[----:B------:R-:W-:-:S04]  /*2231b0*/  LOP3.LUT R11, R11, 0xfbffffff, RZ, 0xc0, !PT ;  /* 0xfbffffff0b0b7812 */ /* 0x000fc800078ec0ff */
[----:B------:R-:W-:Y:S02]  /*2231c0*/  @P0 LOP3.LUT R11, R11, 0x4000000, RZ, 0xfc, !PT ;  /* 0x040000000b0b0812 */ /* 0x000fe400078efcff */
[----:B------:R-:W-:-:S04]  /*2231d0*/  ISETP.GE.AND P0, PT, R0, UR9, PT ;  /* 0x0000000900007c0c */ /* 0x000fc8000bf06270 */
[----:B------:R-:W-:Y:S02]  /*2231e0*/  ISETP.LT.AND P3, PT, R22, UR20, !P0 ;  /* 0x0000001416007c0c */ /* 0x000fe4000c761270 */
[----:B-1----:R-:W-:Y:S02]  /*2231f0*/  ISETP.LT.AND P2, PT, R21, UR74, !P0 ;  /* 0x0000004a15007c0c */ /* 0x002fe4000c741270 */
[----:B------:R-:W-:Y:S02]  /*223200*/  LOP3.LUT R11, R11, 0xfdffffff, RZ, 0xc0, !PT ;  /* 0xfdffffff0b0b7812 */ /* 0x000fe400078ec0ff */
[----:B---3--:R-:W-:Y:S01]  /*223210*/  ISETP.LT.AND P1, PT, R25, UR32, !P0 ;  /* 0x0000002019007c0c */ /* 0x008fe2000c721270 */
[----:B------:R-:W1:Y:S06]  /*223220*/  LDCU UR74, c[0x0][0x398] ;  /* 0x00007300ff4a77ac */ /* 0x000e6c0008000800 */
[----:B------:R-:W-:Y:S01]  /*223230*/  @P3 LOP3.LUT R11, R11, 0x2000000, RZ, 0xfc, !PT ;  /* 0x020000000b0b3812 */ /* 0x000fe200078efcff */
[----:B------:R-:W-:Y:S01]  /*223240*/  VIADD R0, R23, 0x4f ;  /* 0x0000004f17007836 */ /* 0x000fe20000000000 */
[----:B------:R-:W3:Y:S02]  /*223250*/  LDCU UR32, c[0x0][0x398] ;  /* 0x00007300ff2077ac */ /* 0x000ee40008000800 */
        /* <DEDUP_REMOVED lines=28> */
[----:B0-----:R-:W-:Y:S02]  /*223420*/  ISETP.LT.AND P3, PT, R22, UR16, !P0 ;  /* 0x0000001016007c0c */ /* 0x001fe4000c761270 */
[----:B-1----:R-:W-:Y:S02]  /*223430*/  ISETP.LT.AND P2, PT, R21, UR74, !P0 ;  /* 0x0000004a15007c0c */ /* 0x002fe4000c741270 */
[----:B------:R-:W-:-:S02]  /*223440*/  LOP3.LUT R11, R11, 0xfffdffff, RZ, 0xc0, !PT ;  /* 0xfffdffff0b0b7812 */ /* 0x000fc400078ec0ff */
[----:B------:R-:W-:Y:S01]  /*223450*/  ISETP.LT.AND P1, PT, R25, UR58, !P0 ;  /* 0x0000003a19007c0c */ /* 0x000fe2000c721270 */
[----:B------:R-:W0:Y:S06]  /*223460*/  LDCU UR74, c[0x0][0x398] ;  /* 0x00007300ff4a77ac */ /* 0x000e2c0008000800 */
[----:B------:R-:W-:Y:S01]  /*223470*/  @P3 LOP3.LUT R11, R11, 0x20000, RZ, 0xfc, !PT ;  /* 0x000200000b0b3812 */ /* 0x000fe200078efcff */
[----:B------:R-:W-:Y:S01]  /*223480*/  VIADD R0, R23, 0x4d ;  /* 0x0000004d17007836 */ /* 0x000fe20000000000 */
[----:B------:R-:W1:Y:S02]  /*223490*/  LDCU UR58, c[0x0][0x398] ;  /* 0x00007300ff3a77ac */ /* 0x000e640008000800 */
        /* <DEDUP_REMOVED lines=10> */
[----:B--2---:R-:W-:Y:S02]  /*223540*/  ISETP.LT.AND P3, PT, R22, UR18, !P0 ;  /* 0x0000001216007c0c */ /* 0x004fe4000c761270 */
[----:B0-----:R-:W-:Y:S02]  /*223550*/  ISETP.LT.AND P2, PT, R21, UR74, !P0 ;  /* 0x0000004a15007c0c */ /* 0x001fe4000c741270 */
[----:B------:R-:W-:-:S02]  /*223560*/  LOP3.LUT R11, R11, 0xffffdfff, RZ, 0xc0, !PT ;  /* 0xffffdfff0b0b7812 */ /* 0x000fc400078ec0ff */
[----:B------:R-:W-:Y:S01]  /*223570*/  ISETP.LT.AND P1, PT, R25, UR60, !P0 ;  /* 0x0000003c19007c0c */ /* 0x000fe2000c721270 */
[----:B------:R-:W0:Y:S06]  /*223580*/  LDCU UR74, c[0x0][0x398] ;  /* 0x00007300ff4a77ac */ /* 0x000e2c0008000800 */
[----:B------:R-:W-:Y:S01]  /*223590*/  @P3 LOP3.LUT R11, R11, 0x2000, RZ, 0xfc, !PT ;  /* 0x000020000b0b3812 */ /* 0x000fe200078efcff */
[----:B------:R-:W-:Y:S01]  /*2235a0*/  VIADD R0, R23, 0x4c ;  /* 0x0000004c17007836 */ /* 0x000fe20000000000 */
[----:B------:R-:W2:Y:S02]  /*2235b0*/  LDCU UR60, c[0x0][0x398] ;  /* 0x00007300ff3c77ac */ /* 0x000ea40008000800 */
        /* <DEDUP_REMOVED lines=10> */
[----:B-1----:R-:W-:Y:S02]  /*223660*/  ISETP.LT.AND P3, PT, R22, UR20, !P0 ;  /* 0x0000001416007c0c */ /* 0x002fe4000c761270 */
[----:B0-----:R-:W-:Y:S02]  /*223670*/  ISETP.LT.AND P2, PT, R21, UR74, !P0 ;  /* 0x0000004a15007c0c */ /* 0x001fe4000c741270 */
        /* <DEDUP_REMOVED lines=35> */
[----:B-1----:R-:W-:Y:S02]  /*2238b0*/  ISETP.LT.AND P3, PT, R22, UR16, !P0 ;  /* 0x0000001016007c0c */ /* 0x002fe4000c761270 */
[----:B0-----:R-:W-:-:S02]  /*2238c0*/  ISETP.LT.AND P2, PT, R21, UR74, !P0 ;  /* 0x0000004a15007c0c */ /* 0x001fc4000c741270 */
[----:B------:R-:W-:Y:S01]  /*2238d0*/  ISETP.LT.AND P0, PT, R24, UR34, !P0 ;  /* 0x0000002218007c0c */ /* 0x000fe2000c701270 */
        /* <DEDUP_REMOVED lines=14> */
[----:B------:R-:W-:Y:S02]  /*2239c0*/  @P2 LOP3.LUT R11, R11, 0x1, RZ, 0xfc, !PT ;  /* 0x000000010b0b2812 */ /* 0x000fe400078efcff */
[----:B0-----:R-:W-:Y:S02]  /*2239d0*/  ISETP.LT.AND P2, PT, R21, UR74, !P0 ;  /* 0x0000004a15007c0c */ /* 0x001fe4000c741270 */
[----:B------:R-:W-:-:S03]  /*2239e0*/  ISETP.LT.AND P1, PT, R25, UR35, !P0 ;  /* 0x0000002319007c0c */ /* 0x000fc6000c721270 */
[----:B------:R-:W-:Y:S01]  /*2239f0*/  @P3 LOP3.LUT R12, R12, 0x20000000, RZ, 0xfc, !PT ;  /* 0x200000000c0c3812 */ /* 0x000fe200078efcff */
[----:B------:R-:W-:Y:S01]  /*223a00*/  VIADD R0, R23, 0x48 ;  /* 0x0000004817007836 */ /* 0x000fe20000000000 */
[----:B------:R-:W-:Y:S01]  /*223a10*/  STL [R1+0x7428], R11 ;  /* 0x0074280b01007387 */ /* 0x000fe20000100800 */
[----:B------:R-:W-:Y:S02]  /*223a20*/  ISETP.LT.AND P0, PT, R24, UR36, !P0 ;  /* 0x0000002418007c0c */ /* 0x000fe4000c701270 */
[----:B------:R-:W-:Y:S01]  /*223a30*/  LOP3.LUT R12, R12, 0xefffffff, RZ, 0xc0, !PT ;  /* 0xefffffff0c0c7812 */ /* 0x000fe200078ec0ff */
[----:B------:R-:W2:Y:S04]  /*223a40*/  LDL.LU R3, [R1+0x264] ;  /* 0x0002640001037983 */ /* 0x000ea80000300800 */
[----:B------:R-:W2:Y:S01]  /*223a50*/  LDL.LU R28, [R1+0x6d4] ;  /* 0x0006d400011c7983 */ /* 0x000ea20000300800 */
[----:B------:R-:W0:Y:S01]  /*223a60*/  LDCU UR74, c[0x0][0x398] ;  /* 0x00007300ff4a77ac */ /* 0x000e220008000800 */
[----:B------:R-:W-:Y:S01]  /*223a70*/  @P2 LOP3.LUT R12, R12, 0x10000000, RZ, 0xfc, !PT ;  /* 0x100000000c0c2812 */ /* 0x000fe200078efcff */
[----:B------:R-:W0:Y:S01]  /*223a80*/  LDCU UR36, c[0x0][0x398] ;  /* 0x00007300ff2477ac */ /* 0x000e220008000800 */
[----:B------:R-:W0:Y:S02]  /*223a90*/  LDCU UR35, c[0x0][0x398] ;  /* 0x00007300ff2377ac */ /* 0x000e240008000800 */
        /* <DEDUP_REMOVED lines=10> */
[----:B------:R-:W1:Y:S07]  /*223b40*/  LDCU.64 UR24, c[0x0][0x398] ;  /* 0x00007300ff1877ac */ /* 0x000e6e0008000a00 */
        /* <DEDUP_REMOVED lines=17> */
[----:B------:R-:W0:Y:S01]  /*223c60*/  LDCU UR66, c[0x0][0x398] ;  /* 0x00007300ff4277ac */ /* 0x000e220008000800 */
[----:B------:R-:W-:Y:S01]  /*223c70*/  VIADD R0, R23, 0x46 ;  /* 0x0000004617007836 */ /* 0x000fe20000000000 */
        /* <DEDUP_REMOVED lines=32> */
[----:B0-----:R-:W-:Y:S02]  /*223e80*/  ISETP.LT.AND P2, PT, R21, UR66, !P0 ;  /* 0x0000004215007c0c */ /* 0x001fe4000c741270 */
[----:B----4-:R-:W-:Y:S01]  /*223e90*/  ISETP.LT.AND P1, PT, R25, UR49, !P0 ;  /* 0x0000003119007c0c */ /* 0x010fe2000c721270 */
[----:B------:R-:W-:Y:S01]  /*223ea0*/  VIADD R0, R23, 0x44 ;  /* 0x0000004417007836 */ /* 0x000fe20000000000 */
[----:B------:R-:W0:Y:S07]  /*223eb0*/  LDCU.64 UR20, c[0x0][0x398] ;  /* 0x00007300ff1477ac */ /* 0x000e2e0008000a00 */
[----:B------:R-:W-:Y:S01]  /*223ec0*/  @P3 LOP3.LUT R12, R12, 0x2000, RZ, 0xfc, !PT ;  /* 0x000020000c0c3812 */ /* 0x000fe200078efcff */
[----:B------:R-:W1:Y:S01]  /*223ed0*/  LDCU UR66, c[0x0][0x398] ;  /* 0x00007300ff4277ac */ /* 0x000e620008000800 */
[----:B------:R-:W4:Y:S02]  /*223ee0*/  LDCU UR49, c[0x0][0x398] ;  /* 0x00007300ff3177ac */ /* 0x000f240008000800 */
        /* <DEDUP_REMOVED lines=9> */
[----:B------:R-:W1:Y:S01]  /*223f80*/  LDCU UR27, c[0x0][0x398] ;  /* 0x00007300ff1b77ac */ /* 0x000e620008000800 */
[----:B------:R-:W3:Y:S02]  /*223f90*/  LDL.LU R0, [R1+0x260] ;  /* 0x0002600001007983 */ /* 0x000ee40000300800 */
[----:B0-----:R-:W-:Y:S02]  /*223fa0*/  ISETP.LT.AND P3, PT, R22, UR20, !P0 ;  /* 0x0000001416007c0c */ /* 0x001fe4000c761270 */
[----:B------:R-:W-:Y:S02]  /*223fb0*/  ISETP.LT.AND P2, PT, R21, UR67, !P0 ;  /* 0x0000004315007c0c */ /* 0x000fe4000c741270 */
[----:B------:R-:W-:-:S02]  /*223fc0*/  LOP3.LUT R12, R12, 0xfffffdff, RZ, 0xc0, !PT ;  /* 0xfffffdff0c0c7812 */ /* 0x000fc400078ec0ff */
[----:B------:R-:W-:Y:S01]  /*223fd0*/  ISETP.LT.AND P1, PT, R25, UR44, !P0 ;  /* 0x0000002c19007c0c */ /* 0x000fe2000c721270 */
[----:B------:R-:W0:Y:S06]  /*223fe0*/  LDCU UR67, c[0x0][0x398] ;  /* 0x00007300ff4377ac */ /* 0x000e2c0008000800 */
        /* <DEDUP_REMOVED lines=9> */
[----:B------:R-:W-:-:S04]  /*224080*/  @P0 LOP3.LUT R12, R12, 0x40, RZ, 0xfc, !PT ;  /* 0x000000400c0c0812 */ /* 0x000fc800078efcff */
[----:B------:R-:W-:Y:S02]  /*224090*/  LOP3.LUT R12, R12, 0xffffffdf, RZ, 0xc0, !PT ;  /* 0xffffffdf0c0c7812 */ /* 0x000fe400078ec0ff */
[----:B--2---:R-:W-:-:S05]  /*2240a0*/  PRMT R3, R28, 0x5410, R3 ;  /* 0x000054101c037816 */ /* 0x004fca0000000003 */
[----:B------:R2:W-:Y:S04]  /*2240b0*/  STL [R1+0x284], R3 ;  /* 0x0002840301007387 */ /* 0x0005e80000100800 */
[----:B------:R-:W4:Y:S04]  /*2240c0*/  LDL.LU R7, [R1+0x268] ;  /* 0x0002680001077983 */ /* 0x000f280000300800 */
[----:B------:R-:W4:Y:S01]  /*2240d0*/  LDL.LU R6, [R1+0x6d0] ;  /* 0x0006d00001067983 */ /* 0x000f220000300800 */
[----:B--2---:R-:W-:-:S05]  /*2240e0*/  VIADD R3, R23, 0x43 ;  /* 0x0000004317037836 */ /* 0x004fca0000000000 */
[----:B------:R-:W-:Y:S01]  /*2240f0*/  ISETP.GE.AND P0, PT, R3, UR17, PT ;  /* 0x0000001103007c0c */ /* 0x000fe2000bf06270 */
[----:B------:R-:W2:Y:S01]  /*224100*/  LDCU.64 UR16, c[0x0][0x398] ;  /* 0x00007300ff1077ac */ /* 0x000ea20008000a00 */
[----:B------:R-:W4:Y:S04]  /*224110*/  LDL.LU R3, [R1+0x258] ;  /* 0x0002580001037983 */ /* 0x000f280000300800 */
[----:B------:R-:W4:Y:S01]  /*224120*/  LDL.LU R28, [R1+0x6c4] ;  /* 0x0006c400011c7983 */ /* 0x000f220000300800 */
[----:B------:R-:W-:Y:S02]  /*224130*/  ISETP.LT.AND P3, PT, R22, UR18, !P0 ;  /* 0x0000001216007c0c */ /* 0x000fe4000c761270 */
[----:B-1----:R-:W-:Y:S02]  /*224140*/  ISETP.LT.AND P2, PT, R21, UR66, !P0 ;  /* 0x0000004215007c0c */ /* 0x002fe4000c741270 */
[----:B------:R-:W-:-:S09]  /*224150*/  ISETP.LT.AND P1, PT, R25, UR37, !P0 ;  /* 0x0000002519007c0c */ /* 0x000fd2000c721270 */
[----:B------:R-:W-:Y:S01]  /*224160*/  @P3 LOP3.LUT R12, R12, 0x20, RZ, 0xfc, !PT ;  /* 0x000000200c0c3812 */ /* 0x000fe200078efcff */
[----:B------:R-:W1:Y:S01]  /*224170*/  LDCU UR37, c[0x0][0x398] ;  /* 0x00007300ff2577ac */ /* 0x000e620008000800 */
[----:B------:R-:W0:Y:S02]  /*224180*/  LDCU UR66, c[0x0][0x398] ;  /* 0x00007300ff4277ac */ /* 0x000e240008000800 */
        /* <DEDUP_REMOVED lines=8> */
[----:B---3--:R-:W-:Y:S02]  /*224210*/  PRMT R0, R13, 0x5410, R0 ;  /* 0x000054100d007816 */ /* 0x008fe40000000000 */
[----:B------:R-:W3:Y:S04]  /*224220*/  LDL.LU R13, [R1+0x7454] ;  /* 0x00745400010d7983 */ /* 0x000ee80000300800 */
[----:B------:R0:W-:Y:S04]  /*224230*/  STL [R1+0x27c], R0 ;  /* 0x00027c0001007387 */ /* 0x0001e80000100800 */
[----:B------:R-:W3:Y:S04]  /*224240*/  LDL.LU R8, [R1+0x250] ;  /* 0x0002500001087983 */ /* 0x000ee80000300800 */
[----:B------:R-:W3:Y:S04]  /*224250*/  LDL.LU R5, [R1+0x6b0] ;  /* 0x0006b00001057983 */ /* 0x000ee80000300800 */
[----:B------:R-:W3:Y:S01]  /*224260*/  LDL.LU R4, [R1+0x24c] ;  /* 0x00024c0001047983 */ /* 0x000ee20000300800 */
[----:B0-----:R-:W-:-:S05]  /*224270*/  VIADD R0, R23, 0x42 ;  /* 0x0000004217007836 */ /* 0x001fca0000000000 */
[----:B------:R-:W-:Y:S01]  /*224280*/  ISETP.GE.AND P0, PT, R0, UR25, PT ;  /* 0x0000001900007c0c */ /* 0x000fe2000bf06270 */
[----:B------:R-:W0:Y:S01]  /*224290*/  LDCU.64 UR24, c[0x0][0x398] ;  /* 0x00007300ff1877ac */ /* 0x000e220008000a00 */
[----:B------:R-:W3:Y:S02]  /*2242a0*/  LDL.LU R0, [R1+0x6bc] ;  /* 0x0006bc0001007983 */ /* 0x000ee40000300800 */
[----:B------:R-:W-:Y:S02]  /*2242b0*/  ISETP.LT.AND P1, PT, R25, UR40, !P0 ;  /* 0x0000002819007c0c */ /* 0x000fe4000c721270 */
[----:B--2---:R-:W-:Y:S02]  /*2242c0*/  ISETP.LT.AND P3, PT, R22, UR16, !P0 ;  /* 0x0000001016007c0c */ /* 0x004fe4000c761270 */
[----:B------:R-:W-:Y:S02]  /*2242d0*/  ISETP.LT.AND P2, PT, R21, UR65, !P0 ;  /* 0x0000004115007c0c */ /* 0x000fe4000c741270 */
[----:B------:R-:W-:-:S02]  /*2242e0*/  ISETP.LT.AND P0, PT, R24, UR39, !P0 ;  /* 0x0000002718007c0c */ /* 0x000fc4000c701270 */
[----:B------:R-:W-:Y:S01]  /*2242f0*/  LOP3.LUT R12, R12, 0xfffffffd, RZ, 0xc0, !PT ;  /* 0xfffffffd0c0c7812 */ /* 0x000fe200078ec0ff */
[----:B------:R-:W2:Y:S01]  /*224300*/  LDCU UR40, c[0x0][0x398] ;  /* 0x00007300ff2877ac */ /* 0x000ea20008000800 */
[----:B------:R-:W0:Y:S01]  /*224310*/  LDCU UR39, c[0x0][0x398] ;  /* 0x00007300ff2777ac */ /* 0x000e220008000800 */
[----:B------:R-:W0:Y:S04]  /*224320*/  LDCU UR65, c[0x0][0x398] ;  /* 0x00007300ff4177ac */ /* 0x000e280008000800 */
[----:B------:R-:W-:-:S04]  /*224330*/  @P3 LOP3.LUT R12, R12, 0x2, RZ, 0xfc, !PT ;  /* 0x000000020c0c3812 */ /* 0x000fc800078efcff */
[----:B------:R-:W-:-:S04]  /*224340*/  LOP3.LUT R12, R12, 0xfffffffe, RZ, 0xc0, !PT ;  /* 0xfffffffe0c0c7812 */ /* 0x000fc800078ec0ff */
[----:B------:R-:W-:Y:S02]  /*224350*/  @P2 LOP3.LUT R12, R12, 0x1, RZ, 0xfc, !PT ;  /* 0x000000010c0c2812 */ /* 0x000fe400078efcff */
[----:B----4-:R-:W-:-:S05]  /*224360*/  PRMT R6, R6, 0x5410, R7 ;  /* 0x0000541006067816 */ /* 0x010fca0000000007 */
[----:B------:R4:W-:Y:S02]  /*224370*/  STL [R1+0x278], R6 ;  /* 0x0002780601007387 */ /* 0x0009e40000100800 */
[----:B----4-:R-:W-:Y:S01]  /*224380*/  PRMT R6, R28, 0x5410, R3 ;  /* 0x000054101c067816 */ /* 0x010fe20000000003 */
[----:B------:R-:W-:-:S04]  /*224390*/  VIADD R3, R23, 0x41 ;  /* 0x0000004117037836 */ /* 0x000fc80000000000 */
[----:B------:R4:W-:Y:S04]  /*2243a0*/  STL [R1+0x274], R6 ;  /* 0x0002740601007387 */ /* 0x0009e80000100800 */
[----:B------:R-:W2:Y:S04]  /*2243b0*/  LDL.LU R7, [R1+0x248] ;  /* 0x0002480001077983 */ /* 0x000ea80000300800 */
[----:B----4-:R-:W2:Y:S01]  /*2243c0*/  LDL.LU R6, [R1+0x6c0] ;  /* 0x0006c00001067983 */ /* 0x010ea20000300800 */
[----:B---3--:R-:W-:-:S04]  /*2243d0*/  LOP3.LUT R13, R13, 0x7fffffff, RZ, 0xc0, !PT ;  /* 0x7fffffff0d0d7812 */ /* 0x008fc800078ec0ff */
[----:B------:R-:W-:-:S04]  /*2243e0*/  @P1 LOP3.LUT R13, R13, 0x80000000, RZ, 0xfc, !PT ;  /* 0x800000000d0d1812 */ /* 0x000fc800078efcff */
[----:B------:R-:W-:-:S04]  /*2243f0*/  LOP3.LUT R13, R13, 0xbfffffff, RZ, 0xc0, !PT ;  /* 0xbfffffff0d0d7812 */ /* 0x000fc800078ec0ff */
[----:B------:R-:W-:Y:S02]  /*224400*/  @P0 LOP3.LUT R13, R13, 0x40000000, RZ, 0xfc, !PT ;  /* 0x400000000d0d0812 */ /* 0x000fe400078efcff */
[----:B------:R-:W-:Y:S02]  /*224410*/  ISETP.GE.AND P0, PT, R3, UR21, PT ;  /* 0x0000001503007c0c */ /* 0x000fe4000bf06270 */
[----:B------:R-:W-:Y:S01]  /*224420*/  PRMT R5, R5, 0x5410, R8 ;  /* 0x0000541005057816 */ /* 0x000fe20000000008 */
[----:B------:R-:W3:Y:S04]  /*224430*/  LDL.LU R3, [R1+0x244] ;  /* 0x0002440001037983 */ /* 0x000ee80000300800 */
[----:B------:R-:W3:Y:S01]  /*224440*/  LDL.LU R28, [R1+0x6b8] ;  /* 0x0006b800011c7983 */ /* 0x000ee20000300800 */
[----:B0-----:R-:W-:-:S02]  /*224450*/  ISETP.LT.AND P3, PT, R22, UR24, !P0 ;  /* 0x0000001816007c0c */ /* 0x001fc4000c761270 */
[----:B------:R-:W-:Y:S02]  /*224460*/  ISETP.LT.AND P2, PT, R21, UR63, !P0 ;  /* 0x0000003f15007c0c */ /* 0x000fe4000c741270 */
[----:B------:R-:W-:Y:S02]  /*224470*/  LOP3.LUT R13, R13, 0xdfffffff, RZ, 0xc0, !PT ;  /* 0xdfffffff0d0d7812 */ /* 0x000fe400078ec0ff */
[----:B------:R-:W-:Y:S02]  /*224480*/  ISETP.LT.AND P1, PT, R25, UR45, !P0 ;  /* 0x0000002d19007c0c */ /* 0x000fe4000c721270 */
[----:B------:R-:W-:Y:S01]  /*224490*/  PRMT R4, R0, 0x5410, R4 ;  /* 0x0000541000047816 */ /* 0x000fe20000000004 */
[----:B------:R0:W-:Y:S01]  /*2244a0*/  STL [R1+0x26c], R5 ;  /* 0x00026c0501007387 */ /* 0x0001e20000100800 */
[----:B------:R-:W4:Y:S01]  /*2244b0*/  LDCU.64 UR20, c[0x0][0x398] ;  /* 0x00007300ff1477ac */ /* 0x000f220008000a00 */
[----:B------:R-:W0:Y:S01]  /*2244c0*/  LDCU UR63, c[0x0][0x398] ;  /* 0x00007300ff3f77ac */ /* 0x000e220008000800 */
[----:B------:R-:W0:Y:S01]  /*2244d0*/  LDCU UR24, c[0x0][0x398] ;  /* 0x00007300ff1877ac */ /* 0x000e220008000800 */
[----:B------:R-:W-:-:S04]  /*2244e0*/  @P3 LOP3.LUT R13, R13, 0x20000000, RZ, 0xfc, !PT ;  /* 0x200000000d0d3812 */ /* 0x000fc800078efcff */
[----:B------:R-:W-:Y:S02]  /*2244f0*/  LOP3.LUT R13, R13, 0xefffffff, RZ, 0xc0, !PT ;  /* 0xefffffff0d0d7812 */ /* 0x000fe400078ec0ff */
[----:B------:R-:W-:Y:S02]  /*224500*/  ISETP.LT.AND P0, PT, R24, UR42, !P0 ;  /* 0x0000002a18007c0c */ /* 0x000fe4000c701270 */
[----:B------:R-:W-:-:S04]  /*224510*/  @P2 LOP3.LUT R13, R13, 0x10000000, RZ, 0xfc, !PT ;  /* 0x100000000d0d2812 */ /* 0x000fc800078efcff */
[----:B------:R-:W-:-:S04]  /*224520*/  LOP3.LUT R13, R13, 0xf7ffffff, RZ, 0xc0, !PT ;  /* 0xf7ffffff0d0d7812 */ /* 0x000fc800078ec0ff */
[----:B------:R-:W-:Y:S01]  /*224530*/  @P1 LOP3.LUT R13, R13, 0x8000000, RZ, 0xfc, !PT ;  /* 0x080000000d0d1812 */ /* 0x000fe200078efcff */
[----:B------:R-:W-:Y:S01]  /*224540*/  VIADD R0, R23, 0x40 ;  /* 0x0000004017007836 */ /* 0x000fe20000000000 */
[----:B------:R1:W-:Y:S04]  /*224550*/  STL [R1+0x268], R4 ;  /* 0x0002680401007387 */ /* 0x0003e80000100800 */
[----:B------:R-:W3:Y:S01]  /*224560*/  LDL.LU R8, [R1+0x240] ;  /* 0x0002400001087983 */ /* 0x000ee20000300800 */
[----:B------:R-:W-:-:S03]  /*224570*/  LOP3.LUT R13, R13, 0xfbffffff, RZ, 0xc0, !PT ;  /* 0xfbffffff0d0d7812 */ /* 0x000fc600078ec0ff */
[----:B0-----:R-:W3:Y:S01]  /*224580*/  LDL.LU R5, [R1+0x6b4] ;  /* 0x0006b40001057983 */ /* 0x001ee20000300800 */
[----:B------:R-:W-:Y:S02]  /*224590*/  @P0 LOP3.LUT R13, R13, 0x4000000, RZ, 0xfc, !PT ;  /* 0x040000000d0d0812 */ /* 0x000fe400078efcff */
[----:B------:R-:W-:Y:S01]  /*2245a0*/  ISETP.GE.AND P0, PT, R0, UR19, PT ;  /* 0x0000001300007c0c */ /* 0x000fe2000bf06270 */
[----:B------:R-:W0:Y:S01]  /*2245b0*/  LDCU.64 UR18, c[0x0][0x398] ;  /* 0x00007300ff1277ac */ /* 0x000e220008000a00 */
[----:B-1----:R-:W3:Y:S04]  /*2245c0*/  LDL.LU R4, [R1+0x15c] ;  /* 0x00015c0001047983 */ /* 0x002ee80000300800 */
[----:B------:R-:W3:Y:S01]  /*2245d0*/  LDL.LU R0, [R1+0x6a8] ;  /* 0x0006a80001007983 */ /* 0x000ee20000300800 */
[----:B----4-:R-:W-:-:S02]  /*2245e0*/  ISETP.LT.AND P3, PT, R22, UR20, !P0 ;  /* 0x0000001416007c0c */ /* 0x010fc4000c761270 */
[----:B------:R-:W-:Y:S02]  /*2245f0*/  ISETP.LT.AND P2, PT, R21, UR64, !P0 ;  /* 0x0000004015007c0c */ /* 0x000fe4000c741270 */
[----:B------:R-:W-:Y:S02]  /*224600*/  LOP3.LUT R13, R13, 0xfdffffff, RZ, 0xc0, !PT ;  /* 0xfdffffff0d0d7812 */ /* 0x000fe400078ec0ff */
[----:B------:R-:W-:Y:S01]  /*224610*/  ISETP.LT.AND P1, PT, R25, UR62, !P0 ;  /* 0x0000003e19007c0c */ /* 0x000fe2000c721270 */
[----:B------:R-:W1:Y:S01]  /*224620*/  LDCU UR64, c[0x0][0x398] ;  /* 0x00007300ff4077ac */ /* 0x000e620008000800 */
[----:B------:R-:W4:Y:S05]  /*224630*/  LDCU UR20, c[0x0][0x398] ;  /* 0x00007300ff1477ac */ /* 0x000f2a0008000800 */
        /* <DEDUP_REMOVED lines=9> */
[----:B------:R-:W-:-:S04]  /*2246d0*/  @P0 LOP3.LUT R13, R13, 0x400000, RZ, 0xfc, !PT ;  /* 0x004000000d0d0812 */ /* 0x000fc800078efcff */
[----:B------:R-:W-:Y:S02]  /*2246e0*/  LOP3.LUT R13, R13, 0xffdfffff, RZ, 0xc0, !PT ;  /* 0xffdfffff0d0d7812 */ /* 0x000fe400078ec0ff */
[----:B--2---:R-:W-:-:S05]  /*2246f0*/  PRMT R6, R6, 0x5410, R7 ;  /* 0x0000541006067816 */ /* 0x004fca0000000007 */
[----:B------:R3:W-:Y:S02]  /*224700*/  STL [R1+0x264], R6 ;  /* 0x0002640601007387 */ /* 0x0007e40000100800 */
[----:B---3--:R-:W-:Y:S01]  /*224710*/  PRMT R6, R28, 0x5410, R3 ;  /* 0x000054101c067816 */ /* 0x008fe20000000003 */
[----:B------:R-:W-:-:S04]  /*224720*/  VIADD R3, R23, 0x3f ;  /* 0x0000003f17037836 */ /* 0x000fc80000000000 */
[----:B------:R2:W-:Y:S01]  /*224730*/  STL [R1+0x260], R6 ;  /* 0x0002600601007387 */ /* 0x0005e20000100800 */
[----:B------:R-:W-:-:S03]  /*224740*/  ISETP.GE.AND P0, PT, R3, UR17, PT ;  /* 0x0000001103007c0c */ /* 0x000fc6000bf06270 */
[----:B------:R-:W3:Y:S01]  /*224750*/  LDL.LU R7, [R1+0x158] ;  /* 0x0001580001077983 */ /* 0x000ee20000300800 */
[----:B------:R-:W1:Y:S01]  /*224760*/  LDCU.64 UR16, c[0x0][0x398] ;  /* 0x00007300ff1077ac */ /* 0x000e620008000a00 */
[----:B0-----:R-:W-:Y:S02]  /*224770*/  ISETP.LT.AND P3, PT, R22, UR18, !P0 ;  /* 0x0000001216007c0c */ /* 0x001fe4000c761270 */
[----:B------:R-:W-:Y:S02]  /*224780*/  ISETP.LT.AND P2, PT, R21, UR11, !P0 ;  /* 0x0000000b15007c0c */ /* 0x000fe4000c741270 */
[----:B------:R-:W-:Y:S01]  /*224790*/  ISETP.LT.AND P1, PT, R25, UR12, !P0 ;  /* 0x0000000c19007c0c */ /* 0x000fe2000c721270 */
[----:B------:R-:W0:Y:S01]  /*2247a0*/  LDCU UR18, c[0x0][0x398] ;  /* 0x00007300ff1277ac */ /* 0x000e220008000800 */
[----:B--2---:R-:W3:Y:S04]  /*2247b0*/  LDL.LU R6, [R1+0x594] ;  /* 0x0005940001067983 */ /* 0x004ee80000300800 */
[----:B------:R-:W2:Y:S04]  /*2247c0*/  LDL.LU R3, [R1+0x154] ;  /* 0x0001540001037983 */ /* 0x000ea80000300800 */
[----:B------:R-:W2:Y:S01]  /*2247d0*/  LDL.LU R28, [R1+0x4f8] ;  /* 0x0004f800011c7983 */ /* 0x000ea20000300800 */
[----:B------:R-:W-:Y:S01]  /*2247e0*/  @P3 LOP3.LUT R13, R13, 0x200000, RZ, 0xfc, !PT ;  /* 0x002000000d0d3812 */ /* 0x000fe200078efcff */
[----:B------:R-:W0:Y:S03]  /*2247f0*/  LDCU UR11, c[0x0][0x398] ;  /* 0x00007300ff0b77ac */ /* 0x000e260008000800 */
[----:B------:R-:W-:-:S02]  /*224800*/  LOP3.LUT R13, R13, 0xffefffff, RZ, 0xc0, !PT ;  /* 0xffefffff0d0d7812 */ /* 0x000fc400078ec0ff */
[----:B------:R-:W-:Y:S02]  /*224810*/  ISETP.LT.AND P0, PT, R24, UR10, !P0 ;  /* 0x0000000a18007c0c */ /* 0x000fe4000c701270 */
[----:B------:R-:W-:-:S04]  /*224820*/  @P2 LOP3.LUT R13, R13, 0x100000, RZ, 0xfc, !PT ;  /* 0x001000000d0d2812 */ /* 0x000fc800078efcff */
[----:B------:R-:W-:Y:S02]  /*224830*/  LOP3.LUT R13, R13, 0xfff7ffff, RZ, 0xc0, !PT ;  /* 0xfff7ffff0d0d7812 */ /* 0x000fe400078ec0ff */
[----:B------:R-:W-:Y:S02]  /*224840*/  PRMT R5, R5, 0x5410, R8 ;  /* 0x0000541005057816 */ /* 0x000fe40000000008 */
[----:B------:R-:W-:Y:S02]  /*224850*/  @P1 LOP3.LUT R13, R13, 0x80000, RZ, 0xfc, !PT ;  /* 0x000800000d0d1812 */ /* 0x000fe400078efcff */
[----:B------:R-:W-:Y:S02]  /*224860*/  PRMT R4, R0, 0x5410, R4 ;  /* 0x0000541000047816 */ /* 0x000fe40000000004 */
[----:B------:R-:W-:Y:S01]  /*224870*/  LOP3.LUT R13, R13, 0xfffbffff, RZ, 0xc0, !PT ;  /* 0xfffbffff0d0d7812 */ /* 0x000fe200078ec0ff */
[----:B------:R-:W-:Y:S01]  /*224880*/  VIADD R0, R23, 0x3e ;  /* 0x0000003e17007836 */ /* 0x000fe20000000000 */
[----:B------:R0:W-:Y:S04]  /*224890*/  STL [R1+0x25c], R5 ;  /* 0x00025c0501007387 */ /* 0x0001e80000100800 */
[----:B------:R1:W-:Y:S04]  /*2248a0*/  STL [R1+0x258], R4 ;  /* 0x0002580401007387 */ /* 0x0003e80000100800 */
[----:B------:R-:W4:Y:S01]  /*2248b0*/  LDL.LU R8, [R1+0x150] ;  /* 0x0001500001087983 */ /* 0x000f220000300800 */
[----:B------:R-:W-:-:S02]  /*2248c0*/  @P0 LOP3.LUT R13, R13, 0x40000, RZ, 0xfc, !PT ;  /* 0x000400000d0d0812 */ /* 0x000fc400078efcff */
[----:B------:R-:W-:Y:S01]  /*2248d0*/  ISETP.GE.AND P0, PT, R0, UR25, PT ;  /* 0x0000001900007c0c */ /* 0x000fe2000bf06270 */
[----:B------:R-:W2:Y:S01]  /*2248e0*/  LDCU UR25, c[0x0][0x398] ;  /* 0x00007300ff1977ac */ /* 0x000ea20008000800 */
[----:B0-----:R-:W4:Y:S04]  /*2248f0*/  LDL.LU R5, [R1+0x584] ;  /* 0x0005840001057983 */ /* 0x001f280000300800 */
[----:B-1----:R-:W4:Y:S04]  /*224900*/  LDL.LU R4, [R1+0x140] ;  /* 0x0001400001047983 */ /* 0x002f280000300800 */
[----:B------:R-:W4:Y:S01]  /*224910*/  LDL.LU R0, [R1+0x580] ;  /* 0x0005800001007983 */ /* 0x000f220000300800 */
[----:B------:R-:W-:-:S02]  /*224920*/  ISETP.LT.AND P3, PT, R22, UR16, !P0 ;  /* 0x0000001016007c0c */ /* 0x000fc4000c761270 */
[----:B------:R-:W-:Y:S02]  /*224930*/  ISETP.LT.AND P2, PT, R21, UR11, !P0 ;  /* 0x0000000b15007c0c */ /* 0x000fe4000c741270 */
[----:B------:R-:W-:Y:S02]  /*224940*/  LOP3.LUT R13, R13, 0xfffdffff, RZ, 0xc0, !PT ;  /* 0xfffdffff0d0d7812 */ /* 0x000fe400078ec0ff */
[----:B------:R-:W-:Y:S01]  /*224950*/  ISETP.LT.AND P1, PT, R25, UR14, !P0 ;  /* 0x0000000e19007c0c */ /* 0x000fe2000c721270 */
[----:B------:R-:W0:Y:S01]  /*224960*/  LDCU UR11, c[0x0][0x398] ;  /* 0x00007300ff0b77ac */ /* 0x000e220008000800 */
[----:B------:R-:W1:Y:S05]  /*224970*/  LDCU UR16, c[0x0][0x398] ;  /* 0x00007300ff1077ac */ /* 0x000e6a0008000800 */
        /* <DEDUP_REMOVED lines=11> */
[----:B---3--:R-:W-:-:S05]  /*224a30*/  PRMT R6, R6, 0x5410, R7 ;  /* 0x0000541006067816 */ /* 0x008fca0000000007 */
[----:B------:R2:W-:Y:S02]  /*224a40*/  STL [R1+0x254], R6 ;  /* 0x0002540601007387 */ /* 0x0005e40000100800 */
[----:B--2---:R-:W-:Y:S01]  /*224a50*/  PRMT R6, R28, 0x5410, R3 ;  /* 0x000054101c067816 */ /* 0x004fe20000000003 */
[----:B------:R-:W-:-:S05]  /*224a60*/  VIADD R3, R23, 0x3d ;  /* 0x0000003d17037836 */ /* 0x000fca0000000000 */
[----:B------:R-:W-:Y:S01]  /*224a70*/  ISETP.GE.AND P0, PT, R3, UR21, PT ;  /* 0x0000001503007c0c */ /* 0x000fe2000bf06270 */
[----:B------:R2:W-:Y:S04]  /*224a80*/  STL [R1+0x24c], R6 ;  /* 0x00024c0601007387 */ /* 0x0005e80000100800 */
[----:B------:R-:W3:Y:S01]  /*224a90*/  LDL.LU R7, [R1+0x12c] ;  /* 0x00012c0001077983 */ /* 0x000ee20000300800 */
[----:B------:R-:W1:Y:S01]  /*224aa0*/  LDCU UR21, c[0x0][0x398] ;  /* 0x00007300ff1577ac */ /* 0x000e620008000800 */
[----:B0-----:R-:W-:Y:S02]  /*224ab0*/  ISETP.LT.AND P3, PT, R22, UR12, !P0 ;  /* 0x0000000c16007c0c */ /* 0x001fe4000c761270 */
[----:B------:R-:W-:Y:S02]  /*224ac0*/  ISETP.LT.AND P2, PT, R21, UR11, !P0 ;  /* 0x0000000b15007c0c */ /* 0x000fe4000c741270 */
[----:B------:R-:W-:Y:S01]  /*224ad0*/  ISETP.LT.AND P1, PT, R25, UR6, !P0 ;  /* 0x0000000619007c0c */ /* 0x000fe2000c721270 */
[----:B--2---:R-:W3:Y:S08]  /*224ae0*/  LDL.LU R6, [R1+0x4fc] ;  /* 0x0004fc0001067983 */ /* 0x004ef00000300800 */
[----:B------:R-:W-:-:S02]  /*224af0*/  @P3 LOP3.LUT R13, R13, 0x2000, RZ, 0xfc, !PT ;  /* 0x000020000d0d3812 */ /* 0x000fc400078efcff */
[----:B------:R-:W-:Y:S01]  /*224b00*/  ISETP.LT.AND P0, PT, R24, UR41, !P0 ;  /* 0x0000002918007c0c */ /* 0x000fe2000c701270 */
[----:B------:R-:W2:Y:S01]  /*224b10*/  LDL.LU R3, [R1+0x128] ;  /* 0x0001280001037983 */ /* 0x000ea20000300800 */
[----:B----4-:R-:W-:Y:S02]  /*224b20*/  PRMT R5, R5, 0x5410, R8 ;  /* 0x0000541005057816 */ /* 0x010fe40000000008 */
[----:B------:R-:W-:Y:S02]  /*224b30*/  LOP3.LUT R13, R13, 0xffffefff, RZ, 0xc0, !PT ;  /* 0xffffefff0d0d7812 */ /* 0x000fe400078ec0ff */
[----:B------:R-:W-:Y:S01]  /*224b40*/  PRMT R4, R0, 0x5410, R4 ;  /* 0x0000541000047816 */ /* 0x000fe20000000004 */
[----:B------:R-:W2:Y:S01]  /*224b50*/  LDL.LU R28, [R1+0x59c] ;  /* 0x00059c00011c7983 */ /* 0x000ea20000300800 */
[----:B------:R-:W0:Y:S01]  /*224b60*/  LDCU.64 UR10, c[0x0][0x398] ;  /* 0x00007300ff0a77ac */ /* 0x000e220008000a00 */
[----:B------:R-:W-:-:S04]  /*224b70*/  @P2 LOP3.LUT R13, R13, 0x1000, RZ, 0xfc, !PT ;  /* 0x000010000d0d2812 */ /* 0x000fc800078efcff */
[----:B------:R-:W-:Y:S01]  /*224b80*/  LOP3.LUT R13, R13, 0xfffff7ff, RZ, 0xc0, !PT ;  /* 0xfffff7ff0d0d7812 */ /* 0x000fe200078ec0ff */
[----:B------:R4:W-:Y:S04]  /*224b90*/  STL [R1+0x248], R5 ;  /* 0x0002480501007387 */ /* 0x0009e80000100800 */
[----:B------:R0:W-:Y:S01]  /*224ba0*/  STL [R1+0x244], R4 ;  /* 0x0002440401007387 */ /* 0x0001e20000100800 */
[----:B------:R-:W-:Y:S01]  /*224bb0*/  @P1 LOP3.LUT R13, R13, 0x800, RZ, 0xfc, !PT ;  /* 0x000008000d0d1812 */ /* 0x000fe200078efcff */
[----:B------:R-:W-:-:S03]  /*224bc0*/  VIADD R0, R23, 0x3c ;  /* 0x0000003c17007836 */ /* 0x000fc60000000000 */
[----:B------:R-:W-:Y:S01]  /*224bd0*/  LOP3.LUT R13, R13, 0xfffffbff, RZ, 0xc0, !PT ;  /* 0xfffffbff0d0d7812 */ /* 0x000fe200078ec0ff */
[----:B----4-:R-:W4:Y:S04]  /*224be0*/  LDL.LU R5, [R1+0xa4] ;  /* 0x0000a40001057983 */ /* 0x010f280000300800 */
[----:B0-----:R-:W4:Y:S01]  /*224bf0*/  LDL.LU R4, [R1+0x598] ;  /* 0x0005980001047983 */ /* 0x001f220000300800 */
[----:B------:R-:W-:Y:S02]  /*224c00*/  @P0 LOP3.LUT R13, R13, 0x400, RZ, 0xfc, !PT ;  /* 0x000004000d0d0812 */ /* 0x000fe400078efcff */
[----:B------:R-:W-:Y:S01]  /*224c10*/  ISETP.GE.AND P0, PT, R0, UR19, PT ;  /* 0x0000001300007c0c */ /* 0x000fe2000bf06270 */
[----:B------:R-:W0:Y:S01]  /*224c20*/  LDCU UR19, c[0x0][0x398] ;  /* 0x00007300ff1377ac */ /* 0x000e220008000800 */
[----:B------:R-:W4:Y:S02]  /*224c30*/  LDL.LU R0, [R1+0xa0] ;  /* 0x0000a00001007983 */ /* 0x000f240000300800 */
[----:B------:R-:W-:-:S02]  /*224c40*/  ISETP.LT.AND P3, PT, R22, UR10, !P0 ;  /* 0x0000000a16007c0c */ /* 0x000fc4000c761270 */
[----:B------:R-:W-:Y:S02]  /*224c50*/  ISETP.LT.AND P2, PT, R21, UR7, !P0 ;  /* 0x0000000715007c0c */ /* 0x000fe4000c741270 */
[----:B------:R-:W-:Y:S02]  /*224c60*/  LOP3.LUT R13, R13, 0xfffffdff, RZ, 0xc0, !PT ;  /* 0xfffffdff0d0d7812 */ /* 0x000fe400078ec0ff */
[----:B------:R-:W-:Y:S01]  /*224c70*/  ISETP.LT.AND P1, PT, R25, UR8, !P0 ;  /* 0x0000000819007c0c */ /* 0x000fe2000c721270 */
[----:B------:R-:W0:Y:S06]  /*224c80*/  LDCU UR7, c[0x0][0x398] ;  /* 0x00007300ff0777ac */ /* 0x000e2c0008000800 */
        /* <DEDUP_REMOVED lines=14> */
[----:B------:R-:W-:-:S04]  /*224d70*/  VIADD R3, R23, 0x3b ;  /* 0x0000003b17037836 */ /* 0x000fc80000000000 */
[----:B------:R2:W-:Y:S04]  /*224d80*/  STL [R1+0x23c], R6 ;  /* 0x00023c0601007387 */ /* 0x0005e80000100800 */
[----:B------:R-:W3:Y:S01]  /*224d90*/  LDL.LU R7, [R1+0x40] ;  /* 0x0000400001077983 */ /* 0x000ee20000300800 */
[----:B------:R-:W-:Y:S01]  /*224da0*/  ISETP.GE.AND P0, PT, R3, UR17, PT ;  /* 0x0000001103007c0c */ /* 0x000fe2000bf06270 */
[----:B------:R-:W0:Y:S01]  /*224db0*/  LDCU UR17, c[0x0][0x398] ;  /* 0x00007300ff1177ac */ /* 0x000e220008000800 */
[----:B----4-:R-:W-:Y:S01]  /*224dc0*/  PRMT R4, R4, 0x5410, R5 ;  /* 0x0000541004047816 */ /* 0x010fe20000000005 */
[----:B--2---:R-:W3:Y:S04]  /*224dd0*/  LDL.LU R6, [R1+0x5a0] ;  /* 0x0005a00001067983 */ /* 0x004ee80000300800 */
[----:B------:R-:W2:Y:S04]  /*224de0*/  LDL.LU R3, [R1+0x94] ;  /* 0x0000940001037983 */ /* 0x000ea80000300800 */
[----:B------:R-:W2:Y:S04]  /*224df0*/  LDL.LU R28, [R1+0x5ac] ;  /* 0x0005ac00011c7983 */ /* 0x000ea80000300800 */
[----:B------:R4:W-:Y:S01]  /*224e00*/  STL [R1+0x238], R4 ;  /* 0x0002380401007387 */ /* 0x0009e20000100800 */
[----:B0-----:R-:W-:-:S02]  /*224e10*/  ISETP.LT.AND P3, PT, R22, UR8, !P0 ;  /* 0x0000000816007c0c */ /* 0x001fc4000c761270 */
[----:B----4-:R-:W-:Y:S02]  /*224e20*/  PRMT R4, R14, 0x5410, R0 ;  /* 0x000054100e047816 */ /* 0x010fe40000000000 */
[----:B------:R-:W4:Y:S01]  /*224e30*/  LDL.LU R14, [R1+0x7450] ;  /* 0x00745000010e7983 */ /* 0x000f220000300800 */
[----:B------:R-:W-:-:S08]  /*224e40*/  ISETP.LT.AND P2, PT, R21, UR7, !P0 ;  /* 0x0000000715007c0c */ /* 0x000fd0000c741270 */
[----:B------:R-:W-:Y:S02]  /*224e50*/  @P3 LOP3.LUT R13, R13, 0x20, RZ, 0xfc, !PT ;  /* 0x000000200d0d3812 */ /* 0x000fe400078efcff */
[----:B------:R-:W-:Y:S01]  /*224e60*/  ISETP.LT.AND P1, PT, R25, UR68, !P0 ;  /* 0x0000004419007c0c */ /* 0x000fe2000c721270 */
[----:B------:R-:W-:Y:S01]  /*224e70*/  VIADD R0, R23, 0x3a ;  /* 0x0000003a17007836 */ /* 0x000fe20000000000 */
[----:B------:R0:W-:Y:S01]  /*224e80*/  STL [R1+0x234], R4 ;  /* 0x0002340401007387 */ /* 0x0001e20000100800 */
[----:B------:R-:W-:Y:S02]  /*224e90*/  LOP3.LUT R13, R13, 0xffffffef, RZ, 0xc0, !PT ;  /* 0xffffffef0d0d7812 */ /* 0x000fe400078ec0ff */
[----:B------:R-:W-:Y:S01]  /*224ea0*/  ISETP.LT.AND P0, PT, R24, UR15, !P0 ;  /* 0x0000000f18007c0c */ /* 0x000fe2000c701270 */
[----:B------:R-:W2:Y:S04]  /*224eb0*/  LDL.LU R8, [R1+0x4c] ;  /* 0x00004c0001087983 */ /* 0x000ea80000300800 */
[----:B------:R-:W2:Y:S01]  /*224ec0*/  LDL.LU R5, [R1+0x5a8] ;  /* 0x0005a80001057983 */ /* 0x000ea20000300800 */
[----:B------:R-:W1:Y:S01]  /*224ed0*/  LDCU.64 UR6, c[0x0][0x398] ;  /* 0x00007300ff0677ac */ /* 0x000e620008000a00 */
[----:B------:R-:W1:Y:S01]  /*224ee0*/  LDCU UR68, c[0x0][0x398] ;  /* 0x00007300ff4477ac */ /* 0x000e620008000800 */
[----:B------:R-:W1:Y:S01]  /*224ef0*/  LDCU UR15, c[0x0][0x398] ;  /* 0x00007300ff0f77ac */ /* 0x000e620008000800 */
[----:B------:R-:W-:Y:S01]  /*224f00*/  @P2 LOP3.LUT R13, R13, 0x10, RZ, 0xfc, !PT ;  /* 0x000000100d0d2812 */ /* 0x000fe200078efcff */
[----:B0-----:R-:W2:Y:S03]  /*224f10*/  LDL.LU R4, [R1+0xb4] ;  /* 0x0000b40001047983 */ /* 0x001ea60000300800 */
[----:B------:R-:W-:-:S04]  /*224f20*/  LOP3.LUT R13, R13, 0xfffffff7, RZ, 0xc0, !PT ;  /* 0xfffffff70d0d7812 */ /* 0x000fc800078ec0ff */
[----:B------:R-:W-:-:S04]  /*224f30*/  @P1 LOP3.LUT R13, R13, 0x8, RZ, 0xfc, !PT ;  /* 0x000000080d0d1812 */ /* 0x000fc800078efcff */
[----:B------:R-:W-:-:S04]  /*224f40*/  LOP3.LUT R13, R13, 0xfffffffb, RZ, 0xc0, !PT ;  /* 0xfffffffb0d0d7812 */ /* 0x000fc800078ec0ff */
[----:B------:R-:W-:Y:S02]  /*224f50*/  @P0 LOP3.LUT R13, R13, 0x4, RZ, 0xfc, !PT ;  /* 0x000000040d0d0812 */ /* 0x000fe400078efcff */
[----:B------:R-:W-:Y:S01]  /*224f60*/  ISETP.GE.AND P0, PT, R0, UR13, PT ;  /* 0x0000000d00007c0c */ /* 0x000fe2000bf06270 */
[----:B------:R-:W0:Y:S01]  /*224f70*/  LDCU.64 UR12, c[0x0][0x398] ;  /* 0x00007300ff0c77ac */ /* 0x000e220008000a00 */
[----:B------:R-:W2:Y:S02]  /*224f80*/  LDL.LU R0, [R1+0x5b4] ;  /* 0x0005b40001007983 */ /* 0x000ea40000300800 */
[----:B------:R-:W-:Y:S02]  /*224f90*/  ISETP.LT.AND P1, PT, R25, UR70, !P0 ;  /* 0x0000004619007c0c */ /* 0x000fe4000c721270 */
[----:B-1----:R-:W-:Y:S02]  /*224fa0*/  ISETP.LT.AND P3, PT, R22, UR6, !P0 ;  /* 0x0000000616007c0c */ /* 0x002fe4000c761270 */
[----:B------:R-:W-:-:S02]  /*224fb0*/  ISETP.LT.AND P2, PT, R21, UR32, !P0 ;  /* 0x0000002015007c0c */ /* 0x000fc4000c741270 */
[----:B------:R-:W-:Y:S02]  /*224fc0*/  ISETP.LT.AND P0, PT, R24, UR69, !P0 ;  /* 0x0000004518007c0c */ /* 0x000fe4000c701270 */
[----:B------:R-:W-:Y:S01]  /*224fd0*/  LOP3.LUT R13, R13, 0xfffffffd, RZ, 0xc0, !PT ;  /* 0xfffffffd0d0d7812 */ /* 0x000fe200078ec0ff */
[----:B------:R-:W1:Y:S01]  /*224fe0*/  LDCU UR70, c[0x0][0x398] ;  /* 0x00007300ff4677ac */ /* 0x000e620008000800 */
[----:B------:R-:W0:Y:S01]  /*224ff0*/  LDCU UR32, c[0x0][0x398] ;  /* 0x00007300ff2077ac */ /* 0x000e220008000800 */
[----:B------:R-:W-:Y:S01]  /*225000*/  PRMT R2, R2, 0x5410, R20 ;  /* 0x0000541002027816 */ /* 0x000fe20000000014 */
[C---:B------:R-:W-:Y:S02]  /*225010*/  VIADD R9, R23.reuse, 0x15 ;  /* 0x0000001517097836 */ /* 0x040fe40000000000 */
[C---:B------:R-:W-:Y:S02]  /*225020*/  VIADD R10, R23.reuse, 0x11 ;  /* 0x00000011170a7836 */ /* 0x040fe40000000000 */
[----:B------:R-:W-:Y:S01]  /*225030*/  VIADD R11, R23, 0xe ;  /* 0x0000000e170b7836 */ /* 0x000fe20000000000 */
[----:B------:R-:W0:Y:S01]  /*225040*/  LDCU UR69, c[0x0][0x398] ;  /* 0x00007300ff4577ac */ /* 0x000e220008000800 */
[----:B------:R-:W-:-:S04]  /*225050*/  @P3 LOP3.LUT R13, R13, 0x2, RZ, 0xfc, !PT ;  /* 0x000000020d0d3812 */ /* 0x000fc800078efcff */
[----:B------:R-:W-:-:S04]  /*225060*/  LOP3.LUT R13, R13, 0xfffffffe, RZ, 0xc0, !PT ;  /* 0xfffffffe0d0d7812 */ /* 0x000fc800078ec0ff */
[----:B------:R-:W-:Y:S02]  /*225070*/  @P2 LOP3.LUT R13, R13, 0x1, RZ, 0xfc, !PT ;  /* 0x000000010d0d2812 */ /* 0x000fe400078efcff */
[----:B---3--:R-:W-:-:S05]  /*225080*/  PRMT R6, R6, 0x5410, R7 ;  /* 0x0000541006067816 */ /* 0x008fca0000000007 */
[----:B------:R2:W-:Y:S01]  /*225090*/  STL [R1+0x160], R6 ;  /* 0x0001600601007387 */ /* 0x0005e20000100800 */
[----:B----4-:R-:W-:Y:S02]  /*2250a0*/  LOP3.LUT R14, R14, 0x7fffffff, RZ, 0xc0, !PT ;  /* 0x7fffffff0e0e7812 */ /* 0x010fe400078ec0ff */
[----:B--2---:R-:W-:Y:S02]  /*2250b0*/  PRMT R6, R28, 0x5410, R3 ;  /* 0x000054101c067816 */ /* 0x004fe40000000003 */
[----:B------:R-:W-:Y:S01]  /*2250c0*/  @P1 LOP3.LUT R14, R14, 0x80000000, RZ, 0xfc, !PT ;  /* 0x800000000e0e1812 */ /* 0x000fe200078efcff */
[----:B------:R-:W-:Y:S02]  /*2250d0*/  VIADD R3, R23, 0x39 ;  /* 0x0000003917037836 */ /* 0x000fe40000000000 */
[----:B------:R2:W-:Y:S04]  /*2250e0*/  STL [R1+0x158], R6 ;  /* 0x0001580601007387 */ /* 0x0005e80000100800 */
[----:B------:R-:W3:Y:S01]  /*2250f0*/  LDL.LU R7, [R1+0x13c] ;  /* 0x00013c0001077983 */ /* 0x000ee20000300800 */
[----:B------:R-:W-:-:S04]  /*225100*/  LOP3.LUT R14, R14, 0xbfffffff, RZ, 0xc0, !PT ;  /* 0xbfffffff0e0e7812 */ /* 0x000fc800078ec0ff */
[----:B------:R-:W-:Y:S02]  /*225110*/  @P0 LOP3.LUT R14, R14, 0x40000000, RZ, 0xfc, !PT ;  /* 0x400000000e0e0812 */ /* 0x000fe400078efcff */
[----:B------:R-:W-:Y:S02]  /*225120*/  ISETP.GE.AND P0, PT, R3, UR11, PT ;  /* 0x0000000b03007c0c */ /* 0x000fe4000bf06270 */
[----:B------:R-:W-:Y:S01]  /*225130*/  PRMT R5, R5, 0x5410, R8 ;  /* 0x0000541005057816 */ /* 0x000fe20000000008 */
[----:B------:R-:W4:Y:S01]  /*225140*/  LDCU.64 UR10, c[0x0][0x398] ;  /* 0x00007300ff0a77ac */ /* 0x000f220008000a00 */
[----:B--2---:R-:W3:Y:S04]  /*225150*/  LDL.LU R6, [R1+0x5bc] ;  /* 0x0005bc0001067983 */ /* 0x004ee80000300800 */
[----:B------:R-:W2:Y:S04]  /*225160*/  LDL.LU R3, [R1+0x138] ;  /* 0x0001380001037983 */ /* 0x000ea80000300800 */
[----:B------:R-:W2:Y:S01]  /*225170*/  LDL.LU R28, [R1+0x5b8] ;  /* 0x0005b800011c7983 */ /* 0x000ea20000300800 */
[----:B0-----:R-:W-:-:S02]  /*225180*/  ISETP.LT.AND P3, PT, R22, UR12, !P0 ;  /* 0x0000000c16007c0c */ /* 0x001fc4000c761270 */
[----:B------:R-:W-:Y:S02]  /*225190*/  ISETP.LT.AND P2, PT, R21, UR37, !P0 ;  /* 0x0000002515007c0c */ /* 0x000fe4000c741270 */
[----:B------:R-:W-:Y:S02]  /*2251a0*/  LOP3.LUT R14, R14, 0xdfffffff, RZ, 0xc0, !PT ;  /* 0xdfffffff0e0e7812 */ /* 0x000fe400078ec0ff */
[----:B------:R-:W-:Y:S01]  /*2251b0*/  ISETP.LT.AND P1, PT, R25, UR44, !P0 ;  /* 0x0000002c19007c0c */ /* 0x000fe2000c721270 */
[----:B------:R0:W-:Y:S01]  /*2251c0*/  STL [R1+0x15c], R5 ;  /* 0x00015c0501007387 */ /* 0x0001e20000100800 */
[----:B------:R-:W0:Y:S01]  /*2251d0*/  LDCU UR37, c[0x0][0x398] ;  /* 0x00007300ff2577ac */ /* 0x000e220008000800 */
[----:B------:R-:W0:Y:S04]  /*2251e0*/  LDCU UR12, c[0x0][0x398] ;  /* 0x00007300ff0c77ac */ /* 0x000e280008000800 */
[----:B------:R-:W-:-:S02]  /*2251f0*/  @P3 LOP3.LUT R14, R14, 0x20000000, RZ, 0xfc, !PT ;  /* 0x200000000e0e3812 */ /* 0x000fc400078efcff */
[----:B------:R-:W-:Y:S01]  /*225200*/  PRMT R4, R0, 0x5410, R4 ;  /* 0x0000541000047816 */ /* 0x000fe20000000004 */
[----:B------:R-:W1:Y:S01]  /*225210*/  LDCU UR44, c[0x0][0x398] ;  /* 0x00007300ff2c77ac */ /* 0x000e620008000800 */
[----:B------:R-:W-:Y:S02]  /*225220*/  LOP3.LUT R14, R14, 0xefffffff, RZ, 0xc0, !PT ;  /* 0xefffffff0e0e7812 */ /* 0x000fe400078ec0ff */
[----:B------:R-:W-:Y:S01]  /*225230*/  ISETP.LT.AND P0, PT, R24, UR46, !P0 ;  /* 0x0000002e18007c0c */ /* 0x000fe2000c701270 */
[----:B------:R-:W-:Y:S01]  /*225240*/  VIADD R0, R23, 0x38 ;  /* 0x0000003817007836 */ /* 0x000fe20000000000 */
[----:B------:R1:W-:Y:S01]  /*225250*/  STL [R1+0x168], R4 ;  /* 0x0001680401007387 */ /* 0x0003e20000100800 */
[----:B------:R-:W-:-:S03]  /*225260*/  @P2 LOP3.LUT R14, R14, 0x10000000, RZ, 0xfc, !PT ;  /* 0x100000000e0e2812 */ /* 0x000fc600078efcff */
[----:B------:R-:W2:Y:S04]  /*225270*/  LDL.LU R8, [R1+0xb0] ;  /* 0x0000b00001087983 */ /* 0x000ea80000300800 */
[----:B0-----:R-:W2:Y:S01]  /*225280*/  LDL.LU R5, [R1+0x5b0] ;  /* 0x0005b00001057983 */ /* 0x001ea20000300800 */
[----:B------:R-:W0:Y:S01]  /*225290*/  LDCU UR46, c[0x0][0x398] ;  /* 0x00007300ff2e77ac */ /* 0x000e220008000800 */
[----:B------:R-:W-:-:S04]  /*2252a0*/  LOP3.LUT R14, R14, 0xf7ffffff, RZ, 0xc0, !PT ;  /* 0xf7ffffff0e0e7812 */ /* 0x000fc800078ec0ff */
[----:B------:R-:W-:Y:S01]  /*2252b0*/  @P1 LOP3.LUT R14, R14, 0x8000000, RZ, 0xfc, !PT ;  /* 0x080000000e0e1812 */ /* 0x000fe200078efcff */
[----:B-1----:R-:W2:Y:S03]  /*2252c0*/  LDL.LU R4, [R1+0xac] ;  /* 0x0000ac0001047983 */ /* 0x002ea60000300800 */
[----:B------:R-:W-:-:S04]  /*2252d0*/  LOP3.LUT R14, R14, 0xfbffffff, RZ, 0xc0, !PT ;  /* 0xfbffffff0e0e7812 */ /* 0x000fc800078ec0ff */
[----:B------:R-:W-:Y:S02]  /*2252e0*/  @P0 LOP3.LUT R14, R14, 0x4000000, RZ, 0xfc, !PT ;  /* 0x040000000e0e0812 */ /* 0x000fe400078efcff */
[----:B------:R-:W-:Y:S01]  /*2252f0*/  ISETP.GE.AND P0, PT, R0, UR9, PT ;  /* 0x0000000900007c0c */ /* 0x000fe2000bf06270 */
[----:B------:R-:W1:Y:S01]  /*225300*/  LDCU.64 UR8, c[0x0][0x398] ;  /* 0x00007300ff0877ac */ /* 0x000e620008000a00 */
[----:B------:R-:W2:Y:S02]  /*225310*/  LDL.LU R0, [R1+0x5cc] ;  /* 0x0005cc0001007983 */ /* 0x000ea40000300800 */
[----:B----4-:R-:W-:Y:S02]  /*225320*/  ISETP.LT.AND P3, PT, R22, UR10, !P0 ;  /* 0x0000000a16007c0c */ /* 0x010fe4000c761270 */
[----:B------:R-:W-:Y:S02]  /*225330*/  ISETP.LT.AND P2, PT, R21, UR40, !P0 ;  /* 0x0000002815007c0c */ /* 0x000fe4000c741270 */
[----:B------:R-:W-:-:S02]  /*225340*/  LOP3.LUT R14, R14, 0xfdffffff, RZ, 0xc0, !PT ;  /* 0xfdffffff0e0e7812 */ /* 0x000fc400078ec0ff */
[----:B------:R-:W-:Y:S01]  /*225350*/  ISETP.LT.AND P1, PT, R25, UR38, !P0 ;  /* 0x0000002619007c0c */ /* 0x000fe2000c721270 */
[----:B------:R-:W4:Y:S01]  /*225360*/  LDCU UR40, c[0x0][0x398] ;  /* 0x00007300ff2877ac */ /* 0x000f220008000800 */
        /* <DEDUP_REMOVED lines=16> */
[----:B------:R2:W-:Y:S01]  /*225470*/  STL [R1+0x16c], R6 ;  /* 0x00016c0601007387 */ /* 0x0005e20000100800 */
[----:B------:R-:W-:-:S03]  /*225480*/  ISETP.GE.AND P0, PT, R3, UR7, PT ;  /* 0x0000000703007c0c */ /* 0x000fc6000bf06270 */
[----:B------:R-:W3:Y:S01]  /*225490*/  LDL.LU R7, [R1+0x134] ;  /* 0x0001340001077983 */ /* 0x000ee20000300800 */
[----:B------:R-:W2:Y:S01]  /*2254a0*/  LDCU.64 UR6, c[0x0][0x398] ;  /* 0x00007300ff0677ac */ /* 0x000ea20008000a00 */
[----:B-1----:R-:W-:Y:S02]  /*2254b0*/  ISETP.LT.AND P3, PT, R22, UR8, !P0 ;  /* 0x0000000816007c0c */ /* 0x002fe4000c761270 */
[----:B----4-:R-:W-:Y:S02]  /*2254c0*/  ISETP.LT.AND P2, PT, R21, UR40, !P0 ;  /* 0x0000002815007c0c */ /* 0x010fe4000c741270 */
[----:B0-----:R-:W-:Y:S02]  /*2254d0*/  ISETP.LT.AND P1, PT, R25, UR38, !P0 ;  /* 0x0000002619007c0c */ /* 0x001fe4000c721270 */
[----:B------:R-:W-:Y:S01]  /*2254e0*/  PRMT R5, R5, 0x5410, R8 ;  /* 0x0000541005057816 */ /* 0x000fe20000000008 */
[----:B------:R-:W0:Y:S01]  /*2254f0*/  LDCU UR8, c[0x0][0x398] ;  /* 0x00007300ff0877ac */ /* 0x000e220008000800 */
[----:B--2---:R-:W3:Y:S04]  /*225500*/  LDL.LU R6, [R1+0x5c8] ;  /* 0x0005c80001067983 */ /* 0x004ee80000300800 */
[----:B------:R-:W2:Y:S04]  /*225510*/  LDL.LU R3, [R1+0x130] ;  /* 0x0001300001037983 */ /* 0x000ea80000300800 */
[----:B------:R-:W2:Y:S01]  /*225520*/  LDL.LU R28, [R1+0x5c4] ;  /* 0x0005c400011c7983 */ /* 0x000ea20000300800 */
[----:B------:R-:W-:Y:S01]  /*225530*/  @P3 LOP3.LUT R14, R14, 0x200000, RZ, 0xfc, !PT ;  /* 0x002000000e0e3812 */ /* 0x000fe200078efcff */
[----:B------:R-:W1:Y:S01]  /*225540*/  LDCU UR40, c[0x0][0x398] ;  /* 0x00007300ff2877ac */ /* 0x000e620008000800 */
[----:B------:R-:W4:Y:S02]  /*225550*/  LDCU UR38, c[0x0][0x398] ;  /* 0x00007300ff2677ac */ /* 0x000f240008000800 */
[----:B------:R-:W-:-:S02]  /*225560*/  LOP3.LUT R14, R14, 0xffefffff, RZ, 0xc0, !PT ;  /* 0xffefffff0e0e7812 */ /* 0x000fc400078ec0ff */
[----:B------:R-:W-:Y:S02]  /*225570*/  ISETP.LT.AND P0, PT, R24, UR44, !P0 ;  /* 0x0000002c18007c0c */ /* 0x000fe4000c701270 */
[----:B------:R-:W-:Y:S02]  /*225580*/  PRMT R4, R0, 0x5410, R4 ;  /* 0x0000541000047816 */ /* 0x000fe40000000004 */
[----:B------:R-:W-:Y:S01]  /*225590*/  @P2 LOP3.LUT R14, R14, 0x100000, RZ, 0xfc, !PT ;  /* 0x001000000e0e2812 */ /* 0x000fe200078efcff */
[----:B------:R0:W-:Y:S01]  /*2255a0*/  STL [R1+0x114], R5 ;  /* 0x0001140501007387 */ /* 0x0001e20000100800 */
[----:B------:R-:W1:Y:S02]  /*2255b0*/  LDCU UR44, c[0x0][0x398] ;  /* 0x00007300ff2c77ac */ /* 0x000e640008000800 */
[----:B------:R-:W-:-:S04]  /*2255c0*/  LOP3.LUT R14, R14, 0xfff7ffff, RZ, 0xc0, !PT ;  /* 0xfff7ffff0e0e7812 */ /* 0x000fc800078ec0ff */
[----:B------:R-:W-:Y:S01]  /*2255d0*/  @P1 LOP3.LUT R14, R14, 0x80000, RZ, 0xfc, !PT ;  /* 0x000800000e0e1812 */ /* 0x000fe200078efcff */
[----:B------:R-:W-:Y:S01]  /*2255e0*/  VIADD R0, R23, 0x36 ;  /* 0x0000003617007836 */ /* 0x000fe20000000000 */
[----:B------:R1:W-:Y:S04]  /*2255f0*/  STL [R1+0x11c], R4 ;  /* 0x00011c0401007387 */ /* 0x0003e80000100800 */
[----:B------:R-:W2:Y:S01]  /*225600*/  LDL.LU R8, [R1+0x14c] ;  /* 0x00014c0001087983 */ /* 0x000ea20000300800 */
[----:B------:R-:W-:-:S03]  /*225610*/  LOP3.LUT R14, R14, 0xfffbffff, RZ, 0xc0, !PT ;  /* 0xfffbffff0e0e7812 */ /* 0x000fc600078ec0ff */
[----:B0-----:R-:W2:Y:S01]  /*225620*/  LDL.LU R5, [R1+0x5d8] ;  /* 0x0005d80001057983 */ /* 0x001ea20000300800 */
[----:B------:R-:W-:Y:S02]  /*225630*/  @P0 LOP3.LUT R14, R14, 0x40000, RZ, 0xfc, !PT ;  /* 0x000400000e0e0812 */ /* 0x000fe400078efcff */
[----:B------:R-:W-:Y:S01]  /*225640*/  ISETP.GE.AND P0, PT, R0, UR13, PT ;  /* 0x0000000d00007c0c */ /* 0x000fe2000bf06270 */
[----:B------:R-:W0:Y:S01]  /*225650*/  LDCU UR13, c[0x0][0x398] ;  /* 0x00007300ff0d77ac */ /* 0x000e220008000800 */
[----:B-1----:R-:W2:Y:S04]  /*225660*/  LDL.LU R4, [R1+0x148] ;  /* 0x0001480001047983 */ /* 0x002ea80000300800 */
[----:B------:R-:W2:Y:S01]  /*225670*/  LDL.LU R0, [R1+0x5d4] ;  /* 0x0005d40001007983 */ /* 0x000ea20000300800 */
[----:B------:R-:W-:-:S02]  /*225680*/  ISETP.LT.AND P3, PT, R22, UR6, !P0 ;  /* 0x0000000616007c0c */ /* 0x000fc4000c761270 */
[----:B------:R-:W-:Y:S02]  /*225690*/  ISETP.LT.AND P2, PT, R21, UR40, !P0 ;  /* 0x0000002815007c0c */ /* 0x000fe4000c741270 */
[----:B------:R-:W-:Y:S02]  /*2256a0*/  LOP3.LUT R14, R14, 0xfffdffff, RZ, 0xc0, !PT ;  /* 0xfffdffff0e0e7812 */ /* 0x000fe400078ec0ff */
[----:B----4-:R-:W-:Y:S01]  /*2256b0*/  ISETP.LT.AND P1, PT, R25, UR38, !P0 ;  /* 0x0000002619007c0c */ /* 0x010fe2000c721270 */
        /* <DEDUP_REMOVED lines=20> */
[----:B------:R-:W2:Y:S01]  /*225800*/  LDCU UR11, c[0x0][0x398] ;  /* 0x00007300ff0b77ac */ /* 0x000ea20008000800 */
[----:B0-----:R-:W-:Y:S02]  /*225810*/  ISETP.LT.AND P3, PT, R22, UR44, !P0 ;  /* 0x0000002c16007c0c */ /* 0x001fe4000c761270 */
[----:B------:R-:W-:Y:S02]  /*225820*/  ISETP.LT.AND P2, PT, R21, UR39, !P0 ;  /* 0x0000002715007c0c */ /* 0x000fe4000c741270 */
[----:B-1----:R-:W-:-:S02]  /*225830*/  ISETP.LT.AND P1, PT, R25, UR40, !P0 ;  /* 0x0000002819007c0c */ /* 0x002fc4000c721270 */
[----:B------:R-:W-:Y:S01]  /*225840*/  PRMT R5, R5, 0x5410, R8 ;  /* 0x0000541005057816 */ /* 0x000fe20000000008 */
[----:B--2---:R-:W3:Y:S06]  /*225850*/  LDL.LU R6, [R1+0x5e0] ;  /* 0x0005e00001067983 */ /* 0x004eec0000300800 */
[----:B------:R-:W-:Y:S02]  /*225860*/  @P3 LOP3.LUT R14, R14, 0x2000, RZ, 0xfc, !PT ;  /* 0x000020000e0e3812 */ /* 0x000fe400078efcff */
[----:B------:R-:W-:Y:S02]  /*225870*/  ISETP.LT.AND P0, PT, R24, UR38, !P0 ;  /* 0x0000002618007c0c */ /* 0x000fe4000c701270 */
[----:B------:R-:W-:Y:S01]  /*225880*/  PRMT R4, R0, 0x5410, R4 ;  /* 0x0000541000047816 */ /* 0x000fe20000000004 */
[----:B------:R-:W2:Y:S01]  /*225890*/  LDL.LU R3, [R1+0x144] ;  /* 0x0001440001037983 */ /* 0x000ea20000300800 */
[----:B------:R-:W-:-:S03]  /*2258a0*/  LOP3.LUT R14, R14, 0xffffefff, RZ, 0xc0, !PT ;  /* 0xffffefff0e0e7812 */ /* 0x000fc600078ec0ff */
[----:B------:R-:W2:Y:S01]  /*2258b0*/  LDL.LU R28, [R1+0x5c0] ;  /* 0x0005c000011c7983 */ /* 0x000ea20000300800 */
[----:B------:R-:W0:Y:S01]  /*2258c0*/  LDCU UR40, c[0x0][0x398] ;  /* 0x00007300ff2877ac */ /* 0x000e220008000800 */
[----:B------:R-:W1:Y:S01]  /*2258d0*/  LDCU UR38, c[0x0][0x398] ;  /* 0x00007300ff2677ac */ /* 0x000e620008000800 */
        /* <DEDUP_REMOVED lines=16> */
[----:B-1----:R-:W-:Y:S01]  /*2259e0*/  ISETP.LT.AND P1, PT, R25, UR38, !P0 ;  /* 0x0000002619007c0c */ /* 0x002fe2000c721270 */
[----:B------:R-:W1:Y:S06]  /*2259f0*/  LDCU UR40, c[0x0][0x398] ;  /* 0x00007300ff2877ac */ /* 0x000e6c0008000800 */
        /* <DEDUP_REMOVED lines=23> */
[----:B------:R4:W-:Y:S02]  /*225b70*/  STL [R1+0xd0], R4 ;  /* 0x0000d00401007387 */ /* 0x0009e40000100800 */
[----:B----4-:R-:W-:-:S02]  /*225b80*/  PRMT R4, R15, 0x5410, R0 ;  /* 0x000054100f047816 */ /* 0x010fc40000000000 */
[----:B------:R-:W4:Y:S01]  /*225b90*/  LDL.LU R15, [R1+0x744c] ;  /* 0x00744c00010f7983 */ /* 0x000f220000300800 */
[----:B0-----:R-:W-:Y:S02]  /*225ba0*/  ISETP.LT.AND P3, PT, R22, UR38, !P0 ;  /* 0x0000002616007c0c */ /* 0x001fe4000c761270 */
[----:B-1----:R-:W-:Y:S02]  /*225bb0*/  ISETP.LT.AND P2, PT, R21, UR40, !P0 ;  /* 0x0000002815007c0c */ /* 0x002fe4000c741270 */
[----:B------:R-:W-:-:S09]  /*225bc0*/  ISETP.LT.AND P1, PT, R25, UR76, !P0 ;  /* 0x0000004c19007c0c */ /* 0x000fd2000c721270 */
[----:B------:R-:W-:Y:S01]  /*225bd0*/  @P3 LOP3.LUT R14, R14, 0x20, RZ, 0xfc, !PT ;  /* 0x000000200e0e3812 */ /* 0x000fe200078efcff */
[----:B------:R-:W-:Y:S01]  /*225be0*/  VIADD R0, R23, 0x32 ;  /* 0x0000003217007836 */ /* 0x000fe20000000000 */
[----:B------:R0:W-:Y:S01]  /*225bf0*/  STL [R1+0xdc], R4 ;  /* 0x0000dc0401007387 */ /* 0x0001e20000100800 */
[----:B------:R-:W-:Y:S02]  /*225c00*/  ISETP.LT.AND P0, PT, R24, UR75, !P0 ;  /* 0x0000004b18007c0c */ /* 0x000fe4000c701270 */
[----:B------:R-:W-:Y:S01]  /*225c10*/  LOP3.LUT R14, R14, 0xffffffef, RZ, 0xc0, !PT ;  /* 0xffffffef0e0e7812 */ /* 0x000fe200078ec0ff */
[----:B------:R-:W2:Y:S04]  /*225c20*/  LDL.LU R8, [R1+0x188] ;  /* 0x0001880001087983 */ /* 0x000ea80000300800 */
[----:B------:R-:W2:Y:S01]  /*225c30*/  LDL.LU R5, [R1+0x5f0] ;  /* 0x0005f00001057983 */ /* 0x000ea20000300800 */
[----:B------:R-:W1:Y:S01]  /*225c40*/  LDCU.64 UR40, c[0x0][0x398] ;  /* 0x00007300ff2877ac */ /* 0x000e620008000a00 */
[----:B------:R-:W-:Y:S01]  /*225c50*/  @P2 LOP3.LUT R14, R14, 0x10, RZ, 0xfc, !PT ;  /* 0x000000100e0e2812 */ /* 0x000fe200078efcff */
[----:B------:R-:W1:Y:S01]  /*225c60*/  LDCU UR76, c[0x0][0x398] ;  /* 0x00007300ff4c77ac */ /* 0x000e620008000800 */
[----:B------:R-:W1:Y:S02]  /*225c70*/  LDCU UR75, c[0x0][0x398] ;  /* 0x00007300ff4b77ac */ /* 0x000e640008000800 */
[----:B------:R-:W-:Y:S01]  /*225c80*/  LOP3.LUT R14, R14, 0xfffffff7, RZ, 0xc0, !PT ;  /* 0xfffffff70e0e7812 */ /* 0x000fe200078ec0ff */
[----:B0-----:R-:W2:Y:S03]  /*225c90*/  LDL.LU R4, [R1+0x184] ;  /* 0x0001840001047983 */ /* 0x001ea60000300800 */
        /* <DEDUP_REMOVED lines=9> */
[----:B------:R-:W-:Y:S01]  /*225d30*/  ISETP.LT.AND P0, PT, R24, UR73, !P0 ;  /* 0x0000004918007c0c */ /* 0x000fe2000c701270 */
[----:B------:R-:W1:Y:S01]  /*225d40*/  LDCU UR70, c[0x0][0x398] ;  /* 0x00007300ff4677ac */ /* 0x000e620008000800 */
[----:B------:R-:W-:Y:S01]  /*225d50*/  LOP3.LUT R14, R14, 0xfffffffd, RZ, 0xc0, !PT ;  /* 0xfffffffd0e0e7812 */ /* 0x000fe200078ec0ff */
[----:B------:R-:W0:Y:S01]  /*225d60*/  LDCU UR74, c[0x0][0x398] ;  /* 0x00007300ff4a77ac */ /* 0x000e220008000800 */
[----:B------:R-:W0:Y:S05]  /*225d70*/  LDCU UR73, c[0x0][0x398] ;  /* 0x00007300ff4977ac */ /* 0x000e2a0008000800 */
        /* <DEDUP_REMOVED lines=8> */
[----:B------:R-:W-:-:S03]  /*225e00*/  VIADD R3, R23, 0x31 ;  /* 0x0000003117037836 */ /* 0x000fc60000000000 */
[----:B------:R-:W-:Y:S01]  /*225e10*/  LOP3.LUT R15, R15, 0xbfffffff, RZ, 0xc0, !PT ;  /* 0xbfffffff0f0f7812 */ /* 0x000fe200078ec0ff */
[----:B------:R2:W-:Y:S04]  /*225e20*/  STL [R1+0xec], R6 ;  /* 0x0000ec0601007387 */ /* 0x0005e80000100800 */
[----:B------:R-:W3:Y:S01]  /*225e30*/  LDL.LU R7, [R1+0x18c] ;  /* 0x00018c0001077983 */ /* 0x000ee20000300800 */
[----:B------:R-:W-:Y:S02]  /*225e40*/  @P0 LOP3.LUT R15, R15, 0x40000000, RZ, 0xfc, !PT ;  /* 0x400000000f0f0812 */ /* 0x000fe400078efcff */
[----:B------:R-:W-:Y:S01]  /*225e50*/  ISETP.GE.AND P0, PT, R3, UR43, PT ;  /* 0x0000002b03007c0c */ /* 0x000fe2000bf06270 */
[----:B------:R-:W4:Y:S01]  /*225e60*/  LDCU.64 UR42, c[0x0][0x398] ;  /* 0x00007300ff2a77ac */ /* 0x000f220008000a00 */
[----:B--2---:R-:W3:Y:S04]  /*225e70*/  LDL.LU R6, [R1+0x5f4] ;  /* 0x0005f40001067983 */ /* 0x004ee80000300800 */
[----:B------:R-:W2:Y:S04]  /*225e80*/  LDL.LU R3, [R1+0x190] ;  /* 0x0001900001037983 */ /* 0x000ea80000300800 */
[----:B------:R-:W2:Y:S01]  /*225e90*/  LDL.LU R28, [R1+0x6a0] ;  /* 0x0006a000011c7983 */ /* 0x000ea20000300800 */
[----:B0-----:R-:W-:-:S02]  /*225ea0*/  ISETP.LT.AND P3, PT, R22, UR44, !P0 ;  /* 0x0000002c16007c0c */ /* 0x001fc4000c761270 */
[----:B-1----:R-:W-:Y:S02]  /*225eb0*/  ISETP.LT.AND P2, PT, R21, UR70, !P0 ;  /* 0x0000004615007c0c */ /* 0x002fe4000c741270 */
[----:B------:R-:W-:Y:S02]  /*225ec0*/  LOP3.LUT R15, R15, 0xdfffffff, RZ, 0xc0, !PT ;  /* 0xdfffffff0f0f7812 */ /* 0x000fe400078ec0ff */
[----:B------:R-:W-:Y:S02]  /*225ed0*/  ISETP.LT.AND P1, PT, R25, UR72, !P0 ;  /* 0x0000004819007c0c */ /* 0x000fe4000c721270 */
[----:B------:R-:W-:Y:S01]  /*225ee0*/  PRMT R5, R5, 0x5410, R8 ;  /* 0x0000541005057816 */ /* 0x000fe20000000008 */
[----:B------:R-:W0:Y:S04]  /*225ef0*/  LDCU UR70, c[0x0][0x398] ;  /* 0x00007300ff4677ac */ /* 0x000e280008000800 */
[----:B------:R-:W-:Y:S01]  /*225f00*/  @P3 LOP3.LUT R15, R15, 0x20000000, RZ, 0xfc, !PT ;  /* 0x200000000f0f3812 */ /* 0x000fe200078efcff */
[----:B------:R-:W1:Y:S03]  /*225f10*/  LDCU UR72, c[0x0][0x398] ;  /* 0x00007300ff4877ac */ /* 0x000e660008000800 */
[----:B------:R-:W-:-:S02]  /*225f20*/  LOP3.LUT R15, R15, 0xefffffff, RZ, 0xc0, !PT ;  /* 0xefffffff0f0f7812 */ /* 0x000fc400078ec0ff */
[----:B------:R-:W-:Y:S02]  /*225f30*/  ISETP.LT.AND P0, PT, R24, UR71, !P0 ;  /* 0x0000004718007c0c */ /* 0x000fe4000c701270 */
[----:B------:R-:W-:Y:S01]  /*225f40*/  PRMT R0, R0, 0x5410, R4 ;  /* 0x0000541000007816 */ /* 0x000fe20000000004 */
[----:B------:R0:W-:Y:S01]  /*225f50*/  STL [R1+0xd4], R5 ;  /* 0x0000d40501007387 */ /* 0x0001e20000100800 */
[----:B------:R-:W-:Y:S01]  /*225f60*/  @P2 LOP3.LUT R15, R15, 0x10000000, RZ, 0xfc, !PT ;  /* 0x100000000f0f2812 */ /* 0x000fe200078efcff */
[----:B------:R-:W1:Y:S03]  /*225f70*/  LDCU UR71, c[0x0][0x398] ;  /* 0x00007300ff4777ac */ /* 0x000e660008000800 */
[----:B------:R-:W-:Y:S01]  /*225f80*/  LOP3.LUT R15, R15, 0xf7ffffff, RZ, 0xc0, !PT ;  /* 0xf7ffffff0f0f7812 */ /* 0x000fe200078ec0ff */
[----:B------:R1:W-:Y:S04]  /*225f90*/  STL [R1+0xe8], R0 ;  /* 0x0000e80001007387 */ /* 0x0003e80000100800 */
[----:B------:R-:W2:Y:S01]  /*225fa0*/  LDL.LU R8, [R1+0x198] ;  /* 0x0001980001087983 */ /* 0x000ea20000300800 */
[----:B------:R-:W-:-:S03]  /*225fb0*/  @P1 LOP3.LUT R15, R15, 0x8000000, RZ, 0xfc, !PT ;  /* 0x080000000f0f1812 */ /* 0x000fc600078efcff */
[----:B0-----:R-:W2:Y:S04]  /*225fc0*/  LDL.LU R5, [R1+0x6dc] ;  /* 0x0006dc0001057983 */ /* 0x001ea80000300800 */
[----:B------:R-:W2:Y:S01]  /*225fd0*/  LDL.LU R4, [R1+0x194] ;  /* 0x0001940001047983 */ /* 0x000ea20000300800 */
[----:B------:R-:W-:Y:S01]  /*225fe0*/  LOP3.LUT R15, R15, 0xfbffffff, RZ, 0xc0, !PT ;  /* 0xfbffffff0f0f7812 */ /* 0x000fe200078ec0ff */
[----:B-1----:R-:W-:-:S03]  /*225ff0*/  VIADD R0, R23, 0x30 ;  /* 0x0000003017007836 */ /* 0x002fc60000000000 */
[----:B------:R-:W-:Y:S02]  /*226000*/  @P0 LOP3.LUT R15, R15, 0x4000000, RZ, 0xfc, !PT ;  /* 0x040000000f0f0812 */ /* 0x000fe400078efcff */
[----:B------:R-:W-:Y:S02]  /*226010*/  ISETP.GE.AND P0, PT, R0, UR39, PT ;  /* 0x0000002700007c0c */ /* 0x000fe4000bf06270 */
[----:B------:R-:W-:Y:S01]  /*226020*/  LOP3.LUT R15, R15, 0xfdffffff, RZ, 0xc0, !PT ;  /* 0xfdffffff0f0f7812 */ /* 0x000fe200078ec0ff */
[----:B------:R-:W2:Y:S01]  /*226030*/  LDL.LU R0, [R1+0x5f8] ;  /* 0x0005f80001007983 */ /* 0x000ea20000300800 */
[----:B------:R-:W0:Y:S01]  /*226040*/  LDCU.64 UR38, c[0x0][0x398] ;  /* 0x00007300ff2677ac */ /* 0x000e220008000a00 */
[----:B----4-:R-:W-:Y:S02]  /*226050*/  ISETP.LT.AND P3, PT, R22, UR42, !P0 ;  /* 0x0000002a16007c0c */ /* 0x010fe4000c761270 */
[----:B------:R-:W-:Y:S02]  /*226060*/  ISETP.LT.AND P2, PT, R21, UR70, !P0 ;  /* 0x0000004615007c0c */ /* 0x000fe4000c741270 */
[----:B------:R-:W-:-:S09]  /*226070*/  ISETP.LT.AND P1, PT, R25, UR57, !P0 ;  /* 0x0000003919007c0c */ /* 0x000fd2000c721270 */
[----:B------:R-:W-:Y:S01]  /*226080*/  @P3 LOP3.LUT R15, R15, 0x2000000, RZ, 0xfc, !PT ;  /* 0x020000000f0f3812 */ /* 0x000fe200078efcff */
[----:B------:R-:W1:Y:S01]  /*226090*/  LDCU UR70, c[0x0][0x398] ;  /* 0x00007300ff4677ac */ /* 0x000e620008000800 */
[----:B------:R-:W4:Y:S02]  /*2260a0*/  LDCU UR57, c[0x0][0x398] ;  /* 0x00007300ff3977ac */ /* 0x000f240008000800 */
[----:B------:R-:W-:Y:S02]  /*2260b0*/  LOP3.LUT R15, R15, 0xfeffffff, RZ, 0xc0, !PT ;  /* 0xfeffffff0f0f7812 */ /* 0x000fe400078ec0ff */
        /* <DEDUP_REMOVED lines=8> */
[----:B---3--:R-:W-:Y:S02]  /*226140*/  PRMT R6, R6, 0x5410, R7 ;  /* 0x0000541006067816 */ /* 0x008fe40000000007 */
[----:B--2---:R-:W-:-:S03]  /*226150*/  PRMT R3, R28, 0x5410, R3 ;  /* 0x000054101c037816 */ /* 0x004fc60000000003 */
[----:B------:R2:W-:Y:S04]  /*226160*/  STL [R1+0xe4], R6 ;  /* 0x0000e40601007387 */ /* 0x0005e80000100800 */
[----:B------:R3:W-:Y:S04]  /*226170*/  STL [R1+0x110], R3 ;  /* 0x0001100301007387 */ /* 0x0007e80000100800 */
[----:B------:R-:W4:Y:S04]  /*226180*/  LDL.LU R7, [R1+0x19c] ;  /* 0x00019c0001077983 */ /* 0x000f280000300800 */
[----:B--2---:R-:W4:Y:S01]  /*226190*/  LDL.LU R6, [R1+0x5fc] ;  /* 0x0005fc0001067983 */ /* 0x004f220000300800 */
[----:B---3--:R-:W-:-:S05]  /*2261a0*/  VIADD R3, R23, 0x2f ;  /* 0x0000002f17037836 */ /* 0x008fca0000000000 */
[----:B------:R-:W-:Y:S01]  /*2261b0*/  ISETP.GE.AND P0, PT, R3, UR41, PT ;  /* 0x0000002903007c0c */ /* 0x000fe2000bf06270 */
[----:B------:R-:W2:Y:S01]  /*2261c0*/  LDCU.64 UR40, c[0x0][0x398] ;  /* 0x00007300ff2877ac */ /* 0x000ea20008000a00 */
[----:B------:R-:W3:Y:S04]  /*2261d0*/  LDL.LU R3, [R1+0x1a0] ;  /* 0x0001a00001037983 */ /* 0x000ee80000300800 */
[----:B------:R-:W3:Y:S01]  /*2261e0*/  LDL.LU R28, [R1+0x708] ;  /* 0x00070800011c7983 */ /* 0x000ee20000300800 */
[----:B0-----:R-:W-:Y:S02]  /*2261f0*/  ISETP.LT.AND P3, PT, R22, UR38, !P0 ;  /* 0x0000002616007c0c */ /* 0x001fe4000c761270 */
[----:B-1----:R-:W-:Y:S02]  /*226200*/  ISETP.LT.AND P2, PT, R21, UR70, !P0 ;  /* 0x0000004615007c0c */ /* 0x002fe4000c741270 */
[----:B------:R-:W-:-:S09]  /*226210*/  ISETP.LT.AND P1, PT, R25, UR55, !P0 ;  /* 0x0000003719007c0c */ /* 0x000fd2000c721270 */
[----:B------:R-:W-:Y:S02]  /*226220*/  @P3 LOP3.LUT R15, R15, 0x200000, RZ, 0xfc, !PT ;  /* 0x002000000f0f3812 */ /* 0x000fe400078efcff */
[----:B------:R-:W-:Y:S01]  /*226230*/  PRMT R5, R5, 0x5410, R8 ;  /* 0x0000541005057816 */ /* 0x000fe20000000008 */
[----:B------:R-:W0:Y:S01]  /*226240*/  LDCU UR70, c[0x0][0x398] ;  /* 0x00007300ff4677ac */ /* 0x000e220008000800 */
[----:B------:R-:W1:Y:S01]  /*226250*/  LDCU UR55, c[0x0][0x398] ;  /* 0x00007300ff3777ac */ /* 0x000e620008000800 */
[----:B------:R-:W-:Y:S02]  /*226260*/  LOP3.LUT R15, R15, 0xffefffff, RZ, 0xc0, !PT ;  /* 0xffefffff0f0f7812 */ /* 0x000fe400078ec0ff */
        /* <DEDUP_REMOVED lines=17> */
[----:B--2---:R-:W-:-:S02]  /*226380*/  ISETP.LT.AND P3, PT, R22, UR40, !P0 ;  /* 0x0000002816007c0c */ /* 0x004fc4000c761270 */
[----:B------:R-:W-:Y:S02]  /*226390*/  ISETP.LT.AND P2, PT, R21, UR70, !P0 ;  /* 0x0000004615007c0c */ /* 0x000fe4000c741270 */
[----:B------:R-:W-:Y:S02]  /*2263a0*/  LOP3.LUT R15, R15, 0xfffdffff, RZ, 0xc0, !PT ;  /* 0xfffdffff0f0f7812 */ /* 0x000fe400078ec0ff */
[----:B------:R-:W-:Y:S01]  /*2263b0*/  ISETP.LT.AND P1, PT, R25, UR54, !P0 ;  /* 0x0000003619007c0c */ /* 0x000fe2000c721270 */
[----:B------:R-:W1:Y:S06]  /*2263c0*/  LDCU UR70, c[0x0][0x398] ;  /* 0x00007300ff4677ac */ /* 0x000e6c0008000800 */
[----:B------:R-:W-:Y:S01]  /*2263d0*/  @P3 LOP3.LUT R15, R15, 0x20000, RZ, 0xfc, !PT ;  /* 0x000200000f0f3812 */ /* 0x000fe200078efcff */
[----:B------:R-:W2:Y:S03]  /*2263e0*/  LDCU UR54, c[0x0][0x398] ;  /* 0x00007300ff3677ac */ /* 0x000ea60008000800 */
        /* <DEDUP_REMOVED lines=9> */
[----:B----4-:R-:W-:-:S05]  /*226480*/  PRMT R6, R6, 0x5410, R7 ;  /* 0x0000541006067816 */ /* 0x010fca0000000007 */
[----:B------:R4:W-:Y:S01]  /*226490*/  STL [R1+0x190], R6 ;  /* 0x0001900601007387 */ /* 0x0009e20000100800 */
[----:B---3--:R-:W-:-:S05]  /*2264a0*/  PRMT R3, R28, 0x5410, R3 ;  /* 0x000054101c037816 */ /* 0x008fca0000000003 */
[----:B------:R3:W-:Y:S04]  /*2264b0*/  STL [R1+0x1e0], R3 ;  /* 0x0001e00301007387 */ /* 0x0007e80000100800 */
[----:B------:R-:W2:Y:S04]  /*2264c0*/  LDL.LU R7, [R1+0x1e4] ;  /* 0x0001e40001077983 */ /* 0x000ea80000300800 */
[----:B----4-:R-:W2:Y:S01]  /*2264d0*/  LDL.LU R6, [R1+0x604] ;  /* 0x0006040001067983 */ /* 0x010ea20000300800 */
[----:B---3--:R-:W-:-:S05]  /*2264e0*/  VIADD R3, R23, 0x2d ;  /* 0x0000002d17037836 */ /* 0x008fca0000000000 */
[----:B------:R-:W-:Y:S01]  /*2264f0*/  ISETP.GE.AND P0, PT, R3, UR43, PT ;  /* 0x0000002b03007c0c */ /* 0x000fe2000bf06270 */
[----:B------:R-:W3:Y:S01]  /*226500*/  LDCU.64 UR42, c[0x0][0x398] ;  /* 0x00007300ff2a77ac */ /* 0x000ee20008000a00 */
[----:B------:R-:W4:Y:S04]  /*226510*/  LDL.LU R3, [R1+0x1dc] ;  /* 0x0001dc0001037983 */ /* 0x000f280000300800 */
[----:B------:R-:W4:Y:S01]  /*226520*/  LDL.LU R28, [R1+0x740] ;  /* 0x00074000011c7983 */ /* 0x000f220000300800 */
        /* <DEDUP_REMOVED lines=13> */
[----:B------:R-:W-:Y:S01]  /*226600*/  LOP3.LUT R15, R15, 0xfffff7ff, RZ, 0xc0, !PT ;  /* 0xfffff7ff0f0f7812 */ /* 0x000fe200078ec0ff */
[----:B------:R3:W-:Y:S03]  /*226610*/  STL [R1+0x230], R0 ;  /* 0x0002300001007387 */ /* 0x0007e60000100800 */
[----:B------:R-:W-:Y:S01]  /*226620*/  @P1 LOP3.LUT R15, R15, 0x800, RZ, 0xfc, !PT ;  /* 0x000008000f0f1812 */ /* 0x000fe200078efcff */
[----:B0-----:R-:W4:Y:S03]  /*226630*/  LDL.LU R5, [R1+0x22c] ;  /* 0x00022c0001057983 */ /* 0x001f260000300800 */
[----:B------:R-:W-:Y:S01]  /*226640*/  LOP3.LUT R15, R15, 0xfffffbff, RZ, 0xc0, !PT ;  /* 0xfffffbff0f0f7812 */ /* 0x000fe200078ec0ff */
[----:B------:R-:W4:Y:S01]  /*226650*/  LDL.LU R4, [R1+0x744] ;  /* 0x0007440001047983 */ /* 0x000f220000300800 */
[----:B---3--:R-:W-:-:S02]  /*226660*/  VIADD R0, R23, 0x2c ;  /* 0x0000002c17007836 */ /* 0x008fc40000000000 */
[----:B------:R-:W-:-:S03]  /*226670*/  @P0 LOP3.LUT R15, R15, 0x400, RZ, 0xfc, !PT ;  /* 0x000004000f0f0812 */ /* 0x000fc600078efcff */
[----:B------:R-:W-:Y:S02]  /*226680*/  ISETP.GE.AND P0, PT, R0, UR39, PT ;  /* 0x0000002700007c0c */ /* 0x000fe4000bf06270 */
[----:B------:R-:W-:Y:S01]  /*226690*/  LOP3.LUT R15, R15, 0xfffffdff, RZ, 0xc0, !PT ;  /* 0xfffffdff0f0f7812 */ /* 0x000fe200078ec0ff */
[----:B------:R-:W3:Y:S01]  /*2266a0*/  LDL.LU R0, [R1+0x1d8] ;  /* 0x0001d80001007983 */ /* 0x000ee20000300800 */
[----:B------:R-:W0:Y:S01]  /*2266b0*/  LDCU.64 UR38, c[0x0][0x398] ;  /* 0x00007300ff2677ac */ /* 0x000e220008000a00 */
[----:B------:R-:W-:Y:S02]  /*2266c0*/  ISETP.LT.AND P3, PT, R22, UR42, !P0 ;  /* 0x0000002a16007c0c */ /* 0x000fe4000c761270 */
[----:B------:R-:W-:Y:S02]  /*2266d0*/  ISETP.LT.AND P2, PT, R21, UR67, !P0 ;  /* 0x0000004315007c0c */ /* 0x000fe4000c741270 */
[----:B------:R-:W-:-:S09]  /*2266e0*/  ISETP.LT.AND P1, PT, R25, UR49, !P0 ;  /* 0x0000003119007c0c */ /* 0x000fd2000c721270 */
[----:B------:R-:W-:Y:S01]  /*2266f0*/  @P3 LOP3.LUT R15, R15, 0x200, RZ, 0xfc, !PT ;  /* 0x000002000f0f3812 */ /* 0x000fe200078efcff */
[----:B------:R-:W0:Y:S01]  /*226700*/  LDCU UR49, c[0x0][0x398] ;  /* 0x00007300ff3177ac */ /* 0x000e220008000800 */
[----:B------:R-:W-:Y:S01]  /*226710*/  VIADD R20, R23, 0x9 ;  /* 0x0000000917147836 */ /* 0x000fe20000000000 */
        /* <DEDUP_REMOVED lines=9> */
[----:B--2---:R-:W-:-:S05]  /*2267b0*/  PRMT R6, R6, 0x5410, R7 ;  /* 0x0000541006067816 */ /* 0x004fca0000000007 */
[----:B------:R2:W-:Y:S01]  /*2267c0*/  STL [R1+0x270], R6 ;  /* 0x0002700601007387 */ /* 0x0005e20000100800 */
[----:B----4-:R-:W-:-:S05]  /*2267d0*/  PRMT R3, R28, 0x5410, R3 ;  /* 0x000054101c037816 */ /* 0x010fca0000000003 */
[----:B------:R4:W-:Y:S04]  /*2267e0*/  STL [R1+0x280], R3 ;  /* 0x0002800301007387 */ /* 0x0009e80000100800 */
[----:B------:R-:W3:Y:S04]  /*2267f0*/  LDL.LU R8, [R1+0x1d4] ;  /* 0x0001d40001087983 */ /* 0x000ee80000300800 */
[----:B--2---:R-:W2:Y:S01]  /*226800*/  LDL.LU R6, [R1+0x6ac] ;  /* 0x0006ac0001067983 */ /* 0x004ea20000300800 */
[----:B----4-:R-:W-:-:S05]  /*226810*/  VIADD R3, R23, 0x2b ;  /* 0x0000002b17037836 */ /* 0x010fca0000000000 */
[----:B------:R-:W-:Y:S02]  /*226820*/  ISETP.GE.AND P0, PT, R3, UR41, PT ;  /* 0x0000002903007c0c */ /* 0x000fe4000bf06270 */
[----:B------:R-:W-:Y:S01]  /*226830*/  PRMT R4, R4, 0x5410, R5 ;  /* 0x0000541004047816 */ /* 0x000fe20000000005 */
[----:B------:R-:W4:Y:S04]  /*226840*/  LDL.LU R3, [R1+0x1d0] ;  /* 0x0001d00001037983 */ /* 0x000f280000300800 */
[----:B------:R-:W4:Y:S01]  /*226850*/  LDL.LU R28, [R1+0x818] ;  /* 0x00081800011c7983 */ /* 0x000f220000300800 */
[----:B---3--:R-:W-:-:S03]  /*226860*/  PRMT R0, R16, 0x5410, R0 ;  /* 0x0000541010007816 */ /* 0x008fc60000000000 */
[----:B------:R-:W-:Y:S04]  /*226870*/  STL [R1+0x2d4], R4 ;  /* 0x0002d40401007387 */ /* 0x000fe80000100800 */
[----:B------:R-:W3:Y:S01]  /*226880*/  LDL.LU R16, [R1+0x7448] ;  /* 0x0074480001107983 */ /* 0x000ee20000300800 */
[----:B0-----:R-:W-:Y:S02]  /*226890*/  ISETP.LT.AND P3, PT, R22, UR38, !P0 ;  /* 0x0000002616007c0c */ /* 0x001fe4000c761270 */
[----:B------:R-:W-:Y:S02]  /*2268a0*/  ISETP.LT.AND P2, PT, R21, UR66, !P0 ;  /* 0x0000004215007c0c */ /* 0x000fe4000c741270 */
[----:B------:R-:W-:Y:S02]  /*2268b0*/  LOP3.LUT R15, R15, 0xffffffdf, RZ, 0xc0, !PT ;  /* 0xffffffdf0f0f7812 */ /* 0x000fe400078ec0ff */
[----:B------:R-:W-:Y:S01]  /*2268c0*/  ISETP.LT.AND P1, PT, R25, UR47, !P0 ;  /* 0x0000002f19007c0c */ /* 0x000fe2000c721270 */
[----:B------:R0:W-:Y:S01]  /*2268d0*/  STL [R1+0x2d0], R0 ;  /* 0x0002d00001007387 */ /* 0x0001e20000100800 */
[----:B------:R-:W1:Y:S01]  /*2268e0*/  LDCU.64 UR40, c[0x0][0x398] ;  /* 0x00007300ff2877ac */ /* 0x000e620008000a00 */
[----:B------:R-:W1:Y:S04]  /*2268f0*/  LDCU UR66, c[0x0][0x398] ;  /* 0x00007300ff4277ac */ /* 0x000e680008000800 */
[----:B------:R-:W-:-:S02]  /*226900*/  @P3 LOP3.LUT R15, R15, 0x20, RZ, 0xfc, !PT ;  /* 0x000000200f0f3812 */ /* 0x000fc400078efcff */
[----:B------:R-:W-:Y:S01]  /*226910*/  ISETP.LT.AND P0, PT, R24, UR48, !P0 ;  /* 0x0000003018007c0c */ /* 0x000fe2000c701270 */
[----:B0-----:R-:W-:Y:S01]  /*226920*/  VIADD R0, R23, 0x2a ;  /* 0x0000002a17007836 */ /* 0x001fe20000000000 */
[----:B------:R-:W3:Y:S01]  /*226930*/  LDL.LU R7, [R1+0x228] ;  /* 0x0002280001077983 */ /* 0x000ee20000300800 */
[----:B------:R-:W-:-:S03]  /*226940*/  LOP3.LUT R15, R15, 0xffffffef, RZ, 0xc0, !PT ;  /* 0xffffffef0f0f7812 */ /* 0x000fc600078ec0ff */
[----:B------:R-:W3:Y:S04]  /*226950*/  LDL.LU R5, [R1+0x870] ;  /* 0x0008700001057983 */ /* 0x000ee80000300800 */
[----:B------:R-:W3:Y:S01]  /*226960*/  LDL.LU R4, [R1+0x1cc] ;  /* 0x0001cc0001047983 */ /* 0x000ee20000300800 */
[----:B------:R-:W0:Y:S01]  /*226970*/  LDCU UR48, c[0x0][0x398] ;  /* 0x00007300ff3077ac */ /* 0x000e220008000800 */
[----:B------:R-:W-:Y:S01]  /*226980*/  @P2 LOP3.LUT R15, R15, 0x10, RZ, 0xfc, !PT ;  /* 0x000000100f0f2812 */ /* 0x000fe200078efcff */
[----:B------:R-:W0:Y:S03]  /*226990*/  LDCU UR47, c[0x0][0x398] ;  /* 0x00007300ff2f77ac */ /* 0x000e260008000800 */
[----:B------:R-:W-:-:S04]  /*2269a0*/  LOP3.LUT R15, R15, 0xfffffff7, RZ, 0xc0, !PT ;  /* 0xfffffff70f0f7812 */ /* 0x000fc800078ec0ff */
[----:B------:R-:W-:-:S04]  /*2269b0*/  @P1 LOP3.LUT R15, R15, 0x8, RZ, 0xfc, !PT ;  /* 0x000000080f0f1812 */ /* 0x000fc800078efcff */
[----:B------:R-:W-:-:S04]  /*2269c0*/  LOP3.LUT R15, R15, 0xfffffffb, RZ, 0xc0, !PT ;  /* 0xfffffffb0f0f7812 */ /* 0x000fc800078ec0ff */
[----:B------:R-:W-:Y:S02]  /*2269d0*/  @P0 LOP3.LUT R15, R15, 0x4, RZ, 0xfc, !PT ;  /* 0x000000040f0f0812 */ /* 0x000fe400078efcff */
[----:B------:R-:W-:Y:S01]  /*2269e0*/  ISETP.GE.AND P0, PT, R0, UR45, PT ;  /* 0x0000002d00007c0c */ /* 0x000fe2000bf06270 */
[----:B------:R-:W0:Y:S01]  /*2269f0*/  LDCU.64 UR44, c[0x0][0x398] ;  /* 0x00007300ff2c77ac */ /* 0x000e220008000a00 */
[----:B------:R-:W3:Y:S02]  /*226a00*/  LDL.LU R0, [R1+0x6cc] ;  /* 0x0006cc0001007983 */ /* 0x000ee40000300800 */
[----:B------:R-:W-:Y:S02]  /*226a10*/  ISETP.LT.AND P1, PT, R25, UR36, !P0 ;  /* 0x0000002419007c0c */ /* 0x000fe4000c721270 */
[----:B-1----:R-:W-:Y:S02]  /*226a20*/  ISETP.LT.AND P3, PT, R22, UR40, !P0 ;  /* 0x0000002816007c0c */ /* 0x002fe4000c761270 */
[----:B------:R-:W-:-:S02]  /*226a30*/  ISETP.LT.AND P2, PT, R21, UR65, !P0 ;  /* 0x0000004115007c0c */ /* 0x000fc4000c741270 */
[----:B------:R-:W-:Y:S02]  /*226a40*/  ISETP.LT.AND P0, PT, R24, UR23, !P0 ;  /* 0x0000001718007c0c */ /* 0x000fe4000c701270 */
[----:B--2---:R-:W-:Y:S02]  /*226a50*/  PRMT R6, R6, 0x5410, R8 ;  /* 0x0000541006067816 */ /* 0x004fe40000000008 */
[----:B----4-:R-:W-:-:S03]  /*226a60*/  PRMT R3, R28, 0x5410, R3 ;  /* 0x000054101c037816 */ /* 0x010fc60000000003 */
[----:B------:R1:W-:Y:S01]  /*226a70*/  STL [R1+0x310], R6 ;  /* 0x0003100601007387 */ /* 0x0003e20000100800 */
[----:B---3--:R-:W-:-:S03]  /*226a80*/  LOP3.LUT R16, R16, 0x7fffffff, RZ, 0xc0, !PT ;  /* 0x7fffffff10107812 */ /* 0x008fc600078ec0ff */
[----:B------:R2:W-:Y:S04]  /*226a90*/  STL [R1+0x360], R3 ;  /* 0x0003600301007387 */ /* 0x0005e80000100800 */
[----:B------:R-:W3:Y:S04]  /*226aa0*/  LDL.LU R8, [R1+0x1c8] ;  /* 0x0001c80001087983 */ /* 0x000ee80000300800 */
[----:B-1----:R-:W3:Y:S01]  /*226ab0*/  LDL.LU R6, [R1+0x6d8] ;  /* 0x0006d80001067983 */ /* 0x002ee20000300800 */
[----:B------:R-:W-:Y:S02]  /*226ac0*/  @P1 LOP3.LUT R16, R16, 0x80000000, RZ, 0xfc, !PT ;  /* 0x8000000010101812 */ /* 0x000fe400078efcff */
[----:B------:R-:W-:Y:S01]  /*226ad0*/  LOP3.LUT R15, R15, 0xfffffffd, RZ, 0xc0, !PT ;  /* 0xfffffffd0f0f7812 */ /* 0x000fe200078ec0ff */
[----:B------:R-:W1:Y:S01]  /*226ae0*/  LDCU UR36, c[0x0][0x398] ;  /* 0x00007300ff2477ac */ /* 0x000e620008000800 */
[----:B------:R-:W4:Y:S01]  /*226af0*/  LDCU UR65, c[0x0][0x398] ;  /* 0x00007300ff4177ac */ /* 0x000f220008000800 */
[----:B------:R-:W-:Y:S01]  /*226b00*/  LOP3.LUT R16, R16, 0xbfffffff, RZ, 0xc0, !PT ;  /* 0xbfffffff10107812 */ /* 0x000fe200078ec0ff */
[----:B--2---:R-:W-:-:S03]  /*226b10*/  VIADD R3, R23, 0x29 ;  /* 0x0000002917037836 */ /* 0x004fc60000000000 */
[----:B------:R-:W-:Y:S02]  /*226b20*/  @P0 LOP3.LUT R16, R16, 0x40000000, RZ, 0xfc, !PT ;  /* 0x4000000010100812 */ /* 0x000fe400078efcff */
[----:B------:R-:W-:Y:S02]  /*226b30*/  ISETP.GE.AND P0, PT, R3, UR43, PT ;  /* 0x0000002b03007c0c */ /* 0x000fe4000bf06270 */
[----:B------:R-:W-:Y:S01]  /*226b40*/  @P3 LOP3.LUT R15, R15, 0x2, RZ, 0xfc, !PT ;  /* 0x000000020f0f3812 */ /* 0x000fe200078efcff */
[----:B------:R-:W2:Y:S04]  /*226b50*/  LDL.LU R3, [R1+0x1c4] ;  /* 0x0001c40001037983 */ /* 0x000ea80000300800 */
[----:B------:R-:W2:Y:S01]  /*226b60*/  LDL.LU R28, [R1+0x10dc] ;  /* 0x0010dc00011c7983 */ /* 0x000ea20000300800 */
[----:B0-----:R-:W-:-:S02]  /*226b70*/  ISETP.LT.AND P3, PT, R22, UR44, !P0 ;  /* 0x0000002c16007c0c */ /* 0x001fc4000c761270 */
[----:B------:R-:W-:Y:S02]  /*226b80*/  LOP3.LUT R15, R15, 0xfffffffe, RZ, 0xc0, !PT ;  /* 0xfffffffe0f0f7812 */ /* 0x000fe400078ec0ff */
[----:B------:R-:W-:Y:S01]  /*226b90*/  LOP3.LUT R16, R16, 0xdfffffff, RZ, 0xc0, !PT ;  /* 0xdfffffff10107812 */ /* 0x000fe200078ec0ff */
[----:B------:R-:W0:Y:S01]  /*226ba0*/  LDCU.64 UR42, c[0x0][0x398] ;  /* 0x00007300ff2a77ac */ /* 0x000e220008000a00 */
[----:B------:R-:W-:Y:S02]  /*226bb0*/  @P2 LOP3.LUT R15, R15, 0x1, RZ, 0xfc, !PT ;  /* 0x000000010f0f2812 */ /* 0x000fe400078efcff */
[----:B------:R-:W-:Y:S02]  /*226bc0*/  ISETP.LT.AND P2, PT, R21, UR63, !P0 ;  /* 0x0000003f15007c0c */ /* 0x000fe4000c741270 */
[----:B------:R-:W-:-:S03]  /*226bd0*/  ISETP.LT.AND P1, PT, R25, UR62, !P0 ;  /* 0x0000003e19007c0c */ /* 0x000fc6000c721270 */
[----:B------:R-:W-:Y:S02]  /*226be0*/  @P3 LOP3.LUT R16, R16, 0x20000000, RZ, 0xfc, !PT ;  /* 0x2000000010103812 */ /* 0x000fe400078efcff */
[----:B------:R-:W-:Y:S01]  /*226bf0*/  PRMT R5, R5, 0x5410, R7 ;  /* 0x0000541005057816 */ /* 0x000fe20000000007 */
[----:B------:R-:W0:Y:S01]  /*226c00*/  LDCU UR63, c[0x0][0x398] ;  /* 0x00007300ff3f77ac */ /* 0x000e220008000800 */
[----:B------:R-:W0:Y:S01]  /*226c10*/  LDCU UR62, c[0x0][0x398] ;  /* 0x00007300ff3e77ac */ /* 0x000e220008000800 */
[----:B------:R-:W-:Y:S02]  /*226c20*/  LOP3.LUT R16, R16, 0xefffffff, RZ, 0xc0, !PT ;  /* 0xefffffff10107812 */ /* 0x000fe400078ec0ff */
[----:B------:R-:W-:Y:S02]  /*226c30*/  ISETP.LT.AND P0, PT, R24, UR61, !P0 ;  /* 0x0000003d18007c0c */ /* 0x000fe4000c701270 */
[----:B------:R-:W-:Y:S02]  /*226c40*/  PRMT R4, R0, 0x5410, R4 ;  /* 0x0000541000047816 */ /* 0x000fe40000000004 */
[----:B------:R-:W-:Y:S01]  /*226c50*/  @P2 LOP3.LUT R16, R16, 0x10000000, RZ, 0xfc, !PT ;  /* 0x1000000010102812 */ /* 0x000fe200078efcff */
[----:B------:R0:W-:Y:S01]  /*226c60*/  STL [R1+0x3a4], R5 ;  /* 0x0003a40501007387 */ /* 0x0001e20000100800 */
[----:B------:R-:W0:Y:S02]  /*226c70*/  LDCU UR61, c[0x0][0x398] ;  /* 0x00007300ff3d77ac */ /* 0x000e240008000800 */
[----:B------:R-:W-:-:S04]  /*226c80*/  LOP3.LUT R16, R16, 0xf7ffffff, RZ, 0xc0, !PT ;  /* 0xf7ffffff10107812 */ /* 0x000fc800078ec0ff */
[----:B------:R-:W-:Y:S01]  /*226c90*/  @P1 LOP3.LUT R16, R16, 0x8000000, RZ, 0xfc, !PT ;  /* 0x0800000010101812 */ /* 0x000fe200078efcff */
[----:B------:R-:W-:-:S03]  /*226ca0*/  VIADD R0, R23, 0x28 ;  /* 0x0000002817007836 */ /* 0x000fc60000000000 */
[----:B------:R-:W-:-:S04]  /*226cb0*/  LOP3.LUT R16, R16, 0xfbffffff, RZ, 0xc0, !PT ;  /* 0xfbffffff10107812 */ /* 0x000fc800078ec0ff */
[----:B------:R-:W-:Y:S02]  /*226cc0*/  @P0 LOP3.LUT R16, R16, 0x4000000, RZ, 0xfc, !PT ;  /* 0x0400000010100812 */ /* 0x000fe400078efcff */
[----:B------:R-:W-:Y:S01]  /*226cd0*/  ISETP.GE.AND P0, PT, R0, UR39, PT ;  /* 0x0000002700007c0c */ /* 0x000fe2000bf06270 */
[----:B------:R1:W-:Y:S04]  /*226ce0*/  STL [R1+0x3a0], R4 ;  /* 0x0003a00401007387 */ /* 0x0003e80000100800 */
[----:B------:R-:W4:Y:S01]  /*226cf0*/  LDL.LU R7, [R1+0x224] ;  /* 0x0002240001077983 */ /* 0x000f220000300800 */
[----:B------:R-:W-:Y:S02]  /*226d00*/  LOP3.LUT R16, R16, 0xfdffffff, RZ, 0xc0, !PT ;  /* 0xfdffffff10107812 */ /* 0x000fe400078ec0ff */
[----:B0-----:R-:W-:-:S02]  /*226d10*/  ISETP.LT.AND P3, PT, R22, UR42, !P0 ;  /* 0x0000002a16007c0c */ /* 0x001fc4000c761270 */
[----:B------:R-:W-:Y:S02]  /*226d20*/  ISETP.LT.AND P2, PT, R21, UR64, !P0 ;  /* 0x0000004015007c0c */ /* 0x000fe4000c741270 */
[----:B------:R-:W-:Y:S01]  /*226d30*/  ISETP.LT.AND P1, PT, R25, UR60, !P0 ;  /* 0x0000003c19007c0c */ /* 0x000fe2000c721270 */
[----:B------:R-:W4:Y:S01]  /*226d40*/  LDL.LU R5, [R1+0x160c] ;  /* 0x00160c0001057983 */ /* 0x000f220000300800 */
[----:B------:R-:W0:Y:S01]  /*226d50*/  LDCU.64 UR38, c[0x0][0x398] ;  /* 0x00007300ff2677ac */ /* 0x000e220008000a00 */
[----:B------:R-:W0:Y:S06]  /*226d60*/  LDCU UR42, c[0x0][0x398] ;  /* 0x00007300ff2a77ac */ /* 0x000e2c0008000800 */
[----:B------:R-:W-:Y:S01]  /*226d70*/  @P3 LOP3.LUT R16, R16, 0x2000000, RZ, 0xfc, !PT ;  /* 0x0200000010103812 */ /* 0x000fe200078efcff */
[----:B-1----:R-:W4:Y:S04]  /*226d80*/  LDL.LU R4, [R1+0x1c0] ;  /* 0x0001c00001047983 */ /* 0x002f280000300800 */
[----:B------:R-:W4:Y:S01]  /*226d90*/  LDL.LU R0, [R1+0x6e0] ;  /* 0x0006e00001007983 */ /* 0x000f220000300800 */
[----:B------:R-:W1:Y:S01]  /*226da0*/  LDCU UR64, c[0x0][0x398] ;  /* 0x00007300ff4077ac */ /* 0x000e620008000800 */
[----:B------:R-:W-:-:S02]  /*226db0*/  LOP3.LUT R16, R16, 0xfeffffff, RZ, 0xc0, !PT ;  /* 0xfeffffff10107812 */ /* 0x000fc400078ec0ff */
[----:B------:R-:W-:Y:S01]  /*226dc0*/  ISETP.LT.AND P0, PT, R24, UR59, !P0 ;  /* 0x0000003b18007c0c */ /* 0x000fe2000c701270 */
[----:B------:R-:W0:Y:S01]  /*226dd0*/  LDCU UR60, c[0x0][0x398] ;  /* 0x00007300ff3c77ac */ /* 0x000e220008000800 */
[----:B------:R-:W0:Y:S01]  /*226de0*/  LDCU UR59, c[0x0][0x398] ;  /* 0x00007300ff3b77ac */ /* 0x000e220008000800 */
[----:B------:R-:W-:-:S04]  /*226df0*/  @P2 LOP3.LUT R16, R16, 0x1000000, RZ, 0xfc, !PT ;  /* 0x0100000010102812 */ /* 0x000fc800078efcff */
[----:B------:R-:W-:-:S04]  /*226e00*/  LOP3.LUT R16, R16, 0xff7fffff, RZ, 0xc0, !PT ;  /* 0xff7fffff10107812 */ /* 0x000fc800078ec0ff */
[----:B------:R-:W-:-:S04]  /*226e10*/  @P1 LOP3.LUT R16, R16, 0x800000, RZ, 0xfc, !PT ;  /* 0x0080000010101812 */ /* 0x000fc800078efcff */
[----:B------:R-:W-:-:S04]  /*226e20*/  LOP3.LUT R16, R16, 0xffbfffff, RZ, 0xc0, !PT ;  /* 0xffbfffff10107812 */ /* 0x000fc800078ec0ff */
[----:B------:R-:W-:Y:S02]  /*226e30*/  @P0 LOP3.LUT R16, R16, 0x400000, RZ, 0xfc, !PT ;  /* 0x0040000010100812 */ /* 0x000fe400078efcff */
[----:B---3--:R-:W-:-:S05]  /*226e40*/  PRMT R6, R6, 0x5410, R8 ;  /* 0x0000541006067816 */ /* 0x008fca0000000008 */
[----:B------:R3:W-:Y:S01]  /*226e50*/  STL [R1+0x3dc], R6 ;  /* 0x0003dc0601007387 */ /* 0x0007e20000100800 */
[----:B--2---:R-:W-:-:S05]  /*226e60*/  PRMT R3, R28, 0x5410, R3 ;  /* 0x000054101c037816 */ /* 0x004fca0000000003 */
[----:B------:R2:W-:Y:S04]  /*226e70*/  STL [R1+0x3f0], R3 ;  /* 0x0003f00301007387 */ /* 0x0005e80000100800 */
[----:B------:R-:W4:Y:S04]  /*226e80*/  LDL.LU R8, [R1+0x1bc] ;  /* 0x0001bc0001087983 */ /* 0x000f280000300800 */
[----:B---3--:R-:W3:Y:S01]  /*226e90*/  LDL.LU R6, [R1+0x6e4] ;  /* 0x0006e40001067983 */ /* 0x008ee20000300800 */
[----:B--2---:R-:W-:-:S05]  /*226ea0*/  VIADD R3, R23, 0x27 ;  /* 0x0000002717037836 */ /* 0x004fca0000000000 */
[----:B------:R-:W-:Y:S02]  /*226eb0*/  ISETP.GE.AND P0, PT, R3, UR41, PT ;  /* 0x0000002903007c0c */ /* 0x000fe4000bf06270 */
[----:B------:R-:W-:Y:S01]  /*226ec0*/  LOP3.LUT R16, R16, 0xffdfffff, RZ, 0xc0, !PT ;  /* 0xffdfffff10107812 */ /* 0x000fe200078ec0ff */
[----:B------:R-:W2:Y:S04]  /*226ed0*/  LDL.LU R3, [R1+0x1b8] ;  /* 0x0001b80001037983 */ /* 0x000ea80000300800 */
[----:B------:R-:W2:Y:S01]  /*226ee0*/  LDL.LU R28, [R1+0x169c] ;  /* 0x00169c00011c7983 */ /* 0x000ea20000300800 */
[----:B0-----:R-:W-:Y:S02]  /*226ef0*/  ISETP.LT.AND P3, PT, R22, UR38, !P0 ;  /* 0x0000002616007c0c */ /* 0x001fe4000c761270 */
[----:B------:R-:W-:-:S02]  /*226f00*/  ISETP.LT.AND P2, PT, R21, UR28, !P0 ;  /* 0x0000001c15007c0c */ /* 0x000fc4000c741270 */
[----:B------:R-:W-:Y:S01]  /*226f10*/  ISETP.LT.AND P1, PT, R25, UR30, !P0 ;  /* 0x0000001e19007c0c */ /* 0x000fe2000c721270 */
[----:B------:R-:W0:Y:S08]  /*226f20*/  LDCU.64 UR40, c[0x0][0x398] ;  /* 0x00007300ff2877ac */ /* 0x000e300008000a00 */
[----:B------:R-:W-:-:S04]  /*226f30*/  @P3 LOP3.LUT R16, R16, 0x200000, RZ, 0xfc, !PT ;  /* 0x0020000010103812 */ /* 0x000fc800078efcff */
[----:B------:R-:W-:Y:S02]  /*226f40*/  LOP3.LUT R16, R16, 0xffefffff, RZ, 0xc0, !PT ;  /* 0xffefffff10107812 */ /* 0x000fe400078ec0ff */
[----:B------:R-:W-:Y:S02]  /*226f50*/  ISETP.LT.AND P0, PT, R24, UR26, !P0 ;  /* 0x0000001a18007c0c */ /* 0x000fe4000c701270 */
[----:B------:R-:W-:-:S04]  /*226f60*/  @P2 LOP3.LUT R16, R16, 0x100000, RZ, 0xfc, !PT ;  /* 0x0010000010102812 */ /* 0x000fc800078efcff */
[----:B------:R-:W-:Y:S02]  /*226f70*/  LOP3.LUT R16, R16, 0xfff7ffff, RZ, 0xc0, !PT ;  /* 0xfff7ffff10107812 */ /* 0x000fe400078ec0ff */
[----:B----4-:R-:W-:Y:S02]  /*226f80*/  PRMT R5, R5, 0x5410, R7 ;  /* 0x0000541005057816 */ /* 0x010fe40000000007 */
[----:B------:R-:W-:-:S03]  /*226f90*/  @P1 LOP3.LUT R16, R16, 0x80000, RZ, 0xfc, !PT ;  /* 0x0008000010101812 */ /* 0x000fc600078efcff */
[----:B------:R4:W-:Y:S01]  /*226fa0*/  STL [R1+0x454], R5 ;  /* 0x0004540501007387 */ /* 0x0009e20000100800 */
[----:B------:R-:W-:Y:S02]  /*226fb0*/  PRMT R4, R0, 0x5410, R4 ;  /* 0x0000541000047816 */ /* 0x000fe40000000004 */
[----:B------:R-:W-:Y:S01]  /*226fc0*/  LOP3.LUT R16, R16, 0xfffbffff, RZ, 0xc0, !PT ;  /* 0xfffbffff10107812 */ /* 0x000fe200078ec0ff */
[----:B------:R-:W-:Y:S02]  /*226fd0*/  VIADD R0, R23, 0x26 ;  /* 0x0000002617007836 */ /* 0x000fe40000000000 */
[----:B------:R0:W-:Y:S04]  /*226fe0*/  STL [R1+0x450], R4 ;  /* 0x0004500401007387 */ /* 0x0001e80000100800 */
[----:B------:R-:W2:Y:S01]  /*226ff0*/  LDL.LU R7, [R1+0x854] ;  /* 0x0008540001077983 */ /* 0x000ea20000300800 */
[----:B------:R-:W-:-:S03]  /*227000*/  @P0 LOP3.LUT R16, R16, 0x40000, RZ, 0xfc, !PT ;  /* 0x0004000010100812 */ /* 0x000fc600078efcff */
[----:B----4-:R-:W4:Y:S01]  /*227010*/  LDL.LU R5, [R1+0x1bf4] ;  /* 0x001bf40001057983 */ /* 0x010f220000300800 */
[----:B------:R-:W-:Y:S01]  /*227020*/  ISETP.GE.AND P0, PT, R0, UR45, PT ;  /* 0x0000002d00007c0c */ /* 0x000fe2000bf06270 */
[----:B------:R-:W1:Y:S02]  /*227030*/  LDCU.64 UR44, c[0x0][0x398] ;  /* 0x00007300ff2c77ac */ /* 0x000e640008000a00 */
[----:B0-----:R-:W4:Y:S04]  /*227040*/  LDL.LU R4, [R1+0x220] ;  /* 0x0002200001047983 */ /* 0x001f280000300800 */
[----:B------:R-:W4:Y:S01]  /*227050*/  LDL.LU R0, [R1+0x1700] ;  /* 0x0017000001007983 */ /* 0x000f220000300800 */
[----:B------:R-:W-:Y:S02]  /*227060*/  ISETP.LT.AND P3, PT, R22, UR40, !P0 ;  /* 0x0000002816007c0c */ /* 0x000fe4000c761270 */
[----:B---3--:R-:W-:-:S02]  /*227070*/  PRMT R6, R6, 0x5410, R8 ;  /* 0x0000541006067816 */ /* 0x008fc40000000008 */
[----:B------:R-:W-:Y:S02]  /*227080*/  ISETP.LT.AND P2, PT, R21, UR24, !P0 ;  /* 0x0000001815007c0c */ /* 0x000fe4000c741270 */
[----:B------:R-:W-:Y:S02]  /*227090*/  LOP3.LUT R16, R16, 0xfffdffff, RZ, 0xc0, !PT ;  /* 0xfffdffff10107812 */ /* 0x000fe400078ec0ff */
[----:B------:R-:W-:Y:S01]  /*2270a0*/  ISETP.LT.AND P1, PT, R25, UR27, !P0 ;  /* 0x0000001b19007c0c */ /* 0x000fe2000c721270 */
[----:B------:R-:W0:Y:S01]  /*2270b0*/  LDCU UR40, c[0x0][0x398] ;  /* 0x00007300ff2877ac */ /* 0x000e220008000800 */
[----:B------:R3:W-:Y:S01]  /*2270c0*/  STL [R1+0x490], R6 ;  /* 0x0004900601007387 */ /* 0x0007e20000100800 */
[----:B--2---:R-:W-:-:S03]  /*2270d0*/  PRMT R8, R28, 0x5410, R3 ;  /* 0x000054101c087816 */ /* 0x004fc60000000003 */
[----:B---3--:R-:W2:Y:S04]  /*2270e0*/  LDL.LU R6, [R1+0x21c] ;  /* 0x00021c0001067983 */ /* 0x008ea80000300800 */
[----:B------:R-:W2:Y:S01]  /*2270f0*/  LDL.LU R3, [R1+0x6ec] ;  /* 0x0006ec0001037983 */ /* 0x000ea20000300800 */
[----:B------:R-:W-:Y:S01]  /*227100*/  @P3 LOP3.LUT R16, R16, 0x20000, RZ, 0xfc, !PT ;  /* 0x0002000010103812 */ /* 0x000fe200078efcff */
[----:B------:R-:W3:Y:S02]  /*227110*/  LDCU.64 UR26, c[0x0][0x398] ;  /* 0x00007300ff1a77ac */ /* 0x000ee40008000a00 */
[----:B------:R0:W-:Y:S04]  /*227120*/  STL [R1+0x4e0], R8 ;  /* 0x0004e00801007387 */ /* 0x0001e80000100800 */
[----:B------:R-:W3:Y:S01]  /*227130*/  LDL.LU R28, [R1+0x1b4] ;  /* 0x0001b400011c7983 */ /* 0x000ee20000300800 */
[----:B------:R-:W-:-:S02]  /*227140*/  LOP3.LUT R16, R16, 0xfffeffff, RZ, 0xc0, !PT ;  /* 0xfffeffff10107812 */ /* 0x000fc400078ec0ff */
[----:B------:R-:W-:Y:S01]  /*227150*/  ISETP.LT.AND P0, PT, R24, UR25, !P0 ;  /* 0x0000001918007c0c */ /* 0x000fe2000c701270 */
[----:B------:R-:W1:Y:S01]  /*227160*/  LDCU.64 UR24, c[0x0][0x398] ;  /* 0x00007300ff1877ac */ /* 0x000e620008000a00 */
[----:B------:R-:W-:-:S04]  /*227170*/  @P2 LOP3.LUT R16, R16, 0x10000, RZ, 0xfc, !PT ;  /* 0x0001000010102812 */ /* 0x000fc800078efcff */
[----:B------:R-:W-:-:S04]  /*227180*/  LOP3.LUT R16, R16, 0xffff7fff, RZ, 0xc0, !PT ;  /* 0xffff7fff10107812 */ /* 0x000fc800078ec0ff */
[----:B------:R-:W-:Y:S01]  /*227190*/  @P1 LOP3.LUT R16, R16, 0x8000, RZ, 0xfc, !PT ;  /* 0x0000800010101812 */ /* 0x000fe200078efcff */
[----:B0-----:R-:W-:-:S03]  /*2271a0*/  VIADD R8, R23, 0x25 ;  /* 0x0000002517087836 */ /* 0x001fc60000000000 */
[----:B------:R-:W-:-:S04]  /*2271b0*/  LOP3.LUT R16, R16, 0xffffbfff, RZ, 0xc0, !PT ;  /* 0xffffbfff10107812 */ /* 0x000fc800078ec0ff */
[----:B------:R-:W-:Y:S02]  /*2271c0*/  @P0 LOP3.LUT R16, R16, 0x4000, RZ, 0xfc, !PT ;  /* 0x0000400010100812 */ /* 0x000fe400078efcff */
[----:B------:R-:W-:Y:S01]  /*2271d0*/  ISETP.GE.AND P0, PT, R8, UR43, PT ;  /* 0x0000002b08007c0c */ /* 0x000fe2000bf06270 */
[----:B------:R-:W0:Y:S03]  /*2271e0*/  LDCU UR43, c[0x0][0x398] ;  /* 0x00007300ff2b77ac */ /* 0x000e260008000800 */
[----:B-1----:R-:W-:Y:S02]  /*2271f0*/  ISETP.LT.AND P3, PT, R22, UR24, !P0 ;  /* 0x0000001816007c0c */ /* 0x002fe4000c761270 */
[----:B------:R-:W-:Y:S02]  /*227200*/  ISETP.LT.AND P2, PT, R21, UR21, !P0 ;  /* 0x0000001515007c0c */ /* 0x000fe4000c741270 */
[----:B------:R-:W-:-:S02]  /*227210*/  LOP3.LUT R16, R16, 0xffffdfff, RZ, 0xc0, !PT ;  /* 0xffffdfff10107812 */ /* 0x000fc400078ec0ff */
[----:B------:R-:W-:-:S07]  /*227220*/  ISETP.LT.AND P1, PT, R25, UR22, !P0 ;  /* 0x0000001619007c0c */ /* 0x000fce000c721270 */
[----:B------:R-:W-:Y:S02]  /*227230*/  @P3 LOP3.LUT R16, R16, 0x2000, RZ, 0xfc, !PT ;  /* 0x0000200010103812 */ /* 0x000fe400078efcff */
[----:B----4-:R-:W-:Y:S01]  /*227240*/  PRMT R5, R5, 0x5410, R7 ;  /* 0x0000541005057816 */ /* 0x010fe20000000007 */
[----:B------:R-:W1:Y:S01]  /*227250*/  LDCU.64 UR22, c[0x0][0x398] ;  /* 0x00007300ff1677ac */ /* 0x000e620008000a00 */
[----:B------:R-:W-:Y:S02]  /*227260*/  LOP3.LUT R16, R16, 0xffffefff, RZ, 0xc0, !PT ;  /* 0xffffefff10107812 */ /* 0x000fe400078ec0ff */
[----:B------:R-:W-:Y:S02]  /*227270*/  ISETP.LT.AND P0, PT, R24, UR20, !P0 ;  /* 0x0000001418007c0c */ /* 0x000fe4000c701270 */
[----:B------:R-:W-:Y:S02]  /*227280*/  PRMT R0, R0, 0x5410, R4 ;  /* 0x0000541000007816 */ /* 0x000fe40000000004 */
[----:B------:R-:W-:Y:S01]  /*227290*/  @P2 LOP3.LUT R16, R16, 0x1000, RZ, 0xfc, !PT ;  /* 0x0000100010102812 */ /* 0x000fe200078efcff */
[----:B------:R4:W-:Y:S01]  /*2272a0*/  STL [R1+0x604], R5 ;  /* 0x0006040501007387 */ /* 0x0009e20000100800 */
[----:B------:R-:W0:Y:S02]  /*2272b0*/  LDCU.64 UR20, c[0x0][0x398] ;  /* 0x00007300ff1477ac */ /* 0x000e240008000a00 */
[----:B------:R-:W-:Y:S01]  /*2272c0*/  LOP3.LUT R16, R16, 0xfffff7ff, RZ, 0xc0, !PT ;  /* 0xfffff7ff10107812 */ /* 0x000fe200078ec0ff */
[----:B------:R1:W-:Y:S03]  /*2272d0*/  STL [R1+0x5dc], R0 ;  /* 0x0005dc0001007387 */ /* 0x0003e60000100800 */
[----:B------:R-:W-:Y:S01]  /*2272e0*/  @P1 LOP3.LUT R16, R16, 0x800, RZ, 0xfc, !PT ;  /* 0x0000080010101812 */ /* 0x000fe200078efcff */
[----:B----4-:R-:W4:Y:S03]  /*2272f0*/  LDL.LU R5, [R1+0x218] ;  /* 0x0002180001057983 */ /* 0x010f260000300800 */
[----:B------:R-:W-:Y:S01]  /*227300*/  LOP3.LUT R16, R16, 0xfffffbff, RZ, 0xc0, !PT ;  /* 0xfffffbff10107812 */ /* 0x000fe200078ec0ff */
[----:B------:R-:W4:Y:S01]  /*227310*/  LDL.LU R4, [R1+0x17d4] ;  /* 0x0017d40001047983 */ /* 0x000f220000300800 */
[----:B-1----:R-:W-:-:S02]  /*227320*/  VIADD R0, R23, 0x24 ;  /* 0x0000002417007836 */ /* 0x002fc40000000000 */
[----:B------:R-:W-:-:S03]  /*227330*/  @P0 LOP3.LUT R16, R16, 0x400, RZ, 0xfc, !PT ;  /* 0x0000040010100812 */ /* 0x000fc600078efcff */
[----:B------:R-:W-:Y:S02]  /*227340*/  ISETP.GE.AND P0, PT, R0, UR39, PT ;  /* 0x0000002700007c0c */ /* 0x000fe4000bf06270 */
[----:B--2---:R-:W-:Y:S01]  /*227350*/  PRMT R3, R3, 0x5410, R6 ;  /* 0x0000541003037816 */ /* 0x004fe20000000006 */
[----:B------:R-:W2:Y:S01]  /*227360*/  LDL.LU R0, [R1+0x214] ;  /* 0x0002140001007983 */ /* 0x000ea20000300800 */
[----:B------:R-:W-:Y:S01]  /*227370*/  LOP3.LUT R16, R16, 0xfffffdff, RZ, 0xc0, !PT ;  /* 0xfffffdff10107812 */ /* 0x000fe200078ec0ff */
[----:B------:R-:W1:Y:S02]  /*227380*/  LDCU.64 UR38, c[0x0][0x398] ;  /* 0x00007300ff2677ac */ /* 0x000e640008000a00 */
[----:B------:R3:W-:Y:S02]  /*227390*/  STL [R1+0x5d8], R3 ;  /* 0x0005d80301007387 */ /* 0x0007e40000100800 */
[----:B---3--:R-:W-:Y:S02]  /*2273a0*/  PRMT R3, R17, 0x5410, R28 ;  /* 0x0000541011037816 */ /* 0x008fe4000000001c */
[----:B------:R-:W2:Y:S01]  /*2273b0*/  LDL.LU R17, [R1+0x7444] ;  /* 0x0074440001117983 */ /* 0x000ea20000300800 */
[----:B0-----:R-:W-:-:S02]  /*2273c0*/  ISETP.LT.AND P3, PT, R22, UR20, !P0 ;  /* 0x0000001416007c0c */ /* 0x001fc4000c761270 */
[----:B------:R-:W-:Y:S02]  /*2273d0*/  ISETP.LT.AND P2, PT, R21, UR34, !P0 ;  /* 0x0000002215007c0c */ /* 0x000fe4000c741270 */
[----:B------:R-:W-:Y:S01]  /*2273e0*/  ISETP.LT.AND P1, PT, R25, UR35, !P0 ;  /* 0x0000002319007c0c */ /* 0x000fe2000c721270 */
[----:B------:R0:W-:Y:S01]  /*2273f0*/  STL [R1+0x5e0], R3 ;  /* 0x0005e00301007387 */ /* 0x0001e20000100800 */
[----:B------:R-:W3:Y:S07]  /*227400*/  LDCU UR20, c[0x0][0x398] ;  /* 0x00007300ff1477ac */ /* 0x000eee0008000800 */
[----:B------:R-:W-:-:S02]  /*227410*/  @P3 LOP3.LUT R16, R16, 0x200, RZ, 0xfc, !PT ;  /* 0x0000020010103812 */ /* 0x000fc400078efcff */
[----:B------:R-:W-:Y:S01]  /*227420*/  ISETP.LT.AND P0, PT, R24, UR19, !P0 ;  /* 0x0000001318007c0c */ /* 0x000fe2000c701270 */
[----:B0-----:R-:W-:Y:S01]  /*227430*/  VIADD R3, R23, 0x23 ;  /* 0x0000002317037836 */ /* 0x001fe20000000000 */
[----:B------:R-:W3:Y:S01]  /*227440*/  LDL.LU R8, [R1+0x210] ;  /* 0x0002100001087983 */ /* 0x000ee20000300800 */
[----:B------:R-:W-:-:S03]  /*227450*/  LOP3.LUT R16, R16, 0xfffffeff, RZ, 0xc0, !PT ;  /* 0xfffffeff10107812 */ /* 0x000fc600078ec0ff */
[----:B------:R-:W3:Y:S01]  /*227460*/  LDL.LU R7, [R1+0x6f4] ;  /* 0x0006f40001077983 */ /* 0x000ee20000300800 */
[----:B------:R-:W0:Y:S01]  /*227470*/  LDCU.64 UR34, c[0x0][0x398] ;  /* 0x00007300ff2277ac */ /* 0x000e220008000a00 */
[----:B------:R-:W-:-:S04]  /*227480*/  @P2 LOP3.LUT R16, R16, 0x100, RZ, 0xfc, !PT ;  /* 0x0000010010102812 */ /* 0x000fc800078efcff */
[----:B------:R-:W-:-:S04]  /*227490*/  LOP3.LUT R16, R16, 0xffffff7f, RZ, 0xc0, !PT ;  /* 0xffffff7f10107812 */ /* 0x000fc800078ec0ff */
[----:B------:R-:W-:-:S04]  /*2274a0*/  @P1 LOP3.LUT R16, R16, 0x80, RZ, 0xfc, !PT ;  /* 0x0000008010101812 */ /* 0x000fc800078efcff */
[----:B------:R-:W-:-:S04]  /*2274b0*/  LOP3.LUT R16, R16, 0xffffffbf, RZ, 0xc0, !PT ;  /* 0xffffffbf10107812 */ /* 0x000fc800078ec0ff */
[----:B------:R-:W-:Y:S02]  /*2274c0*/  @P0 LOP3.LUT R16, R16, 0x40, RZ, 0xfc, !PT ;  /* 0x0000004010100812 */ /* 0x000fe400078efcff */
[----:B------:R-:W-:Y:S02]  /*2274d0*/  ISETP.GE.AND P0, PT, R3, UR41, PT ;  /* 0x0000002903007c0c */ /* 0x000fe4000bf06270 */
[----:B------:R-:W3:Y:S04]  /*2274e0*/  LDL.LU R3, [R1+0x1b0] ;  /* 0x0001b00001037983 */ /* 0x000ee80000300800 */
[----:B------:R-:W3:Y:S01]  /*2274f0*/  LDL.LU R28, [R1+0x6f0] ;  /* 0x0006f000011c7983 */ /* 0x000ee20000300800 */
[----:B----4-:R-:W-:-:S05]  /*227500*/  PRMT R4, R4, 0x5410, R5 ;  /* 0x0000541004047816 */ /* 0x010fca0000000005 */
[----:B------:R2:W-:Y:S01]  /*227510*/  STL [R1+0x5e4], R4 ;  /* 0x0005e40401007387 */ /* 0x0005e20000100800 */
[----:B------:R-:W-:Y:S02]  /*227520*/  ISETP.LT.AND P3, PT, R22, UR22, !P0 ;  /* 0x0000001616007c0c */ /* 0x000fe4000c761270 */
[----:B------:R-:W-:Y:S02]  /*227530*/  ISETP.LT.AND P2, PT, R21, UR31, !P0 ;  /* 0x0000001f15007c0c */ /* 0x000fe4000c741270 */
[----:B------:R-:W-:Y:S02]  /*227540*/  LOP3.LUT R16, R16, 0xffffffdf, RZ, 0xc0, !PT ;  /* 0xffffffdf10107812 */ /* 0x000fe400078ec0ff */
[----:B------:R-:W-:Y:S01]  /*227550*/  ISETP.LT.AND P1, PT, R25, UR32, !P0 ;  /* 0x0000002019007c0c */ /* 0x000fe2000c721270 */
[----:B------:R-:W4:Y:S01]  /*227560*/  LDCU.64 UR30, c[0x0][0x398] ;  /* 0x00007300ff1e77ac */ /* 0x000f220008000a00 */
[----:B------:R-:W0:Y:S01]  /*227570*/  LDCU UR22, c[0x0][0x398] ;  /* 0x00007300ff1677ac */ /* 0x000e220008000800 */
[----:B--2---:R-:W-:-:S02]  /*227580*/  PRMT R4, R17, 0x5410, R0 ;  /* 0x0000541011047816 */ /* 0x004fc40000000000 */
[----:B------:R-:W2:Y:S02]  /*227590*/  LDL.LU R17, [R1+0x7440] ;  /* 0x0074400001117983 */ /* 0x000ea40000300800 */
[----:B------:R-:W-:-:S04]  /*2275a0*/  @P3 LOP3.LUT R16, R16, 0x20, RZ, 0xfc, !PT ;  /* 0x0000002010103812 */ /* 0x000fc800078efcff */
[----:B------:R-:W-:Y:S02]  /*2275b0*/  LOP3.LUT R16, R16, 0xffffffef, RZ, 0xc0, !PT ;  /* 0xffffffef10107812 */ /* 0x000fe400078ec0ff */
[----:B------:R-:W-:Y:S01]  /*2275c0*/  ISETP.LT.AND P0, PT, R24, UR33, !P0 ;  /* 0x0000002118007c0c */ /* 0x000fe2000c701270 */
[----:B------:R-:W-:Y:S01]  /*2275d0*/  VIADD R0, R23, 0x22 ;  /* 0x0000002217007836 */ /* 0x000fe20000000000 */
[----:B------:R0:W-:Y:S01]  /*2275e0*/  STL [R1+0x5ec], R4 ;  /* 0x0005ec0401007387 */ /* 0x0001e20000100800 */
[----:B------:R-:W-:-:S03]  /*2275f0*/  @P2 LOP3.LUT R16, R16, 0x10, RZ, 0xfc, !PT ;  /* 0x0000001010102812 */ /* 0x000fc600078efcff */
[----:B------:R-:W4:Y:S04]  /*227600*/  LDL.LU R6, [R1+0x20c] ;  /* 0x00020c0001067983 */ /* 0x000f280000300800 */
[----:B------:R-:W4:Y:S01]  /*227610*/  LDL.LU R5, [R1+0x1a08] ;  /* 0x001a080001057983 */ /* 0x000f220000300800 */
[----:B------:R-:W1:Y:S01]  /*227620*/  LDCU.64 UR32, c[0x0][0x398] ;  /* 0x00007300ff2077ac */ /* 0x000e620008000a00 */
[----:B------:R-:W-:-:S04]  /*227630*/  LOP3.LUT R16, R16, 0xfffffff7, RZ, 0xc0, !PT ;  /* 0xfffffff710107812 */ /* 0x000fc800078ec0ff */
[----:B------:R-:W-:Y:S01]  /*227640*/  @P1 LOP3.LUT R16, R16, 0x8, RZ, 0xfc, !PT ;  /* 0x0000000810101812 */ /* 0x000fe200078efcff */
[----:B0-----:R-:W4:Y:S03]  /*227650*/  LDL.LU R4, [R1+0x208] ;  /* 0x0002080001047983 */ /* 0x001f260000300800 */
[----:B------:R-:W-:-:S04]  /*227660*/  LOP3.LUT R16, R16, 0xfffffffb, RZ, 0xc0, !PT ;  /* 0xfffffffb10107812 */ /* 0x000fc800078ec0ff */
[----:B------:R-:W-:Y:S02]  /*227670*/  @P0 LOP3.LUT R16, R16, 0x4, RZ, 0xfc, !PT ;  /* 0x0000000410100812 */ /* 0x000fe400078efcff */
[----:B------:R-:W-:Y:S02]  /*227680*/  ISETP.GE.AND P0, PT, R0, UR25, PT ;  /* 0x0000001900007c0c */ /* 0x000fe4000bf06270 */
[----:B---3--:R-:W-:Y:S01]  /*227690*/  PRMT R7, R7, 0x5410, R8 ;  /* 0x0000541007077816 */ /* 0x008fe20000000008 */
[----:B------:R-:W3:Y:S01]  /*2276a0*/  LDL.LU R0, [R1+0x1ac4] ;  /* 0x001ac40001007983 */ /* 0x000ee20000300800 */
[----:B------:R-:W0:Y:S01]  /*2276b0*/  LDCU.64 UR24, c[0x0][0x398] ;  /* 0x00007300ff1877ac */ /* 0x000e220008000a00 */
[----:B------:R-:W-:Y:S02]  /*2276c0*/  ISETP.LT.AND P1, PT, R25, UR37, !P0 ;  /* 0x0000002519007c0c */ /* 0x000fe4000c721270 */
[----:B------:R-:W-:Y:S02]  /*2276d0*/  ISETP.LT.AND P3, PT, R22, UR26, !P0 ;  /* 0x0000001a16007c0c */ /* 0x000fe4000c761270 */
[----:B------:R-:W-:-:S02]  /*2276e0*/  ISETP.LT.AND P2, PT, R21, UR29, !P0 ;  /* 0x0000001d15007c0c */ /* 0x000fc4000c741270 */
[----:B------:R-:W-:Y:S01]  /*2276f0*/  ISETP.LT.AND P0, PT, R24, UR46, !P0 ;  /* 0x0000002e18007c0c */ /* 0x000fe2000c701270 */
[----:B------:R0:W-:Y:S01]  /*227700*/  STL [R1+0x5e8], R7 ;  /* 0x0005e80701007387 */ /* 0x0001e20000100800 */
[----:B------:R-:W-:Y:S01]  /*227710*/  LOP3.LUT R16, R16, 0xfffffffd, RZ, 0xc0, !PT ;  /* 0xfffffffd10107812 */ /* 0x000fe200078ec0ff */
[----:B------:R-:W1:Y:S01]  /*227720*/  LDCU.64 UR28, c[0x0][0x398] ;  /* 0x00007300ff1c77ac */ /* 0x000e620008000a00 */
[----:B------:R-:W1:Y:S01]  /*227730*/  LDCU UR46, c[0x0][0x398] ;  /* 0x00007300ff2e77ac */ /* 0x000e620008000800 */
[----:B0-----:R-:W-:Y:S01]  /*227740*/  PRMT R7, R28, 0x5410, R3 ;  /* 0x000054101c077816 */ /* 0x001fe20000000003 */
[----:B------:R-:W-:-:S04]  /*227750*/  VIADD R3, R23, 0x21 ;  /* 0x0000002117037836 */ /* 0x000fc80000000000 */
[----:B------:R0:W-:Y:S04]  /*227760*/  STL [R1+0x5f0], R7 ;  /* 0x0005f00701007387 */ /* 0x0001e80000100800 */
[----:B------:R-:W3:Y:S04]  /*227770*/  LDL.LU R8, [R1+0x204] ;  /* 0x0002040001087983 */ /* 0x000ee80000300800 */
[----:B0-----:R-:W3:Y:S01]  /*227780*/  LDL.LU R7, [R1+0x6fc] ;  /* 0x0006fc0001077983 */ /* 0x001ee20000300800 */
[----:B------:R-:W-:Y:S02]  /*227790*/  @P3 LOP3.LUT R16, R16, 0x2, RZ, 0xfc, !PT ;  /* 0x0000000210103812 */ /* 0x000fe400078efcff */
[----:B--2---:R-:W-:-:S04]  /*2277a0*/  LOP3.LUT R17, R17, 0x7fffffff, RZ, 0xc0, !PT ;  /* 0x7fffffff11117812 */ /* 0x004fc800078ec0ff */
[----:B------:R-:W-:-:S04]  /*2277b0*/  @P1 LOP3.LUT R17, R17, 0x80000000, RZ, 0xfc, !PT ;  /* 0x8000000011111812 */ /* 0x000fc800078efcff */
[----:B------:R-:W-:-:S04]  /*2277c0*/  LOP3.LUT R17, R17, 0xbfffffff, RZ, 0xc0, !PT ;  /* 0xbfffffff11117812 */ /* 0x000fc800078ec0ff */
[----:B------:R-:W-:Y:S02]  /*2277d0*/  @P0 LOP3.LUT R17, R17, 0x40000000, RZ, 0xfc, !PT ;  /* 0x4000000011110812 */ /* 0x000fe400078efcff */
[----:B------:R-:W-:Y:S02]  /*2277e0*/  ISETP.GE.AND P0, PT, R3, UR21, PT ;  /* 0x0000001503007c0c */ /* 0x000fe4000bf06270 */
[----:B------:R-:W-:Y:S01]  /*2277f0*/  LOP3.LUT R16, R16, 0xfffffffe, RZ, 0xc0, !PT ;  /* 0xfffffffe10107812 */ /* 0x000fe200078ec0ff */
[----:B------:R-:W2:Y:S04]  /*227800*/  LDL.LU R3, [R1+0x1ac] ;  /* 0x0001ac0001037983 */ /* 0x000ea80000300800 */
[----:B------:R-:W2:Y:S01]  /*227810*/  LDL.LU R28, [R1+0x6f8] ;  /* 0x0006f800011c7983 */ /* 0x000ea20000300800 */
[----:B------:R-:W-:-:S02]  /*227820*/  ISETP.LT.AND P3, PT, R22, UR24, !P0 ;  /* 0x0000001816007c0c */ /* 0x000fc4000c761270 */
[----:B------:R-:W-:Y:S02]  /*227830*/  @P2 LOP3.LUT R16, R16, 0x1, RZ, 0xfc, !PT ;  /* 0x0000000110102812 */ /* 0x000fe400078efcff */
[----:B------:R-:W-:Y:S02]  /*227840*/  ISETP.LT.AND P2, PT, R21, UR68, !P0 ;  /* 0x0000004415007c0c */ /* 0x000fe4000c741270 */
[----:B------:R-:W-:Y:S02]  /*227850*/  LOP3.LUT R17, R17, 0xdfffffff, RZ, 0xc0, !PT ;  /* 0xdfffffff11117812 */ /* 0x000fe400078ec0ff */
[----:B------:R-:W-:Y:S02]  /*227860*/  ISETP.LT.AND P1, PT, R25, UR17, !P0 ;  /* 0x0000001119007c0c */ /* 0x000fe4000c721270 */
[----:B----4-:R-:W-:Y:S01]  /*227870*/  PRMT R5, R5, 0x5410, R6 ;  /* 0x0000541005057816 */ /* 0x010fe20000000006 */
[----:B------:R-:W0:Y:S01]  /*227880*/  LDCU UR68, c[0x0][0x398] ;  /* 0x00007300ff4477ac */ /* 0x000e220008000800 */
[----:B------:R-:W4:Y:S01]  /*227890*/  LDCU UR24, c[0x0][0x398] ;  /* 0x00007300ff1877ac */ /* 0x000f220008000800 */
[----:B------:R-:W0:Y:S01]  /*2278a0*/  LDCU UR21, c[0x0][0x398] ;  /* 0x00007300ff1577ac */ /* 0x000e220008000800 */
[----:B------:R-:W-:-:S04]  /*2278b0*/  @P3 LOP3.LUT R17, R17, 0x20000000, RZ, 0xfc, !PT ;  /* 0x2000000011113812 */ /* 0x000fc800078efcff */
[----:B------:R-:W-:Y:S02]  /*2278c0*/  LOP3.LUT R17, R17, 0xefffffff, RZ, 0xc0, !PT ;  /* 0xefffffff11117812 */ /* 0x000fe400078ec0ff */
[----:B------:R-:W-:Y:S01]  /*2278d0*/  ISETP.LT.AND P0, PT, R24, UR18, !P0 ;  /* 0x0000001218007c0c */ /* 0x000fe2000c701270 */
[----:B------:R-:W0:Y:S01]  /*2278e0*/  LDCU.64 UR18, c[0x0][0x398] ;  /* 0x00007300ff1277ac */ /* 0x000e220008000a00 */
[----:B------:R-:W-:-:S04]  /*2278f0*/  @P2 LOP3.LUT R17, R17, 0x10000000, RZ, 0xfc, !PT ;  /* 0x1000000011112812 */ /* 0x000fc800078efcff */
[----:B------:R-:W-:Y:S02]  /*227900*/  LOP3.LUT R17, R17, 0xf7ffffff, RZ, 0xc0, !PT ;  /* 0xf7ffffff11117812 */ /* 0x000fe400078ec0ff */
[----:B---3--:R-:W-:Y:S02]  /*227910*/  PRMT R4, R0, 0x5410, R4 ;  /* 0x0000541000047816 */ /* 0x008fe40000000004 */
[----:B------:R-:W-:Y:S01]  /*227920*/  @P1 LOP3.LUT R17, R17, 0x8000000, RZ, 0xfc, !PT ;  /* 0x0800000011111812 */ /* 0x000fe200078efcff */
[----:B------:R-:W-:-:S03]  /*227930*/  VIADD R0, R23, 0x20 ;  /* 0x0000002017007836 */ /* 0x000fc60000000000 */
[----:B------:R-:W-:-:S04]  /*227940*/  LOP3.LUT R17, R17, 0xfbffffff, RZ, 0xc0, !PT ;  /* 0xfbffffff11117812 */ /* 0x000fc800078ec0ff */
[----:B------:R-:W-:Y:S02]  /*227950*/  @P0 LOP3.LUT R17, R17, 0x4000000, RZ, 0xfc, !PT ;  /* 0x0400000011110812 */ /* 0x000fe400078efcff */
[----:B------:R-:W-:Y:S01]  /*227960*/  ISETP.GE.AND P0, PT, R0, UR23, PT ;  /* 0x0000001700007c0c */ /* 0x000fe2000bf06270 */
[----:B------:R3:W-:Y:S01]  /*227970*/  STL [R1+0x5f4], R5 ;  /* 0x0005f40501007387 */ /* 0x0007e20000100800 */
[----:B------:R-:W1:Y:S02]  /*227980*/  LDCU UR23, c[0x0][0x398] ;  /* 0x00007300ff1777ac */ /* 0x000e640008000800 */
[----:B0-----:R-:W-:Y:S02]  /*227990*/  ISETP.LT.AND P3, PT, R22, UR18, !P0 ;  /* 0x0000001216007c0c */ /* 0x001fe4000c761270 */
[----:B------:R-:W-:Y:S02]  /*2279a0*/  ISETP.LT.AND P2, PT, R21, UR58, !P0 ;  /* 0x0000003a15007c0c */ /* 0x000fe4000c741270 */
[----:B------:R-:W-:-:S02]  /*2279b0*/  LOP3.LUT R17, R17, 0xfdffffff, RZ, 0xc0, !PT ;  /* 0xfdffffff11117812 */ /* 0x000fc400078ec0ff */
[----:B------:R-:W-:Y:S01]  /*2279c0*/  ISETP.LT.AND P1, PT, R25, UR15, !P0 ;  /* 0x0000000f19007c0c */ /* 0x000fe2000c721270 */
[----:B------:R0:W-:Y:S01]  /*2279d0*/  STL [R1+0x5fc], R4 ;  /* 0x0005fc0401007387 */ /* 0x0001e20000100800 */
[----:B------:R-:W-:Y:S01]  /*2279e0*/  PRMT R7, R7, 0x5410, R8 ;  /* 0x0000541007077816 */ /* 0x000fe20000000008 */
[----:B------:R-:W1:Y:S01]  /*2279f0*/  LDCU UR58, c[0x0][0x398] ;  /* 0x00007300ff3a77ac */ /* 0x000e620008000800 */
[----:B------:R-:W1:Y:S03]  /*227a00*/  LDCU UR18, c[0x0][0x398] ;  /* 0x00007300ff1277ac */ /* 0x000e660008000800 */
[----:B------:R-:W-:Y:S02]  /*227a10*/  @P3 LOP3.LUT R17, R17, 0x2000000, RZ, 0xfc, !PT ;  /* 0x0200000011113812 */ /* 0x000fe400078efcff */
[----:B------:R-:W-:Y:S01]  /*227a20*/  ISETP.LT.AND P0, PT, R24, UR16, !P0 ;  /* 0x0000001018007c0c */ /* 0x000fe2000c701270 */
[----:B------:R-:W4:Y:S04]  /*227a30*/  LDL.LU R6, [R1+0x200] ;  /* 0x0002000001067983 */ /* 0x000f280000300800 */
[----:B---3--:R-:W4:Y:S01]  /*227a40*/  LDL.LU R5, [R1+0x1c18] ;  /* 0x001c180001057983 */ /* 0x008f220000300800 */
[----:B------:R-:W-:-:S03]  /*227a50*/  LOP3.LUT R17, R17, 0xfeffffff, RZ, 0xc0, !PT ;  /* 0xfeffffff11117812 */ /* 0x000fc600078ec0ff */
[----:B0-----:R-:W3:Y:S04]  /*227a60*/  LDL.LU R4, [R1+0x1fc] ;  /* 0x0001fc0001047983 */ /* 0x001ee80000300800 */
[----:B------:R-:W3:Y:S01]  /*227a70*/  LDL.LU R0, [R1+0x1c7c] ;  /* 0x001c7c0001007983 */ /* 0x000ee20000300800 */
[----:B------:R-:W0:Y:S01]  /*227a80*/  LDCU.64 UR16, c[0x0][0x398] ;  /* 0x00007300ff1077ac */ /* 0x000e220008000a00 */
[----:B------:R-:W-:-:S04]  /*227a90*/  @P2 LOP3.LUT R17, R17, 0x1000000, RZ, 0xfc, !PT ;  /* 0x0100000011112812 */ /* 0x000fc800078efcff */
[----:B------:R-:W-:Y:S01]  /*227aa0*/  LOP3.LUT R17, R17, 0xff7fffff, RZ, 0xc0, !PT ;  /* 0xff7fffff11117812 */ /* 0x000fe200078ec0ff */
[----:B------:R2:W-:Y:S03]  /*227ab0*/  STL [R1+0x5f8], R7 ;  /* 0x0005f80701007387 */ /* 0x0005e60000100800 */
[----:B------:R-:W-:-:S04]  /*227ac0*/  @P1 LOP3.LUT R17, R17, 0x800000, RZ, 0xfc, !PT ;  /* 0x0080000011111812 */ /* 0x000fc800078efcff */
[----:B------:R-:W-:-:S04]  /*227ad0*/  LOP3.LUT R17, R17, 0xffbfffff, RZ, 0xc0, !PT ;  /* 0xffbfffff11117812 */ /* 0x000fc800078ec0ff */
[----:B------:R-:W-:Y:S02]  /*227ae0*/  @P0 LOP3.LUT R17, R17, 0x400000, RZ, 0xfc, !PT ;  /* 0x0040000011110812 */ /* 0x000fe400078efcff */
[----:B--2---:R-:W-:Y:S01]  /*227af0*/  PRMT R7, R28, 0x5410, R3 ;  /* 0x000054101c077816 */ /* 0x004fe20000000003 */
[----:B------:R-:W-:-:S04]  /*227b00*/  VIADD R3, R23, 0x1f ;  /* 0x0000001f17037836 */ /* 0x000fc80000000000 */
[----:B------:R2:W-:Y:S01]  /*227b10*/  STL [R1+0x600], R7 ;  /* 0x0006000701007387 */ /* 0x0005e20000100800 */
[----:B------:R-:W-:-:S03]  /*227b20*/  ISETP.GE.AND P0, PT, R3, UR27, PT ;  /* 0x0000001b03007c0c */ /* 0x000fc6000bf06270 */
[----:B------:R-:W2:Y:S04]  /*227b30*/  LDL.LU R3, [R1+0x1f8] ;  /* 0x0001f80001037983 */ /* 0x000ea80000300800 */
[----:B------:R-:W2:Y:S01]  /*227b40*/  LDL.LU R28, [R1+0x704] ;  /* 0x00070400011c7983 */ /* 0x000ea20000300800 */
[----:B------:R-:W-:Y:S02]  /*227b50*/  LOP3.LUT R17, R17, 0xffdfffff, RZ, 0xc0, !PT ;  /* 0xffdfffff11117812 */ /* 0x000fe400078ec0ff */
[----:B0-----:R-:W-:Y:S02]  /*227b60*/  ISETP.LT.AND P3, PT, R22, UR16, !P0 ;  /* 0x0000001016007c0c */ /* 0x001fe4000c761270 */
[----:B-1----:R-:W-:Y:S02]  /*227b70*/  ISETP.LT.AND P2, PT, R21, UR58, !P0 ;  /* 0x0000003a15007c0c */ /* 0x002fe4000c741270 */
[----:B------:R-:W-:Y:S01]  /*227b80*/  ISETP.LT.AND P1, PT, R25, UR13, !P0 ;  /* 0x0000000d19007c0c */ /* 0x000fe2000c721270 */
[----:B------:R-:W0:Y:S01]  /*227b90*/  LDCU.64 UR26, c[0x0][0x398] ;  /* 0x00007300ff1a77ac */ /* 0x000e220008000a00 */
[----:B------:R-:W-:Y:S01]  /*227ba0*/  VIADD R8, R23, 0xb ;  /* 0x0000000b17087836 */ /* 0x000fe20000000000 */
[----:B----4-:R-:W-:-:S06]  /*227bb0*/  PRMT R5, R5, 0x5410, R6 ;  /* 0x0000541005057816 */ /* 0x010fcc0000000006 */
[----:B------:R-:W-:Y:S01]  /*227bc0*/  @P3 LOP3.LUT R17, R17, 0x200000, RZ, 0xfc, !PT ;  /* 0x0020000011113812 */ /* 0x000fe200078efcff */
[----:B------:R-:W1:Y:S01]  /*227bd0*/  LDCU UR58, c[0x0][0x398] ;  /* 0x00007300ff3a77ac */ /* 0x000e620008000800 */
[----:B---3--:R-:W-:Y:S01]  /*227be0*/  PRMT R4, R0, 0x5410, R4 ;  /* 0x0000541000047816 */ /* 0x008fe20000000004 */
[----:B--2---:R-:W-:Y:S01]  /*227bf0*/  VIADD R7, R23, 0xa ;  /* 0x0000000a17077836 */ /* 0x004fe20000000000 */
[----:B------:R-:W-:Y:S02]  /*227c00*/  LOP3.LUT R17, R17, 0xffefffff, RZ, 0xc0, !PT ;  /* 0xffefffff11117812 */ /* 0x000fe400078ec0ff */
[----:B------:R-:W-:Y:S01]  /*227c10*/  ISETP.LT.AND P0, PT, R24, UR14, !P0 ;  /* 0x0000000e18007c0c */ /* 0x000fe2000c701270 */
[----:B------:R-:W-:Y:S01]  /*227c20*/  VIADD R0, R23, 0x1e ;  /* 0x0000001e17007836 */ /* 0x000fe20000000000 */
[----:B------:R-:W-:Y:S01]  /*227c30*/  STL [R1+0x7ec], R5 ;  /* 0x0007ec0501007387 */ /* 0x000fe20000100800 */
[----:B------:R-:W-:Y:S01]  /*227c40*/  @P2 LOP3.LUT R17, R17, 0x100000, RZ, 0xfc, !PT ;  /* 0x0010000011112812 */ /* 0x000fe200078efcff */
[----:B------:R-:W2:Y:S01]  /*227c50*/  LDCU.64 UR14, c[0x0][0x398] ;  /* 0x00007300ff0e77ac */ /* 0x000ea20008000a00 */
[----:B------:R-:W3:Y:S02]  /*227c60*/  LDCU UR16, c[0x0][0x398] ;  /* 0x00007300ff1077ac */ /* 0x000ee40008000800 */
[----:B------:R-:W-:-:S04]  /*227c70*/  LOP3.LUT R17, R17, 0xfff7ffff, RZ, 0xc0, !PT ;  /* 0xfff7ffff11117812 */ /* 0x000fc800078ec0ff */
[----:B------:R-:W-:-:S04]  /*227c80*/  @P1 LOP3.LUT R17, R17, 0x80000, RZ, 0xfc, !PT ;  /* 0x0008000011111812 */ /* 0x000fc800078efcff */
[----:B------:R-:W-:Y:S01]  /*227c90*/  LOP3.LUT R17, R17, 0xfffbffff, RZ, 0xc0, !PT ;  /* 0xfffbffff11117812 */ /* 0x000fe200078ec0ff */
[----:B------:R4:W-:Y:S03]  /*227ca0*/  STL [R1+0x80c], R4 ;  /* 0x00080c0401007387 */ /* 0x0009e60000100800 */
[----:B------:R-:W-:Y:S02]  /*227cb0*/  @P0 LOP3.LUT R17, R17, 0x40000, RZ, 0xfc, !PT ;  /* 0x0004000011110812 */ /* 0x000fe400078efcff */
[----:B------:R-:W-:Y:S02]  /*227cc0*/  ISETP.GE.AND P0, PT, R0, UR25, PT ;  /* 0x0000001900007c0c */ /* 0x000fe4000bf06270 */
[----:B------:R-:W-:Y:S01]  /*227cd0*/  PRMT R3, R28, 0x5410, R3 ;  /* 0x000054101c037816 */ /* 0x000fe20000000003 */
[----:B------:R-:W3:Y:S01]  /*227ce0*/  LDL.LU R0, [R1+0x1f4] ;  /* 0x0001f40001007983 */ /* 0x000ee20000300800 */
[----:B----4-:R-:W-:-:S02]  /*227cf0*/  PRMT R4, R19, 0x5410, R18 ;  /* 0x0000541013047816 */ /* 0x010fc40000000012 */
[----:B------:R-:W-:Y:S01]  /*227d00*/  LOP3.LUT R17, R17, 0xfffdffff, RZ, 0xc0, !PT ;  /* 0xfffdffff11117812 */ /* 0x000fe200078ec0ff */
[----:B------:R-:W-:Y:S01]  /*227d10*/  VIADD R6, R23, 0x8 ;  /* 0x0000000817067836 */ /* 0x000fe20000000000 */
[----:B------:R4:W-:Y:S04]  /*227d20*/  STL [R1+0x7fc], R3 ;  /* 0x0007fc0301007387 */ /* 0x0009e80000100800 */
[----:B------:R-:W3:Y:S04]  /*227d30*/  LDL.LU R18, [R1+0x743c] ;  /* 0x00743c0001127983 */ /* 0x000ee80000300800 */
[----:B------:R-:W3:Y:S04]  /*227d40*/  LDL.LU R19, [R1+0x7438] ;  /* 0x0074380001137983 */ /* 0x000ee80000300800 */
[----:B------:R0:W-:Y:S01]  /*227d50*/  STL [R1+0x81c], R4 ;  /* 0x00081c0401007387 */ /* 0x0001e20000100800 */
[----:B--2---:R-:W-:-:S02]  /*227d60*/  ISETP.LT.AND P3, PT, R22, UR14, !P0 ;  /* 0x0000000e16007c0c */ /* 0x004fc4000c761270 */
[----:B-1----:R-:W-:Y:S02]  /*227d70*/  ISETP.LT.AND P2, PT, R21, UR58, !P0 ;  /* 0x0000003a15007c0c */ /* 0x002fe4000c741270 */
[----:B------:R-:W-:Y:S02]  /*227d80*/  ISETP.LT.AND P1, PT, R25, UR11, !P0 ;  /* 0x0000000b19007c0c */ /* 0x000fe4000c721270 */
[----:B------:R-:W-:Y:S01]  /*227d90*/  ISETP.LT.AND P0, PT, R24, UR12, !P0 ;  /* 0x0000000c18007c0c */ /* 0x000fe2000c701270 */
[----:B------:R-:W1:Y:S01]  /*227da0*/  LDCU.64 UR12, c[0x0][0x398] ;  /* 0x00007300ff0c77ac */ /* 0x000e620008000a00 */
[C---:B------:R-:W-:Y:S02]  /*227db0*/  VIADD R5, R23.reuse, 0x7 ;  /* 0x0000000717057836 */ /* 0x040fe40000000000 */
[C---:B----4-:R-:W-:Y:S01]  /*227dc0*/  VIADD R3, R23.reuse, 0x1d ;  /* 0x0000001d17037836 */ /* 0x050fe20000000000 */
[----:B------:R-:W2:Y:S01]  /*227dd0*/  LDCU UR58, c[0x0][0x398] ;  /* 0x00007300ff3a77ac */ /* 0x000ea20008000800 */
[----:B------:R-:W4:Y:S01]  /*227de0*/  LDCU UR25, c[0x0][0x398] ;  /* 0x00007300ff1977ac */ /* 0x000f220008000800 */
[----:B---3--:R-:W-:Y:S01]  /*227df0*/  PRMT R0, R18, 0x5410, R0 ;  /* 0x0000541012007816 */ /* 0x008fe20000000000 */
[----:B0-----:R-:W-:Y:S01]  /*227e00*/  VIADD R4, R23, 0x6 ;  /* 0x0000000617047836 */ /* 0x001fe20000000000 */
[----:B------:R-:W3:Y:S01]  /*227e10*/  LDL.LU R18, [R1+0x7434] ;  /* 0x0074340001127983 */ /* 0x000ee20000300800 */
[----:B------:R-:W-:Y:S01]  /*227e20*/  @P3 LOP3.LUT R17, R17, 0x20000, RZ, 0xfc, !PT ;  /* 0x0002000011113812 */ /* 0x000fe200078efcff */
[----:B------:R-:W-:Y:S01]  /*227e30*/  VIADD R28, R23, 0x4 ;  /* 0x00000004171c7836 */ /* 0x000fe20000000000 */
[----:B------:R-:W0:Y:S02]  /*227e40*/  LDCU UR14, c[0x0][0x398] ;  /* 0x00007300ff0e77ac */ /* 0x000e240008000800 */
        /* <DEDUP_REMOVED lines=13> */
[----:B------:R0:W-:Y:S01]  /*227f20*/  STL [R1+0x858], R0 ;  /* 0x0008580001007387 */ /* 0x0001e20000100800 */
[----:B------:R-:W0:Y:S01]  /*227f30*/  LDCU UR49, c[0x0][0x398] ;  /* 0x00007300ff3177ac */ /* 0x000e220008000800 */
[----:B------:R-:W-:Y:S01]  /*227f40*/  PRMT R3, R19, 0x5410, R29 ;  /* 0x0000541013037816 */ /* 0x000fe2000000001d */
[----:B------:R-:W0:Y:S01]  /*227f50*/  LDCU UR19, c[0x0][0x398] ;  /* 0x00007300ff1377ac */ /* 0x000e220008000800 */
[----:B------:R-:W2:Y:S04]  /*227f60*/  LDL.LU R29, [R1+0x7430] ;  /* 0x00743000011d7983 */ /* 0x000ea80000300800 */
[----:B------:R-:W2:Y:S01]  /*227f70*/  LDL.LU R19, [R1+0x742c] ;  /* 0x00742c0001137983 */ /* 0x000ea20000300800 */
[----:B------:R-:W0:Y:S01]  /*227f80*/  LDCU UR12, c[0x0][0x398] ;  /* 0x00007300ff0c77ac */ /* 0x000e220008000800 */
[----:B------:R-:W0:Y:S01]  /*227f90*/  LDCU UR9, c[0x0][0x398] ;  /* 0x00007300ff0977ac */ /* 0x000e220008000800 */
[----:B------:R-:W-:-:S04]  /*227fa0*/  @P3 LOP3.LUT R17, R17, 0x2000, RZ, 0xfc, !PT ;  /* 0x0000200011113812 */ /* 0x000fc800078efcff */
[----:B------:R-:W-:-:S04]  /*227fb0*/  LOP3.LUT R17, R17, 0xffffefff, RZ, 0xc0, !PT ;  /* 0xffffefff11117812 */ /* 0x000fc800078ec0ff */
[----:B------:R-:W-:-:S04]  /*227fc0*/  @P2 LOP3.LUT R17, R17, 0x1000, RZ, 0xfc, !PT ;  /* 0x0000100011112812 */ /* 0x000fc800078efcff */
[----:B------:R-:W-:-:S04]  /*227fd0*/  LOP3.LUT R17, R17, 0xfffff7ff, RZ, 0xc0, !PT ;  /* 0xfffff7ff11117812 */ /* 0x000fc800078ec0ff */
[----:B------:R-:W-:Y:S01]  /*227fe0*/  @P1 LOP3.LUT R17, R17, 0x800, RZ, 0xfc, !PT ;  /* 0x0000080011111812 */ /* 0x000fe200078efcff */
[----:B0-----:R-:W-:-:S03]  /*227ff0*/  VIADD R0, R23, 0x1c ;  /* 0x0000001c17007836 */ /* 0x001fc60000000000 */
[----:B------:R-:W-:-:S04]  /*228000*/  LOP3.LUT R17, R17, 0xfffffbff, RZ, 0xc0, !PT ;  /* 0xfffffbff11117812 */ /* 0x000fc800078ec0ff */
[----:B------:R-:W-:Y:S02]  /*228010*/  @P0 LOP3.LUT R17, R17, 0x400, RZ, 0xfc, !PT ;  /* 0x0000040011110812 */ /* 0x000fe400078efcff */
[----:B------:R-:W-:Y:S02]  /*228020*/  ISETP.GE.AND P0, PT, R0, UR17, PT ;  /* 0x0000001100007c0c */ /* 0x000fe4000bf06270 */
[----:B------:R-:W-:Y:S02]  /*228030*/  LOP3.LUT R17, R17, 0xfffffdff, RZ, 0xc0, !PT ;  /* 0xfffffdff11117812 */ /* 0x000fe400078ec0ff */
[----:B-1----:R-:W-:Y:S02]  /*228040*/  ISETP.LT.AND P3, PT, R22, UR10, !P0 ;  /* 0x0000000a16007c0c */ /* 0x002fe4000c761270 */
[----:B------:R-:W-:Y:S02]  /*228050*/  ISETP.LT.AND P2, PT, R21, UR49, !P0 ;  /* 0x0000003115007c0c */ /* 0x000fe4000c741270 */
[----:B------:R-:W-:-:S02]  /*228060*/  ISETP.LT.AND P1, PT, R25, UR7, !P0 ;  /* 0x0000000719007c0c */ /* 0x000fc4000c721270 */
[----:B------:R-:W-:Y:S01]  /*228070*/  PRMT R0, R26, 0x5410, R27 ;  /* 0x000054101a007816 */ /* 0x000fe2000000001b */
[----:B------:R0:W-:Y:S01]  /*228080*/  STL [R1+0x878], R3 ;  /* 0x0008780301007387 */ /* 0x0001e20000100800 */
[----:B------:R-:W1:Y:S01]  /*228090*/  LDCU UR17, c[0x0][0x398] ;  /* 0x00007300ff1177ac */ /* 0x000e620008000800 */
[----:B------:R-:W0:Y:S04]  /*2280a0*/  LDCU UR10, c[0x0][0x398] ;  /* 0x00007300ff0a77ac */ /* 0x000e280008000800 */
[----:B------:R-:W-:Y:S01]  /*2280b0*/  @P3 LOP3.LUT R17, R17, 0x200, RZ, 0xfc, !PT ;  /* 0x0000020011113812 */ /* 0x000fe200078efcff */
[----:B------:R-:W0:Y:S01]  /*2280c0*/  LDCU UR49, c[0x0][0x398] ;  /* 0x00007300ff3177ac */ /* 0x000e220008000800 */
[----:B------:R-:W0:Y:S02]  /*2280d0*/  LDCU UR7, c[0x0][0x398] ;  /* 0x00007300ff0777ac */ /* 0x000e240008000800 */
[----:B------:R-:W-:-:S02]  /*2280e0*/  LOP3.LUT R17, R17, 0xfffffeff, RZ, 0xc0, !PT ;  /* 0xfffffeff11117812 */ /* 0x000fc400078ec0ff */
[----:B------:R-:W-:Y:S01]  /*2280f0*/  ISETP.LT.AND P0, PT, R24, UR8, !P0 ;  /* 0x0000000818007c0c */ /* 0x000fe2000c701270 */
[----:B------:R0:W-:Y:S01]  /*228100*/  STL [R1+0x85c], R0 ;  /* 0x00085c0001007387 */ /* 0x0001e20000100800 */
[----:B---3--:R-:W-:Y:S02]  /*228110*/  LOP3.LUT R18, R18, 0x7fffffff, RZ, 0xc0, !PT ;  /* 0x7fffffff12127812 */ /* 0x008fe400078ec0ff */
[----:B------:R-:W-:Y:S02]  /*228120*/  @P2 LOP3.LUT R17, R17, 0x100, RZ, 0xfc, !PT ;  /* 0x0000010011112812 */ /* 0x000fe400078efcff */
[----:B--2---:R-:W-:Y:S02]  /*228130*/  LOP3.LUT R19, R19, 0x7fffffff, RZ, 0xc0, !PT ;  /* 0x7fffffff13137812 */ /* 0x004fe400078ec0ff */
[----:B------:R-:W-:Y:S01]  /*228140*/  LOP3.LUT R17, R17, 0xffffff7f, RZ, 0xc0, !PT ;  /* 0xffffff7f11117812 */ /* 0x000fe200078ec0ff */
[C---:B0-----:R-:W-:Y:S02]  /*228150*/  VIADD R3, R23.reuse, 0x5 ;  /* 0x0000000517037836 */ /* 0x041fe40000000000 */
[----:B------:R-:W-:Y:S01]  /*228160*/  VIADD R27, R23, 0x2 ;  /* 0x00000002171b7836 */ /* 0x000fe20000000000 */
[----:B------:R-:W0:Y:S01]  /*228170*/  LDCU UR8, c[0x0][0x398] ;  /* 0x00007300ff0877ac */ /* 0x000e220008000800 */
[----:B------:R-:W-:Y:S01]  /*228180*/  @P1 LOP3.LUT R17, R17, 0x80, RZ, 0xfc, !PT ;  /* 0x0000008011111812 */ /* 0x000fe200078efcff */
[----:B------:R-:W-:-:S03]  /*228190*/  VIADD R0, R23, 0x1b ;  /* 0x0000001b17007836 */ /* 0x000fc60000000000 */
        /* <DEDUP_REMOVED lines=8> */
[----:B------:R2:W-:Y:S01]  /*228220*/  STL [R1+0x88c], R2 ;  /* 0x00088c0201007387 */ /* 0x0005e20000100800 */
[----:B------:R-:W3:Y:S06]  /*228230*/  LDCU UR15, c[0x0][0x398] ;  /* 0x00007300ff0f77ac */ /* 0x000eec0008000800 */
[----:B------:R-:W-:Y:S01]  /*228240*/  @P3 LOP3.LUT R17, R17, 0x20, RZ, 0xfc, !PT ;  /* 0x0000002011113812 */ /* 0x000fe200078efcff */
[----:B------:R-:W0:Y:S01]  /*228250*/  LDCU UR49, c[0x0][0x398] ;  /* 0x00007300ff3177ac */ /* 0x000e220008000800 */
[----:B------:R-:W0:Y:S02]  /*228260*/  LDCU UR76, c[0x0][0x398] ;  /* 0x00007300ff4c77ac */ /* 0x000e240008000800 */
[----:B------:R-:W-:-:S02]  /*228270*/  LOP3.LUT R17, R17, 0xffffffef, RZ, 0xc0, !PT ;  /* 0xffffffef11117812 */ /* 0x000fc400078ec0ff */
[----:B------:R-:W-:Y:S01]  /*228280*/  ISETP.LT.AND P0, PT, R24, UR6, !P0 ;  /* 0x0000000618007c0c */ /* 0x000fe2000c701270 */
[C---:B--2---:R-:W-:Y:S02]  /*228290*/  VIADD R2, R23.reuse, 0x19 ;  /* 0x0000001917027836 */ /* 0x044fe40000000000 */
[----:B------:R-:W-:Y:S01]  /*2282a0*/  VIADD R26, R23, 0x1 ;  /* 0x00000001171a7836 */ /* 0x000fe20000000000 */
[----:B------:R-:W-:Y:S01]  /*2282b0*/  @P2 LOP3.LUT R17, R17, 0x10, RZ, 0xfc, !PT ;  /* 0x0000001011112812 */ /* 0x000fe200078efcff */
[----:B------:R-:W2:Y:S03]  /*2282c0*/  LDCU UR6, c[0x0][0x398] ;  /* 0x00007300ff0677ac */ /* 0x000ea60008000800 */
        /* <DEDUP_REMOVED lines=8> */
[----:B------:R-:W-:-:S02]  /*228350*/  ISETP.LT.AND P2, PT, R21, UR48, !P0 ;  /* 0x0000003015007c0c */ /* 0x000fc4000c741270 */
[----:B0-----:R-:W-:Y:S01]  /*228360*/  ISETP.LT.AND P0, PT, R24, UR49, !P0 ;  /* 0x0000003118007c0c */ /* 0x001fe2000c701270 */
[----:B------:R-:W0:Y:S01]  /*228370*/  LDCU UR66, c[0x0][0x398] ;  /* 0x00007300ff4277ac */ /* 0x000e220008000800 */
[----:B------:R-:W0:Y:S01]  /*228380*/  LDCU UR49, c[0x0][0x398] ;  /* 0x00007300ff3177ac */ /* 0x000e220008000800 */
[----:B------:R-:W0:Y:S01]  /*228390*/  LDCU UR48, c[0x0][0x398] ;  /* 0x00007300ff3077ac */ /* 0x000e220008000800 */
[----:B------:R-:W-:Y:S01]  /*2283a0*/  VIADD R0, R23, 0x3 ;  /* 0x0000000317007836 */ /* 0x000fe20000000000 */
        /* <DEDUP_REMOVED lines=8> */
[----:B------:R-:W-:Y:S01]  /*228430*/  LOP3.LUT R17, R17, 0xfffffffe, RZ, 0xc0, !PT ;  /* 0xfffffffe11117812 */ /* 0x000fe200078ec0ff */
[----:B------:R-:W-:Y:S01]  /*228440*/  VIADD R2, R23, 0x18 ;  /* 0x0000001817027836 */ /* 0x000fe20000000000 */
[----:B------:R-:W1:Y:S02]  /*228450*/  LDCU UR11, c[0x0][0x398] ;  /* 0x00007300ff0b77ac */ /* 0x000e640008000800 */
[----:B------:R-:W-:-:S02]  /*228460*/  @P2 LOP3.LUT R17, R17, 0x1, RZ, 0xfc, !PT ;  /* 0x0000000111112812 */ /* 0x000fc400078efcff */
[----:B0-----:R-:W-:Y:S02]  /*228470*/  ISETP.LT.AND P2, PT, R21, UR66, !P0 ;  /* 0x0000004215007c0c */ /* 0x001fe4000c741270 */
[----:B------:R-:W-:-:S03]  /*228480*/  ISETP.LT.AND P1, PT, R25, UR49, !P0 ;  /* 0x0000003119007c0c */ /* 0x000fc6000c721270 */
[----:B------:R-:W-:Y:S01]  /*228490*/  @P3 LOP3.LUT R18, R18, 0x20000000, RZ, 0xfc, !PT ;  /* 0x2000000012123812 */ /* 0x000fe200078efcff */
[----:B------:R-:W0:Y:S01]  /*2284a0*/  LDCU UR49, c[0x0][0x398] ;  /* 0x00007300ff3177ac */ /* 0x000e220008000800 */
        /* <DEDUP_REMOVED lines=11> */
[----:B------:R-:W-:Y:S02]  /*228560*/  ISETP.LT.AND P3, PT, R22, UR26, !P0 ;  /* 0x0000001a16007c0c */ /* 0x000fe4000c761270 */
[----:B0-----:R-:W-:Y:S02]  /*228570*/  ISETP.LT.AND P2, PT, R21, UR49, !P0 ;  /* 0x0000003115007c0c */ /* 0x001fe4000c741270 */
[----:B------:R-:W-:-:S02]  /*228580*/  LOP3.LUT R18, R18, 0xfdffffff, RZ, 0xc0, !PT ;  /* 0xfdffffff12127812 */ /* 0x000fc400078ec0ff */
[----:B------:R-:W-:Y:S01]  /*228590*/  ISETP.LT.AND P1, PT, R25, UR56, !P0 ;  /* 0x0000003819007c0c */ /* 0x000fe2000c721270 */
[----:B------:R-:W-:Y:S01]  /*2285a0*/  VIADD R2, R23, 0x17 ;  /* 0x0000001717027836 */ /* 0x000fe20000000000 */
[----:B------:R-:W0:Y:S05]  /*2285b0*/  LDCU UR49, c[0x0][0x398] ;  /* 0x00007300ff3177ac */ /* 0x000e2a0008000800 */
[----:B------:R-:W-:Y:S01]  /*2285c0*/  @P3 LOP3.LUT R18, R18, 0x2000000, RZ, 0xfc, !PT ;  /* 0x0200000012123812 */ /* 0x000fe200078efcff */
[----:B------:R-:W0:Y:S03]  /*2285d0*/  LDCU UR56, c[0x0][0x398] ;  /* 0x00007300ff3877ac */ /* 0x000e260008000800 */
        /* <DEDUP_REMOVED lines=11> */
[----:B0-----:R-:W-:Y:S01]  /*228690*/  ISETP.LT.AND P1, PT, R25, UR49, !P0 ;  /* 0x0000003119007c0c */ /* 0x001fe2000c721270 */
[----:B------:R-:W-:Y:S01]  /*2286a0*/  VIADD R2, R23, 0x16 ;  /* 0x0000001617027836 */ /* 0x000fe20000000000 */
[----:B------:R-:W0:Y:S07]  /*2286b0*/  LDCU.64 UR32, c[0x0][0x398] ;  /* 0x00007300ff2077ac */ /* 0x000e2e0008000a00 */
[----:B------:R-:W-:Y:S01]  /*2286c0*/  @P3 LOP3.LUT R18, R18, 0x200000, RZ, 0xfc, !PT ;  /* 0x0020000012123812 */ /* 0x000fe200078efcff */
[----:B------:R-:W1:Y:S01]  /*2286d0*/  LDCU UR66, c[0x0][0x398] ;  /* 0x00007300ff4277ac */ /* 0x000e620008000800 */
        /* <DEDUP_REMOVED lines=13> */
[----:B-1----:R-:W-:Y:S01]  /*2287b0*/  ISETP.LT.AND P1, PT, R25, UR66, !P0 ;  /* 0x0000004219007c0c */ /* 0x002fe2000c721270 */
[----:B------:R-:W-:Y:S01]  /*2287c0*/  VIADD R2, R23, 0x14 ;  /* 0x0000001417027836 */ /* 0x000fe20000000000 */
[----:B------:R-:W1:Y:S07]  /*2287d0*/  LDCU.64 UR30, c[0x0][0x398] ;  /* 0x00007300ff1e77ac */ /* 0x000e6e0008000a00 */
[----:B------:R-:W-:Y:S01]  /*2287e0*/  @P3 LOP3.LUT R18, R18, 0x20000, RZ, 0xfc, !PT ;  /* 0x0002000012123812 */ /* 0x000fe200078efcff */
[----:B------:R-:W1:Y:S03]  /*2287f0*/  LDCU UR66, c[0x0][0x398] ;  /* 0x00007300ff4277ac */ /* 0x000e660008000800 */
[----:B------:R-:W-:-:S02]  /*228800*/  LOP3.LUT R18, R18, 0xfffeffff, RZ, 0xc0, !PT ;  /* 0xfffeffff12127812 */ /* 0x000fc400078ec0ff */
[----:B0-----:R-:W-:Y:S01]  /*228810*/  ISETP.LT.AND P0, PT, R24, UR49, !P0 ;  /* 0x0000003118007c0c */ /* 0x001fe2000c701270 */
        /* <DEDUP_REMOVED lines=12> */
[----:B------:R-:W0:Y:S07]  /*2288e0*/  LDCU.64 UR26, c[0x0][0x398] ;  /* 0x00007300ff1a77ac */ /* 0x000e2e0008000a00 */
        /* <DEDUP_REMOVED lines=16> */
[----:B------:R-:W0:Y:S07]  /*2289f0*/  LDCU.64 UR28, c[0x0][0x398] ;  /* 0x00007300ff1c77ac */ /* 0x000e2e0008000a00 */
[----:B------:R-:W-:Y:S01]  /*228a00*/  @P3 LOP3.LUT R18, R18, 0x200, RZ, 0xfc, !PT ;  /* 0x0000020012123812 */ /* 0x000fe200078efcff */
[----:B------:R-:W0:Y:S01]  /*228a10*/  LDCU UR40, c[0x0][0x398] ;  /* 0x00007300ff2877ac */ /* 0x000e220008000800 */
[----:B------:R-:W0:Y:S02]  /*228a20*/  LDCU UR42, c[0x0][0x398] ;  /* 0x00007300ff2a77ac */ /* 0x000e240008000800 */
[----:B------:R-:W-:-:S02]  /*228a30*/  LOP3.LUT R18, R18, 0xfffffeff, RZ, 0xc0, !PT ;  /* 0xfffffeff12127812 */ /* 0x000fc400078ec0ff */
[----:B------:R-:W-:Y:S02]  /*228a40*/  ISETP.LT.AND P0, PT, R24, UR53, !P0 ;  /* 0x0000003518007c0c */ /* 0x000fe4000c701270 */
        /* <DEDUP_REMOVED lines=12> */
[----:B------:R-:W0:Y:S05]  /*228b10*/  LDCU.64 UR40, c[0x0][0x398] ;  /* 0x00007300ff2877ac */ /* 0x000e2a0008000a00 */
        /* <DEDUP_REMOVED lines=14> */
[----:B0-----:R-:W-:-:S02]  /*228c00*/  ISETP.LT.AND P3, PT, R21, UR42, !P0 ;  /* 0x0000002a15007c0c */ /* 0x001fc4000c761270 */
[----:B------:R-:W-:Y:S01]  /*228c10*/  ISETP.LT.AND P0, PT, R24, UR47, !P0 ;  /* 0x0000002f18007c0c */ /* 0x000fe2000c701270 */
[----:B------:R-:W-:Y:S01]  /*228c20*/  VIADD R2, R23, 0x10 ;  /* 0x0000001017027836 */ /* 0x000fe20000000000 */
[----:B------:R-:W0:Y:S01]  /*228c30*/  LDCU.64 UR42, c[0x0][0x398] ;  /* 0x00007300ff2a77ac */ /* 0x000e220008000a00 */
[----:B------:R-:W-:Y:S01]  /*228c40*/  LOP3.LUT P2, RZ, R29, 0x4000000, RZ, 0xc0, !PT ;  /* 0x040000001dff7812 */ /* 0x000fe2000784c0ff */
[----:B------:R-:W0:Y:S01]  /*228c50*/  LDCU.64 UR38, c[0x0][0x398] ;  /* 0x00007300ff2677ac */ /* 0x000e220008000a00 */
[----:B------:R-:W0:Y:S02]  /*228c60*/  LDCU.64 UR52, c[0x0][0x398] ;  /* 0x00007300ff3477ac */ /* 0x000e240008000a00 */
        /* <DEDUP_REMOVED lines=9> */
[----:B------:R-:W0:Y:S01]  /*228d00*/  LDCU UR76, c[0x0][0x398] ;  /* 0x00007300ff4c77ac */ /* 0x000e220008000800 */
[----:B------:R-:W-:Y:S01]  /*228d10*/  VIADD R10, R23, 0xf ;  /* 0x0000000f170a7836 */ /* 0x000fe20000000000 */
[----:B------:R-:W-:Y:S02]  /*228d20*/  @P3 LOP3.LUT R18, R18, 0x1, RZ, 0xfc, !PT ;  /* 0x0000000112123812 */ /* 0x000fe400078efcff */
[----:B------:R-:W-:Y:S01]  /*228d30*/  ISETP.LT.AND P3, PT, R21, UR57, !P0 ;  /* 0x0000003915007c0c */ /* 0x000fe2000c761270 */
[----:B------:R-:W0:Y:S01]  /*228d40*/  LDCU UR26, c[0x0][0x398] ;  /* 0x00007300ff1a77ac */ /* 0x000e220008000800 */
[----:B------:R-:W0:Y:S02]  /*228d50*/  LDCU.64 UR44, c[0x0][0x398] ;  /* 0x00007300ff2c77ac */ /* 0x000e240008000a00 */
        /* <DEDUP_REMOVED lines=10> */
[----:B------:R-:W-:Y:S01]  /*228e00*/  ISETP.GE.AND P0, PT, R2, UR49, PT ;  /* 0x0000003102007c0c */ /* 0x000fe2000bf06270 */
[----:B------:R-:W1:Y:S01]  /*228e10*/  LDCU.64 UR48, c[0x0][0x398] ;  /* 0x00007300ff3077ac */ /* 0x000e620008000a00 */
[----:B------:R-:W2:Y:S02]  /*228e20*/  LDL.LU R2, [R1+0x30] ;  /* 0x0000300001027983 */ /* 0x000ea40000300800 */
[----:B------:R-:W-:Y:S02]  /*228e30*/  ISETP.LT.AND P4, PT, R22, UR28, !P0 ;  /* 0x0000001c16007c0c */ /* 0x000fe4000c781270 */
[----:B0-----:R-:W-:Y:S02]  /*228e40*/  ISETP.LT.AND P3, PT, R21, UR76, !P0 ;  /* 0x0000004c15007c0c */ /* 0x001fe4000c761270 */
[----:B------:R-:W-:-:S02]  /*228e50*/  LOP3.LUT R19, R19, 0xfdffffff, RZ, 0xc0, !PT ;  /* 0xfdffffff13137812 */ /* 0x000fc400078ec0ff */
[----:B------:R-:W-:Y:S01]  /*228e60*/  ISETP.LT.AND P1, PT, R25, UR51, !P0 ;  /* 0x0000003319007c0c */ /* 0x000fe2000c721270 */
[----:B------:R-:W0:Y:S01]  /*228e70*/  LDCU UR76, c[0x0][0x398] ;  /* 0x00007300ff4c77ac */ /* 0x000e220008000800 */
[----:B------:R-:W0:Y:S05]  /*228e80*/  LDCU UR28, c[0x0][0x398] ;  /* 0x00007300ff1c77ac */ /* 0x000e2a0008000800 */
        /* <DEDUP_REMOVED lines=9> */
[----:B------:R-:W-:Y:S02]  /*228f20*/  ISETP.LT.AND P0, PT, R23, UR43, !P2 ;  /* 0x0000002b17007c0c */ /* 0x000fe4000d701270 */
[----:B------:R-:W-:Y:S02]  /*228f30*/  LOP3.LUT R19, R19, 0xffdfffff, RZ, 0xc0, !PT ;  /* 0xffdfffff13137812 */ /* 0x000fe400078ec0ff */
[----:B--2---:R-:W-:-:S09]  /*228f40*/  LOP3.LUT R2, R2, 0xff7fffff, RZ, 0xc0, !PT ;  /* 0xff7fffff02027812 */ /* 0x004fd200078ec0ff */
[----:B------:R-:W-:Y:S02]  /*228f50*/  @P0 LOP3.LUT R2, R2, 0x800000, RZ, 0xfc, !PT ;  /* 0x0080000002020812 */ /* 0x000fe400078efcff */
[----:B------:R-:W-:Y:S01]  /*228f60*/  ISETP.GE.AND P0, PT, R10, UR55, PT ;  /* 0x000000370a007c0c */ /* 0x000fe2000bf06270 */
[----:B------:R-:W-:Y:S01]  /*228f70*/  VIADD R10, R23, 0xd ;  /* 0x0000000d170a7836 */ /* 0x000fe20000000000 */
[----:B------:R-:W2:Y:S02]  /*228f80*/  LDCU.64 UR54, c[0x0][0x398] ;  /* 0x00007300ff3677ac */ /* 0x000ea40008000a00 */
[----:B-1----:R-:W-:Y:S02]  /*228f90*/  ISETP.LT.AND P3, PT, R22, UR30, !P0 ;  /* 0x0000001e16007c0c */ /* 0x002fe4000c761270 */
[----:B------:R-:W-:Y:S02]  /*228fa0*/  ISETP.LT.AND P2, PT, R21, UR56, !P0 ;  /* 0x0000003815007c0c */ /* 0x000fe4000c741270 */
[----:B------:R-:W-:-:S09]  /*228fb0*/  ISETP.LT.AND P1, PT, R25, UR57, !P0 ;  /* 0x0000003919007c0c */ /* 0x000fd2000c721270 */
[----:B------:R-:W-:Y:S01]  /*228fc0*/  @P3 LOP3.LUT R19, R19, 0x200000, RZ, 0xfc, !PT ;  /* 0x0020000013133812 */ /* 0x000fe200078efcff */
[----:B------:R-:W1:Y:S03]  /*228fd0*/  LDCU.64 UR56, c[0x0][0x398] ;  /* 0x00007300ff3877ac */ /* 0x000e660008000a00 */
        /* <DEDUP_REMOVED lines=9> */
[----:B------:R-:W2:Y:S02]  /*229070*/  LDL.LU R11, [R1+0x7428] ;  /* 0x00742800010b7983 */ /* 0x000ea40000300800 */
[----:B------:R-:W-:Y:S02]  /*229080*/  ISETP.LT.AND P1, PT, R22, UR32, !P0 ;  /* 0x0000002016007c0c */ /* 0x000fe4000c721270 */
[----:B------:R-:W-:Y:S02]  /*229090*/  ISETP.LT.AND P3, PT, R21, UR28, !P0 ;  /* 0x0000001c15007c0c */ /* 0x000fe4000c761270 */
[----:B------:R-:W-:-:S02]  /*2290a0*/  LOP3.LUT R19, R19, 0xfffdffff, RZ, 0xc0, !PT ;  /* 0xfffdffff13137812 */ /* 0x000fc400078ec0ff */
[----:B------:R-:W-:Y:S01]  /*2290b0*/  ISETP.LT.AND P2, PT, R25, UR26, !P0 ;  /* 0x0000001a19007c0c */ /* 0x000fe2000c741270 */
[----:B------:R-:W1:Y:S01]  /*2290c0*/  LDCU UR28, c[0x0][0x398] ;  /* 0x00007300ff1c77ac */ /* 0x000e620008000800 */
[----:B------:R-:W1:Y:S05]  /*2290d0*/  LDCU UR26, c[0x0][0x398] ;  /* 0x00007300ff1a77ac */ /* 0x000e6a0008000800 */
[----:B------:R-:W-:-:S04]  /*2290e0*/  @P1 LOP3.LUT R19, R19, 0x20000, RZ, 0xfc, !PT ;  /* 0x0002000013131812 */ /* 0x000fc800078efcff */
[----:B------:R-:W-:Y:S02]  /*2290f0*/  LOP3.LUT R19, R19, 0xfffeffff, RZ, 0xc0, !PT ;  /* 0xfffeffff13137812 */ /* 0x000fe400078ec0ff */
[----:B0-----:R-:W-:Y:S02]  /*229100*/  ISETP.LT.AND P1, PT, R24, UR76, !P0 ;  /* 0x0000004c18007c0c */ /* 0x001fe4000c721270 */
[----:B------:R-:W-:Y:S02]  /*229110*/  @P3 LOP3.LUT R19, R19, 0x10000, RZ, 0xfc, !PT ;  /* 0x0001000013133812 */ /* 0x000fe400078efcff */
[----:B------:R-:W-:Y:S01]  /*229120*/  ISETP.GE.AND P0, PT, R10, UR29, PT ;  /* 0x0000001d0a007c0c */ /* 0x000fe2000bf06270 */
[----:B------:R-:W0:Y:S01]  /*229130*/  LDCU UR76, c[0x0][0x398] ;  /* 0x00007300ff4c77ac */ /* 0x000e220008000800 */
[----:B------:R-:W2:Y:S01]  /*229140*/  LDL.LU R10, [R1+0x7424] ;  /* 0x00742400010a7983 */ /* 0x000ea20000300800 */
[----:B------:R-:W-:-:S04]  /*229150*/  LOP3.LUT R19, R19, 0xffff7fff, RZ, 0xc0, !PT ;  /* 0xffff7fff13137812 */ /* 0x000fc800078ec0ff */
[----:B------:R-:W-:Y:S02]  /*229160*/  @P2 LOP3.LUT R19, R19, 0x8000, RZ, 0xfc, !PT ;  /* 0x0000800013132812 */ /* 0x000fe400078efcff */
[----:B------:R-:W-:Y:S02]  /*229170*/  ISETP.LT.AND P2, PT, R22, UR34, !P0 ;  /* 0x0000002216007c0c */ /* 0x000fe4000c741270 */
[----:B------:R-:W-:Y:S02]  /*229180*/  LOP3.LUT R19, R19, 0xffffbfff, RZ, 0xc0, !PT ;  /* 0xffffbfff13137812 */ /* 0x000fe400078ec0ff */
[----:B-1----:R-:W-:Y:S02]  /*229190*/  ISETP.LT.AND P3, PT, R21, UR28, !P0 ;  /* 0x0000001c15007c0c */ /* 0x002fe4000c761270 */
[----:B------:R-:W-:-:S04]  /*2291a0*/  @P1 LOP3.LUT R19, R19, 0x4000, RZ, 0xfc, !PT ;  /* 0x0000400013131812 */ /* 0x000fc800078efcff */
[----:B------:R-:W-:Y:S02]  /*2291b0*/  LOP3.LUT R19, R19, 0xffffdfff, RZ, 0xc0, !PT ;  /* 0xffffdfff13137812 */ /* 0x000fe400078ec0ff */
[----:B------:R-:W-:Y:S02]  /*2291c0*/  ISETP.LT.AND P1, PT, R25, UR26, !P0 ;  /* 0x0000001a19007c0c */ /* 0x000fe4000c721270 */
[----:B------:R-:W-:-:S04]  /*2291d0*/  @P2 LOP3.LUT R19, R19, 0x2000, RZ, 0xfc, !PT ;  /* 0x0000200013132812 */ /* 0x000fc800078efcff */
[----:B------:R-:W-:Y:S02]  /*2291e0*/  LOP3.LUT R19, R19, 0xffffefff, RZ, 0xc0, !PT ;  /* 0xffffefff13137812 */ /* 0x000fe400078ec0ff */
[----:B0-----:R-:W-:Y:S02]  /*2291f0*/  ISETP.LT.AND P2, PT, R24, UR76, !P0 ;  /* 0x0000004c18007c0c */ /* 0x001fe4000c741270 */
[----:B------:R-:W-:Y:S02]  /*229200*/  @P3 LOP3.LUT R19, R19, 0x1000, RZ, 0xfc, !PT ;  /* 0x0000100013133812 */ /* 0x000fe400078efcff */
[----:B------:R-:W-:Y:S02]  /*229210*/  ISETP.GE.AND P0, PT, R9, UR31, PT ;  /* 0x0000001f09007c0c */ /* 0x000fe4000bf06270 */
[----:B------:R-:W2:Y:S01]  /*229220*/  LDL.LU R9, [R1+0x7420] ;  /* 0x0074200001097983 */ /* 0x000ea20000300800 */
[----:B------:R-:W-:-:S04]  /*229230*/  LOP3.LUT R19, R19, 0xfffff7ff, RZ, 0xc0, !PT ;  /* 0xfffff7ff13137812 */ /* 0x000fc800078ec0ff */
[----:B------:R-:W-:Y:S02]  /*229240*/  @P1 LOP3.LUT R19, R19, 0x800, RZ, 0xfc, !PT ;  /* 0x0000080013131812 */ /* 0x000fe400078efcff */
[----:B------:R-:W-:Y:S02]  /*229250*/  ISETP.LT.AND P1, PT, R22, UR36, !P0 ;  /* 0x0000002416007c0c */ /* 0x000fe4000c721270 */
        /* <DEDUP_REMOVED lines=28> */
[----:B------:R-:W-:-:S04]  /*229420*/  LOP3.LUT R19, R19, 0xfffffffb, RZ, 0xc0, !PT ;  /* 0xfffffffb13137812 */ /* 0x000fc800078ec0ff */
[----:B------:R-:W-:-:S04]  /*229430*/  @P2 LOP3.LUT R19, R19, 0x4, RZ, 0xfc, !PT ;  /* 0x0000000413132812 */ /* 0x000fc800078efcff */
[----:B------:R-:W-:Y:S02]  /*229440*/  LOP3.LUT R19, R19, 0xfffffffd, RZ, 0xc0, !PT ;  /* 0xfffffffd13137812 */ /* 0x000fe400078ec0ff */
[----:B------:R-:W-:Y:S02]  /*229450*/  ISETP.LT.AND P3, PT, R21, UR70, !P0 ;  /* 0x0000004615007c0c */ /* 0x000fe4000c761270 */
[----:B------:R-:W-:Y:S02]  /*229460*/  ISETP.LT.AND P2, PT, R25, UR69, !P0 ;  /* 0x0000004519007c0c */ /* 0x000fe4000c741270 */
[----:B------:R-:W-:Y:S02]  /*229470*/  @P1 LOP3.LUT R19, R19, 0x2, RZ, 0xfc, !PT ;  /* 0x0000000213131812 */ /* 0x000fe400078efcff */
[----:B------:R-:W-:Y:S02]  /*229480*/  ISETP.LT.AND P1, PT, R24, UR68, !P0 ;  /* 0x0000004418007c0c */ /* 0x000fe4000c721270 */
[----:B------:R-:W-:-:S02]  /*229490*/  ISETP.GE.AND P0, PT, R20, UR37, PT ;  /* 0x0000002514007c0c */ /* 0x000fc4000bf06270 */
[----:B------:R-:W2:Y:S01]  /*2294a0*/  LDL.LU R20, [R1+0x7414] ;  /* 0x0074140001147983 */ /* 0x000ea20000300800 */
[----:B------:R-:W-:-:S04]  /*2294b0*/  LOP3.LUT R19, R19, 0xfffffffe, RZ, 0xc0, !PT ;  /* 0xfffffffe13137812 */ /* 0x000fc800078ec0ff */
[----:B------:R-:W-:Y:S02]  /*2294c0*/  @P3 LOP3.LUT R19, R19, 0x1, RZ, 0xfc, !PT ;  /* 0x0000000113133812 */ /* 0x000fe400078efcff */
[----:B------:R-:W-:Y:S02]  /*2294d0*/  ISETP.LT.AND P3, PT, R21, UR67, !P0 ;  /* 0x0000004315007c0c */ /* 0x000fe4000c761270 */
[----:B------:R-:W-:Y:S02]  /*2294e0*/  LOP3.LUT R2, R2, 0x7fffffff, RZ, 0xc0, !PT ;  /* 0x7fffffff02027812 */ /* 0x000fe400078ec0ff */
[----:B--2---:R-:W-:-:S04]  /*2294f0*/  LOP3.LUT R20, R20, 0x7fffffff, RZ, 0xc0, !PT ;  /* 0x7fffffff14147812 */ /* 0x004fc800078ec0ff */
[----:B------:R-:W-:Y:S02]  /*229500*/  @P2 LOP3.LUT R20, R20, 0x80000000, RZ, 0xfc, !PT ;  /* 0x8000000014142812 */ /* 0x000fe400078efcff */
[----:B------:R-:W-:Y:S02]  /*229510*/  ISETP.LT.AND P2, PT, R22, UR44, !P0 ;  /* 0x0000002c16007c0c */ /* 0x000fe4000c741270 */
[----:B------:R-:W-:-:S04]  /*229520*/  LOP3.LUT R20, R20, 0xbfffffff, RZ, 0xc0, !PT ;  /* 0xbfffffff14147812 */ /* 0x000fc800078ec0ff */
        /* <DEDUP_REMOVED lines=33> */
[----:B----4-:R-:W-:Y:S02]  /*229740*/  ISETP.LT.AND P2, PT, R24, UR25, !P0 ;  /* 0x0000001918007c0c */ /* 0x010fe4000c741270 */
[----:B------:R-:W-:Y:S02]  /*229750*/  @P3 LOP3.LUT R20, R20, 0x100000, RZ, 0xfc, !PT ;  /* 0x0010000014143812 */ /* 0x000fe400078efcff */
[----:B------:R-:W-:Y:S02]  /*229760*/  ISETP.GE.AND P0, PT, R4, UR45, PT ;  /* 0x0000002d04007c0c */ /* 0x000fe4000bf06270 */
[----:B------:R-:W4:Y:S01]  /*229770*/  LDL.LU R4, [R1+0x7408] ;  /* 0x0074080001047983 */ /* 0x000f220000300800 */
        /* <DEDUP_REMOVED lines=49> */
[----:B---3--:R-:W-:Y:S02]  /*229a90*/  ISETP.LT.AND P1, PT, R21, UR15, !P0 ;  /* 0x0000000f15007c0c */ /* 0x008fe4000c721270 */
[----:B------:R-:W-:-:S04]  /*229aa0*/  @P2 LOP3.LUT R20, R20, 0x8, RZ, 0xfc, !PT ;  /* 0x0000000814142812 */ /* 0x000fc800078efcff */
[----:B------:R-:W-:Y:S02]  /*229ab0*/  LOP3.LUT R20, R20, 0xffffffdf, RZ, 0xc0, !PT ;  /* 0xffffffdf14147812 */ /* 0x000fe400078ec0ff */
[----:B------:R-:W-:Y:S02]  /*229ac0*/  ISETP.LT.AND P2, PT, R24, UR14, !P0 ;  /* 0x0000000e18007c0c */ /* 0x000fe4000c741270 */
[----:B------:R-:W-:Y:S02]  /*229ad0*/  @P3 LOP3.LUT R20, R20, 0x20, RZ, 0xfc, !PT ;  /* 0x0000002014143812 */ /* 0x000fe400078efcff */
[----:B------:R-:W-:Y:S02]  /*229ae0*/  ISETP.GE.AND P0, PT, R27, UR53, PT ;  /* 0x000000351b007c0c */ /* 0x000fe4000bf06270 */
[----:B------:R-:W3:Y:S01]  /*229af0*/  LDL.LU R27, [R1+0x73f8] ;  /* 0x0073f800011b7983 */ /* 0x000ee20000300800 */
[----:B------:R-:W-:-:S04]  /*229b00*/  LOP3.LUT R20, R20, 0xffffffef, RZ, 0xc0, !PT ;  /* 0xffffffef14147812 */ /* 0x000fc800078ec0ff */
[----:B------:R-:W-:Y:S02]  /*229b10*/  @P1 LOP3.LUT R20, R20, 0x10, RZ, 0xfc, !PT ;  /* 0x0000001014141812 */ /* 0x000fe400078efcff */
[----:B------:R-:W-:Y:S02]  /*229b20*/  ISETP.LT.AND P1, PT, R22, UR13, !P0 ;  /* 0x0000000d16007c0c */ /* 0x000fe4000c721270 */
[----:B------:R-:W-:-:S04]  /*229b30*/  LOP3.LUT R20, R20, 0xfffffffb, RZ, 0xc0, !PT ;  /* 0xfffffffb14147812 */ /* 0x000fc800078ec0ff */
[----:B------:R-:W-:Y:S02]  /*229b40*/  @P2 LOP3.LUT R20, R20, 0x4, RZ, 0xfc, !PT ;  /* 0x0000000414142812 */ /* 0x000fe400078efcff */
[----:B------:R-:W-:Y:S02]  /*229b50*/  ISETP.LT.AND P2, PT, R25, UR11, !P0 ;  /* 0x0000000b19007c0c */ /* 0x000fe4000c741270 */
[----:B------:R-:W-:Y:S02]  /*229b60*/  LOP3.LUT R20, R20, 0xfffffffd, RZ, 0xc0, !PT ;  /* 0xfffffffd14147812 */ /* 0x000fe400078ec0ff */
[----:B------:R-:W-:Y:S02]  /*229b70*/  ISETP.LT.AND P3, PT, R21, UR12, !P0 ;  /* 0x0000000c15007c0c */ /* 0x000fe4000c761270 */
[----:B------:R-:W-:Y:S02]  /*229b80*/  @P1 LOP3.LUT R20, R20, 0x2, RZ, 0xfc, !PT ;  /* 0x0000000214141812 */ /* 0x000fe400078efcff */
[----:B------:R-:W-:-:S02]  /*229b90*/  ISETP.LT.AND P1, PT, R24, UR10, !P0 ;  /* 0x0000000a18007c0c */ /* 0x000fc4000c721270 */
[----:B------:R-:W-:-:S03]  /*229ba0*/  ISETP.GE.AND P0, PT, R26, UR55, PT ;  /* 0x000000371a007c0c */ /* 0x000fc6000bf06270 */
[----:B------:R-:W-:Y:S02]  /*229bb0*/  @P2 LOP3.LUT R2, R2, 0x80000000, RZ, 0xfc, !PT ;  /* 0x8000000002022812 */ /* 0x000fe400078efcff */
[----:B------:R-:W-:Y:S02]  /*229bc0*/  ISETP.LT.AND P2, PT, R22, UR9, !P0 ;  /* 0x0000000916007c0c */ /* 0x000fe4000c741270 */
[----:B------:R-:W-:Y:S01]  /*229bd0*/  LOP3.LUT R20, R20, 0xfffffffe, RZ, 0xc0, !PT ;  /* 0xfffffffe14147812 */ /* 0x000fe200078ec0ff */
[----:B------:R-:W3:Y:S01]  /*229be0*/  LDL.LU R26, [R1+0x73f4] ;  /* 0x0073f400011a7983 */ /* 0x000ee20000300800 */
[----:B------:R-:W-:Y:S02]  /*229bf0*/  LOP3.LUT R2, R2, 0xbfffffff, RZ, 0xc0, !PT ;  /* 0xbfffffff02027812 */ /* 0x000fe400078ec0ff */
[----:B------:R-:W-:Y:S02]  /*229c00*/  @P3 LOP3.LUT R20, R20, 0x1, RZ, 0xfc, !PT ;  /* 0x0000000114143812 */ /* 0x000fe400078efcff */
[----:B------:R-:W-:-:S02]  /*229c10*/  @P1 LOP3.LUT R2, R2, 0x40000000, RZ, 0xfc, !PT ;  /* 0x4000000002021812 */ /* 0x000fc400078efcff */
[----:B------:R-:W-:Y:S02]  /*229c20*/  ISETP.LT.AND P3, PT, R21, UR8, !P0 ;  /* 0x0000000815007c0c */ /* 0x000fe4000c761270 */
[----:B------:R-:W-:Y:S02]  /*229c30*/  LOP3.LUT R2, R2, 0xdfffffff, RZ, 0xc0, !PT ;  /* 0xdfffffff02027812 */ /* 0x000fe400078ec0ff */
[----:B------:R-:W-:Y:S02]  /*229c40*/  ISETP.LT.AND P1, PT, R25, UR7, !P0 ;  /* 0x0000000719007c0c */ /* 0x000fe4000c721270 */
[----:B------:R-:W2:Y:S01]  /*229c50*/  LDL.LU R25, [R1+0x73f0] ;  /* 0x0073f00001197983 */ /* 0x000ea20000300800 */
[----:B------:R-:W-:-:S04]  /*229c60*/  @P2 LOP3.LUT R2, R2, 0x20000000, RZ, 0xfc, !PT ;  /* 0x2000000002022812 */ /* 0x000fc800078efcff */
[----:B------:R-:W-:Y:S02]  /*229c70*/  LOP3.LUT R2, R2, 0xefffffff, RZ, 0xc0, !PT ;  /* 0xefffffff02027812 */ /* 0x000fe400078ec0ff */
[----:B------:R-:W-:Y:S02]  /*229c80*/  ISETP.LT.AND P2, PT, R24, UR6, !P0 ;  /* 0x0000000618007c0c */ /* 0x000fe4000c741270 */
[----:B------:R-:W-:Y:S01]  /*229c90*/  @P3 LOP3.LUT R2, R2, 0x10000000, RZ, 0xfc, !PT ;  /* 0x1000000002023812 */ /* 0x000fe200078efcff */
[----:B------:R-:W2:Y:S03]  /*229ca0*/  LDL.LU R24, [R1+0x73ec] ;  /* 0x0073ec0001187983 */ /* 0x000ea60000300800 */
[----:B------:R-:W-:Y:S02]  /*229cb0*/  LOP3.LUT R2, R2, 0xf7ffffff, RZ, 0xc0, !PT ;  /* 0xf7ffffff02027812 */ /* 0x000fe400078ec0ff */
[----:B------:R-:W-:-:S02]  /*229cc0*/  ISETP.GE.AND P0, PT, R23, UR57, PT ;  /* 0x0000003917007c0c */ /* 0x000fc4000bf06270 */
[----:B------:R-:W4:Y:S01]  /*229cd0*/  LDL.LU R23, [R1+0x73e8] ;  /* 0x0073e80001177983 */ /* 0x000f220000300800 */
[----:B------:R-:W-:Y:S02]  /*229ce0*/  @P1 LOP3.LUT R2, R2, 0x8000000, RZ, 0xfc, !PT ;  /* 0x0800000002021812 */ /* 0x000fe400078efcff */
[----:B------:R-:W-:Y:S02]  /*229cf0*/  ISETP.LT.AND P1, PT, R22, UR65, !P0 ;  /* 0x0000004116007c0c */ /* 0x000fe4000c721270 */
[----:B------:R-:W-:Y:S02]  /*229d00*/  LOP3.LUT R2, R2, 0xfbffffff, RZ, 0xc0, !PT ;  /* 0xfbffffff02027812 */ /* 0x000fe400078ec0ff */
[----:B------:R-:W-:Y:S01]  /*229d10*/  ISETP.LT.AND P0, PT, R21, UR66, !P0 ;  /* 0x0000004215007c0c */ /* 0x000fe2000c701270 */
[----:B------:R-:W4:Y:S04]  /*229d20*/  LDL.LU R22, [R1+0x73e4] ;  /* 0x0073e40001167983 */ /* 0x000f280000300800 */
[----:B------:R-:W4:Y:S01]  /*229d30*/  LDL.LU R21, [R1+0x73e0] ;  /* 0x0073e00001157983 */ /* 0x000f220000300800 */
[----:B------:R-:W-:-:S04]  /*229d40*/  @P2 LOP3.LUT R2, R2, 0x4000000, RZ, 0xfc, !PT ;  /* 0x0400000002022812 */ /* 0x000fc800078efcff */
[----:B------:R-:W-:-:S04]  /*229d50*/  LOP3.LUT R2, R2, 0xfeffffff, RZ, 0xc0, !PT ;  /* 0xfeffffff02027812 */ /* 0x000fc800078ec0ff */
[----:B------:R-:W-:-:S04]  /*229d60*/  LOP3.LUT R2, R2, 0xfdffffff, RZ, 0xc0, !PT ;  /* 0xfdffffff02027812 */ /* 0x000fc800078ec0ff */
[----:B------:R-:W-:-:S04]  /*229d70*/  @P1 LOP3.LUT R2, R2, 0x2000000, RZ, 0xfc, !PT ;  /* 0x0200000002021812 */ /* 0x000fc800078efcff */
[----:B------:R-:W-:-:S05]  /*229d80*/  @P0 LOP3.LUT R2, R2, 0x1000000, RZ, 0xfc, !PT ;  /* 0x0100000002020812 */ /* 0x000fca00078efcff */
[----:B------:R0:W-:Y:S04]  /*229d90*/  STL [R1+0x30], R2 ;  /* 0x0000300201007387 */ /* 0x0001e80000100800 */
[----:B0-----:R-:W4:Y:S04]  /*229da0*/  LDL.LU R2, [R1+0x73dc] ;  /* 0x0073dc0001027983 */ /* 0x001f280000300800 */
[----:B---3--:R0:W-:Y:S01]  /*229db0*/  STL.64 [R1+0x7480], R26 ;  /* 0x0074801a01007387 */ /* 0x0081e20000100a00 */
[C---:B------:R-:W-:Y:S01]  /*229dc0*/  LOP3.LUT P3, RZ, R29.reuse, 0x800000, RZ, 0xc0, !PT ;  /* 0x008000001dff7812 */ /* 0x040fe2000786c0ff */
[----:B------:R-:W1:Y:S01]  /*229dd0*/  LDCU.64 UR30, c[0x0][0x398] ;  /* 0x00007300ff1e77ac */ /* 0x000e620008000a00 */
[----:B------:R-:W-:Y:S01]  /*229de0*/  LOP3.LUT P2, RZ, R29, 0x2000000, RZ, 0xc0, !PT ;  /* 0x020000001dff7812 */ /* 0x000fe2000784c0ff */
[----:B------:R-:W3:Y:S01]  /*229df0*/  LDCU.64 UR32, c[0x0][0x398] ;  /* 0x00007300ff2077ac */ /* 0x000ee20008000a00 */
[----:B------:R-:W1:Y:S01]  /*229e00*/  LDCU UR46, c[0x0][0x39c] ;  /* 0x00007380ff2e77ac */ /* 0x000e620008000800 */
[----:B0-----:R-:W3:Y:S01]  /*229e10*/  LDL.LU R27, [R1+0x1888] ;  /* 0x00188800011b7983 */ /* 0x001ee20000300800 */
[----:B------:R-:W0:Y:S03]  /*229e20*/  LDCU.64 UR34, c[0x0][0x398] ;  /* 0x00007300ff2277ac */ /* 0x000e260008000a00 */
[----:B------:R-:W3:Y:S01]  /*229e30*/  LDL.LU R26, [R1+0x718] ;  /* 0x00071800011a7983 */ /* 0x000ee20000300800 */
[----:B------:R-:W0:Y:S03]  /*229e40*/  LDCU.64 UR36, c[0x0][0x398] ;  /* 0x00007300ff2477ac */ /* 0x000e260008000a00 */
[----:B--2---:R2:W-:Y:S01]  /*229e50*/  STL.64 [R1+0x7478], R24 ;  /* 0x0074781801007387 */ /* 0x0045e20000100a00 */
[----:B------:R-:W0:Y:S01]  /*229e60*/  LDCU.64 UR38, c[0x0][0x398] ;  /* 0x00007300ff2677ac */ /* 0x000e220008000a00 */
[----:B------:R-:W0:Y:S01]  /*229e70*/  LDCU.64 UR40, c[0x0][0x398] ;  /* 0x00007300ff2877ac */ /* 0x000e220008000a00 */
[----:B------:R-:W0:Y:S01]  /*229e80*/  LDCU UR52, c[0x0][0x39c] ;  /* 0x00007380ff3477ac */ /* 0x000e220008000800 */
[----:B--2---:R-:W2:Y:S01]  /*229e90*/  LDL.LU R24, [R1+0x71c] ;  /* 0x00071c0001187983 */ /* 0x004ea20000300800 */
[----:B------:R-:W0:Y:S03]  /*229ea0*/  LDCU.64 UR42, c[0x0][0x398] ;  /* 0x00007300ff2a77ac */ /* 0x000e260008000a00 */
[----:B------:R-:W2:Y:S01]  /*229eb0*/  LDL.LU R25, [R1+0x288] ;  /* 0x0002880001197983 */ /* 0x000ea20000300800 */
[----:B------:R-:W0:Y:S03]  /*229ec0*/  LDCU.64 UR44, c[0x0][0x398] ;  /* 0x00007300ff2c77ac */ /* 0x000e260008000a00 */
[----:B----4-:R4:W-:Y:S01]  /*229ed0*/  STL [R1+0x7470], R23 ;  /* 0x0074701701007387 */ /* 0x0109e20000100800 */
[----:B------:R-:W0:Y:S01]  /*229ee0*/  LDCU.64 UR48, c[0x0][0x398] ;  /* 0x00007300ff3077ac */ /* 0x000e220008000a00 */
[----:B------:R-:W0:Y:S02]  /*229ef0*/  LDCU.64 UR50, c[0x0][0x398] ;  /* 0x00007300ff3277ac */ /* 0x000e240008000a00 */
[----:B----4-:R-:W4:Y:S01]  /*229f00*/  LDL.LU R23, [R1+0x724] ;  /* 0x0007240001177983 */ /* 0x010f220000300800 */
        /* <DEDUP_REMOVED lines=27> */
[----:B-1----:R-:W4:Y:S01]  /*22a0c0*/  LDL.LU R19, [R1+0x72c] ;  /* 0x00072c0001137983 */ /* 0x002f220000300800 */
[----:B------:R-:W1:Y:S03]  /*22a0d0*/  LDCU UR23, c[0x0][0x39c] ;  /* 0x00007380ff1777ac */ /* 0x000e660008000800 */
[----:B------:R0:W-:Y:S01]  /*22a0e0*/  STL [R1+0x7420], R18 ;  /* 0x0074201201007387 */ /* 0x0001e20000100800 */
[----:B------:R-:W1:Y:S01]  /*22a0f0*/  LDCU UR24, c[0x0][0x39c] ;  /* 0x00007380ff1877ac */ /* 0x000e620008000800 */
[----:B------:R-:W1:Y:S02]  /*22a100*/  LDCU UR25, c[0x0][0x39c] ;  /* 0x00007380ff1977ac */ /* 0x000e640008000800 */
[----:B0-----:R-:W4:Y:S01]  /*22a110*/  LDL.LU R18, [R1+0x730] ;  /* 0x0007300001127983 */ /* 0x001f220000300800 */
        /* <DEDUP_REMOVED lines=40> */
[----:B------:R0:W-:Y:S04]  /*22a3a0*/  STL [R1+0x7400], R10 ;  /* 0x0074000a01007387 */ /* 0x0001e80000100800 */
[----:B0-----:R-:W4:Y:S04]  /*22a3b0*/  LDL.LU R10, [R1+0x17f0] ;  /* 0x0017f000010a7983 */ /* 0x001f280000300800 */
[----:B------:R0:W-:Y:S04]  /*22a3c0*/  STL [R1+0x73fc], R9 ;  /* 0x0073fc0901007387 */ /* 0x0001e80000100800 */
[----:B0-----:R-:W4:Y:S04]  /*22a3d0*/  LDL.LU R9, [R1+0x1884] ;  /* 0x0018840001097983 */ /* 0x001f280000300800 */
[----:B------:R-:W-:Y:S04]  /*22a3e0*/  STL [R1+0x73f8], R8 ;  /* 0x0073f80801007387 */ /* 0x000fe80000100800 */
[----:B------:R0:W-:Y:S04]  /*22a3f0*/  STL [R1+0x73f4], R7 ;  /* 0x0073f40701007387 */ /* 0x0001e80000100800 */
[----:B0-----:R-:W4:Y:S04]  /*22a400*/  LDL.LU R7, [R1+0x73d8] ;  /* 0x0073d80001077983 */ /* 0x001f280000300800 */
[----:B------:R0:W-:Y:S04]  /*22a410*/  STL [R1+0x73f0], R6 ;  /* 0x0073f00601007387 */ /* 0x0001e80000100800 */
[----:B0-----:R-:W4:Y:S01]  /*22a420*/  LDL.LU R6, [R1+0x5aa0] ;  /* 0x005aa00001067983 */ /* 0x001f220000300800 */
[----:B------:R-:W0:Y:S03]  /*22a430*/  S2R R8, SR_TID.X ;  /* 0x0000000000087919 */ /* 0x000e260000002100 */
[----:B------:R3:W-:Y:S04]  /*22a440*/  STL [R1+0x73ec], R5 ;  /* 0x0073ec0501007387 */ /* 0x0007e80000100800 */
[----:B------:R4:W-:Y:S04]  /*22a450*/  STL [R1+0x73e8], R4 ;  /* 0x0073e80401007387 */ /* 0x0009e80000100800 */
[----:B------:R-:W-:Y:S04]  /*22a460*/  STL [R1+0x73e4], R3 ;  /* 0x0073e40301007387 */ /* 0x000fe80000100800 */
[----:B------:R-:W-:Y:S01]  /*22a470*/  STL [R1+0x73e0], R2 ;  /* 0x0073e00201007387 */ /* 0x000fe20000100800 */
[----:B---3--:R-:W-:-:S03]  /*22a480*/  LOP3.LUT R5, R27, 0xffff, RZ, 0xc0, !PT ;  /* 0x0000ffff1b057812 */ /* 0x008fc600078ec0ff */
[----:B------:R3:W-:Y:S04]  /*22a490*/  STL [R1+0x73dc], R0 ;  /* 0x0073dc0001007387 */ /* 0x0007e80000100800 */
[----:B------:R-:W-:Y:S04]  /*22a4a0*/  STL [R1+0x75f0], R29 ;  /* 0x0075f01d01007387 */ /* 0x000fe80000100800 */
[----:B------:R-:W3:Y:S01]  /*22a4b0*/  LDL.LU R27, [R1+0xd0] ;  /* 0x0000d000011b7983 */ /* 0x000ee20000300800 */
[----:B0-----:R-:W-:-:S05]  /*22a4c0*/  IMAD.SHL.U32 R8, R8, 0x10, RZ ;  /* 0x0000001008087824 */ /* 0x001fca00078e00ff */
[----:B------:R-:W-:Y:S01]  /*22a4d0*/  LOP3.LUT R8, R8, 0x1f0, RZ, 0xc0, !PT ;  /* 0x000001f008087812 */ /* 0x000fe200078ec0ff */
[----:B------:R0:W-:Y:S01]  /*22a4e0*/  STL [R1+0xa4], R5 ;  /* 0x0000a40501007387 */ /* 0x0001e20000100800 */
[----:B--2---:R-:W-:Y:S02]  /*22a4f0*/  PRMT R20, R20, 0x4210, R5 ;  /* 0x0000421014147816 */ /* 0x004fe40000000005 */
[----:B----4-:R-:W-:Y:S02]  /*22a500*/  LOP3.LUT R4, R9, 0xffff, RZ, 0xc0, !PT ;  /* 0x0000ffff09047812 */ /* 0x010fe400078ec0ff */
[----:B------:R-:W-:Y:S02]  /*22a510*/  R2UR UR6, R6 ;  /* 0x00000000060672ca */ /* 0x000fe400000e0000 */
[----:B------:R-:W-:-:S11]  /*22a520*/  LOP3.LUT R6, R14, 0xffff, RZ, 0xc0, !PT ;  /* 0x0000ffff0e067812 */ /* 0x000fd600078ec0ff */
[----:B---3--:R-:W-:Y:S02]  /*22a530*/  IADD3 R0, PT, PT, R8, UR6, R7 ;  /* 0x0000000608007c10 */ /* 0x008fe4000fffe007 */
[----:B------:R-:W-:-:S03]  /*22a540*/  LOP3.LUT R8, R13, 0xffff, RZ, 0xc0, !PT ;  /* 0x0000ffff0d087812 */ /* 0x000fc600078ec0ff */
[----:B------:R-:W-:Y:S01]  /*22a550*/  STL [R1+0x28], R0 ;  /* 0x0000280001007387 */ /* 0x000fe20000100800 */
[----:B------:R-:W-:-:S03]  /*22a560*/  PRMT R18, R18, 0x4210, R6 ;  /* 0x0000421012127816 */ /* 0x000fc60000000006 */
[----:B------:R-:W-:Y:S04]  /*22a570*/  STL [R1+0xac], R4 ;  /* 0x0000ac0401007387 */ /* 0x000fe80000100800 */
[----:B------:R-:W-:Y:S04]  /*22a580*/  STL [R1+0x94], R8 ;  /* 0x0000940801007387 */ /* 0x000fe80000100800 */
[----:B------:R2:W-:Y:S04]  /*22a590*/  STL [R1+0xa0], R6 ;  /* 0x0000a00601007387 */ /* 0x0005e80000100800 */
[----:B0-----:R-:W3:Y:S04]  /*22a5a0*/  LDL.LU R5, [R1+0xe0] ;  /* 0x0000e00001057983 */ /* 0x001ee80000300800 */
[----:B--2---:R-:W2:Y:S01]  /*22a5b0*/  LDL.LU R6, [R1+0xdc] ;  /* 0x0000dc0001067983 */ /* 0x004ea20000300800 */
[----:B------:R-:W-:-:S02]  /*22a5c0*/  PRMT R21, R21, 0x4210, R4 ;  /* 0x0000421015157816 */ /* 0x000fc40000000004 */
[----:B------:R-:W-:Y:S02]  /*22a5d0*/  PRMT R4, R24, 0x5410, R28 ;  /* 0x0000541018047816 */ /* 0x000fe4000000001c */
[----:B------:R-:W-:-:S03]  /*22a5e0*/  PRMT R17, R17, 0x4210, R8 ;  /* 0x0000421011117816 */ /* 0x000fc60000000008 */
[----:B------:R0:W-:Y:S01]  /*22a5f0*/  STL [R1+0xef4], R4 ;  /* 0x000ef40401007387 */ /* 0x0001e20000100800 */
[----:B------:R-:W-:Y:S02]  /*22a600*/  LOP3.LUT R29, R10, 0xffff, RZ, 0xc0, !PT ;  /* 0x0000ffff0a1d7812 */ /* 0x000fe400078ec0ff */
[----:B------:R-:W-:Y:S02]  /*22a610*/  LOP3.LUT R7, R11, 0xffff, RZ, 0xc0, !PT ;  /* 0x0000ffff0b077812 */ /* 0x000fe400078ec0ff */
[----:B------:R-:W-:Y:S02]  /*22a620*/  LOP3.LUT R2, R12, 0xffff, RZ, 0xc0, !PT ;  /* 0x0000ffff0c027812 */ /* 0x000fe400078ec0ff */
[----:B0-----:R-:W-:Y:S02]  /*22a630*/  PRMT R4, R26, 0x5410, R25 ;  /* 0x000054101a047816 */ /* 0x001fe40000000019 */
[----:B------:R-:W-:Y:S01]  /*22a640*/  LOP3.LUT R3, R15, 0xffff, RZ, 0xc0, !PT ;  /* 0x0000ffff0f037812 */ /* 0x000fe200078ec0ff */
[----:B------:R-:W-:Y:S06]  /*22a650*/  BAR.SYNC.DEFER_BLOCKING 0x0 ;  /* 0x0000000000007b1d */ /* 0x000fec0000010000 */
[----:B--2---:R0:W-:Y:S04]  /*22a660*/  STL [R1+0x7708], R6 ;  /* 0x0077080601007387 */ /* 0x0041e80000100800 */
[----:B0-----:R-:W3:Y:S04]  /*22a670*/  LDL.LU R6, [R1+0x94] ;  /* 0x0000940001067983 */ /* 0x001ee80000300800 */
[----:B------:R-:W2:Y:S04]  /*22a680*/  LDL.LU R8, [R1+0xd8] ;  /* 0x0000d80001087983 */ /* 0x000ea80000300800 */
[----:B------:R-:W4:Y:S04]  /*22a690*/  LDL.LU R9, [R1+0xd4] ;  /* 0x0000d40001097983 */ /* 0x000f280000300800 */
[----:B------:R-:W2:Y:S04]  /*22a6a0*/  LDL.LU R10, [R1+0xec] ;  /* 0x0000ec00010a7983 */ /* 0x000ea80000300800 */
[----:B------:R-:W2:Y:S04]  /*22a6b0*/  LDL.LU R11, [R1+0xe8] ;  /* 0x0000e800010b7983 */ /* 0x000ea80000300800 */
[----:B------:R-:W2:Y:S04]  /*22a6c0*/  LDL.LU R12, [R1+0xe4] ;  /* 0x0000e400010c7983 */ /* 0x000ea80000300800 */
[----:B------:R0:W-:Y:S04]  /*22a6d0*/  STL [R1+0xef0], R4 ;  /* 0x000ef00401007387 */ /* 0x0001e80000100800 */
[----:B------:R-:W2:Y:S04]  /*22a6e0*/  LDL.LU R13, [R1+0x18b8] ;  /* 0x0018b800010d7983 */ /* 0x000ea80000300800 */
[----:B------:R-:W2:Y:S04]  /*22a6f0*/  LDL.LU R14, [R1+0x18a8] ;  /* 0x0018a800010e7983 */ /* 0x000ea80000300800 */
[----:B------:R-:W2:Y:S01]  /*22a700*/  LDL.LU R15, [R1+0x180c] ;  /* 0x00180c00010f7983 */ /* 0x000ea20000300800 */
[----:B------:R-:W-:-:S02]  /*22a710*/  PRMT R22, R22, 0x4210, R29 ;  /* 0x0000421016167816 */ /* 0x000fc4000000001d */
[----:B------:R-:W-:Y:S02]  /*22a720*/  PRMT R23, R23, 0x4210, R7 ;  /* 0x0000421017177816 */ /* 0x000fe40000000007 */
[--C-:B------:R-:W-:Y:S02]  /*22a730*/  PRMT R16, R16, 0x4210, R2.reuse ;  /* 0x0000421010107816 */ /* 0x100fe40000000002 */
[----:B------:R-:W-:Y:S01]  /*22a740*/  PRMT R19, R19, 0x4210, R3 ;  /* 0x0000421013137816 */ /* 0x000fe20000000003 */
[----:B------:R-:W-:Y:S04]  /*22a750*/  STSM.16.M88.4 [R0], R20 ;  /* 0x0000001400007844 */ /* 0x000fe80000000200 */
[----:B------:R-:W-:Y:S01]  /*22a760*/  STSM.16.M88.4 [R0+0x200], R16 ;  /* 0x0002001000007844 */ /* 0x000fe20000000200 */
[----:B0-----:R-:W-:-:S02]  /*22a770*/  PRMT R4, R27, 0x5210, R2 ;  /* 0x000052101b047816 */ /* 0x001fc40000000002 */
[----:B---3--:R-:W-:Y:S01]  /*22a780*/  PRMT R5, R5, 0x5210, R6 ;  /* 0x0000521005057816 */ /* 0x008fe20000000006 */
[----:B--2---:R0:W-:Y:S04]  /*22a790*/  STL.64 [R1+0x7700], R14 ;  /* 0x0077000e01007387 */ /* 0x0041e80000100a00 */
[----:B0-----:R-:W2:Y:S04]  /*22a7a0*/  LDL.LU R14, [R1+0xa4] ;  /* 0x0000a400010e7983 */ /* 0x001ea80000300800 */
[----:B------:R-:W4:Y:S04]  /*22a7b0*/  LDL.LU R15, [R1+0xac] ;  /* 0x0000ac00010f7983 */ /* 0x000f280000300800 */
[----:B------:R0:W-:Y:S04]  /*22a7c0*/  STL [R1+0x76f8], R13 ;  /* 0x0076f80d01007387 */ /* 0x0001e80000100800 */
        /* <DEDUP_REMOVED lines=15> */
[----:B------:R-:W0:Y:S01]  /*22a8c0*/  S2R R2, SR_TID.X ;  /* 0x0000000000027919 */ /* 0x000e220000002100 */
[----:B------:R-:W-:-:S02]  /*22a8d0*/  PRMT R11, R11, 0x5210, R7 ;  /* 0x000052100b0b7816 */ /* 0x000fc40000000007 */
[----:B------:R-:W-:Y:S02]  /*22a8e0*/  PRMT R7, R12, 0x5210, R3 ;  /* 0x000052100c077816 */ /* 0x000fe40000000003 */
[----:B0-----:R-:W-:-:S04]  /*22a8f0*/  LOP3.LUT R2, R2, 0x3f, RZ, 0xc0, !PT ;  /* 0x0000003f02027812 */ /* 0x001fc800078ec0ff */
[----:B------:R-:W-:Y:S01]  /*22a900*/  LEA R2, R2, UR6, 0x4 ;  /* 0x0000000602027c11 */ /* 0x000fe2000f8e20ff */
[----:B------:R-:W0:Y:S04]  /*22a910*/  LDCU UR6, c[0x0][0x39c] ;  /* 0x00007380ff0677ac */ /* 0x000e280008000800 */
[----:B------:R-:W-:Y:S01]  /*22a920*/  STL [R1+0x94], R2 ;  /* 0x0000940201007387 */ /* 0x000fe20000100800 */
[----:B--2---:R-:W-:Y:S02]  /*22a930*/  PRMT R8, R8, 0x5210, R14 ;  /* 0x0000521008087816 */ /* 0x004fe4000000000e */
[----:B----4-:R-:W-:Y:S02]  /*22a940*/  PRMT R9, R9, 0x5210, R15 ;  /* 0x0000521009097816 */ /* 0x010fe4000000000f */
[----:B---3--:R-:W-:Y:S01]  /*22a950*/  PRMT R6, R6, 0x5210, R13 ;  /* 0x0000521006067816 */ /* 0x008fe2000000000d */
[----:B------:R-:W-:Y:S06]  /*22a960*/  BAR.SYNC.DEFER_BLOCKING 0x0 ;  /* 0x0000000000007b1d */ /* 0x000fec0000010000 */
[----:B------:R-:W2:Y:S04]  /*22a970*/  LDS.128 R12, [R2] ;  /* 0x00000000020c7984 */ /* 0x000ea80000000c00 */
[----:B--2---:R-:W-:Y:S04]  /*22a980*/  STL.64 [R1+0xe0], R12 ;  /* 0x0000e00c01007387 */ /* 0x004fe80000100a00 */
[----:B------:R-:W-:Y:S04]  /*22a990*/  STL.64 [R1+0xe8], R14 ;  /* 0x0000e80e01007387 */ /* 0x000fe80000100a00 */
[----:B------:R-:W2:Y:S04]  /*22a9a0*/  LDS.128 R12, [R2+0x400] ;  /* 0x00040000020c7984 */ /* 0x000ea80000000c00 */
[----:B--2---:R-:W-:Y:S04]  /*22a9b0*/  STL.64 [R1+0xd0], R12 ;  /* 0x0000d00c01007387 */ /* 0x004fe80000100a00 */
[----:B------:R2:W-:Y:S04]  /*22a9c0*/  STL.64 [R1+0xd8], R14 ;  /* 0x0000d80e01007387 */ /* 0x0005e80000100a00 */
[----:B--2---:R-:W2:Y:S04]  /*22a9d0*/  LDL.LU.64 R14, [R1+0x7700] ;  /* 0x00770000010e7983 */ /* 0x004ea80000300a00 */
[----:B------:R-:W3:Y:S01]  /*22a9e0*/  LDL.LU R13, [R1+0x76f8] ;  /* 0x0076f800010d7983 */ /* 0x000ee20000300800 */
[----:B------:R-:W-:Y:S01]  /*22a9f0*/  PRMT R10, R10, 0x5210, R29 ;  /* 0x000052100a0a7816 */ /* 0x000fe2000000001d */
[----:B------:R-:W-:Y:S01]  /*22aa00*/  BAR.SYNC.DEFER_BLOCKING 0x0 ;  /* 0x0000000000007b1d */ /* 0x000fe20000010000 */
[----:B------:R-:W-:-:S05]  /*22aa10*/  LOP3.LUT R3, R16, 0xffff, RZ, 0xc0, !PT ;  /* 0x0000ffff10037812 */ /* 0x000fca00078ec0ff */
[----:B------:R4:W-:Y:S04]  /*22aa20*/  STSM.16.M88.4 [R0], R8 ;  /* 0x0000000800007844 */ /* 0x0009e80000000200 */
[----:B------:R0:W-:Y:S01]  /*22aa30*/  STSM.16.M88.4 [R0+0x200], R4 ;  /* 0x0002000400007844 */ /* 0x0001e20000000200 */
[----:B----4-:R-:W-:Y:S02]  /*22aa40*/  LOP3.LUT R8, R17, 0xffff, RZ, 0xc0, !PT ;  /* 0x0000ffff11087812 */ /* 0x010fe400078ec0ff */
[----:B0-----:R-:W-:Y:S02]  /*22aa50*/  LOP3.LUT R7, R18, 0xffff, RZ, 0xc0, !PT ;  /* 0x0000ffff12077812 */ /* 0x001fe400078ec0ff */
[----:B------:R-:W-:Y:S02]  /*22aa60*/  LOP3.LUT R6, R19, 0xffff, RZ, 0xc0, !PT ;  /* 0x0000ffff13067812 */ /* 0x000fe400078ec0ff */
[----:B------:R-:W-:-:S02]  /*22aa70*/  LOP3.LUT R4, R20, 0xffff, RZ, 0xc0, !PT ;  /* 0x0000ffff14047812 */ /* 0x000fc400078ec0ff */
[----:B------:R-:W-:Y:S02]  /*22aa80*/  PRMT R12, R28, 0x4210, R8 ;  /* 0x000042101c0c7816 */ /* 0x000fe40000000008 */
[----:B---3--:R-:W-:-:S05]  /*22aa90*/  LOP3.LUT R5, R13, 0xffff, RZ, 0xc0, !PT ;  /* 0x0000ffff0d057812 */ /* 0x008fca00078ec0ff */
[----:B------:R-:W-:Y:S04]  /*22aaa0*/  STL [R1+0x130], R5 ;  /* 0x0001300501007387 */ /* 0x000fe80000100800 */
[----:B------:R0:W-:Y:S01]  /*22aab0*/  STL [R1+0x4c], R8 ;  /* 0x00004c0801007387 */ /* 0x0001e20000100800 */
[----:B------:R-:W-:-:S03]  /*22aac0*/  PRMT R16, R23, 0x4210, R5 ;  /* 0x0000421017107816 */ /* 0x000fc60000000005 */
[----:B------:R-:W-:Y:S04]  /*22aad0*/  STL [R1+0xa0], R7 ;  /* 0x0000a00701007387 */ /* 0x000fe80000100800 */
[----:B------:R-:W-:Y:S01]  /*22aae0*/  STL [R1+0xa4], R6 ;  /* 0x0000a40601007387 */ /* 0x000fe20000100800 */
[----:B0-----:R-:W-:-:S03]  /*22aaf0*/  PRMT R8, R27, 0x4210, R4 ;  /* 0x000042101b087816 */ /* 0x001fc60000000004 */
[----:B------:R0:W-:Y:S04]  /*22ab00*/  STL [R1+0xac], R4 ;  /* 0x0000ac0401007387 */ /* 0x0001e80000100800 */
[----:B0-----:R-:W3:Y:S04]  /*22ab10*/  LDL.LU R4, [R1+0x114] ;  /* 0x0001140001047983 */ /* 0x001ee80000300800 */
[----:B------:R-:W4:Y:S01]  /*22ab20*/  LDL.LU R5, [R1+0x11c] ;  /* 0x00011c0001057983 */ /* 0x000f220000300800 */
[----:B------:R-:W-:Y:S02]  /*22ab30*/  PRMT R9, R22, 0x4210, R6 ;  /* 0x0000421016097816 */ /* 0x000fe40000000006 */
[----:B--2---:R-:W-:-:S02]  /*22ab40*/  LOP3.LUT R29, R14, 0xffff, RZ, 0xc0, !PT ;  /* 0x0000ffff0e1d7812 */ /* 0x004fc400078ec0ff */
[----:B------:R-:W-:Y:S01]  /*22ab50*/  LOP3.LUT R10, R15, 0xffff, RZ, 0xc0, !PT ;  /* 0x0000ffff0f0a7812 */ /* 0x000fe200078ec0ff */
[----:B------:R-:W-:Y:S06]  /*22ab60*/  BAR.SYNC.DEFER_BLOCKING 0x0 ;  /* 0x0000000000007b1d */ /* 0x000fec0000010000 */
[----:B----4-:R0:W-:Y:S04]  /*22ab70*/  STL [R1+0x76e4], R5 ;  /* 0x0076e40501007387 */ /* 0x0101e80000100800 */
[----:B0-----:R-:W3:Y:S04]  /*22ab80*/  LDL.LU R5, [R1+0x4c] ;  /* 0x00004c0001057983 */ /* 0x001ee80000300800 */
[----:B------:R-:W2:Y:S01]  /*22ab90*/  LDL.LU R6, [R1+0x118] ;  /* 0x0001180001067983 */ /* 0x000ea20000300800 */
[----:B------:R-:W-:-:S02]  /*22aba0*/  PRMT R11, R21, 0x4210, R7 ;  /* 0x00004210150b7816 */ /* 0x000fc40000000007 */
[----:B------:R-:W-:Y:S01]  /*22abb0*/  PRMT R17, R24, 0x4210, R29 ;  /* 0x0000421018117816 */ /* 0x000fe2000000001d */
[----:B------:R-:W-:Y:S01]  /*22abc0*/  LDS.128 R20, [R2+0x400] ;  /* 0x0004000002147984 */ /* 0x000fe20000000c00 */
[----:B------:R-:W-:Y:S02]  /*22abd0*/  PRMT R18, R25, 0x4210, R10 ;  /* 0x0000421019127816 */ /* 0x000fe4000000000a */
[----:B------:R-:W-:Y:S02]  /*22abe0*/  PRMT R19, R26, 0x4210, R3 ;  /* 0x000042101a137816 */ /* 0x000fe40000000003 */
[----:B------:R-:W0:Y:S01]  /*22abf0*/  LDS.128 R24, [R2] ;  /* 0x0000000002187984 */ /* 0x000e220000000c00 */
[----:B------:R-:W-:Y:S06]  /*22ac00*/  BAR.SYNC.DEFER_BLOCKING 0x0 ;  /* 0x0000000000007b1d */ /* 0x000fec0000010000 */
[----:B--2---:R2:W-:Y:S04]  /*22ac10*/  STL [R1+0x76e0], R6 ;  /* 0x0076e00601007387 */ /* 0x0045e80000100800 */
[----:B--2---:R-:W2:Y:S04]  /*22ac20*/  LDL.LU R6, [R1+0xa0] ;  /* 0x0000a00001067983 */ /* 0x004ea80000300800 */
[----:B------:R-:W2:Y:S04]  /*22ac30*/  LDL.LU R7, [R1+0x128] ;  /* 0x0001280001077983 */ /* 0x000ea80000300800 */
[----:B--2---:R2:W-:Y:S04]  /*22ac40*/  STL.64 [R1+0x76f0], R6 ;  /* 0x0076f00601007387 */ /* 0x0045e80000100a00 */
[----:B---3--:R3:W-:Y:S01]  /*22ac50*/  STL.64 [R1+0x76e8], R4 ;  /* 0x0076e80401007387 */ /* 0x0087e20000100a00 */
[----:B--2---:R-:W-:-:S02]  /*22ac60*/  IMAD.MOV.U32 R7, RZ, RZ, R8 ;  /* 0x000000ffff077224 */ /* 0x004fc400078e0008 */
[----:B------:R-:W-:Y:S01]  /*22ac70*/  IMAD.MOV.U32 R6, RZ, RZ, R9 ;  /* 0x000000ffff067224 */ /* 0x000fe200078e0009 */
[----:B------:R-:W2:Y:S01]  /*22ac80*/  LDL.LU R8, [R1+0x124] ;  /* 0x0001240001087983 */ /* 0x000ea20000300800 */
[----:B---3--:R-:W-:Y:S02]  /*22ac90*/  IMAD.MOV.U32 R5, RZ, RZ, R11 ;  /* 0x000000ffff057224 */ /* 0x008fe400078e000b */
[----:B------:R-:W-:Y:S01]  /*22aca0*/  IMAD.MOV.U32 R4, RZ, RZ, R12 ;  /* 0x000000ffff047224 */ /* 0x000fe200078e000c */
[----:B------:R-:W3:Y:S04]  /*22acb0*/  LDL.LU R9, [R1+0x120] ;  /* 0x0001200001097983 */ /* 0x000ee80000300800 */
[----:B------:R-:W4:Y:S04]  /*22acc0*/  LDL.LU R11, [R1+0x12c] ;  /* 0x00012c00010b7983 */ /* 0x000f280000300800 */
[----:B------:R-:W2:Y:S04]  /*22acd0*/  LDL.LU R12, [R1+0x110] ;  /* 0x00011000010c7983 */ /* 0x000ea80000300800 */
[----:B0-----:R-:W-:Y:S04]  /*22ace0*/  STL.64 [R1+0xc0], R24 ;  /* 0x0000c01801007387 */ /* 0x001fe80000100a00 */
[----:B------:R-:W-:Y:S04]  /*22acf0*/  STL.64 [R1+0xc8], R26 ;  /* 0x0000c81a01007387 */ /* 0x000fe80000100a00 */
[----:B------:R-:W-:Y:S04]  /*22ad00*/  STL.64 [R1+0xb0], R20 ;  /* 0x0000b01401007387 */ /* 0x000fe80000100a00 */
[----:B------:R-:W-:Y:S04]  /*22ad10*/  STL.64 [R1+0xb8], R22 ;  /* 0x0000b81601007387 */ /* 0x000fe80000100a00 */
[----:B------:R-:W2:Y:S04]  /*22ad20*/  LDL.LU R13, [R1+0x18dc] ;  /* 0x0018dc00010d7983 */ /* 0x000ea80000300800 */
[----:B------:R-:W2:Y:S04]  /*22ad30*/  LDL.LU R14, [R1+0x18cc] ;  /* 0x0018cc00010e7983 */ /* 0x000ea80000300800 */
[----:B------:R-:W2:Y:S04]  /*22ad40*/  LDL.LU R15, [R1+0x1830] ;  /* 0x00183000010f7983 */ /* 0x000ea80000300800 */
[----:B------:R-:W-:Y:S04]  /*22ad50*/  STSM.16.M88.4 [R0], R16 ;  /* 0x0000001000007844 */ /* 0x000fe80000000200 */
[----:B------:R-:W-:Y:S01]  /*22ad60*/  STSM.16.M88.4 [R0+0x200], R4 ;  /* 0x0002000400007844 */ /* 0x000fe20000000200 */
[----:B------:R-:W-:Y:S06]  /*22ad70*/  BAR.SYNC.DEFER_BLOCKING 0x0 ;  /* 0x0000000000007b1d */ /* 0x000fec0000010000 */
[----:B--2---:R0:W-:Y:S04]  /*22ad80*/  STL.64 [R1+0x76d8], R14 ;  /* 0x0076d80e01007387 */ /* 0x0041e80000100a00 */
[----:B0-----:R-:W2:Y:S04]  /*22ad90*/  LDL.LU R14, [R1+0xac] ;  /* 0x0000ac00010e7983 */ /* 0x001ea80000300800 */
[----:B------:R-:W2:Y:S04]  /*22ada0*/  LDL.LU R15, [R1+0x130] ;  /* 0x00013000010f7983 */ /* 0x000ea80000300800 */
[----:B------:R0:W-:Y:S04]  /*22adb0*/  STL [R1+0x76d0], R13 ;  /* 0x0076d00d01007387 */ /* 0x0001e80000100800 */
        /* <DEDUP_REMOVED lines=14> */
[----:B------:R-:W2:Y:S04]  /*22aea0*/  LDL.LU.64 R6, [R1+0x76f0] ;  /* 0x0076f00001067983 */ /* 0x000ea80000300a00 */
[----:B------:R-:W2:Y:S02]  /*22aeb0*/  LDL.LU.64 R4, [R1+0x76e8] ;  /* 0x0076e80001047983 */ /* 0x000ea40000300a00 */
[----:B--2---:R-:W-:-:S02]  /*22aec0*/  PRMT R4, R4, 0x5210, R5 ;  /* 0x0000521004047816 */ /* 0x004fc40000000005 */
[----:B------:R-:W2:Y:S02]  /*22aed0*/  LDL.LU R5, [R1+0x76e4] ;  /* 0x0076e40001057983 */ /* 0x000ea40000300800 */
[----:B--2---:R-:W-:Y:S02]  /*22aee0*/  PRMT R5, R5, 0x5210, R6 ;  /* 0x0000521005057816 */ /* 0x004fe40000000006 */
[----:B------:R-:W2:Y:S01]  /*22aef0*/  LDL.LU R6, [R1+0x76e0] ;  /* 0x0076e00001067983 */ /* 0x000ea20000300800 */
[----:B----4-:R-:W-:Y:S02]  /*22af00*/  PRMT R10, R11, 0x5210, R10 ;  /* 0x000052100b0a7816 */ /* 0x010fe4000000000a */
[----:B------:R-:W-:Y:S02]  /*22af10*/  PRMT R7, R7, 0x5210, R14 ;  /* 0x0000521007077816 */ /* 0x000fe4000000000e */
[----:B------:R-:W-:Y:S02]  /*22af20*/  PRMT R8, R8, 0x5210, R15 ;  /* 0x0000521008087816 */ /* 0x000fe4000000000f */
[----:B------:R-:W-:-:S02]  /*22af30*/  PRMT R11, R12, 0x5210, R3 ;  /* 0x000052100c0b7816 */ /* 0x000fc40000000003 */
[----:B--2---:R-:W-:Y:S02]  /*22af40*/  PRMT R6, R6, 0x5210, R13 ;  /* 0x0000521006067816 */ /* 0x004fe4000000000d */
[----:B------:R-:W0:Y:S04]  /*22af50*/  LDS.128 R12, [R2] ;  /* 0x00000000020c7984 */ /* 0x000e280000000c00 */
[----:B0-----:R-:W-:Y:S04]  /*22af60*/  STL.64 [R1+0x120], R12 ;  /* 0x0001200c01007387 */ /* 0x001fe80000100a00 */
[----:B------:R-:W-:Y:S04]  /*22af70*/  STL.64 [R1+0x128], R14 ;  /* 0x0001280e01007387 */ /* 0x000fe80000100a00 */
[----:B------:R-:W0:Y:S04]  /*22af80*/  LDS.128 R12, [R2+0x400] ;  /* 0x00040000020c7984 */ /* 0x000e280000000c00 */
[----:B0-----:R-:W-:Y:S04]  /*22af90*/  STL.64 [R1+0x110], R12 ;  /* 0x0001100c01007387 */ /* 0x001fe80000100a00 */
[----:B------:R0:W-:Y:S04]  /*22afa0*/  STL.64 [R1+0x118], R14 ;  /* 0x0001180e01007387 */ /* 0x0001e80000100a00 */
[----:B0-----:R-:W2:Y:S04]  /*22afb0*/  LDL.LU.64 R14, [R1+0x76d8] ;  /* 0x0076d800010e7983 */ /* 0x001ea80000300a00 */
[----:B------:R-:W4:Y:S01]  /*22afc0*/  LDL.LU R13, [R1+0x76d0] ;  /* 0x0076d000010d7983 */ /* 0x000f220000300800 */
[----:B---3--:R-:W-:Y:S01]  /*22afd0*/  PRMT R9, R9, 0x5210, R29 ;  /* 0x0000521009097816 */ /* 0x008fe2000000001d */
[----:B------:R-:W-:Y:S01]  /*22afe0*/  BAR.SYNC.DEFER_BLOCKING 0x0 ;  /* 0x0000000000007b1d */ /* 0x000fe20000010000 */
[----:B------:R-:W-:-:S05]  /*22aff0*/  LOP3.LUT R3, R16, 0xffff, RZ, 0xc0, !PT ;  /* 0x0000ffff10037812 */ /* 0x000fca00078ec0ff */
[----:B------:R0:W-:Y:S04]  /*22b000*/  STSM.16.M88.4 [R0], R8 ;  /* 0x0000000800007844 */ /* 0x0001e80000000200 */
[----:B------:R3:W-:Y:S01]  /*22b010*/  STSM.16.M88.4 [R0+0x200], R4 ;  /* 0x0002000400007844 */ /* 0x0007e20000000200 */
[----:B0-----:R-:W-:Y:S02]  /*22b020*/  LOP3.LUT R8, R17, 0xffff, RZ, 0xc0, !PT ;  /* 0x0000ffff11087812 */ /* 0x001fe400078ec0ff */
[----:B---3--:R-:W-:Y:S02]  /*22b030*/  LOP3.LUT R7, R18, 0xffff, RZ, 0xc0, !PT ;  /* 0x0000ffff12077812 */ /* 0x008fe400078ec0ff */
[----:B------:R-:W-:Y:S02]  /*22b040*/  LOP3.LUT R6, R19, 0xffff, RZ, 0xc0, !PT ;  /* 0x0000ffff13067812 */ /* 0x000fe400078ec0ff */
[----:B------:R-:W-:-:S02]  /*22b050*/  LOP3.LUT R5, R20, 0xffff, RZ, 0xc0, !PT ;  /* 0x0000ffff14057812 */ /* 0x000fc400078ec0ff */
[----:B------:R-:W-:Y:S02]  /*22b060*/  PRMT R12, R28, 0x4210, R8 ;  /* 0x000042101c0c7816 */ /* 0x000fe40000000008 */
[----:B----4-:R-:W-:-:S05]  /*22b070*/  LOP3.LUT R4, R13, 0xffff, RZ, 0xc0, !PT ;  /* 0x0000ffff0d047812 */ /* 0x010fca00078ec0ff */
[----:B------:R-:W-:Y:S01]  /*22b080*/  STL [R1+0x170], R4 ;  /* 0x0001700401007387 */ /* 0x000fe20000100800 */
[----:B------:R-:W-:-:S03]  /*22b090*/  PRMT R16, R24, 0x4210, R4 ;  /* 0x0000421018107816 */ /* 0x000fc60000000004 */
[----:B------:R0:W-:Y:S04]  /*22b0a0*/  STL [R1+0x4c], R8 ;  /* 0x00004c0801007387 */ /* 0x0001e80000100800 */
[----:B------:R-:W-:Y:S04]  /*22b0b0*/  STL [R1+0xa0], R7 ;  /* 0x0000a00701007387 */ /* 0x000fe80000100800 */
[----:B------:R-:W-:Y:S01]  /*22b0c0*/  STL [R1+0xa4], R6 ;  /* 0x0000a40601007387 */ /* 0x000fe20000100800 */
[----:B0-----:R-:W-:-:S03]  /*22b0d0*/  PRMT R8, R23, 0x4210, R5 ;  /* 0x0000421017087816 */ /* 0x001fc60000000005 */
[----:B------:R0:W-:Y:S04]  /*22b0e0*/  STL [R1+0xac], R5 ;  /* 0x0000ac0501007387 */ /* 0x0001e80000100800 */
[----:B------:R-:W3:Y:S04]  /*22b0f0*/  LDL.LU R4, [R1+0x158] ;  /* 0x0001580001047983 */ /* 0x000ee80000300800 */
[----:B0-----:R-:W4:Y:S01]  /*22b100*/  LDL.LU R5, [R1+0x160] ;  /* 0x0001600001057983 */ /* 0x001f220000300800 */
        /* <DEDUP_REMOVED lines=75> */
[----:B------:R-:W-:Y:S06]  /*22b5c0*/  BAR.SYNC.DEFER_BLOCKING 0x0 ;  /* 0x0000000000007b1d */ /* 0x000fec0000010000 */
[----:B------:R0:W-:Y:S04]  /*22b5d0*/  STSM.16.M88.4 [R0], R8 ;  /* 0x0000000800007844 */ /* 0x0001e80000000200 */
[----:B------:R3:W-:Y:S01]  /*22b5e0*/  STSM.16.M88.4 [R0+0x200], R4 ;  /* 0x0002000400007844 */ /* 0x0007e20000000200 */
[----:B0-----:R-:W-:-:S02]  /*22b5f0*/  LOP3.LUT R9, R17, 0xffff, RZ, 0xc0, !PT ;  /* 0x0000ffff11097812 */ /* 0x001fc400078ec0ff */
[----:B------:R-:W-:Y:S02]  /*22b600*/  LOP3.LUT R8, R18, 0xffff, RZ, 0xc0, !PT ;  /* 0x0000ffff12087812 */ /* 0x000fe400078ec0ff */
[----:B---3--:R-:W-:Y:S02]  /*22b610*/  LOP3.LUT R6, R19, 0xffff, RZ, 0xc0, !PT ;  /* 0x0000ffff13067812 */ /* 0x008fe400078ec0ff */
[----:B------:R-:W-:Y:S02]  /*22b620*/  LOP3.LUT R7, R16, 0xffff, RZ, 0xc0, !PT ;  /* 0x0000ffff10077812 */ /* 0x000fe400078ec0ff */
[----:B--2---:R-:W-:Y:S02]  /*22b630*/  LOP3.LUT R4, R14, 0xffff, RZ, 0xc0, !PT ;  /* 0x0000ffff0e047812 */ /* 0x004fe400078ec0ff */
[----:B----4-:R-:W-:-:S05]  /*22b640*/  LOP3.LUT R5, R13, 0xffff, RZ, 0xc0, !PT ;  /* 0x0000ffff0d057812 */ /* 0x010fca00078ec0ff */
[----:B------:R-:W-:Y:S01]  /*22b650*/  STL [R1+0xac], R5 ;  /* 0x0000ac0501007387 */ /* 0x000fe20000100800 */
[----:B------:R-:W-:-:S03]  /*22b660*/  PRMT R17, R25, 0x4210, R4 ;  /* 0x0000421019117816 */ /* 0x000fc60000000004 */
[----:B------:R0:W-:Y:S01]  /*22b670*/  STL [R1+0x194], R4 ;  /* 0x0001940401007387 */ /* 0x0001e20000100800 */
[----:B------:R-:W-:-:S03]  /*22b680*/  PRMT R16, R24, 0x4210, R5 ;  /* 0x0000421018107816 */ /* 0x000fc60000000005 */
[----:B------:R-:W-:Y:S04]  /*22b690*/  STL [R1+0x4c], R9 ;  /* 0x00004c0901007387 */ /* 0x000fe80000100800 */
[----:B------:R-:W-:Y:S04]  /*22b6a0*/  STL [R1+0xa0], R8 ;  /* 0x0000a00801007387 */ /* 0x000fe80000100800 */
[----:B------:R-:W-:Y:S04]  /*22b6b0*/  STL [R1+0xa4], R6 ;  /* 0x0000a40601007387 */ /* 0x000fe80000100800 */
[----:B0-----:R-:W2:Y:S04]  /*22b6c0*/  LDL.LU R4, [R1+0x24c] ;  /* 0x00024c0001047983 */ /* 0x001ea80000300800 */
[----:B------:R-:W3:Y:S01]  /*22b6d0*/  LDL.LU R5, [R1+0x248] ;  /* 0x0002480001057983 */ /* 0x000ee20000300800 */
[----:B------:R-:W-:-:S02]  /*22b6e0*/  PRMT R13, R22, 0x4210, R6 ;  /* 0x00004210160d7816 */ /* 0x000fc40000000006 */
[----:B------:R-:W-:Y:S02]  /*22b6f0*/  LOP3.LUT R29, R15, 0xffff, RZ, 0xc0, !PT ;  /* 0x0000ffff0f1d7812 */ /* 0x000fe400078ec0ff */
[----:B------:R-:W-:Y:S01]  /*22b700*/  LOP3.LUT R3, R20, 0xffff, RZ, 0xc0, !PT ;  /* 0x0000ffff14037812 */ /* 0x000fe200078ec0ff */
[----:B------:R-:W-:Y:S06]  /*22b710*/  BAR.SYNC.DEFER_BLOCKING 0x0 ;  /* 0x0000000000007b1d */ /* 0x000fec0000010000 */
[----:B---3--:R0:W-:Y:S04]  /*22b720*/  STL [R1+0x7694], R5 ;  /* 0x0076940501007387 */ /* 0x0081e80000100800 */
[----:B0-----:R-:W2:Y:S04]  /*22b730*/  LDL.LU R5, [R1+0x4c] ;  /* 0x00004c0001057983 */ /* 0x001ea80000300800 */
[----:B------:R-:W3:Y:S01]  /*22b740*/  LDL.LU R6, [R1+0x244] ;  /* 0x0002440001067983 */ /* 0x000ee20000300800 */
[----:B------:R-:W-:-:S02]  /*22b750*/  PRMT R14, R21, 0x4210, R8 ;  /* 0x00004210150e7816 */ /* 0x000fc40000000008 */
[----:B------:R-:W-:Y:S02]  /*22b760*/  PRMT R15, R28, 0x4210, R9 ;  /* 0x000042101c0f7816 */ /* 0x000fe40000000009 */
[----:B------:R-:W-:Y:S02]  /*22b770*/  PRMT R18, R26, 0x4210, R29 ;  /* 0x000042101a127816 */ /* 0x000fe4000000001d */
[----:B------:R-:W-:Y:S02]  /*22b780*/  PRMT R19, R27, 0x4210, R7 ;  /* 0x000042101b137816 */ /* 0x000fe40000000007 */
[----:B------:R-:W0:Y:S01]  /*22b790*/  LDS.128 R24, [R2] ;  /* 0x0000000002187984 */ /* 0x000e220000000c00 */
[----:B------:R-:W-:-:S03]  /*22b7a0*/  PRMT R12, R23, 0x4210, R3 ;  /* 0x00004210170c7816 */ /* 0x000fc60000000003 */
[----:B------:R-:W4:Y:S01]  /*22b7b0*/  LDS.128 R20, [R2+0x400] ;  /* 0x0004000002147984 */ /* 0x000f220000000c00 */
[----:B------:R-:W-:Y:S06]  /*22b7c0*/  BAR.SYNC.DEFER_BLOCKING 0x0 ;  /* 0x0000000000007b1d */ /* 0x000fec0000010000 */
[----:B---3--:R3:W-:Y:S04]  /*22b7d0*/  STL [R1+0x7690], R6 ;  /* 0x0076900601007387 */ /* 0x0087e80000100800 */
[----:B---3--:R-:W3:Y:S04]  /*22b7e0*/  LDL.LU R6, [R1+0xa0] ;  /* 0x0000a00001067983 */ /* 0x008ee80000300800 */
[----:B------:R-:W2:Y:S04]  /*22b7f0*/  LDL.LU R8, [R1+0x23c] ;  /* 0x00023c0001087983 */ /* 0x000ea80000300800 */
[----:B------:R-:W2:Y:S04]  /*22b800*/  LDL.LU R9, [R1+0x240] ;  /* 0x0002400001097983 */ /* 0x000ea80000300800 */
[----:B------:R-:W2:Y:S04]  /*22b810*/  LDL.LU R10, [R1+0x238] ;  /* 0x00023800010a7983 */ /* 0x000ea80000300800 */
[----:B------:R-:W2:Y:S04]  /*22b820*/  LDL.LU R11, [R1+0x234] ;  /* 0x00023400010b7983 */ /* 0x000ea80000300800 */
[----:B--2---:R2:W-:Y:S04]  /*22b830*/  STL.64 [R1+0x76a0], R10 ;  /* 0x0076a00a01007387 */ /* 0x0045e80000100a00 */
[----:B------:R0:W-:Y:S01]  /*22b840*/  STL.64 [R1+0x7698], R8 ;  /* 0x0076980801007387 */ /* 0x0001e20000100a00 */
[----:B--2---:R-:W-:-:S03]  /*22b850*/  IMAD.MOV.U32 R11, RZ, RZ, R12 ;  /* 0x000000ffff0b7224 */ /* 0x004fc600078e000c */
[----:B------:R-:W2:Y:S01]  /*22b860*/  LDL.LU R12, [R1+0x190] ;  /* 0x00019000010c7983 */ /* 0x000ea20000300800 */
[----:B------:R-:W-:-:S03]  /*22b870*/  IMAD.MOV.U32 R10, RZ, RZ, R13 ;  /* 0x000000ffff0a7224 */ /* 0x000fc600078e000d */
[----:B0-----:R-:W-:Y:S01]  /*22b880*/  STL.64 [R1+0x140], R24 ;  /* 0x0001401801007387 */ /* 0x001fe20000100a00 */
[----:B------:R-:W-:-:S03]  /*22b890*/  IMAD.MOV.U32 R9, RZ, RZ, R14 ;  /* 0x000000ffff097224 */ /* 0x000fc600078e000e */
[----:B------:R-:W-:Y:S01]  /*22b8a0*/  STL.64 [R1+0x148], R26 ;  /* 0x0001481a01007387 */ /* 0x000fe20000100a00 */
[----:B------:R-:W-:-:S03]  /*22b8b0*/  IMAD.MOV.U32 R8, RZ, RZ, R15 ;  /* 0x000000ffff087224 */ /* 0x000fc600078e000f */
[----:B----4-:R-:W-:Y:S04]  /*22b8c0*/  STL.64 [R1+0x130], R20 ;  /* 0x0001301401007387 */ /* 0x010fe80000100a00 */
[----:B------:R-:W-:Y:S04]  /*22b8d0*/  STL.64 [R1+0x138], R22 ;  /* 0x0001381601007387 */ /* 0x000fe80000100a00 */
[----:B------:R-:W4:Y:S04]  /*22b8e0*/  LDL.LU R13, [R1+0x1940] ;  /* 0x00194000010d7983 */ /* 0x000f280000300800 */
[----:B------:R-:W2:Y:S04]  /*22b8f0*/  LDL.LU R14, [R1+0x1930] ;  /* 0x00193000010e7983 */ /* 0x000ea80000300800 */
[----:B------:R-:W2:Y:S04]  /*22b900*/  LDL.LU R15, [R1+0x1880] ;  /* 0x00188000010f7983 */ /* 0x000ea80000300800 */
[----:B------:R-:W-:Y:S01]  /*22b910*/  STSM.16.M88.4 [R0], R16 ;  /* 0x0000001000007844 */ /* 0x000fe20000000200 */
[----:B------:R-:W-:-:S03]  /*22b920*/  PRMT R4, R4, 0x5210, R5 ;  /* 0x0000521004047816 */ /* 0x000fc60000000005 */
[----:B------:R-:W-:Y:S01]  /*22b930*/  STSM.16.M88.4 [R0+0x200], R8 ;  /* 0x0002000800007844 */ /* 0x000fe20000000200 */
[----:B------:R-:W-:Y:S06]  /*22b940*/  BAR.SYNC.DEFER_BLOCKING 0x0 ;  /* 0x0000000000007b1d */ /* 0x000fec0000010000 */
[----:B--2---:R0:W-:Y:S04]  /*22b950*/  STL.64 [R1+0x7688], R14 ;  /* 0x0076880e01007387 */ /* 0x0041e80000100a00 */
[----:B0-----:R-:W2:Y:S04]  /*22b960*/  LDL.LU R14, [R1+0xac] ;  /* 0x0000ac00010e7983 */ /* 0x001ea80000300800 */
[----:B------:R-:W2:Y:S04]  /*22b970*/  LDL.LU R15, [R1+0x194] ;  /* 0x00019400010f7983 */ /* 0x000ea80000300800 */
[----:B----4-:R0:W-:Y:S04]  /*22b980*/  STL [R1+0x7680], R13 ;  /* 0x0076800d01007387 */ /* 0x0101e80000100800 */
        /* <DEDUP_REMOVED lines=15> */
[----:B------:R-:W2:Y:S04]  /*22ba80*/  LDL.LU.64 R8, [R1+0x7698] ;  /* 0x0076980001087983 */ /* 0x000ea80000300a00 */
[----:B------:R-:W3:Y:S02]  /*22ba90*/  LDL.LU R5, [R1+0x7694] ;  /* 0x0076940001057983 */ /* 0x000ee40000300800 */
[----:B---3--:R-:W-:-:S02]  /*22baa0*/  PRMT R5, R5, 0x5210, R6 ;  /* 0x0000521005057816 */ /* 0x008fc40000000006 */
[----:B------:R-:W4:Y:S01]  /*22bab0*/  LDL.LU R6, [R1+0x7690] ;  /* 0x0076900001067983 */ /* 0x000f220000300800 */
[----:B--2---:R-:W-:Y:S02]  /*22bac0*/  PRMT R11, R11, 0x5210, R7 ;  /* 0x000052100b0b7816 */ /* 0x004fe40000000007 */
[----:B------:R-:W-:Y:S02]  /*22bad0*/  PRMT R8, R8, 0x5210, R14 ;  /* 0x0000521008087816 */ /* 0x000fe4000000000e */
[----:B------:R-:W-:Y:S02]  /*22bae0*/  PRMT R9, R9, 0x5210, R15 ;  /* 0x0000521009097816 */ /* 0x000fe4000000000f */
[----:B------:R-:W-:Y:S02]  /*22baf0*/  PRMT R7, R12, 0x5210, R3 ;  /* 0x000052100c077816 */ /* 0x000fe40000000003 */
[----:B----4-:R-:W-:Y:S02]  /*22bb00*/  PRMT R6, R6, 0x5210, R13 ;  /* 0x0000521006067816 */ /* 0x010fe4000000000d */
[----:B------:R-:W0:Y:S04]  /*22bb10*/  LDS.128 R12, [R2] ;  /* 0x00000000020c7984 */ /* 0x000e280000000c00 */
[----:B0-----:R-:W-:Y:S04]  /*22bb20*/  STL.64 [R1+0x1c0], R12 ;  /* 0x0001c00c01007387 */ /* 0x001fe80000100a00 */
[----:B------:R-:W-:Y:S04]  /*22bb30*/  STL.64 [R1+0x1c8], R14 ;  /* 0x0001c80e01007387 */ /* 0x000fe80000100a00 */
[----:B------:R-:W0:Y:S04]  /*22bb40*/  LDS.128 R12, [R2+0x400] ;  /* 0x00040000020c7984 */ /* 0x000e280000000c00 */
[----:B0-----:R-:W-:Y:S04]  /*22bb50*/  STL.64 [R1+0x1b0], R12 ;  /* 0x0001b00c01007387 */ /* 0x001fe80000100a00 */
[----:B------:R0:W-:Y:S04]  /*22bb60*/  STL.64 [R1+0x1b8], R14 ;  /* 0x0001b80e01007387 */ /* 0x0001e80000100a00 */
[----:B0-----:R-:W2:Y:S04]  /*22bb70*/  LDL.LU.64 R14, [R1+0x7688] ;  /* 0x00768800010e7983 */ /* 0x001ea80000300a00 */
[----:B------:R-:W3:Y:S01]  /*22bb80*/  LDL.LU R13, [R1+0x7680] ;  /* 0x00768000010d7983 */ /* 0x000ee20000300800 */
[----:B------:R-:W-:Y:S01]  /*22bb90*/  PRMT R10, R10, 0x5210, R29 ;  /* 0x000052100a0a7816 */ /* 0x000fe2000000001d */
[----:B------:R-:W-:Y:S01]  /*22bba0*/  BAR.SYNC.DEFER_BLOCKING 0x0 ;  /* 0x0000000000007b1d */ /* 0x000fe20000010000 */
[----:B------:R-:W-:-:S05]  /*22bbb0*/  LOP3.LUT R3, R16, 0xffff, RZ, 0xc0, !PT ;  /* 0x0000ffff10037812 */ /* 0x000fca00078ec0ff */
[----:B------:R0:W-:Y:S04]  /*22bbc0*/  STSM.16.M88.4 [R0], R8 ;  /* 0x0000000800007844 */ /* 0x0001e80000000200 */
[----:B------:R4:W-:Y:S01]  /*22bbd0*/  STSM.16.M88.4 [R0+0x200], R4 ;  /* 0x0002000400007844 */ /* 0x0009e20000000200 */
[----:B0-----:R-:W-:Y:S02]  /*22bbe0*/  LOP3.LUT R8, R17, 0xffff, RZ, 0xc0, !PT ;  /* 0x0000ffff11087812 */ /* 0x001fe400078ec0ff */
[----:B----4-:R-:W-:Y:S02]  /*22bbf0*/  LOP3.LUT R7, R18, 0xffff, RZ, 0xc0, !PT ;  /* 0x0000ffff12077812 */ /* 0x010fe400078ec0ff */
        /* <DEDUP_REMOVED lines=78> */
[----:B---3--:R-:W-:Y:S02]  /*22c0e0*/  PRMT R9, R9, 0x5210, R29 ;  /* 0x0000521009097816 */ /* 0x008fe4000000001d */
[----:B--2---:R-:W-:Y:S02]  /*22c0f0*/  PRMT R6, R6, 0x5210, R13 ;  /* 0x0000521006067816 */ /* 0x004fe4000000000d */
[----:B------:R-:W0:Y:S04]  /*22c100*/  LDS.128 R12, [R2] ;  /* 0x00000000020c7984 */ /* 0x000e280000000c00 */
[----:B0-----:R-:W-:Y:S04]  /*22c110*/  STL.64 [R1+0x180], R12 ;  /* 0x0001800c01007387 */ /* 0x001fe80000100a00 */
[----:B------:R-:W-:Y:S04]  /*22c120*/  STL.64 [R1+0x188], R14 ;  /* 0x0001880e01007387 */ /* 0x000fe80000100a00 */
[----:B------:R-:W0:Y:S01]  /*22c130*/  LDS.128 R12, [R2+0x400] ;  /* 0x00040000020c7984 */ /* 0x000e220000000c00 */
[----:B------:R-:W-:Y:S06]  /*22c140*/  BAR.SYNC.DEFER_BLOCKING 0x0 ;  /* 0x0000000000007b1d */ /* 0x000fec0000010000 */
[----:B------:R-:W-:Y:S04]  /*22c150*/  STSM.16.M88.4 [R0], R8 ;  /* 0x0000000800007844 */ /* 0x000fe80000000200 */
[----:B------:R2:W-:Y:S04]  /*22c160*/  STSM.16.M88.4 [R0+0x200], R4 ;  /* 0x0002000400007844 */ /* 0x0005e80000000200 */
[----:B0-----:R-:W-:Y:S04]  /*22c170*/  STL.64 [R1+0x200], R12 ;  /* 0x0002000c01007387 */ /* 0x001fe80000100a00 */
[----:B------:R0:W-:Y:S01]  /*22c180*/  STL.64 [R1+0x208], R14 ;  /* 0x0002080e01007387 */ /* 0x0001e20000100a00 */
[----:B--2---:R-:W-:-:S02]  /*22c190*/  LOP3.LUT R7, R17, 0xffff, RZ, 0xc0, !PT ;  /* 0x0000ffff11077812 */ /* 0x004fc400078ec0ff */
[----:B------:R-:W-:Y:S02]  /*22c1a0*/  LOP3.LUT R6, R18, 0xffff, RZ, 0xc0, !PT ;  /* 0x0000ffff12067812 */ /* 0x000fe400078ec0ff */
[----:B------:R-:W-:Y:S02]  /*22c1b0*/  LOP3.LUT R5, R19, 0xffff, RZ, 0xc0, !PT ;  /* 0x0000ffff13057812 */ /* 0x000fe400078ec0ff */
[----:B------:R-:W-:Y:S01]  /*22c1c0*/  LOP3.LUT R4, R20, 0xffff, RZ, 0xc0, !PT ;  /* 0x0000ffff14047812 */ /* 0x000fe200078ec0ff */
[----:B0-----:R-:W2:Y:S04]  /*22c1d0*/  LDL.LU.64 R14, [R1+0x7660] ;  /* 0x00766000010e7983 */ /* 0x001ea80000300a00 */
[----:B------:R-:W3:Y:S01]  /*22c1e0*/  LDL.LU R13, [R1+0x7658] ;  /* 0x00765800010d7983 */ /* 0x000ee20000300800 */
[----:B------:R-:W-:-:S03]  /*22c1f0*/  PRMT R8, R23, 0x4210, R4 ;  /* 0x0000421017087816 */ /* 0x000fc60000000004 */
[----:B------:R-:W-:Y:S01]  /*22c200*/  STL [R1+0x4c], R7 ;  /* 0x00004c0701007387 */ /* 0x000fe20000100800 */
[----:B------:R-:W-:-:S03]  /*22c210*/  PRMT R11, R22, 0x4210, R5 ;  /* 0x00004210160b7816 */ /* 0x000fc60000000005 */
[----:B------:R-:W-:Y:S04]  /*22c220*/  STL [R1+0xa0], R6 ;  /* 0x0000a00601007387 */ /* 0x000fe80000100800 */
[----:B------:R-:W-:Y:S04]  /*22c230*/  STL [R1+0xa4], R5 ;  /* 0x0000a40501007387 */ /* 0x000fe80000100800 */
[----:B------:R0:W-:Y:S04]  /*22c240*/  STL [R1+0xac], R4 ;  /* 0x0000ac0401007387 */ /* 0x0001e80000100800 */
[----:B0-----:R-:W4:Y:S04]  /*22c250*/  LDL.LU R4, [R1+0x294] ;  /* 0x0002940001047983 */ /* 0x001f280000300800 */
[----:B------:R-:W2:Y:S01]  /*22c260*/  LDL.LU R5, [R1+0x28c] ;  /* 0x00028c0001057983 */ /* 0x000ea20000300800 */
[----:B------:R-:W-:Y:S01]  /*22c270*/  PRMT R12, R21, 0x4210, R6 ;  /* 0x00004210150c7816 */ /* 0x000fe20000000006 */
[----:B------:R-:W-:Y:S06]  /*22c280*/  BAR.SYNC.DEFER_BLOCKING 0x0 ;  /* 0x0000000000007b1d */ /* 0x000fec0000010000 */
[----:B------:R-:W0:Y:S01]  /*22c290*/  LDS.128 R20, [R2] ;  /* 0x0000000002147984 */ /* 0x000e220000000c00 */
[----:B---3--:R-:W-:-:S02]  /*22c2a0*/  LOP3.LUT R29, R13, 0xffff, RZ, 0xc0, !PT ;  /* 0x0000ffff0d1d7812 */ /* 0x008fc400078ec0ff */
[----:B------:R-:W-:Y:S01]  /*22c2b0*/  PRMT R13, R28, 0x4210, R7 ;  /* 0x000042101c0d7816 */ /* 0x000fe20000000007 */
[----:B--2---:R2:W-:Y:S04]  /*22c2c0*/  STL [R1+0x7640], R5 ;  /* 0x0076400501007387 */ /* 0x0045e80000100800 */
[----:B--2---:R-:W4:Y:S04]  /*22c2d0*/  LDL.LU R5, [R1+0x4c] ;  /* 0x00004c0001057983 */ /* 0x004f280000300800 */
[----:B------:R-:W2:Y:S04]  /*22c2e0*/  LDL.LU R6, [R1+0x284] ;  /* 0x0002840001067983 */ /* 0x000ea80000300800 */
[----:B------:R-:W2:Y:S01]  /*22c2f0*/  LDL.LU R7, [R1+0x27c] ;  /* 0x00027c0001077983 */ /* 0x000ea20000300800 */
[----:B------:R-:W-:-:S04]  /*22c300*/  LOP3.LUT R10, R15, 0xffff, RZ, 0xc0, !PT ;  /* 0x0000ffff0f0a7812 */ /* 0x000fc800078ec0ff */
[----:B------:R-:W-:Y:S02]  /*22c310*/  PRMT R18, R26, 0x4210, R10 ;  /* 0x000042101a127816 */ /* 0x000fe4000000000a */
[----:B------:R-:W-:Y:S01]  /*22c320*/  LOP3.LUT R9, R14, 0xffff, RZ, 0xc0, !PT ;  /* 0x0000ffff0e097812 */ /* 0x000fe200078ec0ff */
[----:B--2---:R2:W-:Y:S04]  /*22c330*/  STL.64 [R1+0x7650], R6 ;  /* 0x0076500601007387 */ /* 0x0045e80000100a00 */
[----:B----4-:R3:W-:Y:S01]  /*22c340*/  STL.64 [R1+0x7648], R4 ;  /* 0x0076480401007387 */ /* 0x0107e20000100a00 */
[----:B--2---:R-:W-:Y:S02]  /*22c350*/  IMAD.MOV.U32 R7, RZ, RZ, R8 ;  /* 0x000000ffff077224 */ /* 0x004fe400078e0008 */
[----:B------:R-:W-:Y:S01]  /*22c360*/  IMAD.MOV.U32 R6, RZ, RZ, R11 ;  /* 0x000000ffff067224 */ /* 0x000fe200078e000b */
[----:B------:R-:W2:Y:S01]  /*22c370*/  LDL.LU R8, [R1+0x278] ;  /* 0x0002780001087983 */ /* 0x000ea20000300800 */
[----:B---3--:R-:W-:-:S03]  /*22c380*/  IMAD.MOV.U32 R5, RZ, RZ, R12 ;  /* 0x000000ffff057224 */ /* 0x008fc600078e000c */
[----:B------:R-:W3:Y:S04]  /*22c390*/  LDL.LU R11, [R1+0x274] ;  /* 0x00027400010b7983 */ /* 0x000ee80000300800 */
[----:B------:R-:W4:Y:S04]  /*22c3a0*/  LDL.LU R12, [R1+0x250] ;  /* 0x00025000010c7983 */ /* 0x000f280000300800 */
[----:B------:R-:W2:Y:S04]  /*22c3b0*/  LDL.LU R26, [R1+0x230] ;  /* 0x00023000011a7983 */ /* 0x000ea80000300800 */
[----:B0-----:R-:W-:Y:S04]  /*22c3c0*/  STL.64 [R1+0x170], R20 ;  /* 0x0001701401007387 */ /* 0x001fe80000100a00 */
[----:B------:R-:W-:Y:S04]  /*22c3d0*/  STL.64 [R1+0x178], R22 ;  /* 0x0001781601007387 */ /* 0x000fe80000100a00 */
[----:B------:R-:W0:Y:S01]  /*22c3e0*/  LDS.128 R20, [R2+0x400] ;  /* 0x0004000002147984 */ /* 0x000e220000000c00 */
[----:B------:R-:W-:-:S03]  /*22c3f0*/  IMAD.MOV.U32 R4, RZ, RZ, R13 ;  /* 0x000000ffff047224 */ /* 0x000fc600078e000d */
[----:B0-----:R-:W-:Y:S04]  /*22c400*/  STL.64 [R1+0x1f0], R20 ;  /* 0x0001f01401007387 */ /* 0x001fe80000100a00 */
[----:B------:R-:W-:Y:S04]  /*22c410*/  STL.64 [R1+0x1f8], R22 ;  /* 0x0001f81601007387 */ /* 0x000fe80000100a00 */
[----:B------:R-:W2:Y:S04]  /*22c420*/  LDL.LU R13, [R1+0x19a0] ;  /* 0x0019a000010d7983 */ /* 0x000ea80000300800 */
[----:B------:R-:W2:Y:S04]  /*22c430*/  LDL.LU R14, [R1+0x1994] ;  /* 0x00199400010e7983 */ /* 0x000ea80000300800 */
[----:B------:R-:W2:Y:S01]  /*22c440*/  LDL.LU R15, [R1+0x18d8] ;  /* 0x0018d800010f7983 */ /* 0x000ea20000300800 */
[----:B------:R-:W-:-:S02]  /*22c450*/  LOP3.LUT R3, R16, 0xffff, RZ, 0xc0, !PT ;  /* 0x0000ffff10037812 */ /* 0x000fc400078ec0ff */
[----:B------:R-:W-:Y:S02]  /*22c460*/  PRMT R16, R24, 0x4210, R29 ;  /* 0x0000421018107816 */ /* 0x000fe4000000001d */
[----:B------:R-:W-:Y:S02]  /*22c470*/  PRMT R17, R25, 0x4210, R9 ;  /* 0x0000421019117816 */ /* 0x000fe40000000009 */
[----:B------:R-:W-:Y:S01]  /*22c480*/  PRMT R19, R27, 0x4210, R3 ;  /* 0x000042101b137816 */ /* 0x000fe20000000003 */
[----:B------:R-:W-:Y:S06]  /*22c490*/  BAR.SYNC.DEFER_BLOCKING 0x0 ;  /* 0x0000000000007b1d */ /* 0x000fec0000010000 */
        /* <DEDUP_REMOVED lines=16> */
[----:B------:R-:W3:Y:S04]  /*22c5a0*/  LDL.LU R21, [R1+0x844] ;  /* 0x0008440001157983 */ /* 0x000ee80000300800 */
[----:B------:R-:W3:Y:S04]  /*22c5b0*/  LDL.LU R22, [R1+0x838] ;  /* 0x0008380001167983 */ /* 0x000ee80000300800 */
[----:B------:R-:W3:Y:S04]  /*22c5c0*/  LDL.LU R23, [R1+0x7bc] ;  /* 0x0007bc0001177983 */ /* 0x000ee80000300800 */
[----:B------:R-:W3:Y:S04]  /*22c5d0*/  LDL.LU R24, [R1+0x830] ;  /* 0x0008300001187983 */ /* 0x000ee80000300800 */
[----:B------:R-:W3:Y:S04]  /*22c5e0*/  LDL.LU R25, [R1+0x834] ;  /* 0x0008340001197983 */ /* 0x000ee80000300800 */
[----:B------:R-:W3:Y:S01]  /*22c5f0*/  LDL.LU R27, [R1+0x824] ;  /* 0x00082400011b7983 */ /* 0x000ee20000300800 */
[----:B--2---:R-:W-:-:S03]  /*22c600*/  PRMT R4, R4, 0x5210, R5 ;  /* 0x0000521004047816 */ /* 0x004fc60000000005 */
[----:B------:R-:W2:Y:S01]  /*22c610*/  LDL.LU R5, [R1+0x7640] ;  /* 0x0076400001057983 */ /* 0x000ea20000300800 */
[----:B------:R-:W-:Y:S02]  /*22c620*/  PRMT R6, R6, 0x5210, R14 ;  /* 0x0000521006067816 */ /* 0x000fe4000000000e */
[----:B------:R-:W-:Y:S02]  /*22c630*/  PRMT R7, R7, 0x5210, R15 ;  /* 0x0000521007077816 */ /* 0x000fe4000000000f */
[----:B----4-:R-:W-:Y:S02]  /*22c640*/  PRMT R10, R12, 0x5210, R10 ;  /* 0x000052100c0a7816 */ /* 0x010fe4000000000a */
[----:B---3--:R-:W-:Y:S02]  /*22c650*/  PRMT R9, R11, 0x5210, R9 ;  /* 0x000052100b097816 */ /* 0x008fe40000000009 */
[----:B------:R-:W-:Y:S02]  /*22c660*/  PRMT R11, R26, 0x5210, R3 ;  /* 0x000052101a0b7816 */ /* 0x000fe40000000003 */
[----:B------:R-:W3:Y:S01]  /*22c670*/  LDL.LU R26, [R1+0x820] ;  /* 0x00082000011a7983 */ /* 0x000ee20000300800 */
[----:B--2---:R-:W-:-:S03]  /*22c680*/  PRMT R5, R5, 0x5210, R13 ;  /* 0x0000521005057816 */ /* 0x004fc6000000000d */
        /* <DEDUP_REMOVED lines=8> */
[----:B------:R-:W-:Y:S01]  /*22c710*/  PRMT R8, R8, 0x5210, R29 ;  /* 0x0000521008087816 */ /* 0x000fe2000000001d */
[----:B------:R-:W-:Y:S06]  /*22c720*/  BAR.SYNC.DEFER_BLOCKING 0x0 ;  /* 0x0000000000007b1d */ /* 0x000fec0000010000 */
[----:B------:R-:W-:Y:S04]  /*22c730*/  STSM.16.M88.4 [R0], R8 ;  /* 0x0000000800007844 */ /* 0x000fe80000000200 */
[----:B------:R0:W-:Y:S02]  /*22c740*/  STSM.16.M88.4 [R0+0x200], R4 ;  /* 0x0002000400007844 */ /* 0x0001e40000000200 */
[----:B0-----:R-:W-:-:S02]  /*22c750*/  LOP3.LUT R6, R17, 0xffff, RZ, 0xc0, !PT ;  /* 0x0000ffff11067812 */ /* 0x001fc400078ec0ff */
[----:B------:R-:W-:Y:S02]  /*22c760*/  LOP3.LUT R7, R16, 0xffff, RZ, 0xc0, !PT ;  /* 0x0000ffff10077812 */ /* 0x000fe400078ec0ff */
[----:B------:R-:W-:Y:S02]  /*22c770*/  PRMT R16, R28, 0x4210, R6 ;  /* 0x000042101c107816 */ /* 0x000fe40000000006 */
[----:B------:R-:W-:Y:S01]  /*22c780*/  LOP3.LUT R4, R19, 0xffff, RZ, 0xc0, !PT ;  /* 0x0000ffff13047812 */ /* 0x000fe200078ec0ff */
[----:B------:R-:W-:Y:S04]  /*22c790*/  STL [R1+0x4c], R6 ;  /* 0x00004c0601007387 */ /* 0x000fe80000100800 */
[----:B------:R-:W-:Y:S04]  /*22c7a0*/  STL [R1+0x7630], R16 ;  /* 0x0076301001007387 */ /* 0x000fe80000100800 */
[----:B------:R0:W-:Y:S01]  /*22c7b0*/  STL [R1+0xa4], R4 ;  /* 0x0000a40401007387 */ /* 0x0001e20000100800 */
[----:B------:R-:W-:Y:S01]  /*22c7c0*/  LOP3.LUT R5, R18, 0xffff, RZ, 0xc0, !PT ;  /* 0x0000ffff12057812 */ /* 0x000fe200078ec0ff */
[----:B------:R-:W-:Y:S06]  /*22c7d0*/  BAR.SYNC.DEFER_BLOCKING 0x0 ;  /* 0x0000000000007b1d */ /* 0x000fec0000010000 */
[----:B------:R-:W0:Y:S01]  /*22c7e0*/  LDS.128 R16, [R2] ;  /* 0x0000000002107984 */ /* 0x000e220000000c00 */
[----:B--2---:R-:W-:-:S02]  /*22c7f0*/  LOP3.LUT R10, R15, 0xffff, RZ, 0xc0, !PT ;  /* 0x0000ffff0f0a7812 */ /* 0x004fc400078ec0ff */
[----:B------:R-:W-:Y:S02]  /*22c800*/  LOP3.LUT R9, R14, 0xffff, RZ, 0xc0, !PT ;  /* 0x0000ffff0e097812 */ /* 0x000fe400078ec0ff */
[----:B------:R-:W-:Y:S02]  /*22c810*/  PRMT R14, R22, 0x4210, R4 ;  /* 0x00004210160e7816 */ /* 0x000fe40000000004 */
[----:B------:R-:W-:Y:S01]  /*22c820*/  PRMT R22, R27, 0x4210, R10 ;  /* 0x000042101b167816 */ /* 0x000fe2000000000a */
[----:B0-----:R-:W2:Y:S04]  /*22c830*/  LDL.LU R4, [R1+0x2b0] ;  /* 0x0002b00001047983 */ /* 0x001ea80000300800 */
[----:B------:R-:W2:Y:S04]  /*22c840*/  LDL.LU R27, [R1+0x2ac] ;  /* 0x0002ac00011b7983 */ /* 0x000ea80000300800 */
[----:B------:R-:W2:Y:S04]  /*22c850*/  LDL.LU R6, [R1+0x2a8] ;  /* 0x0002a80001067983 */ /* 0x000ea80000300800 */
[----:B------:R-:W2:Y:S04]  /*22c860*/  LDL.LU R8, [R1+0x2a4] ;  /* 0x0002a40001087983 */ /* 0x000ea80000300800 */
[----:B------:R-:W2:Y:S01]  /*22c870*/  LDL.LU R11, [R1+0x2a0] ;  /* 0x0002a000010b7983 */ /* 0x000ea20000300800 */
[----:B----4-:R-:W-:-:S02]  /*22c880*/  LOP3.LUT R29, R13, 0xffff, RZ, 0xc0, !PT ;  /* 0x0000ffff0d1d7812 */ /* 0x010fc400078ec0ff */
[----:B------:R-:W-:Y:S01]  /*22c890*/  LOP3.LUT R3, R20, 0xffff, RZ, 0xc0, !PT ;  /* 0x0000ffff14037812 */ /* 0x000fe200078ec0ff */
[----:B------:R-:W4:Y:S01]  /*22c8a0*/  LDL.LU R12, [R1+0x29c] ;  /* 0x00029c00010c7983 */ /* 0x000f220000300800 */
[----:B------:R-:W-:Y:S02]  /*22c8b0*/  PRMT R15, R21, 0x4210, R5 ;  /* 0x00004210150f7816 */ /* 0x000fe40000000005 */
[----:B------:R-:W-:Y:S02]  /*22c8c0*/  PRMT R20, R24, 0x4210, R29 ;  /* 0x0000421018147816 */ /* 0x000fe4000000001d */
[----:B------:R-:W-:Y:S01]  /*22c8d0*/  PRMT R21, R25, 0x4210, R9 ;  /* 0x0000421019157816 */ /* 0x000fe20000000009 */
[----:B------:R-:W3:Y:S04]  /*22c8e0*/  LDL.LU R24, [R1+0x298] ;  /* 0x0002980001187983 */ /* 0x000ee80000300800 */
[----:B------:R-:W3:Y:S04]  /*22c8f0*/  LDL.LU R25, [R1+0x270] ;  /* 0x0002700001197983 */ /* 0x000ee80000300800 */
[----:B------:R-:W-:Y:S04]  /*22c900*/  STL.64 [R1+0x1d0], R16 ;  /* 0x0001d01001007387 */ /* 0x000fe80000100a00 */
[----:B------:R-:W-:Y:S04]  /*22c910*/  STL.64 [R1+0x1d8], R18 ;  /* 0x0001d81201007387 */ /* 0x000fe80000100a00 */
[----:B------:R-:W0:Y:S01]  /*22c920*/  LDS.128 R16, [R2+0x400] ;  /* 0x0004000002107984 */ /* 0x000e220000000c00 */
[----:B------:R-:W-:-:S03]  /*22c930*/  PRMT R13, R23, 0x4210, R3 ;  /* 0x00004210170d7816 */ /* 0x000fc60000000003 */
[----:B0-----:R0:W-:Y:S04]  /*22c940*/  STL.64 [R1+0x240], R16 ;  /* 0x0002401001007387 */ /* 0x0011e80000100a00 */
[----:B------:R-:W-:Y:S04]  /*22c950*/  STL.64 [R1+0x248], R18 ;  /* 0x0002481201007387 */ /* 0x000fe80000100a00 */
[----:B0-----:R-:W4:Y:S01]  /*22c960*/  LDL.LU R16, [R1+0x7630] ;  /* 0x0076300001107983 */ /* 0x001f220000300800 */
[----:B------:R-:W-:Y:S06]  /*22c970*/  BAR.SYNC.DEFER_BLOCKING 0x0 ;  /* 0x0000000000007b1d */ /* 0x000fec0000010000 */
[----:B--2---:R0:W-:Y:S04]  /*22c980*/  STL.64 [R1+0x7628], R10 ;  /* 0x0076280a01007387 */ /* 0x0041e80000100a00 */
[----:B------:R2:W-:Y:S01]  /*22c990*/  STL.64 [R1+0x7620], R8 ;  /* 0x0076200801007387 */ /* 0x0005e20000100a00 */
[----:B0-----:R-:W-:-:S02]  /*22c9a0*/  IMAD.MOV.U32 R11, RZ, RZ, R13 ;  /* 0x000000ffff0b7224 */ /* 0x001fc400078e000d */
[----:B------:R-:W-:Y:S01]  /*22c9b0*/  IMAD.MOV.U32 R10, RZ, RZ, R14 ;  /* 0x000000ffff0a7224 */ /* 0x000fe200078e000e */
[----:B------:R-:W4:Y:S01]  /*22c9c0*/  LDL.LU R13, [R1+0x19c8] ;  /* 0x0019c800010d7983 */ /* 0x000f220000300800 */
[----:B--2---:R-:W-:-:S03]  /*22c9d0*/  IMAD.MOV.U32 R9, RZ, RZ, R15 ;  /* 0x000000ffff097224 */ /* 0x004fc600078e000f */
[----:B------:R-:W2:Y:S04]  /*22c9e0*/  LDL.LU R14, [R1+0x19bc] ;  /* 0x0019bc00010e7983 */ /* 0x000ea80000300800 */
[----:B------:R-:W2:Y:S01]  /*22c9f0*/  LDL.LU R15, [R1+0x190c] ;  /* 0x00190c00010f7983 */ /* 0x000ea20000300800 */
[----:B---3--:R-:W-:-:S05]  /*22ca00*/  PRMT R23, R26, 0x4210, R7 ;  /* 0x000042101a177816 */ /* 0x008fca0000000007 */
[----:B------:R-:W-:Y:S01]  /*22ca10*/  STSM.16.M88.4 [R0], R20 ;  /* 0x0000001400007844 */ /* 0x000fe20000000200 */
[----:B----4-:R-:W-:-:S05]  /*22ca20*/  IMAD.MOV.U32 R8, RZ, RZ, R16 ;  /* 0x000000ffff087224 */ /* 0x010fca00078e0010 */
[----:B------:R-:W-:Y:S01]  /*22ca30*/  STSM.16.M88.4 [R0+0x200], R8 ;  /* 0x0002000800007844 */ /* 0x000fe20000000200 */
[----:B------:R-:W-:Y:S01]  /*22ca40*/  PRMT R5, R27, 0x5210, R5 ;  /* 0x000052101b057816 */ /* 0x000fe20000000005 */
[----:B------:R-:W-:Y:S06]  /*22ca50*/  BAR.SYNC.DEFER_BLOCKING 0x0 ;  /* 0x0000000000007b1d */ /* 0x000fec0000010000 */
[----:B--2---:R0:W-:Y:S04]  /*22ca60*/  STL.64 [R1+0x7618], R14 ;  /* 0x0076180e01007387 */ /* 0x0041e80000100a00 */
[----:B0-----:R-:W2:Y:S04]  /*22ca70*/  LDL.LU R14, [R1+0x4c] ;  /* 0x00004c00010e7983 */ /* 0x001ea80000300800 */
[----:B------:R-:W3:Y:S04]  /*22ca80*/  LDL.LU R15, [R1+0xa4] ;  /* 0x0000a400010f7983 */ /* 0x000ee80000300800 */
[----:B------:R-:W-:Y:S04]  /*22ca90*/  STL [R1+0x7610], R13 ;  /* 0x0076100d01007387 */ /* 0x000fe80000100800 */
        /* <DEDUP_REMOVED lines=10> */
[----:B------:R-:W4:Y:S04]  /*22cb40*/  LDL.LU.64 R10, [R1+0x7628] ;  /* 0x00762800010a7983 */ /* 0x000f280000300a00 */
[----:B------:R-:W4:Y:S04]  /*22cb50*/  LDL.LU.64 R8, [R1+0x7620] ;  /* 0x0076200001087983 */ /* 0x000f280000300a00 */
[----:B------:R-:W4:Y:S01]  /*22cb60*/  LDL.LU R27, [R1+0x864] ;  /* 0x00086400011b7983 */ /* 0x000f220000300800 */
[----:B--2---:R-:W-:-:S02]  /*22cb70*/  PRMT R4, R4, 0x5210, R14 ;  /* 0x0000521004047816 */ /* 0x004fc4000000000e */
[----:B---3--:R-:W-:Y:S02]  /*22cb80*/  PRMT R6, R6, 0x5210, R15 ;  /* 0x0000521006067816 */ /* 0x008fe4000000000f */
[----:B----4-:R-:W-:Y:S02]  /*22cb90*/  PRMT R10, R12, 0x5210, R10 ;  /* 0x000052100c0a7816 */ /* 0x010fe4000000000a */
[----:B------:R-:W0:Y:S04]  /*22cba0*/  LDS.128 R12, [R2] ;  /* 0x00000000020c7984 */ /* 0x000e280000000c00 */
[----:B0-----:R-:W-:Y:S04]  /*22cbb0*/  STL.64 [R1+0x230], R12 ;  /* 0x0002300c01007387 */ /* 0x001fe80000100a00 */
[----:B------:R-:W-:Y:S04]  /*22cbc0*/  STL.64 [R1+0x238], R14 ;  /* 0x0002380e01007387 */ /* 0x000fe80000100a00 */
[----:B------:R-:W0:Y:S04]  /*22cbd0*/  LDS.128 R12, [R2+0x400] ;  /* 0x00040000020c7984 */ /* 0x000e280000000c00 */
[----:B0-----:R-:W-:Y:S04]  /*22cbe0*/  STL.64 [R1+0x220], R12 ;  /* 0x0002200c01007387 */ /* 0x001fe80000100a00 */
[----:B------:R0:W-:Y:S04]  /*22cbf0*/  STL.64 [R1+0x228], R14 ;  /* 0x0002280e01007387 */ /* 0x0001e80000100a00 */
[----:B0-----:R-:W2:Y:S01]  /*22cc00*/  LDL.LU.64 R14, [R1+0x7618] ;  /* 0x00761800010e7983 */ /* 0x001ea20000300a00 */
[----:B------:R-:W-:-:S02]  /*22cc10*/  PRMT R9, R11, 0x5210, R9 ;  /* 0x000052100b097816 */ /* 0x000fc40000000009 */
[----:B------:R-:W-:Y:S01]  /*22cc20*/  PRMT R8, R8, 0x5210, R29 ;  /* 0x0000521008087816 */ /* 0x000fe2000000001d */
[----:B------:R-:W3:Y:S01]  /*22cc30*/  LDL.LU R13, [R1+0x7610] ;  /* 0x00761000010d7983 */ /* 0x000ee20000300800 */
[----:B------:R-:W-:Y:S01]  /*22cc40*/  PRMT R11, R24, 0x5210, R7 ;  /* 0x00005210180b7816 */ /* 0x000fe20000000007 */
[----:B------:R-:W-:Y:S01]  /*22cc50*/  BAR.SYNC.DEFER_BLOCKING 0x0 ;  /* 0x0000000000007b1d */ /* 0x000fe20000010000 */
[----:B------:R-:W-:-:S05]  /*22cc60*/  PRMT R7, R25, 0x5210, R3 ;  /* 0x0000521019077816 */ /* 0x000fca0000000003 */
[----:B------:R-:W4:Y:S04]  /*22cc70*/  LDL.LU R24, [R1+0x860] ;  /* 0x0008600001187983 */ /* 0x000f280000300800 */
[----:B------:R-:W3:Y:S04]  /*22cc80*/  LDL.LU R25, [R1+0x880] ;  /* 0x0008800001197983 */ /* 0x000ee80000300800 */
[----:B------:R-:W-:Y:S04]  /*22cc90*/  STSM.16.M88.4 [R0], R8 ;  /* 0x0000000800007844 */ /* 0x000fe80000000200 */
[----:B------:R0:W-:Y:S02]  /*22cca0*/  STSM.16.M88.4 [R0+0x200], R4 ;  /* 0x0002000400007844 */ /* 0x0001e40000000200 */
[----:B0-----:R-:W-:-:S05]  /*22ccb0*/  LOP3.LUT R4, R17, 0xffff, RZ, 0xc0, !PT ;  /* 0x0000ffff11047812 */ /* 0x001fca00078ec0ff */
[----:B------:R0:W-:Y:S01]  /*22ccc0*/  STL [R1+0x4c], R4 ;  /* 0x00004c0401007387 */ /* 0x0001e20000100800 */
[----:B--2---:R-:W-:Y:S02]  /*22ccd0*/  LOP3.LUT R9, R14, 0xffff, RZ, 0xc0, !PT ;  /* 0x0000ffff0e097812 */ /* 0x004fe400078ec0ff */
[----:B------:R-:W-:Y:S02]  /*22cce0*/  LOP3.LUT R10, R15, 0xffff, RZ, 0xc0, !PT ;  /* 0x0000ffff0f0a7812 */ /* 0x000fe400078ec0ff */
[----:B------:R-:W-:Y:S02]  /*22ccf0*/  PRMT R15, R28, 0x4210, R4 ;  /* 0x000042101c0f7816 */ /* 0x000fe40000000004 */
[----:B0-----:R-:W2:Y:S01]  /*22cd00*/  LDL.LU R4, [R1+0x2c8] ;  /* 0x0002c80001047983 */ /* 0x001ea20000300800 */
[----:B------:R-:W-:-:S03]  /*22cd10*/  PRMT R17, R26, 0x4210, R9 ;  /* 0x000042101a117816 */ /* 0x000fc60000000009 */
[----:B------:R-:W2:Y:S04]  /*22cd20*/  LDL.LU R5, [R1+0x2c4] ;  /* 0x0002c40001057983 */ /* 0x000ea80000300800 */
[----:B------:R-:W2:Y:S04]  /*22cd30*/  LDL.LU R26, [R1+0x2c0] ;  /* 0x0002c000011a7983 */ /* 0x000ea80000300800 */
[----:B------:R-:W2:Y:S01]  /*22cd40*/  LDL.LU R11, [R1+0x2bc] ;  /* 0x0002bc00010b7983 */ /* 0x000ea20000300800 */
[----:B---3--:R-:W-:Y:S02]  /*22cd50*/  LOP3.LUT R8, R13, 0xffff, RZ, 0xc0, !PT ;  /* 0x0000ffff0d087812 */ /* 0x008fe400078ec0ff */
[----:B------:R-:W-:-:S02]  /*22cd60*/  LOP3.LUT R6, R19, 0xffff, RZ, 0xc0, !PT ;  /* 0x0000ffff13067812 */ /* 0x000fc400078ec0ff */
[----:B------:R-:W-:Y:S02]  /*22cd70*/  LOP3.LUT R3, R16, 0xffff, RZ, 0xc0, !PT ;  /* 0x0000ffff10037812 */ /* 0x000fe400078ec0ff */
[----:B------:R-:W-:Y:S02]  /*22cd80*/  PRMT R13, R22, 0x4210, R6 ;  /* 0x00004210160d7816 */ /* 0x000fe40000000006 */
[----:B------:R-:W-:Y:S02]  /*22cd90*/  PRMT R16, R23, 0x4210, R8 ;  /* 0x0000421017107816 */ /* 0x000fe40000000008 */
[----:B------:R-:W-:Y:S02]  /*22cda0*/  LOP3.LUT R29, R18, 0xffff, RZ, 0xc0, !PT ;  /* 0x0000ffff121d7812 */ /* 0x000fe400078ec0ff */
[----:B------:R-:W-:Y:S02]  /*22cdb0*/  PRMT R18, R27, 0x4210, R10 ;  /* 0x000042101b127816 */ /* 0x000fe4000000000a */
[----:B------:R-:W-:Y:S01]  /*22cdc0*/  LOP3.LUT R7, R20, 0xffff, RZ, 0xc0, !PT ;  /* 0x0000ffff14077812 */ /* 0x000fe200078ec0ff */
[----:B------:R-:W-:Y:S06]  /*22cdd0*/  BAR.SYNC.DEFER_BLOCKING 0x0 ;  /* 0x0000000000007b1d */ /* 0x000fec0000010000 */
[----:B--2---:R-:W-:Y:S04]  /*22cde0*/  STL.64 [R1+0x7608], R10 ;  /* 0x0076080a01007387 */ /* 0x004fe80000100a00 */
[----:B------:R-:W-:Y:S04]  /*22cdf0*/  STL.64 [R1+0x7600], R8 ;  /* 0x0076000801007387 */ /* 0x000fe80000100a00 */
[----:B------:R-:W2:Y:S04]  /*22ce00*/  LDL.LU R12, [R1+0x2b4] ;  /* 0x0002b400010c7983 */ /* 0x000ea80000300800 */
[----:B------:R-:W3:Y:S04]  /*22ce10*/  LDL.LU R22, [R1+0x2cc] ;  /* 0x0002cc0001167983 */ /* 0x000ee80000300800 */
[----:B------:R-:W3:Y:S04]  /*22ce20*/  LDL.LU R23, [R1+0x2b8] ;  /* 0x0002b80001177983 */ /* 0x000ee80000300800 */
[----:B------:R-:W0:Y:S01]  /*22ce30*/  LDS.128 R8, [R2] ;  /* 0x0000000002087984 */ /* 0x000e220000000c00 */
[----:B------:R-:W-:Y:S01]  /*22ce40*/  PRMT R14, R21, 0x4210, R29 ;  /* 0x00004210150e7816 */ /* 0x000fe2000000001d */
[----:B------:R-:W-:-:S04]  /*22ce50*/  IMAD.MOV.U32 R20, RZ, RZ, R15 ;  /* 0x000000ffff147224 */ /* 0x000fc800078e000f */
[----:B------:R-:W-:Y:S01]  /*22ce60*/  IMAD.MOV.U32 R21, RZ, RZ, R14 ;  /* 0x000000ffff157224 */ /* 0x000fe200078e000e */
[----:B---3--:R3:W-:Y:S04]  /*22ce70*/  STL.64 [R1+0x75f8], R22 ;  /* 0x0075f81601007387 */ /* 0x0087e80000100a00 */
[----:B------:R-:W2:Y:S04]  /*22ce80*/  LDL.LU R27, [R1+0x280] ;  /* 0x00028000011b7983 */ /* 0x000ea80000300800 */
[----:B0-----:R-:W-:Y:S04]  /*22ce90*/  STL.64 [R1+0x210], R8 ;  /* 0x0002100801007387 */ /* 0x001fe80000100a00 */
[----:B------:R-:W-:Y:S04]  /*22cea0*/  STL.64 [R1+0x218], R10 ;  /* 0x0002180a01007387 */ /* 0x000fe80000100a00 */
[----:B------:R-:W0:Y:S01]  /*22ceb0*/  LDS.128 R8, [R2+0x400] ;  /* 0x0004000002087984 */ /* 0x000e220000000c00 */
[----:B---3--:R-:W-:-:S03]  /*22cec0*/  IMAD.MOV.U32 R22, RZ, RZ, R13 ;  /* 0x000000ffff167224 */ /* 0x008fc600078e000d */
[----:B0-----:R-:W-:Y:S04]  /*22ced0*/  STL.64 [R1+0x2a0], R8 ;  /* 0x0002a00801007387 */ /* 0x001fe80000100a00 */
[----:B------:R0:W-:Y:S04]  /*22cee0*/  STL.64 [R1+0x2a8], R10 ;  /* 0x0002a80a01007387 */ /* 0x0001e80000100a00 */
[----:B0-----:R-:W3:Y:S04]  /*22cef0*/  LDL.LU.64 R10, [R1+0x7608] ;  /* 0x00760800010a7983 */ /* 0x001ee80000300a00 */
[----:B------:R-:W2:Y:S04]  /*22cf00*/  LDL.LU.64 R8, [R1+0x7600] ;  /* 0x0076000001087983 */ /* 0x000ea80000300a00 */
[----:B------:R-:W2:Y:S04]  /*22cf10*/  LDL.LU R13, [R1+0x19f8] ;  /* 0x0019f800010d7983 */ /* 0x000ea80000300800 */
[----:B------:R-:W2:Y:S04]  /*22cf20*/  LDL.LU R14, [R1+0x19ec] ;  /* 0x0019ec00010e7983 */ /* 0x000ea80000300800 */
[----:B------:R-:W2:Y:S01]  /*22cf30*/  LDL.LU R15, [R1+0x193c] ;  /* 0x00193c00010f7983 */ /* 0x000ea20000300800 */
[----:B----4-:R-:W-:Y:S01]  /*22cf40*/  PRMT R19, R24, 0x4210, R3 ;  /* 0x0000421018137816 */ /* 0x010fe20000000003 */
[----:B------:R-:W-:Y:S01]  /*22cf50*/  BAR.SYNC.DEFER_BLOCKING 0x0 ;  /* 0x0000000000007b1d */ /* 0x000fe20000010000 */
[----:B------:R-:W-:-:S05]  /*22cf60*/  PRMT R23, R25, 0x4210, R7 ;  /* 0x0000421019177816 */ /* 0x000fca0000000007 */
[----:B--2---:R0:W-:Y:S04]  /*22cf70*/  STL.64 [R1+0x75e8], R14 ;  /* 0x0075e80e01007387 */ /* 0x0041e80000100a00 */
[----:B0-----:R-:W2:Y:S04]  /*22cf80*/  LDL.LU R15, [R1+0x4c] ;  /* 0x00004c00010f7983 */ /* 0x001ea80000300800 */
[----:B------:R0:W-:Y:S04]  /*22cf90*/  STSM.16.M88.4 [R0], R16 ;  /* 0x0000001000007844 */ /* 0x0001e80000000200 */
[----:B------:R4:W-:Y:S01]  /*22cfa0*/  STSM.16.M88.4 [R0+0x200], R20 ;  /* 0x0002001400007844 */ /* 0x0009e20000000200 */
[----:B------:R-:W-:-:S03]  /*22cfb0*/  PRMT R8, R12, 0x5210, R8 ;  /* 0x000052100c087816 */ /* 0x000fc60000000008 */
[----:B------:R-:W-:Y:S04]  /*22cfc0*/  STL [R1+0x75e0], R13 ;  /* 0x0075e00d01007387 */ /* 0x000fe80000100800 */
[----:B0-----:R-:W3:Y:S04]  /*22cfd0*/  LDL.LU R16, [R1+0x192c] ;  /* 0x00192c0001107983 */ /* 0x001ee80000300800 */
[----:B------:R-:W3:Y:S04]  /*22cfe0*/  LDL.LU R17, [R1+0x187c] ;  /* 0x00187c0001117983 */ /* 0x000ee80000300800 */
[----:B------:R-:W3:Y:S04]  /*22cff0*/  LDL.LU R18, [R1+0x1870] ;  /* 0x0018700001127983 */ /* 0x000ee80000300800 */
[----:B------:R-:W3:Y:S04]  /*22d000*/  LDL.LU R19, [R1+0x17e4] ;  /* 0x0017e40001137983 */ /* 0x000ee80000300800 */
[----:B------:R-:W3:Y:S04]  /*22d010*/  LDL.LU R24, [R1+0x17dc] ;  /* 0x0017dc0001187983 */ /* 0x000ee80000300800 */
[----:B----4-:R-:W4:Y:S01]  /*22d020*/  LDL.LU.64 R22, [R1+0x75f8] ;  /* 0x0075f80001167983 */ /* 0x010f220000300a00 */
[----:B------:R-:W-:-:S03]  /*22d030*/  PRMT R5, R5, 0x5210, R29 ;  /* 0x0000521005057816 */ /* 0x000fc6000000001d */
[----:B------:R-:W3:Y:S01]  /*22d040*/  LDL.LU R20, [R1+0x10d8] ;  /* 0x0010d80001147983 */ /* 0x000ee20000300800 */
[----:B------:R-:W-:-:S03]  /*22d050*/  PRMT R6, R26, 0x5210, R6 ;  /* 0x000052101a067816 */ /* 0x000fc60000000006 */
[----:B------:R-:W3:Y:S04]  /*22d060*/  LDL.LU R28, [R1+0x10d4] ;  /* 0x0010d400011c7983 */ /* 0x000ee80000300800 */
[----:B------:R-:W3:Y:S04]  /*22d070*/  LDL.LU R21, [R1+0x10d0] ;  /* 0x0010d00001157983 */ /* 0x000ee80000300800 */
[----:B------:R-:W3:Y:S04]  /*22d080*/  LDL.LU R25, [R1+0x8c8] ;  /* 0x0008c80001197983 */ /* 0x000ee80000300800 */
[----:B------:R-:W3:Y:S04]  /*22d090*/  LDL.LU R29, [R1+0x75f0] ;  /* 0x0075f000011d7983 */ /* 0x000ee80000300800 */
[----:B------:R-:W3:Y:S01]  /*22d0a0*/  LDL.LU R26, [R1+0x8c4] ;  /* 0x0008c400011a7983 */ /* 0x000ee20000300800 */
[----:B------:R-:W-:Y:S01]  /*22d0b0*/  BAR.SYNC.DEFER_BLOCKING 0x0 ;  /* 0x0000000000007b1d */ /* 0x000fe20000010000 */
[----:B--2---:R-:W-:-:S05]  /*22d0c0*/  PRMT R4, R4, 0x5210, R15 ;  /* 0x0000521004047816 */ /* 0x004fca000000000f */
[----:B------:R-:W0:Y:S04]  /*22d0d0*/  LDS.128 R12, [R2] ;  /* 0x00000000020c7984 */ /* 0x000e280000000c00 */
[----:B0-----:R-:W-:Y:S04]  /*22d0e0*/  STL.64 [R1+0x290], R12 ;  /* 0x0002900c01007387 */ /* 0x001fe80000100a00 */
[----:B------:R-:W-:Y:S04]  /*22d0f0*/  STL.64 [R1+0x298], R14 ;  /* 0x0002980e01007387 */ /* 0x000fe80000100a00 */
[----:B------:R-:W0:Y:S04]  /*22d100*/  LDS.128 R12, [R2+0x400] ;  /* 0x00040000020c7984 */ /* 0x000e280000000c00 */
[----:B0-----:R-:W-:Y:S04]  /*22d110*/  STL.64 [R1+0x280], R12 ;  /* 0x0002800c01007387 */ /* 0x001fe80000100a00 */
[----:B------:R0:W-:Y:S04]  /*22d120*/  STL.64 [R1+0x288], R14 ;  /* 0x0002880e01007387 */ /* 0x0001e80000100a00 */
[----:B0-----:R-:W2:Y:S04]  /*22d130*/  LDL.LU.64 R14, [R1+0x75e8] ;  /* 0x0075e800010e7983 */ /* 0x001ea80000300a00 */
[----:B------:R-:W2:Y:S01]  /*22d140*/  LDL.LU R13, [R1+0x75e0] ;  /* 0x0075e000010d7983 */ /* 0x000ea20000300800 */
[----:B---3--:R-:W-:-:S02]  /*22d150*/  PRMT R7, R11, 0x5210, R7 ;  /* 0x000052100b077816 */ /* 0x008fc40000000007 */
[----:B----4-:R-:W-:Y:S02]  /*22d160*/  PRMT R9, R22, 0x5210, R9 ;  /* 0x0000521016097816 */ /* 0x010fe40000000009 */
[----:B------:R-:W-:Y:S01]  /*22d170*/  PRMT R10, R23, 0x5210, R10 ;  /* 0x00005210170a7816 */ /* 0x000fe2000000000a */
[----:B------:R-:W3:Y:S01]  /*22d180*/  LDL.LU R22, [R1+0x8c0] ;  /* 0x0008c00001167983 */ /* 0x000ee20000300800 */
[----:B------:R-:W-:Y:S01]  /*22d190*/  PRMT R11, R27, 0x5210, R3 ;  /* 0x000052101b0b7816 */ /* 0x000fe20000000003 */
[----:B------:R-:W-:Y:S06]  /*22d1a0*/  BAR.SYNC.DEFER_BLOCKING 0x0 ;  /* 0x0000000000007b1d */ /* 0x000fec0000010000 */
[----:B------:R-:W4:Y:S04]  /*22d1b0*/  LDL.LU R23, [R1+0x8b0] ;  /* 0x0008b00001177983 */ /* 0x000f280000300800 */
[----:B------:R-:W3:Y:S04]  /*22d1c0*/  LDL.LU R27, [R1+0x7e8] ;  /* 0x0007e800011b7983 */ /* 0x000ee80000300800 */
[----:B------:R-:W-:Y:S04]  /*22d1d0*/  STSM.16.M88.4 [R0], R8 ;  /* 0x0000000800007844 */ /* 0x000fe80000000200 */
[----:B------:R0:W-:Y:S02]  /*22d1e0*/  STSM.16.M88.4 [R0+0x200], R4 ;  /* 0x0002000400007844 */ /* 0x0001e40000000200 */
[----:B0-----:R-:W-:-:S02]  /*22d1f0*/  LOP3.LUT R6, R19, 0xffff, RZ, 0xc0, !PT ;  /* 0x0000ffff13067812 */ /* 0x001fc400078ec0ff */
[----:B------:R-:W-:Y:S02]  /*22d200*/  LOP3.LUT R7, R24, 0xffff, RZ, 0xc0, !PT ;  /* 0x0000ffff18077812 */ /* 0x000fe400078ec0ff */
[----:B------:R-:W-:Y:S01]  /*22d210*/  LOP3.LUT R4, R17, 0xffff, RZ, 0xc0, !PT ;  /* 0x0000ffff11047812 */ /* 0x000fe200078ec0ff */
[----:B------:R-:W3:Y:S01]  /*22d220*/  LDL.LU R24, [R1+0x2e8] ;  /* 0x0002e80001187983 */ /* 0x000ee20000300800 */
[----:B------:R-:W-:-:S03]  /*22d230*/  LOP3.LUT R5, R18, 0xffff, RZ, 0xc0, !PT ;  /* 0x0000ffff12057812 */ /* 0x000fc600078ec0ff */
[----:B------:R-:W-:Y:S04]  /*22d240*/  STL.64 [R1+0x75c8], R6 ;  /* 0x0075c80601007387 */ /* 0x000fe80000100a00 */
[----:B------:R0:W-:Y:S01]  /*22d250*/  STL.64 [R1+0x75c0], R4 ;  /* 0x0075c00401007387 */ /* 0x0001e20000100a00 */
[----:B------:R-:W-:Y:S02]  /*22d260*/  LOP3.LUT R3, R16, 0xffff, RZ, 0xc0, !PT ;  /* 0x0000ffff10037812 */ /* 0x000fe400078ec0ff */
[----:B--2---:R-:W-:Y:S02]  /*22d270*/  LOP3.LUT R8, R13, 0xffff, RZ, 0xc0, !PT ;  /* 0x0000ffff0d087812 */ /* 0x004fe400078ec0ff */
[----:B------:R-:W-:Y:S02]  /*22d280*/  PRMT R13, R25, 0x4210, R7 ;  /* 0x00004210190d7816 */ /* 0x000fe40000000007 */
[----:B------:R-:W2:Y:S04]  /*22d290*/  LDL.LU R25, [R1+0x2e4] ;  /* 0x0002e40001197983 */ /* 0x000ea80000300800 */
[----:B------:R-:W2:Y:S04]  /*22d2a0*/  LDL.LU R11, [R1+0x2d8] ;  /* 0x0002d800010b7983 */ /* 0x000ea80000300800 */
[----:B------:R-:W2:Y:S01]  /*22d2b0*/  LDL.LU R12, [R1+0x2ec] ;  /* 0x0002ec00010c7983 */ /* 0x000ea20000300800 */
[----:B------:R-:W-:-:S02]  /*22d2c0*/  LOP3.LUT R9, R14, 0xffff, RZ, 0xc0, !PT ;  /* 0x0000ffff0e097812 */ /* 0x000fc400078ec0ff */
[----:B------:R-:W-:Y:S02]  /*22d2d0*/  LOP3.LUT R10, R15, 0xffff, RZ, 0xc0, !PT ;  /* 0x0000ffff0f0a7812 */ /* 0x000fe400078ec0ff */
[----:B------:R-:W-:Y:S02]  /*22d2e0*/  PRMT R15, R28, 0x4210, R5 ;  /* 0x000042101c0f7816 */ /* 0x000fe40000000005 */
[----:B------:R-:W-:-:S05]  /*22d2f0*/  PRMT R14, R21, 0x4210, R6 ;  /* 0x00004210150e7816 */ /* 0x000fca0000000006 */
[----:B------:R-:W-:Y:S01]  /*22d300*/  STL.64 [R1+0x75d8], R14 ;  /* 0x0075d80e01007387 */ /* 0x000fe20000100a00 */
[----:B------:R-:W-:Y:S02]  /*22d310*/  PRMT R16, R20, 0x4210, R4 ;  /* 0x0000421014107816 */ /* 0x000fe40000000004 */
[----:B0-----:R-:W-:Y:S01]  /*22d320*/  PRMT R4, R26, 0x4210, R8 ;  /* 0x000042101a047816 */ /* 0x001fe20000000008 */
[----:B------:R-:W-:Y:S06]  /*22d330*/  BAR.SYNC.DEFER_BLOCKING 0x0 ;  /* 0x0000000000007b1d */ /* 0x000fec0000010000 */
[----:B--2---:R-:W-:Y:S04]  /*22d340*/  STL.64 [R1+0x75d0], R12 ;  /* 0x0075d00c01007387 */ /* 0x004fe80000100a00 */
[----:B------:R-:W0:Y:S04]  /*22d350*/  LDS.128 R12, [R2] ;  /* 0x00000000020c7984 */ /* 0x000e280000000c00 */
[----:B------:R-:W2:Y:S04]  /*22d360*/  LDL.LU R17, [R1+0x2e0] ;  /* 0x0002e00001117983 */ /* 0x000ea80000300800 */
[----:B------:R-:W2:Y:S04]  /*22d370*/  LDL.LU R28, [R1+0x2dc] ;  /* 0x0002dc00011c7983 */ /* 0x000ea80000300800 */
[----:B------:R-:W2:Y:S04]  /*22d380*/  LDL.LU R21, [R1+0x2d4] ;  /* 0x0002d40001157983 */ /* 0x000ea80000300800 */
[----:B------:R-:W2:Y:S04]  /*22d390*/  LDL.LU R26, [R1+0x2d0] ;  /* 0x0002d000011a7983 */ /* 0x000ea80000300800 */
[----:B0-----:R-:W-:Y:S04]  /*22d3a0*/  STL.64 [R1+0x270], R12 ;  /* 0x0002700c01007387 */ /* 0x001fe80000100a00 */
[----:B------:R-:W-:Y:S04]  /*22d3b0*/  STL.64 [R1+0x278], R14 ;  /* 0x0002780e01007387 */ /* 0x000fe80000100a00 */
[----:B------:R-:W0:Y:S04]  /*22d3c0*/  LDS.128 R12, [R2+0x400] ;  /* 0x00040000020c7984 */ /* 0x000e280000000c00 */
[----:B0-----:R-:W-:Y:S04]  /*22d3d0*/  STL.64 [R1+0x260], R12 ;  /* 0x0002600c01007387 */ /* 0x001fe80000100a00 */
[----:B------:R0:W-:Y:S04]  /*22d3e0*/  STL.64 [R1+0x268], R14 ;  /* 0x0002680e01007387 */ /* 0x0001e80000100a00 */
[----:B0-----:R-:W2:Y:S04]  /*22d3f0*/  LDL.LU.64 R14, [R1+0x75d8] ;  /* 0x0075d800010e7983 */ /* 0x001ea80000300a00 */
[----:B------:R-:W2:Y:S01]  /*22d400*/  LDL.LU.64 R12, [R1+0x75d0] ;  /* 0x0075d000010c7983 */ /* 0x000ea20000300a00 */
[----:B---3--:R-:W-:-:S02]  /*22d410*/  PRMT R5, R22, 0x4210, R9 ;  /* 0x0000421016057816 */ /* 0x008fc40000000009 */
[----:B----4-:R-:W-:Y:S02]  /*22d420*/  PRMT R6, R23, 0x4210, R10 ;  /* 0x0000421017067816 */ /* 0x010fe4000000000a */
[----:B------:R-:W-:Y:S01]  /*22d430*/  PRMT R7, R27, 0x4210, R3 ;  /* 0x000042101b077816 */ /* 0x000fe20000000003 */
[----:B------:R-:W-:Y:S06]  /*22d440*/  BAR.SYNC.DEFER_BLOCKING 0x0 ;  /* 0x0000000000007b1d */ /* 0x000fec0000010000 */
[----:B------:R0:W-:Y:S04]  /*22d450*/  STSM.16.M88.4 [R0], R4 ;  /* 0x0000000400007844 */ /* 0x0001e80000000200 */
[----:B0-----:R-:W3:Y:S04]  /*22d460*/  LDL.LU.64 R6, [R1+0x75c8] ;  /* 0x0075c80001067983 */ /* 0x001ee80000300a00 */
[----:B------:R-:W4:Y:S04]  /*22d470*/  LDL.LU.64 R4, [R1+0x75c0] ;  /* 0x0075c00001047983 */ /* 0x000f280000300a00 */
[----:B------:R2:W-:Y:S04]  /*22d480*/  STL.64 [R1+0x75b8], R10 ;  /* 0x0075b80a01007387 */ /* 0x0005e80000100a00 */
[----:B------:R0:W-:Y:S01]  /*22d490*/  STL.64 [R1+0x75b0], R8 ;  /* 0x0075b00801007387 */ /* 0x0001e20000100a00 */
[----:B--2---:R-:W-:-:S02]  /*22d4a0*/  IMAD.MOV.U32 R10, RZ, RZ, R14 ;  /* 0x000000ffff0a7224 */ /* 0x004fc400078e000e */
[----:B0-----:R-:W-:Y:S02]  /*22d4b0*/  IMAD.MOV.U32 R9, RZ, RZ, R15 ;  /* 0x000000ffff097224 */ /* 0x001fe400078e000f */
[----:B------:R-:W-:Y:S02]  /*22d4c0*/  IMAD.MOV.U32 R11, RZ, RZ, R13 ;  /* 0x000000ffff0b7224 */ /* 0x000fe400078e000d */
[----:B------:R-:W2:Y:S04]  /*22d4d0*/  LDL.LU R13, [R1+0x1a20] ;  /* 0x001a2000010d7983 */ /* 0x000ea80000300800 */
[----:B------:R-:W2:Y:S04]  /*22d4e0*/  LDL.LU R14, [R1+0x1a18] ;  /* 0x001a1800010e7983 */ /* 0x000ea80000300800 */
[----:B------:R-:W2:Y:S01]  /*22d4f0*/  LDL.LU R15, [R1+0x1968] ;  /* 0x00196800010f7983 */ /* 0x000ea20000300800 */
[----:B------:R-:W-:-:S05]  /*22d500*/  IMAD.MOV.U32 R8, RZ, RZ, R16 ;  /* 0x000000ffff087224 */ /* 0x000fca00078e0010 */
[----:B------:R0:W-:Y:S01]  /*22d510*/  STSM.16.M88.4 [R0+0x200], R8 ;  /* 0x0002000800007844 */ /* 0x0001e20000000200 */
[----:B---3--:R-:W-:Y:S02]  /*22d520*/  PRMT R7, R12, 0x5210, R7 ;  /* 0x000052100c077816 */ /* 0x008fe40000000007 */
[----:B----4-:R-:W-:Y:S02]  /*22d530*/  PRMT R4, R24, 0x5210, R4 ;  /* 0x0000521018047816 */ /* 0x010fe40000000004 */
[----:B------:R-:W-:Y:S01]  /*22d540*/  PRMT R5, R25, 0x5210, R5 ;  /* 0x0000521019057816 */ /* 0x000fe20000000005 */
[----:B------:R-:W-:Y:S06]  /*22d550*/  BAR.SYNC.DEFER_BLOCKING 0x0 ;  /* 0x0000000000007b1d */ /* 0x000fec0000010000 */
[----:B--2---:R-:W-:Y:S04]  /*22d560*/  STL.64 [R1+0x75a8], R14 ;  /* 0x0075a80e01007387 */ /* 0x004fe80000100a00 */
[----:B------:R-:W-:Y:S04]  /*22d570*/  STL [R1+0x75a0], R13 ;  /* 0x0075a00d01007387 */ /* 0x000fe80000100800 */
[----:B------:R-:W2:Y:S04]  /*22d580*/  LDL.LU R16, [R1+0x195c] ;  /* 0x00195c0001107983 */ /* 0x000ea80000300800 */
[----:B------:R-:W3:Y:S04]  /*22d590*/  LDL.LU R18, [R1+0x18b0] ;  /* 0x0018b00001127983 */ /* 0x000ee80000300800 */
[----:B------:R-:W4:Y:S04]  /*22d5a0*/  LDL.LU R22, [R1+0x18a0] ;  /* 0x0018a00001167983 */ /* 0x000f280000300800 */
[----:B------:R-:W2:Y:S04]  /*22d5b0*/  LDL.LU R27, [R1+0x1804] ;  /* 0x00180400011b7983 */ /* 0x000ea80000300800 */
[----:B0-----:R-:W2:Y:S04]  /*22d5c0*/  LDL.LU.64 R10, [R1+0x75b8] ;  /* 0x0075b800010a7983 */ /* 0x001ea80000300a00 */
[----:B------:R-:W2:Y:S04]  /*22d5d0*/  LDL.LU.64 R8, [R1+0x75b0] ;  /* 0x0075b00001087983 */ /* 0x000ea80000300a00 */
[----:B------:R-:W0:Y:S04]  /*22d5e0*/  LDS.128 R12, [R2] ;  /* 0x00000000020c7984 */ /* 0x000e280000000c00 */
[----:B------:R-:W3:Y:S04]  /*22d5f0*/  LDL.LU R19, [R1+0x17f8] ;  /* 0x0017f80001137983 */ /* 0x000ee80000300800 */
[----:B------:R-:W3:Y:S04]  /*22d600*/  LDL.LU R20, [R1+0x1604] ;  /* 0x0016040001147983 */ /* 0x000ee80000300800 */
[----:B------:R-:W3:Y:S04]  /*22d610*/  LDL.LU R23, [R1+0x1168] ;  /* 0x0011680001177983 */ /* 0x000ee80000300800 */
[----:B------:R-:W3:Y:S04]  /*22d620*/  LDL.LU R24, [R1+0x1164] ;  /* 0x0011640001187983 */ /* 0x000ee80000300800 */
[----:B------:R-:W3:Y:S01]  /*22d630*/  LDL.LU R25, [R1+0x7f0] ;  /* 0x0007f00001197983 */ /* 0x000ee20000300800 */
[----:B--2---:R-:W-:-:S02]  /*22d640*/  PRMT R8, R17, 0x5210, R8 ;  /* 0x0000521011087816 */ /* 0x004fc40000000008 */
[----:B------:R-:W-:Y:S01]  /*22d650*/  PRMT R9, R28, 0x5210, R9 ;  /* 0x000052101c097816 */ /* 0x000fe20000000009 */
[----:B------:R-:W2:Y:S04]  /*22d660*/  LDL.LU R17, [R1+0x1160] ;  /* 0x0011600001117983 */ /* 0x000ea80000300800 */
[----:B------:R-:W2:Y:S04]  /*22d670*/  LDL.LU R28, [R1+0x111c] ;  /* 0x00111c00011c7983 */ /* 0x000ea80000300800 */
[----:B0-----:R-:W-:Y:S04]  /*22d680*/  STL.64 [R1+0x2e0], R12 ;  /* 0x0002e00c01007387 */ /* 0x001fe80000100a00 */
[----:B------:R-:W-:Y:S04]  /*22d690*/  STL.64 [R1+0x2e8], R14 ;  /* 0x0002e80e01007387 */ /* 0x000fe80000100a00 */
[----:B------:R-:W0:Y:S01]  /*22d6a0*/  LDS.128 R12, [R2+0x400] ;  /* 0x00040000020c7984 */ /* 0x000e220000000c00 */
[----:B------:R-:W-:-:S02]  /*22d6b0*/  PRMT R6, R11, 0x5210, R6 ;  /* 0x000052100b067816 */ /* 0x000fc40000000006 */
[----:B------:R-:W-:Y:S02]  /*22d6c0*/  PRMT R10, R21, 0x5210, R10 ;  /* 0x00005210150a7816 */ /* 0x000fe4000000000a */
[----:B------:R-:W-:Y:S01]  /*22d6d0*/  PRMT R11, R26, 0x5210, R3 ;  /* 0x000052101a0b7816 */ /* 0x000fe20000000003 */
[----:B------:R-:W2:Y:S04]  /*22d6e0*/  LDL.LU R21, [R1+0x1118] ;  /* 0x0011180001157983 */ /* 0x000ea80000300800 */
[----:B------:R-:W2:Y:S01]  /*22d6f0*/  LDL.LU R26, [R1+0x1114] ;  /* 0x00111400011a7983 */ /* 0x000ea20000300800 */
[----:B------:R-:W-:Y:S06]  /*22d700*/  BAR.SYNC.DEFER_BLOCKING 0x0 ;  /* 0x0000000000007b1d */ /* 0x000fec0000010000 */
[----:B0-----:R-:W-:Y:S04]  /*22d710*/  STL.64 [R1+0x2d0], R12 ;  /* 0x0002d00c01007387 */ /* 0x001fe80000100a00 */
[----:B------:R0:W-:Y:S04]  /*22d720*/  STL.64 [R1+0x2d8], R14 ;  /* 0x0002d80e01007387 */ /* 0x0001e80000100a00 */
[----:B0-----:R-:W2:Y:S04]  /*22d730*/  LDL.LU.64 R14, [R1+0x75a8] ;  /* 0x0075a800010e7983 */ /* 0x001ea80000300a00 */
[----:B------:R-:W2:Y:S01]  /*22d740*/  LDL.LU R13, [R1+0x75a0] ;  /* 0x0075a000010d7983 */ /* 0x000ea20000300800 */
[----:B---3--:R-:W-:-:S03]  /*22d750*/  LOP3.LUT R3, R19, 0xffff, RZ, 0xc0, !PT ;  /* 0x0000ffff13037812 */ /* 0x008fc600078ec0ff */
[----:B------:R-:W-:Y:S04]  /*22d760*/  STSM.16.M88.4 [R0], R8 ;  /* 0x0000000800007844 */ /* 0x000fe80000000200 */
[----:B------:R0:W-:Y:S02]  /*22d770*/  STSM.16.M88.4 [R0+0x200], R4 ;  /* 0x0002000400007844 */ /* 0x0001e40000000200 */
[----:B0-----:R-:W-:Y:S02]  /*22d780*/  LOP3.LUT R6, R27, 0xffff, RZ, 0xc0, !PT ;  /* 0x0000ffff1b067812 */ /* 0x001fe400078ec0ff */
[----:B------:R-:W-:Y:S02]  /*22d790*/  LOP3.LUT R4, R18, 0xffff, RZ, 0xc0, !PT ;  /* 0x0000ffff12047812 */ /* 0x000fe400078ec0ff */
[----:B----4-:R-:W-:-:S02]  /*22d7a0*/  LOP3.LUT R5, R22, 0xffff, RZ, 0xc0, !PT ;  /* 0x0000ffff16057812 */ /* 0x010fc400078ec0ff */
[----:B------:R-:W-:Y:S01]  /*22d7b0*/  PRMT R12, R20, 0x4210, R4 ;  /* 0x00004210140c7816 */ /* 0x000fe20000000004 */
[----:B------:R-:W3:Y:S04]  /*22d7c0*/  LDL.LU R22, [R1+0x32c] ;  /* 0x00032c0001167983 */ /* 0x000ee80000300800 */
[----:B------:R-:W4:Y:S01]  /*22d7d0*/  LDL.LU R27, [R1+0x328] ;  /* 0x00032800011b7983 */ /* 0x000f220000300800 */
[----:B--2---:R-:W-:Y:S02]  /*22d7e0*/  LOP3.LUT R9, R14, 0xffff, RZ, 0xc0, !PT ;  /* 0x0000ffff0e097812 */ /* 0x004fe400078ec0ff */
[----:B------:R-:W-:Y:S02]  /*22d7f0*/  LOP3.LUT R10, R15, 0xffff, RZ, 0xc0, !PT ;  /* 0x0000ffff0f0a7812 */ /* 0x000fe400078ec0ff */
[----:B------:R-:W-:-:S02]  /*22d800*/  LOP3.LUT R8, R13, 0xffff, RZ, 0xc0, !PT ;  /* 0x0000ffff0d087812 */ /* 0x000fc400078ec0ff */
[----:B------:R-:W-:Y:S02]  /*22d810*/  PRMT R14, R24, 0x4210, R6 ;  /* 0x00004210180e7816 */ /* 0x000fe40000000006 */
[----:B------:R-:W-:Y:S02]  /*22d820*/  PRMT R15, R25, 0x4210, R3 ;  /* 0x00004210190f7816 */ /* 0x000fe40000000003 */
[----:B------:R-:W-:Y:S02]  /*22d830*/  PRMT R13, R23, 0x4210, R5 ;  /* 0x00004210170d7816 */ /* 0x000fe40000000005 */
[----:B------:R-:W2:Y:S04]  /*22d840*/  LDL.LU R23, [R1+0x324] ;  /* 0x0003240001177983 */ /* 0x000ea80000300800 */
[----:B------:R-:W-:Y:S04]  /*22d850*/  STL.64 [R1+0x7590], R14 ;  /* 0x0075900e01007387 */ /* 0x000fe80000100a00 */
[----:B------:R0:W-:Y:S04]  /*22d860*/  STL.64 [R1+0x7588], R12 ;  /* 0x0075880c01007387 */ /* 0x0001e80000100a00 */
[----:B------:R-:W2:Y:S04]  /*22d870*/  LDL.LU R18, [R1+0x320] ;  /* 0x0003200001127983 */ /* 0x000ea80000300800 */
[----:B------:R-:W2:Y:S01]  /*22d880*/  LDL.LU R19, [R1+0x31c] ;  /* 0x00031c0001137983 */ /* 0x000ea20000300800 */
[----:B------:R-:W-:-:S02]  /*22d890*/  LOP3.LUT R7, R16, 0xffff, RZ, 0xc0, !PT ;  /* 0x0000ffff10077812 */ /* 0x000fc400078ec0ff */
[----:B0-----:R-:W-:Y:S02]  /*22d8a0*/  PRMT R12, R17, 0x4210, R8 ;  /* 0x00004210110c7816 */ /* 0x001fe40000000008 */
[----:B------:R-:W-:Y:S02]  /*22d8b0*/  PRMT R13, R28, 0x4210, R9 ;  /* 0x000042101c0d7816 */ /* 0x000fe40000000009 */
[----:B------:R-:W-:Y:S02]  /*22d8c0*/  PRMT R14, R21, 0x4210, R10 ;  /* 0x00004210150e7816 */ /* 0x000fe4000000000a */
[----:B------:R-:W-:Y:S01]  /*22d8d0*/  PRMT R15, R26, 0x4210, R7 ;  /* 0x000042101a0f7816 */ /* 0x000fe20000000007 */
[----:B------:R-:W-:Y:S06]  /*22d8e0*/  BAR.SYNC.DEFER_BLOCKING 0x0 ;  /* 0x0000000000007b1d */ /* 0x000fec0000010000 */
[----:B--2---:R-:W-:Y:S04]  /*22d8f0*/  STL.64 [R1+0x7598], R18 ;  /* 0x0075981201007387 */ /* 0x004fe80000100a00 */
[----:B------:R-:W0:Y:S04]  /*22d900*/  LDS.128 R16, [R2] ;  /* 0x0000000002107984 */ /* 0x000e280000000c00 */
[----:B------:R-:W2:Y:S04]  /*22d910*/  LDL.LU R20, [R1+0x318] ;  /* 0x0003180001147983 */ /* 0x000ea80000300800 */
[----:B------:R-:W2:Y:S04]  /*22d920*/  LDL.LU R24, [R1+0x314] ;  /* 0x0003140001187983 */ /* 0x000ea80000300800 */
[----:B------:R-:W2:Y:S04]  /*22d930*/  LDL.LU R25, [R1+0x310] ;  /* 0x0003100001197983 */ /* 0x000ea80000300800 */
[----:B0-----:R-:W-:Y:S04]  /*22d940*/  STL.64 [R1+0x2c0], R16 ;  /* 0x0002c01001007387 */ /* 0x001fe80000100a00 */
[----:B------:R-:W-:Y:S04]  /*22d950*/  STL.64 [R1+0x2c8], R18 ;  /* 0x0002c81201007387 */ /* 0x000fe80000100a00 */
[----:B------:R-:W0:Y:S01]  /*22d960*/  LDS.128 R16, [R2+0x400] ;  /* 0x0004000002107984 */ /* 0x000e220000000c00 */
[----:B------:R-:W-:Y:S06]  /*22d970*/  BAR.SYNC.DEFER_BLOCKING 0x0 ;  /* 0x0000000000007b1d */ /* 0x000fec0000010000 */
[----:B------:R-:W-:Y:S04]  /*22d980*/  STSM.16.M88.4 [R0], R12 ;  /* 0x0000000c00007844 */ /* 0x000fe80000000200 */
[----:B0-----:R-:W-:Y:S04]  /*22d990*/  STL.64 [R1+0x2b0], R16 ;  /* 0x0002b01001007387 */ /* 0x001fe80000100a00 */
[----:B------:R0:W-:Y:S04]  /*22d9a0*/  STL.64 [R1+0x2b8], R18 ;  /* 0x0002b81201007387 */ /* 0x0001e80000100a00 */
[----:B0-----:R-:W2:Y:S04]  /*22d9b0*/  LDL.LU.64 R18, [R1+0x7598] ;  /* 0x0075980001127983 */ /* 0x001ea80000300a00 */
[----:B------:R-:W2:Y:S04]  /*22d9c0*/  LDL.LU.64 R14, [R1+0x7590] ;  /* 0x00759000010e7983 */ /* 0x000ea80000300a00 */
[----:B------:R-:W2:Y:S04]  /*22d9d0*/  LDL.LU.64 R12, [R1+0x7588] ;  /* 0x00758800010c7983 */ /* 0x000ea80000300a00 */
[----:B--2---:R0:W-:Y:S04]  /*22d9e0*/  STSM.16.M88.4 [R0+0x200], R12 ;  /* 0x0002000c00007844 */ /* 0x0041e80000000200 */
[----:B0-----:R-:W2:Y:S04]  /*22d9f0*/  LDL.LU R12, [R1+0x1a3c] ;  /* 0x001a3c00010c7983 */ /* 0x001ea80000300800 */
[----:B------:R-:W2:Y:S04]  /*22da00*/  LDL.LU R13, [R1+0x1a34] ;  /* 0x001a3400010d7983 */ /* 0x000ea80000300800 */
[----:B------:R-:W2:Y:S04]  /*22da10*/  LDL.LU R14, [R1+0x199c] ;  /* 0x00199c00010e7983 */ /* 0x000ea80000300800 */
[----:B------:R-:W2:Y:S01]  /*22da20*/  LDL.LU R15, [R1+0x1990] ;  /* 0x00199000010f7983 */ /* 0x000ea20000300800 */
[----:B---3--:R-:W-:-:S02]  /*22da30*/  PRMT R4, R22, 0x5210, R4 ;  /* 0x0000521016047816 */ /* 0x008fc40000000004 */
[----:B----4-:R-:W-:Y:S02]  /*22da40*/  PRMT R5, R27, 0x5210, R5 ;  /* 0x000052101b057816 */ /* 0x010fe40000000005 */
[----:B------:R-:W-:Y:S02]  /*22da50*/  PRMT R6, R23, 0x5210, R6 ;  /* 0x0000521017067816 */ /* 0x000fe40000000006 */
[----:B------:R-:W-:Y:S02]  /*22da60*/  PRMT R8, R18, 0x5210, R8 ;  /* 0x0000521012087816 */ /* 0x000fe40000000008 */
[----:B------:R-:W-:Y:S02]  /*22da70*/  PRMT R9, R19, 0x5210, R9 ;  /* 0x0000521013097816 */ /* 0x000fe40000000009 */
[----:B------:R-:W-:Y:S02]  /*22da80*/  PRMT R10, R20, 0x5210, R10 ;  /* 0x00005210140a7816 */ /* 0x000fe4000000000a */
[----:B------:R-:W-:Y:S01]  /*22da90*/  PRMT R11, R24, 0x5210, R7 ;  /* 0x00005210180b7816 */ /* 0x000fe20000000007 */
[----:B------:R-:W-:Y:S06]  /*22daa0*/  BAR.SYNC.DEFER_BLOCKING 0x0 ;  /* 0x0000000000007b1d */ /* 0x000fec0000010000 */
[----:B--2---:R-:W-:Y:S04]  /*22dab0*/  STL.64 [R1+0x7580], R14 ;  /* 0x0075800e01007387 */ /* 0x004fe80000100a00 */
[----:B------:R-:W-:Y:S04]  /*22dac0*/  STL.64 [R1+0x7578], R12 ;  /* 0x0075780c01007387 */ /* 0x000fe80000100a00 */
[----:B------:R-:W0:Y:S04]  /*22dad0*/  LDS.128 R12, [R2] ;  /* 0x00000000020c7984 */ /* 0x000e280000000c00 */
[----:B------:R-:W2:Y:S04]  /*22dae0*/  LDL.LU R28, [R1+0x18d4] ;  /* 0x0018d400011c7983 */ /* 0x000ea80000300800 */
        /* <DEDUP_REMOVED lines=11> */
[----:B0-----:R-:W-:Y:S04]  /*22dba0*/  STL.64 [R1+0x340], R12 ;  /* 0x0003400c01007387 */ /* 0x001fe80000100a00 */
[----:B------:R-:W-:Y:S04]  /*22dbb0*/  STL.64 [R1+0x348], R14 ;  /* 0x0003480e01007387 */ /* 0x000fe80000100a00 */
[----:B------:R-:W0:Y:S01]  /*22dbc0*/  LDS.128 R12, [R2+0x400] ;  /* 0x00040000020c7984 */ /* 0x000e220000000c00 */
[----:B------:R-:W-:Y:S06]  /*22dbd0*/  BAR.SYNC.DEFER_BLOCKING 0x0 ;  /* 0x0000000000007b1d */ /* 0x000fec0000010000 */
[----:B0-----:R-:W-:Y:S04]  /*22dbe0*/  STL.64 [R1+0x330], R12 ;  /* 0x0003300c01007387 */ /* 0x001fe80000100a00 */
[----:B------:R0:W-:Y:S04]  /*22dbf0*/  STL.64 [R1+0x338], R14 ;  /* 0x0003380e01007387 */ /* 0x0001e80000100a00 */
[----:B0-----:R-:W4:Y:S04]  /*22dc00*/  LDL.LU.64 R14, [R1+0x7580] ;  /* 0x00758000010e7983 */ /* 0x001f280000300a00 */
[----:B------:R-:W4:Y:S01]  /*22dc10*/  LDL.LU.64 R12, [R1+0x7578] ;  /* 0x00757800010c7983 */ /* 0x000f220000300a00 */
[----:B------:R-:W-:-:S03]  /*22dc20*/  PRMT R7, R25, 0x5210, R3 ;  /* 0x0000521019077816 */ /* 0x000fc60000000003 */
[----:B------:R-:W-:Y:S04]  /*22dc30*/  STSM.16.M88.4 [R0], R8 ;  /* 0x0000000800007844 */ /* 0x000fe80000000200 */
[----:B------:R2:W-:Y:S04]  /*22dc40*/  STSM.16.M88.4 [R0+0x200], R4 ;  /* 0x0002000400007844 */ /* 0x0005e80000000200 */
[----:B------:R-:W4:Y:S01]  /*22dc50*/  LDL.LU R25, [R1+0x350] ;  /* 0x0003500001197983 */ /* 0x000f220000300800 */
[----:B--2---:R-:W-:-:S03]  /*22dc60*/  LOP3.LUT R4, R28, 0xffff, RZ, 0xc0, !PT ;  /* 0x0000ffff1c047812 */ /* 0x004fc600078ec0ff */
[----:B------:R-:W2:Y:S01]  /*22dc70*/  LDL.LU R28, [R1+0x354] ;  /* 0x00035400011c7983 */ /* 0x000ea20000300800 */
[----:B---3--:R-:W-:-:S03]  /*22dc80*/  LOP3.LUT R5, R26, 0xffff, RZ, 0xc0, !PT ;  /* 0x0000ffff1a057812 */ /* 0x008fc600078ec0ff */
[----:B------:R-:W3:Y:S01]  /*22dc90*/  LDL.LU R26, [R1+0x358] ;  /* 0x00035800011a7983 */ /* 0x000ee20000300800 */
[----:B----4-:R-:W-:Y:S02]  /*22dca0*/  LOP3.LUT R6, R16, 0xffff, RZ, 0xc0, !PT ;  /* 0x0000ffff10067812 */ /* 0x010fe400078ec0ff */
[----:B------:R-:W-:Y:S02]  /*22dcb0*/  LOP3.LUT R7, R21, 0xffff, RZ, 0xc0, !PT ;  /* 0x0000ffff15077812 */ /* 0x000fe400078ec0ff */
[----:B------:R-:W-:Y:S02]  /*22dcc0*/  LOP3.LUT R10, R14, 0xffff, RZ, 0xc0, !PT ;  /* 0x0000ffff0e0a7812 */ /* 0x000fe400078ec0ff */
[----:B------:R-:W-:Y:S02]  /*22dcd0*/  LOP3.LUT R9, R13, 0xffff, RZ, 0xc0, !PT ;  /* 0x0000ffff0d097812 */ /* 0x000fe400078ec0ff */
[----:B------:R-:W-:Y:S02]  /*22dce0*/  PRMT R13, R27, 0x4210, R5 ;  /* 0x000042101b0d7816 */ /* 0x000fe40000000005 */
[----:B------:R-:W-:Y:S01]  /*22dcf0*/  LOP3.LUT R8, R12, 0xffff, RZ, 0xc0, !PT ;  /* 0x0000ffff0c087812 */ /* 0x000fe200078ec0ff */
[----:B------:R-:W4:Y:S01]  /*22dd00*/  LDL.LU R27, [R1+0x35c] ;  /* 0x00035c00011b7983 */ /* 0x000f220000300800 */
[----:B------:R-:W-:-:S02]  /*22dd10*/  PRMT R12, R22, 0x4210, R4 ;  /* 0x00004210160c7816 */ /* 0x000fc40000000004 */
[----:B------:R-:W-:Y:S01]  /*22dd20*/  PRMT R14, R23, 0x4210, R6 ;  /* 0x00004210170e7816 */ /* 0x000fe20000000006 */
[----:B------:R-:W2:Y:S04]  /*22dd30*/  LDL.LU R21, [R1+0x364] ;  /* 0x0003640001157983 */ /* 0x000ea80000300800 */
[----:B------:R-:W2:Y:S04]  /*22dd40*/  LDL.LU R22, [R1+0x36c] ;  /* 0x00036c0001167983 */ /* 0x000ea80000300800 */
[----:B------:R-:W2:Y:S01]  /*22dd50*/  LDL.LU R23, [R1+0x368] ;  /* 0x0003680001177983 */ /* 0x000ea20000300800 */
[----:B------:R-:W-:-:S02]  /*22dd60*/  LOP3.LUT R3, R15, 0xffff, RZ, 0xc0, !PT ;  /* 0x0000ffff0f037812 */ /* 0x000fc400078ec0ff */
[----:B------:R-:W-:Y:S02]  /*22dd70*/  PRMT R16, R17, 0x4210, R8 ;  /* 0x0000421011107816 */ /* 0x000fe40000000008 */
[----:B------:R-:W-:Y:S02]  /*22dd80*/  PRMT R17, R18, 0x4210, R9 ;  /* 0x0000421012117816 */ /* 0x000fe40000000009 */
[----:B------:R-:W-:Y:S02]  /*22dd90*/  PRMT R18, R19, 0x4210, R10 ;  /* 0x0000421013127816 */ /* 0x000fe4000000000a */
[----:B------:R-:W-:Y:S01]  /*22dda0*/  PRMT R19, R20, 0x4210, R3 ;  /* 0x0000421014137816 */ /* 0x000fe20000000003 */
[----:B------:R-:W-:Y:S01]  /*22ddb0*/  BAR.SYNC.DEFER_BLOCKING 0x0 ;  /* 0x0000000000007b1d */ /* 0x000fe20000010000 */
[----:B------:R-:W-:-:S05]  /*22ddc0*/  PRMT R15, R24, 0x4210, R7 ;  /* 0x00004210180f7816 */ /* 0x000fca0000000007 */
[----:B--2---:R-:W-:Y:S04]  /*22ddd0*/  STL.64 [R1+0x7570], R22 ;  /* 0x0075701601007387 */ /* 0x004fe80000100a00 */
[----:B------:R-:W-:Y:S04]  /*22dde0*/  STL [R1+0x7568], R21 ;  /* 0x0075681501007387 */ /* 0x000fe80000100800 */
[----:B------:R-:W0:Y:S04]  /*22ddf0*/  LDS.128 R20, [R2] ;  /* 0x0000000002147984 */ /* 0x000e280000000c00 */
[----:B------:R-:W2:Y:S04]  /*22de00*/  LDL.LU R24, [R1+0x360] ;  /* 0x0003600001187983 */ /* 0x000ea80000300800 */
[----:B0-----:R-:W-:Y:S04]  /*22de10*/  STL.64 [R1+0x320], R20 ;  /* 0x0003201401007387 */ /* 0x001fe80000100a00 */
[----:B------:R-:W-:Y:S04]  /*22de20*/  STL.64 [R1+0x328], R22 ;  /* 0x0003281601007387 */ /* 0x000fe80000100a00 */
[----:B------:R-:W0:Y:S01]  /*22de30*/  LDS.128 R20, [R2+0x400] ;  /* 0x0004000002147984 */ /* 0x000e220000000c00 */
[----:B------:R-:W-:Y:S06]  /*22de40*/  BAR.SYNC.DEFER_BLOCKING 0x0 ;  /* 0x0000000000007b1d */ /* 0x000fec0000010000 */
[----:B0-----:R-:W-:Y:S04]  /*22de50*/  STL.64 [R1+0x310], R20 ;  /* 0x0003101401007387 */ /* 0x001fe80000100a00 */
[----:B------:R0:W-:Y:S04]  /*22de60*/  STL.64 [R1+0x318], R22 ;  /* 0x0003181601007387 */ /* 0x0001e80000100a00 */
[----:B0-----:R-:W2:Y:S04]  /*22de70*/  LDL.LU.64 R22, [R1+0x7570] ;  /* 0x0075700001167983 */ /* 0x001ea80000300a00 */
[----:B------:R-:W2:Y:S04]  /*22de80*/  LDL.LU R21, [R1+0x7568] ;  /* 0x0075680001157983 */ /* 0x000ea80000300800 */
[----:B------:R-:W2:Y:S04]  /*22de90*/  LDL.LU R11, [R1+0x1a68] ;  /* 0x001a6800010b7983 */ /* 0x000ea80000300800 */
[----:B------:R-:W-:Y:S04]  /*22dea0*/  STSM.16.M88.4 [R0], R16 ;  /* 0x0000001000007844 */ /* 0x000fe80000000200 */
[----:B------:R0:W-:Y:S01]  /*22deb0*/  STSM.16.M88.4 [R0+0x200], R12 ;  /* 0x0002000c00007844 */ /* 0x0001e20000000200 */
[----:B------:R-:W-:-:S02]  /*22dec0*/  PRMT R4, R25, 0x5210, R4 ;  /* 0x0000521019047816 */ /* 0x000fc40000000004 */
[----:B---3--:R-:W-:Y:S02]  /*22ded0*/  PRMT R6, R26, 0x5210, R6 ;  /* 0x000052101a067816 */ /* 0x008fe40000000006 */
[----:B----4-:R-:W-:Y:S02]  /*22dee0*/  PRMT R7, R27, 0x5210, R7 ;  /* 0x000052101b077816 */ /* 0x010fe40000000007 */
[----:B------:R-:W-:Y:S01]  /*22def0*/  PRMT R5, R28, 0x5210, R5 ;  /* 0x000052101c057816 */ /* 0x000fe20000000005 */
[----:B------:R-:W-:Y:S06]  /*22df00*/  BAR.SYNC.DEFER_BLOCKING 0x0 ;  /* 0x0000000000007b1d */ /* 0x000fec0000010000 */
[----:B--2---:R-:W-:Y:S04]  /*22df10*/  STL [R1+0x7550], R11 ;  /* 0x0075500b01007387 */ /* 0x004fe80000100800 */
[----:B0-----:R-:W2:Y:S04]  /*22df20*/  LDL.LU R12, [R1+0x1a60] ;  /* 0x001a6000010c7983 */ /* 0x001ea80000300800 */
[----:B------:R-:W2:Y:S04]  /*22df30*/  LDL.LU R13, [R1+0x19c4] ;  /* 0x0019c400010d7983 */ /* 0x000ea80000300800 */
[----:B------:R-:W3:Y:S04]  /*22df40*/  LDL.LU R14, [R1+0x19b8] ;  /* 0x0019b800010e7983 */ /* 0x000ee80000300800 */
[----:B------:R-:W4:Y:S04]  /*22df50*/  LDL.LU R20, [R1+0x1908] ;  /* 0x0019080001147983 */ /* 0x000f280000300800 */
[----:B------:R-:W2:Y:S04]  /*22df60*/  LDL.LU R25, [R1+0x18e8] ;  /* 0x0018e80001197983 */ /* 0x000ea80000300800 */
[----:B------:R-:W3:Y:S01]  /*22df70*/  LDL.LU R15, [R1+0x184c] ;  /* 0x00184c00010f7983 */ /* 0x000ee20000300800 */
[----:B------:R-:W-:-:S02]  /*22df80*/  PRMT R8, R21, 0x5210, R8 ;  /* 0x0000521015087816 */ /* 0x000fc40000000008 */
[----:B------:R-:W-:Y:S01]  /*22df90*/  PRMT R9, R22, 0x5210, R9 ;  /* 0x0000521016097816 */ /* 0x000fe20000000009 */
[----:B---3--:R-:W-:Y:S04]  /*22dfa0*/  STL.64 [R1+0x7560], R14 ;  /* 0x0075600e01007387 */ /* 0x008fe80000100a00 */
[----:B--2---:R-:W-:Y:S04]  /*22dfb0*/  STL.64 [R1+0x7558], R12 ;  /* 0x0075580c01007387 */ /* 0x004fe80000100a00 */
[----:B------:R-:W0:Y:S04]  /*22dfc0*/  LDS.128 R12, [R2] ;  /* 0x00000000020c7984 */ /* 0x000e280000000c00 */
        /* <DEDUP_REMOVED lines=9> */
[----:B0-----:R-:W-:Y:S04]  /*22e060*/  STL.64 [R1+0x300], R12 ;  /* 0x0003000c01007387 */ /* 0x001fe80000100a00 */
[----:B------:R-:W-:Y:S04]  /*22e070*/  STL.64 [R1+0x308], R14 ;  /* 0x0003080e01007387 */ /* 0x000fe80000100a00 */
[----:B------:R-:W0:Y:S04]  /*22e080*/  LDS.128 R12, [R2+0x400] ;  /* 0x00040000020c7984 */ /* 0x000e280000000c00 */
[----:B0-----:R-:W-:Y:S04]  /*22e090*/  STL.64 [R1+0x380], R12 ;  /* 0x0003800c01007387 */ /* 0x001fe80000100a00 */
[----:B------:R0:W-:Y:S04]  /*22e0a0*/  STL.64 [R1+0x388], R14 ;  /* 0x0003880e01007387 */ /* 0x0001e80000100a00 */
[----:B0-----:R-:W3:Y:S04]  /*22e0b0*/  LDL.LU.64 R14, [R1+0x7560] ;  /* 0x00756000010e7983 */ /* 0x001ee80000300a00 */
[----:B------:R-:W3:Y:S01]  /*22e0c0*/  LDL.LU.64 R12, [R1+0x7558] ;  /* 0x00755800010c7983 */ /* 0x000ee20000300a00 */
[----:B------:R-:W-:-:S02]  /*22e0d0*/  PRMT R10, R23, 0x5210, R10 ;  /* 0x00005210170a7816 */ /* 0x000fc4000000000a */
[----:B------:R-:W-:Y:S01]  /*22e0e0*/  PRMT R11, R24, 0x5210, R3 ;  /* 0x00005210180b7816 */ /* 0x000fe20000000003 */
[----:B------:R-:W-:Y:S06]  /*22e0f0*/  BAR.SYNC.DEFER_BLOCKING 0x0 ;  /* 0x0000000000007b1d */ /* 0x000fec0000010000 */
[----:B------:R0:W-:Y:S04]  /*22e100*/  STSM.16.M88.4 [R0], R8 ;  /* 0x0000000800007844 */ /* 0x0001e80000000200 */
[----:B------:R4:W-:Y:S04]  /*22e110*/  STSM.16.M88.4 [R0+0x200], R4 ;  /* 0x0002000400007844 */ /* 0x0009e80000000200 */
[----:B0-----:R-:W3:Y:S04]  /*22e120*/  LDL.LU R11, [R1+0x7550] ;  /* 0x00755000010b7983 */ /* 0x001ee80000300800 */
[----:B------:R-:W3:Y:S01]  /*22e130*/  LDL.LU R23, [R1+0x390] ;  /* 0x0003900001177983 */ /* 0x000ee20000300800 */
[----:B----4-:R-:W-:-:S02]  /*22e140*/  LOP3.LUT R4, R20, 0xffff, RZ, 0xc0, !PT ;  /* 0x0000ffff14047812 */ /* 0x010fc400078ec0ff */
[----:B------:R-:W-:Y:S01]  /*22e150*/  LOP3.LUT R5, R25, 0xffff, RZ, 0xc0, !PT ;  /* 0x0000ffff19057812 */ /* 0x000fe200078ec0ff */
[----:B------:R-:W4:Y:S04]  /*22e160*/  LDL.LU R24, [R1+0x394] ;  /* 0x0003940001187983 */ /* 0x000f280000300800 */
[----:B------:R-:W4:Y:S04]  /*22e170*/  LDL.LU R20, [R1+0x398] ;  /* 0x0003980001147983 */ /* 0x000f280000300800 */
[----:B------:R-:W4:Y:S01]  /*22e180*/  LDL.LU R25, [R1+0x39c] ;  /* 0x00039c0001197983 */ /* 0x000f220000300800 */
[----:B--2---:R-:W-:-:S03]  /*22e190*/  LOP3.LUT R7, R26, 0xffff, RZ, 0xc0, !PT ;  /* 0x0000ffff1a077812 */ /* 0x004fc600078ec0ff */
[----:B------:R-:W2:Y:S01]  /*22e1a0*/  LDL.LU R26, [R1+0x3ac] ;  /* 0x0003ac00011a7983 */ /* 0x000ea20000300800 */
[----:B---3--:R-:W-:Y:S02]  /*22e1b0*/  LOP3.LUT R9, R12, 0xffff, RZ, 0xc0, !PT ;  /* 0x0000ffff0c097812 */ /* 0x008fe400078ec0ff */
[----:B------:R-:W-:Y:S02]  /*22e1c0*/  PRMT R12, R27, 0x4210, R4 ;  /* 0x000042101b0c7816 */ /* 0x000fe40000000004 */
[----:B------:R-:W2:Y:S01]  /*22e1d0*/  LDL.LU R27, [R1+0x3a8] ;  /* 0x0003a800011b7983 */ /* 0x000ea20000300800 */
[----:B------:R-:W-:Y:S02]  /*22e1e0*/  LOP3.LUT R6, R15, 0xffff, RZ, 0xc0, !PT ;  /* 0x0000ffff0f067812 */ /* 0x000fe400078ec0ff */
[----:B------:R-:W-:Y:S02]  /*22e1f0*/  LOP3.LUT R10, R13, 0xffff, RZ, 0xc0, !PT ;  /* 0x0000ffff0d0a7812 */ /* 0x000fe400078ec0ff */
[----:B------:R-:W-:-:S02]  /*22e200*/  LOP3.LUT R3, R14, 0xffff, RZ, 0xc0, !PT ;  /* 0x0000ffff0e037812 */ /* 0x000fc400078ec0ff */
[----:B------:R-:W-:Y:S02]  /*22e210*/  PRMT R14, R17, 0x4210, R6 ;  /* 0x00004210110e7816 */ /* 0x000fe40000000006 */
[----:B------:R-:W-:Y:S02]  /*22e220*/  PRMT R15, R18, 0x4210, R7 ;  /* 0x00004210120f7816 */ /* 0x000fe40000000007 */
[----:B------:R-:W-:Y:S02]  /*22e230*/  PRMT R17, R28, 0x4210, R9 ;  /* 0x000042101c117816 */ /* 0x000fe40000000009 */
[----:B------:R-:W-:Y:S02]  /*22e240*/  PRMT R18, R21, 0x4210, R10 ;  /* 0x0000421015127816 */ /* 0x000fe4000000000a */
[----:B------:R-:W-:Y:S01]  /*22e250*/  LOP3.LUT R8, R11, 0xffff, RZ, 0xc0, !PT ;  /* 0x0000ffff0b087812 */ /* 0x000fe200078ec0ff */
[----:B------:R-:W-:Y:S06]  /*22e260*/  BAR.SYNC.DEFER_BLOCKING 0x0 ;  /* 0x0000000000007b1d */ /* 0x000fec0000010000 */
[----:B--2---:R-:W-:Y:S04]  /*22e270*/  STL.64 [R1+0x7548], R26 ;  /* 0x0075481a01007387 */ /* 0x004fe80000100a00 */
[----:B----4-:R-:W-:Y:S04]  /*22e280*/  STL.64 [R1+0x7540], R24 ;  /* 0x0075401801007387 */ /* 0x010fe80000100a00 */
[----:B------:R-:W0:Y:S04]  /*22e290*/  LDS.128 R24, [R2] ;  /* 0x0000000002187984 */ /* 0x000e280000000c00 */
[----:B------:R-:W2:Y:S04]  /*22e2a0*/  LDL.LU R28, [R1+0x3a4] ;  /* 0x0003a400011c7983 */ /* 0x000ea80000300800 */
[----:B------:R-:W3:Y:S04]  /*22e2b0*/  LDL.LU R21, [R1+0x3a0] ;  /* 0x0003a00001157983 */ /* 0x000ee80000300800 */
[----:B0-----:R-:W-:Y:S04]  /*22e2c0*/  STL.64 [R1+0x2f0], R24 ;  /* 0x0002f01801007387 */ /* 0x001fe80000100a00 */
[----:B------:R-:W-:Y:S04]  /*22e2d0*/  STL.64 [R1+0x2f8], R26 ;  /* 0x0002f81a01007387 */ /* 0x000fe80000100a00 */
[----:B------:R-:W0:Y:S04]  /*22e2e0*/  LDS.128 R24, [R2+0x400] ;  /* 0x0004000002187984 */ /* 0x000e280000000c00 */
[----:B0-----:R-:W-:Y:S04]  /*22e2f0*/  STL.64 [R1+0x370], R24 ;  /* 0x0003701801007387 */ /* 0x001fe80000100a00 */
[----:B------:R0:W-:Y:S04]  /*22e300*/  STL.64 [R1+0x378], R26 ;  /* 0x0003781a01007387 */ /* 0x0001e80000100a00 */
[----:B0-----:R-:W4:Y:S04]  /*22e310*/  LDL.LU.64 R26, [R1+0x7548] ;  /* 0x00754800011a7983 */ /* 0x001f280000300a00 */
[----:B------:R-:W2:Y:S04]  /*22e320*/  LDL.LU.64 R24, [R1+0x7540] ;  /* 0x0075400001187983 */ /* 0x000ea80000300a00 */
[----:B------:R-:W3:Y:S01]  /*22e330*/  LDL.LU R11, [R1+0x1a90] ;  /* 0x001a9000010b7983 */ /* 0x000ee20000300800 */
[----:B------:R-:W-:-:S02]  /*22e340*/  PRMT R13, R16, 0x4210, R5 ;  /* 0x00004210100d7816 */ /* 0x000fc40000000005 */
[----:B------:R-:W-:Y:S02]  /*22e350*/  PRMT R16, R19, 0x4210, R8 ;  /* 0x0000421013107816 */ /* 0x000fe40000000008 */
[----:B------:R-:W-:Y:S01]  /*22e360*/  PRMT R19, R22, 0x4210, R3 ;  /* 0x0000421016137816 */ /* 0x000fe20000000003 */
[----:B------:R-:W-:Y:S01]  /*22e370*/  BAR.SYNC.DEFER_BLOCKING 0x0 ;  /* 0x0000000000007b1d */ /* 0x000fe20000010000 */
[----:B------:R-:W-:Y:S02]  /*22e380*/  PRMT R6, R20, 0x5210, R6 ;  /* 0x0000521014067816 */ /* 0x000fe40000000006 */
[----:B------:R-:W-:-:S03]  /*22e390*/  PRMT R4, R23, 0x5210, R4 ;  /* 0x0000521017047816 */ /* 0x000fc60000000004 */
[----:B------:R-:W-:Y:S04]  /*22e3a0*/  STSM.16.M88.4 [R0], R16 ;  /* 0x0000001000007844 */ /* 0x000fe80000000200 */
[----:B------:R0:W-:Y:S01]  /*22e3b0*/  STSM.16.M88.4 [R0+0x200], R12 ;  /* 0x0002000c00007844 */ /* 0x0001e20000000200 */
[----:B------:R-:W-:Y:S01]  /*22e3c0*/  BAR.SYNC.DEFER_BLOCKING 0x0 ;  /* 0x0000000000007b1d */ /* 0x000fe20000010000 */
[----:B--2---:R-:W-:Y:S02]  /*22e3d0*/  PRMT R7, R25, 0x5210, R7 ;  /* 0x0000521019077816 */ /* 0x004fe40000000007 */
[----:B------:R-:W-:-:S03]  /*22e3e0*/  PRMT R5, R24, 0x5210, R5 ;  /* 0x0000521018057816 */ /* 0x000fc60000000005 */
[----:B---3--:R-:W-:Y:S04]  /*22e3f0*/  STL [R1+0x7528], R11 ;  /* 0x0075280b01007387 */ /* 0x008fe80000100800 */
[----:B0-----:R-:W2:Y:S04]  /*22e400*/  LDL.LU R12, [R1+0x1a88] ;  /* 0x001a8800010c7983 */ /* 0x001ea80000300800 */
[----:B------:R-:W3:Y:S04]  /*22e410*/  LDL.LU R22, [R1+0x19f4] ;  /* 0x0019f40001167983 */ /* 0x000ee80000300800 */
[----:B------:R-:W2:Y:S04]  /*22e420*/  LDL.LU R23, [R1+0x19e8] ;  /* 0x0019e80001177983 */ /* 0x000ea80000300800 */
[----:B------:R-:W2:Y:S04]  /*22e430*/  LDL.LU R24, [R1+0x1938] ;  /* 0x0019380001187983 */ /* 0x000ea80000300800 */
[----:B------:R-:W-:Y:S04]  /*22e440*/  STL.64 [R1+0x7538], R6 ;  /* 0x0075380601007387 */ /* 0x000fe80000100a00 */
[----:B------:R-:W-:Y:S04]  /*22e450*/  STL.64 [R1+0x7530], R4 ;  /* 0x0075300401007387 */ /* 0x000fe80000100a00 */
[----:B------:R-:W0:Y:S04]  /*22e460*/  LDS.128 R4, [R2] ;  /* 0x0000000002047984 */ /* 0x000e280000000c00 */
[----:B------:R-:W2:Y:S04]  /*22e470*/  LDL.LU R13, [R1+0x1928] ;  /* 0x00192800010d7983 */ /* 0x000ea80000300800 */
[----:B------:R-:W2:Y:S04]  /*22e480*/  LDL.LU R14, [R1+0x1878] ;  /* 0x00187800010e7983 */ /* 0x000ea80000300800 */
[----:B------:R-:W2:Y:S01]  /*22e490*/  LDL.LU R15, [R1+0x186c] ;  /* 0x00186c00010f7983 */ /* 0x000ea20000300800 */
[----:B----4-:R-:W-:-:S03]  /*22e4a0*/  PRMT R8, R26, 0x5210, R8 ;  /* 0x000052101a087816 */ /* 0x010fc60000000008 */
[----:B------:R-:W4:Y:S01]  /*22e4b0*/  LDL.LU R16, [R1+0x1730] ;  /* 0x0017300001107983 */ /* 0x000f220000300800 */
[----:B------:R-:W-:-:S03]  /*22e4c0*/  PRMT R9, R27, 0x5210, R9 ;  /* 0x000052101b097816 */ /* 0x000fc60000000009 */
[----:B------:R-:W2:Y:S04]  /*22e4d0*/  LDL.LU R17, [R1+0x1720] ;  /* 0x0017200001117983 */ /* 0x000ea80000300800 */
[----:B------:R-:W2:Y:S04]  /*22e4e0*/  LDL.LU R18, [R1+0x1710] ;  /* 0x0017100001127983 */ /* 0x000ea80000300800 */
[----:B------:R-:W2:Y:S04]  /*22e4f0*/  LDL.LU R25, [R1+0x7f8] ;  /* 0x0007f80001197983 */ /* 0x000ea80000300800 */
        /* <DEDUP_REMOVED lines=11> */
[----:B------:R-:W-:-:S02]  /*22e5b0*/  PRMT R10, R28, 0x5210, R10 ;  /* 0x000052101c0a7816 */ /* 0x000fc4000000000a */
[----:B------:R-:W-:Y:S01]  /*22e5c0*/  PRMT R11, R21, 0x5210, R3 ;  /* 0x00005210150b7816 */ /* 0x000fe20000000003 */
[----:B------:R-:W-:Y:S06]  /*22e5d0*/  BAR.SYNC.DEFER_BLOCKING 0x0 ;  /* 0x0000000000007b1d */ /* 0x000fec0000010000 */
[----:B------:R0:W-:Y:S04]  /*22e5e0*/  STSM.16.M88.4 [R0], R8 ;  /* 0x0000000800007844 */ /* 0x0001e80000000200 */
[----:B0-----:R-:W4:Y:S04]  /*22e5f0*/  LDL.LU R11, [R1+0x7528] ;  /* 0x00752800010b7983 */ /* 0x001f280000300800 */
[----:B------:R-:W4:Y:S04]  /*22e600*/  LDL.LU R28, [R1+0x3d0] ;  /* 0x0003d000011c7983 */ /* 0x000f280000300800 */
[----:B------:R-:W4:Y:S01]  /*22e610*/  LDL.LU R21, [R1+0x3d4] ;  /* 0x0003d40001157983 */ /* 0x000f220000300800 */
[----:B---3--:R-:W-:-:S03]  /*22e620*/  LOP3.LUT R10, R22, 0xffff, RZ, 0xc0, !PT ;  /* 0x0000ffff160a7812 */ /* 0x008fc600078ec0ff */
[----:B------:R-:W3:Y:S04]  /*22e630*/  LDL.LU R22, [R1+0x3d8] ;  /* 0x0003d80001167983 */ /* 0x000ee80000300800 */
[----:B--2---:R0:W-:Y:S02]  /*22e640*/  STSM.16.M88.4 [R0+0x200], R4 ;  /* 0x0002000400007844 */ /* 0x0041e40000000200 */
[----:B0-----:R-:W-:Y:S02]  /*22e650*/  LOP3.LUT R7, R23, 0xffff, RZ, 0xc0, !PT ;  /* 0x0000ffff17077812 */ /* 0x001fe400078ec0ff */
[----:B------:R-:W3:Y:S01]  /*22e660*/  LDL.LU R23, [R1+0x3ec] ;  /* 0x0003ec0001177983 */ /* 0x000ee20000300800 */
[----:B------:R-:W-:-:S04]  /*22e670*/  LOP3.LUT R6, R14, 0xffff, RZ, 0xc0, !PT ;  /* 0x0000ffff0e067812 */ /* 0x000fc800078ec0ff */
[----:B------:R-:W-:Y:S02]  /*22e680*/  PRMT R14, R18, 0x4210, R6 ;  /* 0x00004210120e7816 */ /* 0x000fe40000000006 */
[----:B------:R-:W-:Y:S02]  /*22e690*/  PRMT R18, R19, 0x4210, R10 ;  /* 0x0000421013127816 */ /* 0x000fe4000000000a */
[----:B------:R-:W-:Y:S02]  /*22e6a0*/  PRMT R19, R20, 0x4210, R7 ;  /* 0x0000421014137816 */ /* 0x000fe40000000007 */
[----:B------:R-:W-:Y:S02]  /*22e6b0*/  LOP3.LUT R4, R24, 0xffff, RZ, 0xc0, !PT ;  /* 0x0000ffff18047812 */ /* 0x000fe400078ec0ff */
[----:B------:R-:W-:Y:S02]  /*22e6c0*/  LOP3.LUT R3, R15, 0xffff, RZ, 0xc0, !PT ;  /* 0x0000ffff0f037812 */ /* 0x000fe400078ec0ff */
[----:B------:R-:W-:-:S02]  /*22e6d0*/  LOP3.LUT R5, R13, 0xffff, RZ, 0xc0, !PT ;  /* 0x0000ffff0d057812 */ /* 0x000fc400078ec0ff */
[----:B------:R-:W-:Y:S02]  /*22e6e0*/  LOP3.LUT R9, R12, 0xffff, RZ, 0xc0, !PT ;  /* 0x0000ffff0c097812 */ /* 0x000fe400078ec0ff */
[----:B----4-:R-:W-:Y:S02]  /*22e6f0*/  PRMT R12, R16, 0x4210, R4 ;  /* 0x00004210100c7816 */ /* 0x010fe40000000004 */
[----:B------:R-:W-:Y:S02]  /*22e700*/  PRMT R15, R25, 0x4210, R3 ;  /* 0x00004210190f7816 */ /* 0x000fe40000000003 */
[----:B------:R-:W-:Y:S02]  /*22e710*/  LOP3.LUT R8, R11, 0xffff, RZ, 0xc0, !PT ;  /* 0x0000ffff0b087812 */ /* 0x000fe400078ec0ff */
[----:B------:R-:W-:Y:S02]  /*22e720*/  PRMT R13, R17, 0x4210, R5 ;  /* 0x00004210110d7816 */ /* 0x000fe40000000005 */
[----:B------:R-:W-:-:S02]  /*22e730*/  PRMT R16, R26, 0x4210, R8 ;  /* 0x000042101a107816 */ /* 0x000fc40000000008 */
[----:B------:R-:W-:Y:S01]  /*22e740*/  PRMT R17, R27, 0x4210, R9 ;  /* 0x000042101b117816 */ /* 0x000fe20000000009 */
[----:B------:R-:W-:Y:S06]  /*22e750*/  BAR.SYNC.DEFER_BLOCKING 0x0 ;  /* 0x0000000000007b1d */ /* 0x000fec0000010000 */
[----:B---3--:R-:W-:Y:S04]  /*22e760*/  STL.64 [R1+0x7520], R22 ;  /* 0x0075201601007387 */ /* 0x008fe80000100a00 */
[----:B------:R-:W-:Y:S04]  /*22e770*/  STL [R1+0x7518], R21 ;  /* 0x0075181501007387 */ /* 0x000fe80000100800 */
[----:B------:R-:W0:Y:S04]  /*22e780*/  LDS.128 R20, [R2] ;  /* 0x0000000002147984 */ /* 0x000e280000000c00 */
[----:B------:R-:W2:Y:S04]  /*22e790*/  LDL.LU R24, [R1+0x3e8] ;  /* 0x0003e80001187983 */ /* 0x000ea80000300800 */
[----:B------:R-:W3:Y:S04]  /*22e7a0*/  LDL.LU R25, [R1+0x3e4] ;  /* 0x0003e40001197983 */ /* 0x000ee80000300800 */
[----:B------:R-:W4:Y:S04]  /*22e7b0*/  LDL.LU R26, [R1+0x3e0] ;  /* 0x0003e000011a7983 */ /* 0x000f280000300800 */
        /* <DEDUP_REMOVED lines=8> */
[----:B------:R-:W2:Y:S01]  /*22e840*/  LDL.LU R21, [R1+0x7518] ;  /* 0x0075180001157983 */ /* 0x000ea20000300800 */
[----:B------:R-:W-:-:S03]  /*22e850*/  PRMT R4, R28, 0x5210, R4 ;  /* 0x000052101c047816 */ /* 0x000fc60000000004 */
[----:B------:R-:W-:Y:S04]  /*22e860*/  STSM.16.M88.4 [R0], R16 ;  /* 0x0000001000007844 */ /* 0x000fe80000000200 */
[----:B------:R0:W-:Y:S04]  /*22e870*/  STSM.16.M88.4 [R0+0x200], R12 ;  /* 0x0002000c00007844 */ /* 0x0001e80000000200 */
[----:B0-----:R-:W3:Y:S04]  /*22e880*/  LDL.LU R13, [R1+0x1ab8] ;  /* 0x001ab800010d7983 */ /* 0x001ee80000300800 */
[----:B------:R-:W3:Y:S04]  /*22e890*/  LDL.LU R14, [R1+0x1ab0] ;  /* 0x001ab000010e7983 */ /* 0x000ee80000300800 */
[----:B------:R-:W3:Y:S01]  /*22e8a0*/  LDL.LU R28, [R1+0x1a1c] ;  /* 0x001a1c00011c7983 */ /* 0x000ee20000300800 */
[----:B------:R-:W-:Y:S01]  /*22e8b0*/  BAR.SYNC.DEFER_BLOCKING 0x0 ;  /* 0x0000000000007b1d */ /* 0x000fe20000010000 */
[----:B--2---:R-:W-:-:S05]  /*22e8c0*/  PRMT R5, R21, 0x5210, R5 ;  /* 0x0000521015057816 */ /* 0x004fca0000000005 */
[----:B------:R-:W2:Y:S04]  /*22e8d0*/  LDL.LU R21, [R1+0x1a14] ;  /* 0x001a140001157983 */ /* 0x000ea80000300800 */
[----:B------:R-:W3:Y:S01]  /*22e8e0*/  LDL.LU R15, [R1+0x1964] ;  /* 0x00196400010f7983 */ /* 0x000ee20000300800 */
[----:B------:R-:W-:Y:S02]  /*22e8f0*/  PRMT R6, R22, 0x5210, R6 ;  /* 0x0000521016067816 */ /* 0x000fe40000000006 */
[----:B------:R-:W-:Y:S02]  /*22e900*/  PRMT R8, R23, 0x5210, R8 ;  /* 0x0000521017087816 */ /* 0x000fe40000000008 */
[----:B------:R-:W-:Y:S01]  /*22e910*/  PRMT R9, R24, 0x5210, R9 ;  /* 0x0000521018097816 */ /* 0x000fe20000000009 */
[----:B---3--:R-:W-:Y:S04]  /*22e920*/  STL.64 [R1+0x7510], R14 ;  /* 0x0075100e01007387 */ /* 0x008fe80000100a00 */
[----:B------:R-:W-:Y:S04]  /*22e930*/  STL [R1+0x7508], R13 ;  /* 0x0075080d01007387 */ /* 0x000fe80000100800 */
[----:B------:R-:W0:Y:S04]  /*22e940*/  LDS.128 R12, [R2] ;  /* 0x00000000020c7984 */ /* 0x000e280000000c00 */
        /* <DEDUP_REMOVED lines=10> */
[----:B------:R-:W3:Y:S04]  /*22e9f0*/  LDL.LU R20, [R1+0x1768] ;  /* 0x0017680001147983 */ /* 0x000ee80000300800 */
[----:B0-----:R-:W-:Y:S04]  /*22ea00*/  STL.64 [R1+0x420], R12 ;  /* 0x0004200c01007387 */ /* 0x001fe80000100a00 */
[----:B------:R0:W-:Y:S04]  /*22ea10*/  STL.64 [R1+0x428], R14 ;  /* 0x0004280e01007387 */ /* 0x0001e80000100a00 */
[----:B0-----:R-:W3:Y:S01]  /*22ea20*/  LDL.LU.64 R14, [R1+0x7510] ;  /* 0x00751000010e7983 */ /* 0x001ee20000300a00 */
[----:B------:R-:W-:-:S02]  /*22ea30*/  PRMT R10, R25, 0x5210, R10 ;  /* 0x00005210190a7816 */ /* 0x000fc4000000000a */
[----:B----4-:R-:W-:Y:S01]  /*22ea40*/  PRMT R11, R26, 0x5210, R7 ;  /* 0x000052101a0b7816 */ /* 0x010fe20000000007 */
[----:B------:R-:W-:Y:S01]  /*22ea50*/  BAR.SYNC.DEFER_BLOCKING 0x0 ;  /* 0x0000000000007b1d */ /* 0x000fe20000010000 */
[----:B------:R-:W-:Y:S02]  /*22ea60*/  PRMT R7, R27, 0x5210, R3 ;  /* 0x000052101b077816 */ /* 0x000fe40000000003 */
[----:B--2---:R-:W-:-:S03]  /*22ea70*/  LOP3.LUT R3, R21, 0xffff, RZ, 0xc0, !PT ;  /* 0x0000ffff15037812 */ /* 0x004fc600078ec0ff */
[----:B------:R-:W2:Y:S04]  /*22ea80*/  LDL.LU R13, [R1+0x7508] ;  /* 0x00750800010d7983 */ /* 0x000ea80000300800 */
[----:B------:R-:W4:Y:S04]  /*22ea90*/  LDL.LU R25, [R1+0x1764] ;  /* 0x0017640001197983 */ /* 0x000f280000300800 */
[----:B------:R-:W4:Y:S04]  /*22eaa0*/  LDL.LU R26, [R1+0x1748] ;  /* 0x00174800011a7983 */ /* 0x000f280000300800 */
[----:B------:R-:W4:Y:S04]  /*22eab0*/  LDL.LU R27, [R1+0x17a0] ;  /* 0x0017a000011b7983 */ /* 0x000f280000300800 */
[----:B------:R0:W-:Y:S04]  /*22eac0*/  STSM.16.M88.4 [R0], R8 ;  /* 0x0000000800007844 */ /* 0x0001e80000000200 */
[----:B------:R3:W-:Y:S01]  /*22ead0*/  STSM.16.M88.4 [R0+0x200], R4 ;  /* 0x0002000400007844 */ /* 0x0007e20000000200 */
[----:B0-----:R-:W-:-:S03]  /*22eae0*/  LOP3.LUT R10, R28, 0xffff, RZ, 0xc0, !PT ;  /* 0x0000ffff1c0a7812 */ /* 0x001fc600078ec0ff */
[----:B------:R-:W4:Y:S04]  /*22eaf0*/  LDL.LU R28, [R1+0x404] ;  /* 0x00040400011c7983 */ /* 0x000f280000300800 */
[----:B------:R-:W4:Y:S01]  /*22eb00*/  LDL.LU R21, [R1+0x400] ;  /* 0x0004000001157983 */ /* 0x000f220000300800 */
[----:B---3--:R-:W-:-:S03]  /*22eb10*/  LOP3.LUT R7, R22, 0xffff, RZ, 0xc0, !PT ;  /* 0x0000ffff16077812 */ /* 0x008fc600078ec0ff */
[----:B------:R-:W3:Y:S01]  /*22eb20*/  LDL.LU R22, [R1+0x3f8] ;  /* 0x0003f80001167983 */ /* 0x000ee20000300800 */
[----:B------:R-:W-:-:S04]  /*22eb30*/  LOP3.LUT R4, R15, 0xffff, RZ, 0xc0, !PT ;  /* 0x0000ffff0f047812 */ /* 0x000fc800078ec0ff */
[----:B------:R-:W-:Y:S02]  /*22eb40*/  PRMT R12, R23, 0x4210, R4 ;  /* 0x00004210170c7816 */ /* 0x000fe40000000004 */
[----:B------:R-:W3:Y:S01]  /*22eb50*/  LDL.LU R23, [R1+0x40c] ;  /* 0x00040c0001177983 */ /* 0x000ee20000300800 */
[----:B------:R-:W-:Y:S02]  /*22eb60*/  LOP3.LUT R9, R14, 0xffff, RZ, 0xc0, !PT ;  /* 0x0000ffff0e097812 */ /* 0x000fe400078ec0ff */
[----:B------:R-:W-:Y:S02]  /*22eb70*/  LOP3.LUT R6, R17, 0xffff, RZ, 0xc0, !PT ;  /* 0x0000ffff11067812 */ /* 0x000fe400078ec0ff */
[----:B------:R-:W-:Y:S02]  /*22eb80*/  PRMT R17, R20, 0x4210, R9 ;  /* 0x0000421014117816 */ /* 0x000fe40000000009 */
[----:B------:R-:W-:Y:S02]  /*22eb90*/  LOP3.LUT R5, R16, 0xffff, RZ, 0xc0, !PT ;  /* 0x0000ffff10057812 */ /* 0x000fe400078ec0ff */
[----:B--2---:R-:W-:-:S02]  /*22eba0*/  LOP3.LUT R8, R13, 0xffff, RZ, 0xc0, !PT ;  /* 0x0000ffff0d087812 */ /* 0x004fc400078ec0ff */
[----:B------:R-:W-:Y:S02]  /*22ebb0*/  PRMT R13, R24, 0x4210, R5 ;  /* 0x00004210180d7816 */ /* 0x000fe40000000005 */
[----:B------:R-:W-:Y:S02]  /*22ebc0*/  PRMT R14, R18, 0x4210, R6 ;  /* 0x00004210120e7816 */ /* 0x000fe40000000006 */
[----:B------:R-:W-:Y:S02]  /*22ebd0*/  PRMT R16, R19, 0x4210, R8 ;  /* 0x0000421013107816 */ /* 0x000fe40000000008 */
[----:B----4-:R-:W-:Y:S02]  /*22ebe0*/  PRMT R18, R25, 0x4210, R10 ;  /* 0x0000421019127816 */ /* 0x010fe4000000000a */
[----:B------:R-:W-:Y:S01]  /*22ebf0*/  PRMT R19, R26, 0x4210, R3 ;  /* 0x000042101a137816 */ /* 0x000fe20000000003 */
[----:B------:R-:W-:Y:S01]  /*22ec00*/  BAR.SYNC.DEFER_BLOCKING 0x0 ;  /* 0x0000000000007b1d */ /* 0x000fe20000010000 */
[----:B------:R-:W-:-:S05]  /*22ec10*/  PRMT R15, R27, 0x4210, R7 ;  /* 0x000042101b0f7816 */ /* 0x000fca0000000007 */
[----:B---3--:R-:W-:Y:S04]  /*22ec20*/  STL.64 [R1+0x7500], R22 ;  /* 0x0075001601007387 */ /* 0x008fe80000100a00 */
[----:B------:R-:W-:Y:S04]  /*22ec30*/  STL [R1+0x74f8], R21 ;  /* 0x0074f81501007387 */ /* 0x000fe80000100800 */
[----:B------:R-:W0:Y:S04]  /*22ec40*/  LDS.128 R20, [R2] ;  /* 0x0000000002147984 */ /* 0x000e280000000c00 */
[----:B------:R-:W2:Y:S04]  /*22ec50*/  LDL.LU R24, [R1+0x3fc] ;  /* 0x0003fc0001187983 */ /* 0x000ea80000300800 */
[----:B------:R-:W3:Y:S04]  /*22ec60*/  LDL.LU R25, [R1+0x3f4] ;  /* 0x0003f40001197983 */ /* 0x000ee80000300800 */
[----:B------:R-:W4:Y:S04]  /*22ec70*/  LDL.LU R26, [R1+0x408] ;  /* 0x00040800011a7983 */ /* 0x000f280000300800 */
[----:B------:R-:W4:Y:S04]  /*22ec80*/  LDL.LU R27, [R1+0x3f0] ;  /* 0x0003f000011b7983 */ /* 0x000f280000300800 */
[----:B0-----:R-:W-:Y:S04]  /*22ec90*/  STL.64 [R1+0x390], R20 ;  /* 0x0003901401007387 */ /* 0x001fe80000100a00 */
[----:B------:R-:W-:Y:S04]  /*22eca0*/  STL.64 [R1+0x398], R22 ;  /* 0x0003981601007387 */ /* 0x000fe80000100a00 */
[----:B------:R-:W0:Y:S01]  /*22ecb0*/  LDS.128 R20, [R2+0x400] ;  /* 0x0004000002147984 */ /* 0x000e220000000c00 */
[----:B------:R-:W-:Y:S06]  /*22ecc0*/  BAR.SYNC.DEFER_BLOCKING 0x0 ;  /* 0x0000000000007b1d */ /* 0x000fec0000010000 */
[----:B------:R-:W-:Y:S04]  /*22ecd0*/  STSM.16.M88.4 [R0], R16 ;  /* 0x0000001000007844 */ /* 0x000fe80000000200 */
[----:B------:R-:W-:Y:S04]  /*22ece0*/  STSM.16.M88.4 [R0+0x200], R12 ;  /* 0x0002000c00007844 */ /* 0x000fe80000000200 */
[----:B0-----:R-:W-:Y:S04]  /*22ecf0*/  STL.64 [R1+0x410], R20 ;  /* 0x0004101401007387 */ /* 0x001fe80000100a00 */
[----:B------:R0:W-:Y:S04]  /*22ed00*/  STL.64 [R1+0x418], R22 ;  /* 0x0004181601007387 */ /* 0x0001e80000100a00 */
[----:B0-----:R-:W4:Y:S04]  /*22ed10*/  LDL.LU.64 R22, [R1+0x7500] ;  /* 0x0075000001167983 */ /* 0x001f280000300a00 */
[----:B------:R-:W4:Y:S04]  /*22ed20*/  LDL.LU R21, [R1+0x74f8] ;  /* 0x0074f80001157983 */ /* 0x000f280000300800 */
[----:B------:R-:W4:Y:S04]  /*22ed30*/  LDL.LU R13, [R1+0x1adc] ;  /* 0x001adc00010d7983 */ /* 0x000f280000300800 */
[----:B------:R-:W4:Y:S04]  /*22ed40*/  LDL.LU R14, [R1+0x1ad8] ;  /* 0x001ad800010e7983 */ /* 0x000f280000300800 */
[----:B------:R-:W4:Y:S01]  /*22ed50*/  LDL.LU R15, [R1+0x1a38] ;  /* 0x001a3800010f7983 */ /* 0x000f220000300800 */
[----:B------:R-:W-:Y:S01]  /*22ed60*/  PRMT R4, R28, 0x5210, R4 ;  /* 0x000052101c047816 */ /* 0x000fe20000000004 */
[----:B------:R-:W-:Y:S01]  /*22ed70*/  BAR.SYNC.DEFER_BLOCKING 0x0 ;  /* 0x0000000000007b1d */ /* 0x000fe20000010000 */
[----:B--2---:R-:W-:-:S02]  /*22ed80*/  PRMT R8, R24, 0x5210, R8 ;  /* 0x0000521018087816 */ /* 0x004fc40000000008 */
[----:B---3--:R-:W-:Y:S02]  /*22ed90*/  PRMT R9, R25, 0x5210, R9 ;  /* 0x0000521019097816 */ /* 0x008fe40000000009 */
[----:B----4-:R-:W-:Y:S02]  /*22eda0*/  PRMT R10, R26, 0x5210, R10 ;  /* 0x000052101a0a7816 */ /* 0x010fe4000000000a */
[----:B------:R-:W-:Y:S01]  /*22edb0*/  PRMT R11, R27, 0x5210, R3 ;  /* 0x000052101b0b7816 */ /* 0x000fe20000000003 */
[----:B------:R-:W-:Y:S04]  /*22edc0*/  STL.64 [R1+0x74f0], R14 ;  /* 0x0074f00e01007387 */ /* 0x000fe80000100a00 */
[----:B------:R-:W-:Y:S04]  /*22edd0*/  STL [R1+0x74e8], R13 ;  /* 0x0074e80d01007387 */ /* 0x000fe80000100800 */
[----:B------:R-:W0:Y:S01]  /*22ede0*/  LDS.128 R12, [R2] ;  /* 0x00000000020c7984 */ /* 0x000e220000000c00 */
[----:B------:R-:W-:-:S02]  /*22edf0*/  PRMT R5, R21, 0x5210, R5 ;  /* 0x0000521015057816 */ /* 0x000fc40000000005 */
[----:B------:R-:W-:Y:S01]  /*22ee00*/  PRMT R6, R22, 0x5210, R6 ;  /* 0x0000521016067816 */ /* 0x000fe20000000006 */
[----:B------:R-:W2:Y:S01]  /*22ee10*/  LDL.LU R21, [R1+0x1a30] ;  /* 0x001a300001157983 */ /* 0x000ea20000300800 */
[----:B------:R-:W-:-:S03]  /*22ee20*/  PRMT R7, R23, 0x5210, R7 ;  /* 0x0000521017077816 */ /* 0x000fc60000000007 */
        /* <DEDUP_REMOVED lines=16> */
[----:B------:R-:W4:Y:S04]  /*22ef30*/  LDL.LU R13, [R1+0x74e8] ;  /* 0x0074e800010d7983 */ /* 0x000f280000300800 */
[----:B------:R-:W4:Y:S04]  /*22ef40*/  LDL.LU R18, [R1+0x1838] ;  /* 0x0018380001127983 */ /* 0x000f280000300800 */
[----:B------:R-:W4:Y:S04]  /*22ef50*/  LDL.LU R19, [R1+0x1810] ;  /* 0x0018100001137983 */ /* 0x000f280000300800 */
[----:B------:R-:W4:Y:S04]  /*22ef60*/  LDL.LU R28, [R1+0x800] ;  /* 0x00080000011c7983 */ /* 0x000f280000300800 */
[----:B------:R-:W-:Y:S04]  /*22ef70*/  STSM.16.M88.4 [R0], R8 ;  /* 0x0000000800007844 */ /* 0x000fe80000000200 */
[----:B------:R3:W-:Y:S01]  /*22ef80*/  STSM.16.M88.4 [R0+0x200], R4 ;  /* 0x0002000400007844 */ /* 0x0007e20000000200 */
[----:B--2---:R-:W-:-:S03]  /*22ef90*/  LOP3.LUT R3, R21, 0xffff, RZ, 0xc0, !PT ;  /* 0x0000ffff15037812 */ /* 0x004fc600078ec0ff */
[----:B------:R-:W2:Y:S01]  /*22efa0*/  LDL.LU R21, [R1+0x464] ;  /* 0x0004640001157983 */ /* 0x000ea20000300800 */
[----:B---3--:R-:W-:-:S03]  /*22efb0*/  LOP3.LUT R4, R22, 0xffff, RZ, 0xc0, !PT ;  /* 0x0000ffff16047812 */ /* 0x008fc600078ec0ff */
[----:B------:R-:W3:Y:S01]  /*22efc0*/  LDL.LU R22, [R1+0x460] ;  /* 0x0004600001167983 */ /* 0x000ee20000300800 */
[----:B----4-:R-:W-:Y:S02]  /*22efd0*/  LOP3.LUT R5, R16, 0xffff, RZ, 0xc0, !PT ;  /* 0x0000ffff10057812 */ /* 0x010fe400078ec0ff */
[----:B------:R-:W-:Y:S02]  /*22efe0*/  LOP3.LUT R6, R17, 0xffff, RZ, 0xc0, !PT ;  /* 0x0000ffff11067812 */ /* 0x000fe400078ec0ff */
[----:B------:R-:W-:Y:S02]  /*22eff0*/  LOP3.LUT R7, R20, 0xffff, RZ, 0xc0, !PT ;  /* 0x0000ffff14077812 */ /* 0x000fe400078ec0ff */
[----:B------:R-:W-:Y:S02]  /*22f000*/  PRMT R12, R23, 0x4210, R4 ;  /* 0x00004210170c7816 */ /* 0x000fe40000000004 */
[----:B------:R-:W4:Y:S01]  /*22f010*/  LDL.LU R23, [R1+0x45c] ;  /* 0x00045c0001177983 */ /* 0x000f220000300800 */
[----:B------:R-:W-:-:S02]  /*22f020*/  LOP3.LUT R9, R14, 0xffff, RZ, 0xc0, !PT ;  /* 0x0000ffff0e097812 */ /* 0x000fc400078ec0ff */
[----:B------:R-:W-:Y:S02]  /*22f030*/  PRMT R14, R25, 0x4210, R6 ;  /* 0x00004210190e7816 */ /* 0x000fe40000000006 */
[----:B------:R-:W-:Y:S02]  /*22f040*/  LOP3.LUT R8, R13, 0xffff, RZ, 0xc0, !PT ;  /* 0x0000ffff0d087812 */ /* 0x000fe400078ec0ff */
[----:B------:R-:W-:Y:S02]  /*22f050*/  PRMT R13, R24, 0x4210, R5 ;  /* 0x00004210180d7816 */ /* 0x000fe40000000005 */
[----:B------:R-:W2:Y:S01]  /*22f060*/  LDL.LU R24, [R1+0x46c] ;  /* 0x00046c0001187983 */ /* 0x000ea20000300800 */
[----:B------:R-:W-:-:S03]  /*22f070*/  LOP3.LUT R10, R15, 0xffff, RZ, 0xc0, !PT ;  /* 0x0000ffff0f0a7812 */ /* 0x000fc600078ec0ff */
[----:B------:R-:W2:Y:S01]  /*22f080*/  LDL.LU R25, [R1+0x458] ;  /* 0x0004580001197983 */ /* 0x000ea20000300800 */
[----:B------:R-:W-:-:S03]  /*22f090*/  PRMT R15, R26, 0x4210, R7 ;  /* 0x000042101a0f7816 */ /* 0x000fc60000000007 */
[----:B------:R-:W-:Y:S04]  /*22f0a0*/  STL.64 [R1+0x74e0], R6 ;  /* 0x0074e00601007387 */ /* 0x000fe80000100a00 */
[----:B------:R-:W-:Y:S01]  /*22f0b0*/  STL.64 [R1+0x74d8], R4 ;  /* 0x0074d80401007387 */ /* 0x000fe20000100a00 */
[----:B------:R-:W-:Y:S01]  /*22f0c0*/  BAR.SYNC.DEFER_BLOCKING 0x0 ;  /* 0x0000000000007b1d */ /* 0x000fe20000010000 */
[----:B------:R-:W-:-:S05]  /*22f0d0*/  PRMT R16, R27, 0x4210, R8 ;  /* 0x000042101b107816 */ /* 0x000fca0000000008 */
[----:B------:R-:W3:Y:S04]  /*22f0e0*/  LDL.LU R20, [R1+0x468] ;  /* 0x0004680001147983 */ /* 0x000ee80000300800 */
[----:B------:R-:W3:Y:S04]  /*22f0f0*/  LDL.LU R26, [R1+0x454] ;  /* 0x00045400011a7983 */ /* 0x000ee80000300800 */
[----:B------:R-:W3:Y:S04]  /*22f100*/  LDL.LU R27, [R1+0x450] ;  /* 0x00045000011b7983 */ /* 0x000ee80000300800 */
[----:B------:R-:W0:Y:S01]  /*22f110*/  LDS.128 R4, [R2] ;  /* 0x0000000002047984 */ /* 0x000e220000000c00 */
[----:B------:R-:W-:-:S03]  /*22f120*/  PRMT R17, R18, 0x4210, R9 ;  /* 0x0000421012117816 */ /* 0x000fc60000000009 */
[----:B0-----:R-:W-:Y:S04]  /*22f130*/  STL.64 [R1+0x3e0], R4 ;  /* 0x0003e00401007387 */ /* 0x001fe80000100a00 */
[----:B------:R-:W-:Y:S04]  /*22f140*/  STL.64 [R1+0x3e8], R6 ;  /* 0x0003e80601007387 */ /* 0x000fe80000100a00 */
[----:B------:R-:W0:Y:S01]  /*22f150*/  LDS.128 R4, [R2+0x400] ;  /* 0x0004000002047984 */ /* 0x000e220000000c00 */
[----:B------:R-:W-:Y:S02]  /*22f160*/  PRMT R18, R19, 0x4210, R10 ;  /* 0x0000421013127816 */ /* 0x000fe4000000000a */
[----:B------:R-:W-:Y:S01]  /*22f170*/  PRMT R19, R28, 0x4210, R3 ;  /* 0x000042101c137816 */ /* 0x000fe20000000003 */
[----:B------:R-:W-:Y:S06]  /*22f180*/  BAR.SYNC.DEFER_BLOCKING 0x0 ;  /* 0x0000000000007b1d */ /* 0x000fec0000010000 */
[----:B------:R-:W-:Y:S04]  /*22f190*/  STSM.16.M88.4 [R0], R16 ;  /* 0x0000001000007844 */ /* 0x000fe80000000200 */
[----:B------:R-:W-:Y:S04]  /*22f1a0*/  STSM.16.M88.4 [R0+0x200], R12 ;  /* 0x0002000c00007844 */ /* 0x000fe80000000200 */
[----:B0-----:R-:W-:Y:S04]  /*22f1b0*/  STL.64 [R1+0x3d0], R4 ;  /* 0x0003d00401007387 */ /* 0x001fe80000100a00 */
[----:B------:R0:W-:Y:S04]  /*22f1c0*/  STL.64 [R1+0x3d8], R6 ;  /* 0x0003d80601007387 */ /* 0x0001e80000100a00 */
[----:B0-----:R-:W4:Y:S04]  /*22f1d0*/  LDL.LU.64 R6, [R1+0x74e0] ;  /* 0x0074e00001067983 */ /* 0x001f280000300a00 */
[----:B------:R-:W3:Y:S04]  /*22f1e0*/  LDL.LU.64 R4, [R1+0x74d8] ;  /* 0x0074d80001047983 */ /* 0x000ee80000300a00 */
[----:B------:R-:W3:Y:S04]  /*22f1f0*/  LDL.LU R28, [R1+0x2200] ;  /* 0x00220000011c7983 */ /* 0x000ee80000300800 */
[----:B------:R-:W3:Y:S04]  /*22f200*/  LDL.LU R14, [R1+0x1b28] ;  /* 0x001b2800010e7983 */ /* 0x000ee80000300800 */
[----:B------:R-:W3:Y:S01]  /*22f210*/  LDL.LU R15, [R1+0x1a64] ;  /* 0x001a6400010f7983 */ /* 0x000ee20000300800 */
[----:B--2---:R-:W-:-:S02]  /*22f220*/  PRMT R8, R25, 0x5210, R8 ;  /* 0x0000521019087816 */ /* 0x004fc40000000008 */
[----:B----4-:R-:W-:Y:S02]  /*22f230*/  PRMT R6, R23, 0x5210, R6 ;  /* 0x0000521017067816 */ /* 0x010fe40000000006 */
[----:B---3--:R-:W-:Y:S02]  /*22f240*/  PRMT R4, R21, 0x5210, R4 ;  /* 0x0000521015047816 */ /* 0x008fe40000000004 */
[----:B------:R-:W-:Y:S01]  /*22f250*/  PRMT R5, R22, 0x5210, R5 ;  /* 0x0000521016057816 */ /* 0x000fe20000000005 */
[----:B------:R-:W-:Y:S04]  /*22f260*/  STL.64 [R1+0x74d0], R14 ;  /* 0x0074d00e01007387 */ /* 0x000fe80000100a00 */
[----:B------:R-:W2:Y:S04]  /*22f270*/  LDL.LU R16, [R1+0x1a5c] ;  /* 0x001a5c0001107983 */ /* 0x000ea80000300800 */
[----:B------:R-:W3:Y:S04]  /*22f280*/  LDL.LU R21, [R1+0x19c0] ;  /* 0x0019c00001157983 */ /* 0x000ee80000300800 */
[----:B------:R-:W4:Y:S04]  /*22f290*/  LDL.LU R22, [R1+0x19b4] ;  /* 0x0019b40001167983 */ /* 0x000f280000300800 */
[----:B------:R-:W2:Y:S01]  /*22f2a0*/  LDL.LU R23, [R1+0x1904] ;  /* 0x0019040001177983 */ /* 0x000ea20000300800 */
[----:B------:R-:W-:Y:S06]  /*22f2b0*/  BAR.SYNC.DEFER_BLOCKING 0x0 ;  /* 0x0000000000007b1d */ /* 0x000fec0000010000 */
[----:B------:R-:W0:Y:S01]  /*22f2c0*/  LDS.128 R12, [R2] ;  /* 0x00000000020c7984 */ /* 0x000e220000000c00 */
[----:B------:R-:W-:-:S03]  /*22f2d0*/  PRMT R7, R24, 0x5210, R7 ;  /* 0x0000521018077816 */ /* 0x000fc60000000007 */
[----:B------:R-:W2:Y:S01]  /*22f2e0*/  LDL.LU R24, [R1+0x18e4] ;  /* 0x0018e40001187983 */ /* 0x000ea20000300800 */
[----:B------:R-:W-:-:S03]  /*22f2f0*/  PRMT R9, R20, 0x5210, R9 ;  /* 0x0000521014097816 */ /* 0x000fc60000000009 */
[----:B------:R-:W2:Y:S04]  /*22f300*/  LDL.LU R25, [R1+0x19cc] ;  /* 0x0019cc0001197983 */ /* 0x000ea80000300800 */
[----:B------:R-:W2:Y:S04]  /*22f310*/  LDL.LU R17, [R1+0x1984] ;  /* 0x0019840001117983 */ /* 0x000ea80000300800 */
[----:B------:R-:W2:Y:S04]  /*22f320*/  LDL.LU R18, [R1+0x19a8] ;  /* 0x0019a80001127983 */ /* 0x000ea80000300800 */
[----:B------:R-:W2:Y:S04]  /*22f330*/  LDL.LU R20, [R1+0x804] ;  /* 0x0008040001147983 */ /* 0x000ea80000300800 */
[----:B0-----:R-:W-:Y:S04]  /*22f340*/  STL.64 [R1+0x460], R12 ;  /* 0x0004600c01007387 */ /* 0x001fe80000100a00 */
[----:B------:R-:W-:Y:S04]  /*22f350*/  STL.64 [R1+0x468], R14 ;  /* 0x0004680e01007387 */ /* 0x000fe80000100a00 */
[----:B------:R-:W0:Y:S01]  /*22f360*/  LDS.128 R12, [R2+0x400] ;  /* 0x00040000020c7984 */ /* 0x000e220000000c00 */
[----:B------:R-:W-:-:S02]  /*22f370*/  PRMT R10, R26, 0x5210, R10 ;  /* 0x000052101a0a7816 */ /* 0x000fc4000000000a */
[----:B------:R-:W-:Y:S01]  /*22f380*/  PRMT R11, R27, 0x5210, R3 ;  /* 0x000052101b0b7816 */ /* 0x000fe20000000003 */
[----:B------:R-:W-:Y:S06]  /*22f390*/  BAR.SYNC.DEFER_BLOCKING 0x0 ;  /* 0x0000000000007b1d */ /* 0x000fec0000010000 */
[----:B------:R0:W-:Y:S04]  /*22f3a0*/  STSM.16.M88.4 [R0], R8 ;  /* 0x0000000800007844 */ /* 0x0001e80000000200 */
[----:B------:R-:W-:Y:S04]  /*22f3b0*/  STSM.16.M88.4 [R0+0x200], R4 ;  /* 0x0002000400007844 */ /* 0x000fe80000000200 */
[----:B0-----:R-:W-:Y:S04]  /*22f3c0*/  STL.64 [R1+0x450], R12 ;  /* 0x0004500c01007387 */ /* 0x001fe80000100a00 */
[----:B------:R0:W-:Y:S01]  /*22f3d0*/  STL.64 [R1+0x458], R14 ;  /* 0x0004580e01007387 */ /* 0x0001e20000100a00 */
[----:B------:R-:W-:-:S03]  /*22f3e0*/  LOP3.LUT R8, R28, 0xffff, RZ, 0xc0, !PT ;  /* 0x0000ffff1c087812 */ /* 0x000fc600078ec0ff */
[----:B0-----:R-:W2:Y:S04]  /*22f3f0*/  LDL.LU.64 R14, [R1+0x74d0] ;  /* 0x0074d000010e7983 */ /* 0x001ea80000300a00 */
[----:B------:R-:W2:Y:S04]  /*22f400*/  LDL.LU R26, [R1+0x1954] ;  /* 0x00195400011a7983 */ /* 0x000ea80000300800 */
[----:B------:R-:W2:Y:S04]  /*22f410*/  LDL.LU R27, [R1+0x1978] ;  /* 0x00197800011b7983 */ /* 0x000ea80000300800 */
[----:B------:R-:W2:Y:S04]  /*22f420*/  LDL.LU R19, [R1+0x1918] ;  /* 0x0019180001137983 */ /* 0x000ea80000300800 */
[----:B------:R-:W2:Y:S01]  /*22f430*/  LDL.LU R28, [R1+0x194c] ;  /* 0x00194c00011c7983 */ /* 0x000ea20000300800 */
[----:B---3--:R-:W-:-:S03]  /*22f440*/  LOP3.LUT R4, R21, 0xffff, RZ, 0xc0, !PT ;  /* 0x0000ffff15047812 */ /* 0x008fc600078ec0ff */
[----:B------:R-:W3:Y:S01]  /*22f450*/  LDL.LU R21, [R1+0x4ac] ;  /* 0x0004ac0001157983 */ /* 0x000ee20000300800 */
[----:B----4-:R-:W-:-:S03]  /*22f460*/  LOP3.LUT R5, R22, 0xffff, RZ, 0xc0, !PT ;  /* 0x0000ffff16057812 */ /* 0x010fc600078ec0ff */
[----:B------:R-:W4:Y:S01]  /*22f470*/  LDL.LU R22, [R1+0x4a8] ;  /* 0x0004a80001167983 */ /* 0x000f220000300800 */
[----:B--2---:R-:W-:-:S03]  /*22f480*/  LOP3.LUT R6, R23, 0xffff, RZ, 0xc0, !PT ;  /* 0x0000ffff17067812 */ /* 0x004fc600078ec0ff */
[----:B------:R-:W4:Y:S01]  /*22f490*/  LDL.LU R23, [R1+0x4a4] ;  /* 0x0004a40001177983 */ /* 0x000f220000300800 */
[----:B------:R-:W-:Y:S02]  /*22f4a0*/  LOP3.LUT R3, R24, 0xffff, RZ, 0xc0, !PT ;  /* 0x0000ffff18037812 */ /* 0x000fe400078ec0ff */
[----:B------:R-:W-:Y:S02]  /*22f4b0*/  PRMT R12, R25, 0x4210, R4 ;  /* 0x00004210190c7816 */ /* 0x000fe40000000004 */
[----:B------:R-:W-:Y:S02]  /*22f4c0*/  PRMT R13, R17, 0x4210, R5 ;  /* 0x00004210110d7816 */ /* 0x000fe40000000005 */
[----:B------:R-:W-:Y:S02]  /*22f4d0*/  LOP3.LUT R9, R14, 0xffff, RZ, 0xc0, !PT ;  /* 0x0000ffff0e097812 */ /* 0x000fe400078ec0ff */
[----:B------:R-:W-:Y:S02]  /*22f4e0*/  LOP3.LUT R10, R15, 0xffff, RZ, 0xc0, !PT ;  /* 0x0000ffff0f0a7812 */ /* 0x000fe400078ec0ff */
[----:B------:R-:W-:-:S02]  /*22f4f0*/  PRMT R14, R18, 0x4210, R6 ;  /* 0x00004210120e7816 */ /* 0x000fc40000000006 */
[----:B------:R-:W-:Y:S02]  /*22f500*/  PRMT R15, R20, 0x4210, R3 ;  /* 0x00004210140f7816 */ /* 0x000fe40000000003 */
[----:B------:R-:W-:Y:S02]  /*22f510*/  PRMT R20, R26, 0x4210, R8 ;  /* 0x000042101a147816 */ /* 0x000fe40000000008 */
[----:B------:R-:W-:Y:S01]  /*22f520*/  LOP3.LUT R7, R16, 0xffff, RZ, 0xc0, !PT ;  /* 0x0000ffff10077812 */ /* 0x000fe200078ec0ff */
[----:B----4-:R-:W-:Y:S04]  /*22f530*/  STL.64 [R1+0x74b8], R22 ;  /* 0x0074b81601007387 */ /* 0x010fe80000100a00 */
[----:B---3--:R0:W-:Y:S04]  /*22f540*/  STL [R1+0x74b0], R21 ;  /* 0x0074b01501007387 */ /* 0x0081e80000100800 */
[----:B------:R-:W2:Y:S04]  /*22f550*/  LDL.LU R24, [R1+0x4a0] ;  /* 0x0004a00001187983 */ /* 0x000ea80000300800 */
[----:B------:R-:W3:Y:S04]  /*22f560*/  LDL.LU R25, [R1+0x49c] ;  /* 0x00049c0001197983 */ /* 0x000ee80000300800 */
[----:B------:R-:W-:Y:S04]  /*22f570*/  STL.64 [R1+0x74c8], R14 ;  /* 0x0074c80e01007387 */ /* 0x000fe80000100a00 */
[----:B------:R-:W-:Y:S01]  /*22f580*/  STL.64 [R1+0x74c0], R12 ;  /* 0x0074c00c01007387 */ /* 0x000fe20000100a00 */
[----:B------:R-:W-:Y:S01]  /*22f590*/  BAR.SYNC.DEFER_BLOCKING 0x0 ;  /* 0x0000000000007b1d */ /* 0x000fe20000010000 */
[----:B0-----:R-:W-:-:S05]  /*22f5a0*/  PRMT R21, R27, 0x4210, R9 ;  /* 0x000042101b157816 */ /* 0x001fca0000000009 */
[----:B------:R-:W4:Y:S04]  /*22f5b0*/  LDL.LU R26, [R1+0x498] ;  /* 0x00049800011a7983 */ /* 0x000f280000300800 */
[----:B------:R-:W2:Y:S04]  /*22f5c0*/  LDL.LU R27, [R1+0x494] ;  /* 0x00049400011b7983 */ /* 0x000ea80000300800 */
[----:B------:R-:W3:Y:S04]  /*22f5d0*/  LDL.LU R17, [R1+0x490] ;  /* 0x0004900001117983 */ /* 0x000ee80000300800 */
[----:B------:R-:W0:Y:S04]  /*22f5e0*/  LDS.128 R12, [R2] ;  /* 0x00000000020c7984 */ /* 0x000e280000000c00 */
[----:B0-----:R-:W-:Y:S04]  /*22f5f0*/  STL.64 [R1+0x440], R12 ;  /* 0x0004400c01007387 */ /* 0x001fe80000100a00 */
[----:B------:R-:W-:Y:S04]  /*22f600*/  STL.64 [R1+0x448], R14 ;  /* 0x0004480e01007387 */ /* 0x000fe80000100a00 */
[----:B------:R-:W0:Y:S01]  /*22f610*/  LDS.128 R12, [R2+0x400] ;  /* 0x00040000020c7984 */ /* 0x000e220000000c00 */
[----:B------:R-:W-:-:S02]  /*22f620*/  PRMT R22, R19, 0x4210, R10 ;  /* 0x0000421013167816 */ /* 0x000fc4000000000a */
[--C-:B------:R-:W-:Y:S01]  /*22f630*/  PRMT R23, R28, 0x4210, R7.reuse ;  /* 0x000042101c177816 */ /* 0x100fe20000000007 */
[----:B------:R-:W-:Y:S06]  /*22f640*/  BAR.SYNC.DEFER_BLOCKING 0x0 ;  /* 0x0000000000007b1d */ /* 0x000fec0000010000 */
[----:B0-----:R-:W-:Y:S04]  /*22f650*/  STL.64 [R1+0x430], R12 ;  /* 0x0004300c01007387 */ /* 0x001fe80000100a00 */
[----:B------:R0:W-:Y:S04]  /*22f660*/  STL.64 [R1+0x438], R14 ;  /* 0x0004380e01007387 */ /* 0x0001e80000100a00 */
[----:B0-----:R-:W4:Y:S04]  /*22f670*/  LDL.LU.64 R14, [R1+0x74c8] ;  /* 0x0074c800010e7983 */ /* 0x001f280000300a00 */
[----:B------:R-:W4:Y:S04]  /*22f680*/  LDL.LU.64 R12, [R1+0x74c0] ;  /* 0x0074c000010c7983 */ /* 0x000f280000300a00 */
[----:B------:R0:W-:Y:S04]  /*22f690*/  STSM.16.M88.4 [R0], R20 ;  /* 0x0000001400007844 */ /* 0x0001e80000000200 */
[----:B0-----:R-:W4:Y:S04]  /*22f6a0*/  LDL.LU.64 R22, [R1+0x74b8] ;  /* 0x0074b80001167983 */ /* 0x001f280000300a00 */
[----:B------:R-:W4:Y:S04]  /*22f6b0*/  LDL.LU R21, [R1+0x74b0] ;  /* 0x0074b00001157983 */ /* 0x000f280000300800 */
[----:B------:R-:W4:Y:S04]  /*22f6c0*/  LDL.LU R18, [R1+0x2208] ;  /* 0x0022080001127983 */ /* 0x000f280000300800 */
[----:B------:R-:W4:Y:S01]  /*22f6d0*/  LDL.LU R19, [R1+0x2204] ;  /* 0x0022040001137983 */ /* 0x000f220000300800 */
[----:B--2---:R-:W-:-:S02]  /*22f6e0*/  PRMT R11, R27, 0x5210, R7 ;  /* 0x000052101b0b7816 */ /* 0x004fc40000000007 */
[----:B---3--:R-:W-:Y:S02]  /*22f6f0*/  PRMT R7, R17, 0x5210, R3 ;  /* 0x0000521011077816 */ /* 0x008fe40000000003 */
[----:B------:R-:W-:Y:S02]  /*22f700*/  PRMT R8, R24, 0x5210, R8 ;  /* 0x0000521018087816 */ /* 0x000fe40000000008 */
[----:B------:R-:W-:Y:S02]  /*22f710*/  PRMT R9, R25, 0x5210, R9 ;  /* 0x0000521019097816 */ /* 0x000fe40000000009 */
[----:B----4-:R-:W-:Y:S01]  /*22f720*/  PRMT R10, R26, 0x5210, R10 ;  /* 0x000052101a0a7816 */ /* 0x010fe2000000000a */
[----:B------:R0:W-:Y:S04]  /*22f730*/  STSM.16.M88.4 [R0+0x200], R12 ;  /* 0x0002000c00007844 */ /* 0x0001e80000000200 */
[----:B------:R-:W-:Y:S01]  /*22f740*/  STL.64 [R1+0x74a8], R18 ;  /* 0x0074a81201007387 */ /* 0x000fe20000100a00 */
[----:B------:R-:W-:Y:S01]  /*22f750*/  BAR.SYNC.DEFER_BLOCKING 0x0 ;  /* 0x0000000000007b1d */ /* 0x000fe20000010000 */
[----:B------:R-:W-:-:S02]  /*22f760*/  PRMT R4, R21, 0x5210, R4 ;  /* 0x0000521015047816 */ /* 0x000fc40000000004 */
[----:B------:R-:W-:-:S03]  /*22f770*/  PRMT R5, R22, 0x5210, R5 ;  /* 0x0000521016057816 */ /* 0x000fc60000000005 */
[----:B------:R-:W2:Y:S04]  /*22f780*/  LDL.LU R28, [R1+0x1a8c] ;  /* 0x001a8c00011c7983 */ /* 0x000ea80000300800 */
[----:B------:R-:W3:Y:S01]  /*22f790*/  LDL.LU R21, [R1+0x1a84] ;  /* 0x001a840001157983 */ /* 0x000ee20000300800 */
[----:B------:R-:W-:-:S03]  /*22f7a0*/  PRMT R6, R23, 0x5210, R6 ;  /* 0x0000521017067816 */ /* 0x000fc60000000006 */
[----:B0-----:R-:W4:Y:S04]  /*22f7b0*/  LDL.LU R14, [R1+0x19f0] ;  /* 0x0019f000010e7983 */ /* 0x001f280000300800 */
[----:B------:R-:W4:Y:S04]  /*22f7c0*/  LDL.LU R15, [R1+0x19e4] ;  /* 0x0019e400010f7983 */ /* 0x000f280000300800 */
[----:B------:R-:W0:Y:S04]  /*22f7d0*/  LDS.128 R16, [R2] ;  /* 0x0000000002107984 */ /* 0x000e280000000c00 */
        /* <DEDUP_REMOVED lines=14> */
[----:B------:R2:W-:Y:S04]  /*22f8c0*/  STSM.16.M88.4 [R0], R8 ;  /* 0x0000000800007844 */ /* 0x0005e80000000200 */
[----:B------:R4:W-:Y:S04]  /*22f8d0*/  STSM.16.M88.4 [R0+0x200], R4 ;  /* 0x0002000400007844 */ /* 0x0009e80000000200 */
[----:B------:R-:W4:Y:S01]  /*22f8e0*/  LDL.LU R17, [R1+0x1a40] ;  /* 0x001a400001117983 */ /* 0x000f220000300800 */
[----:B--2---:R-:W-:-:S02]  /*22f8f0*/  LOP3.LUT R8, R28, 0xffff, RZ, 0xc0, !PT ;  /* 0x0000ffff1c087812 */ /* 0x004fc400078ec0ff */
[----:B---3--:R-:W-:Y:S02]  /*22f900*/  LOP3.LUT R3, R21, 0xffff, RZ, 0xc0, !PT ;  /* 0x0000ffff15037812 */ /* 0x008fe400078ec0ff */
[----:B----4-:R-:W-:Y:S02]  /*22f910*/  LOP3.LUT R4, R14, 0xffff, RZ, 0xc0, !PT ;  /* 0x0000ffff0e047812 */ /* 0x010fe400078ec0ff */
[----:B------:R-:W-:Y:S02]  /*22f920*/  LOP3.LUT R7, R22, 0xffff, RZ, 0xc0, !PT ;  /* 0x0000ffff16077812 */ /* 0x000fe400078ec0ff */
[----:B------:R-:W-:Y:S02]  /*22f930*/  PRMT R12, R23, 0x4210, R4 ;  /* 0x00004210170c7816 */ /* 0x000fe40000000004 */
[----:B------:R-:W-:Y:S02]  /*22f940*/  LOP3.LUT R16, R18, 0xffff, RZ, 0xc0, !PT ;  /* 0x0000ffff12107812 */ /* 0x000fe400078ec0ff */
[----:B------:R-:W-:Y:S01]  /*22f950*/  LOP3.LUT R9, R19, 0xffff, RZ, 0xc0, !PT ;  /* 0x0000ffff13097812 */ /* 0x000fe200078ec0ff */
[----:B------:R-:W2:Y:S04]  /*22f960*/  LDL.LU R18, [R1+0x1a24] ;  /* 0x001a240001127983 */ /* 0x000ea80000300800 */
[----:B------:R-:W3:Y:S04]  /*22f970*/  LDL.LU R19, [R1+0x1a78] ;  /* 0x001a780001137983 */ /* 0x000ee80000300800 */
[----:B------:R-:W4:Y:S04]  /*22f980*/  LDL.LU R28, [R1+0x4d0] ;  /* 0x0004d000011c7983 */ /* 0x000f280000300800 */
[----:B------:R-:W2:Y:S04]  /*22f990*/  LDL.LU R21, [R1+0x4d4] ;  /* 0x0004d40001157983 */ /* 0x000ea80000300800 */
[----:B------:R-:W2:Y:S04]  /*22f9a0*/  LDL.LU R22, [R1+0x4d8] ;  /* 0x0004d80001167983 */ /* 0x000ea80000300800 */
[----:B------:R-:W2:Y:S01]  /*22f9b0*/  LDL.LU R23, [R1+0x4dc] ;  /* 0x0004dc0001177983 */ /* 0x000ea20000300800 */
[----:B------:R-:W-:-:S02]  /*22f9c0*/  LOP3.LUT R5, R15, 0xffff, RZ, 0xc0, !PT ;  /* 0x0000ffff0f057812 */ /* 0x000fc400078ec0ff */
[----:B------:R-:W-:Y:S02]  /*22f9d0*/  PRMT R11, R26, 0x4210, R16 ;  /* 0x000042101a0b7816 */ /* 0x000fe40000000010 */
[----:B------:R-:W-:Y:S02]  /*22f9e0*/  LOP3.LUT R6, R20, 0xffff, RZ, 0xc0, !PT ;  /* 0x0000ffff14067812 */ /* 0x000fe400078ec0ff */
[----:B------:R-:W-:Y:S02]  /*22f9f0*/  PRMT R13, R24, 0x4210, R5 ;  /* 0x00004210180d7816 */ /* 0x000fe40000000005 */
[----:B------:R-:W-:Y:S02]  /*22fa00*/  PRMT R14, R25, 0x4210, R6 ;  /* 0x00004210190e7816 */ /* 0x000fe40000000006 */
[----:B------:R-:W-:Y:S01]  /*22fa10*/  PRMT R10, R27, 0x4210, R9 ;  /* 0x000042101b0a7816 */ /* 0x000fe20000000009 */
[----:B------:R-:W-:Y:S01]  /*22fa20*/  IMAD.MOV.U32 R20, RZ, RZ, R11 ;  /* 0x000000ffff147224 */ /* 0x000fe200078e000b */
[----:B------:R-:W-:Y:S01]  /*22fa30*/  BAR.SYNC.DEFER_BLOCKING 0x0 ;  /* 0x0000000000007b1d */ /* 0x000fe20000010000 */
[----:B---3--:R-:W-:-:S05]  /*22fa40*/  PRMT R15, R19, 0x4210, R7 ;  /* 0x00004210130f7816 */ /* 0x008fca0000000007 */
[----:B--2---:R0:W-:Y:S04]  /*22fa50*/  STL.64 [R1+0x7498], R22 ;  /* 0x0074981601007387 */ /* 0x0041e80000100a00 */
[----:B------:R-:W-:Y:S04]  /*22fa60*/  STL [R1+0x7490], R21 ;  /* 0x0074901501007387 */ /* 0x000fe80000100800 */
[----:B------:R-:W-:Y:S01]  /*22fa70*/  STL [R1+0x74a0], R16 ;  /* 0x0074a01001007387 */ /* 0x000fe20000100800 */
[----:B0-----:R-:W-:-:S03]  /*22fa80*/  PRMT R22, R17, 0x4210, R8 ;  /* 0x0000421011167816 */ /* 0x001fc60000000008 */
[----:B------:R-:W2:Y:S01]  /*22fa90*/  LDL.LU R24, [R1+0x4e8] ;  /* 0x0004e80001187983 */ /* 0x000ea20000300800 */
[----:B------:R-:W-:-:S03]  /*22faa0*/  PRMT R23, R18, 0x4210, R3 ;  /* 0x0000421012177816 */ /* 0x000fc60000000003 */
[----:B------:R-:W0:Y:S04]  /*22fab0*/  LDS.128 R16, [R2] ;  /* 0x0000000002107984 */ /* 0x000e280000000c00 */
[----:B------:R-:W3:Y:S04]  /*22fac0*/  LDL.LU R25, [R1+0x4e4] ;  /* 0x0004e40001197983 */ /* 0x000ee80000300800 */
[----:B------:R-:W2:Y:S04]  /*22fad0*/  LDL.LU R26, [R1+0x4ec] ;  /* 0x0004ec00011a7983 */ /* 0x000ea80000300800 */
[----:B------:R-:W4:Y:S04]  /*22fae0*/  LDL.LU R27, [R1+0x4e0] ;  /* 0x0004e000011b7983 */ /* 0x000f280000300800 */
[----:B0-----:R-:W-:Y:S04]  /*22faf0*/  STL.64 [R1+0x490], R16 ;  /* 0x0004901001007387 */ /* 0x001fe80000100a00 */
[----:B------:R-:W-:Y:S04]  /*22fb00*/  STL.64 [R1+0x498], R18 ;  /* 0x0004981201007387 */ /* 0x000fe80000100a00 */
[----:B------:R-:W0:Y:S01]  /*22fb10*/  LDS.128 R16, [R2+0x400] ;  /* 0x0004000002107984 */ /* 0x000e220000000c00 */
[----:B------:R-:W-:Y:S01]  /*22fb20*/  IMAD.MOV.U32 R21, RZ, RZ, R10 ;  /* 0x000000ffff157224 */ /* 0x000fe200078e000a */
[----:B------:R-:W-:Y:S06]  /*22fb30*/  BAR.SYNC.DEFER_BLOCKING 0x0 ;  /* 0x0000000000007b1d */ /* 0x000fec0000010000 */
[----:B------:R-:W-:Y:S04]  /*22fb40*/  STSM.16.M88.4 [R0], R20 ;  /* 0x0000001400007844 */ /* 0x000fe80000000200 */
[----:B0-----:R0:W-:Y:S04]  /*22fb50*/  STL.64 [R1+0x480], R16 ;  /* 0x0004801001007387 */ /* 0x0011e80000100a00 */
[----:B------:R-:W-:Y:S04]  /*22fb60*/  STL.64 [R1+0x488], R18 ;  /* 0x0004881201007387 */ /* 0x000fe80000100a00 */
[----:B0-----:R-:W4:Y:S04]  /*22fb70*/  LDL.LU R16, [R1+0x74a0] ;  /* 0x0074a00001107983 */ /* 0x001f280000300800 */
[----:B------:R-:W4:Y:S04]  /*22fb80*/  LDL.LU.64 R22, [R1+0x7498] ;  /* 0x0074980001167983 */ /* 0x000f280000300a00 */
[----:B------:R-:W4:Y:S04]  /*22fb90*/  LDL.LU R21, [R1+0x7490] ;  /* 0x0074900001157983 */ /* 0x000f280000300800 */
[----:B------:R-:W4:Y:S04]  /*22fba0*/  LDL.LU R10, [R1+0x2210] ;  /* 0x00221000010a7983 */ /* 0x000f280000300800 */
[----:B------:R-:W4:Y:S04]  /*22fbb0*/  LDL.LU R11, [R1+0x220c] ;  /* 0x00220c00010b7983 */ /* 0x000f280000300800 */
[----:B------:R0:W-:Y:S01]  /*22fbc0*/  STSM.16.M88.4 [R0+0x200], R12 ;  /* 0x0002000c00007844 */ /* 0x0001e20000000200 */
[----:B------:R-:W-:Y:S01]  /*22fbd0*/  BAR.SYNC.DEFER_BLOCKING 0x0 ;  /* 0x0000000000007b1d */ /* 0x000fe20000010000 */
[----:B---3--:R-:W-:-:S02]  /*22fbe0*/  PRMT R25, R25, 0x5210, R9 ;  /* 0x0000521019197816 */ /* 0x008fc40000000009 */
[----:B--2---:R-:W-:-:S03]  /*22fbf0*/  PRMT R26, R26, 0x5210, R8 ;  /* 0x000052101a1a7816 */ /* 0x004fc60000000008 */
[----:B----4-:R-:W-:Y:S04]  /*22fc00*/  STL.64 [R1+0x7488], R10 ;  /* 0x0074880a01007387 */ /* 0x010fe80000100a00 */
[----:B------:R-:W2:Y:S01]  /*22fc10*/  LDS.128 R8, [R2] ;  /* 0x0000000002087984 */ /* 0x000ea20000000c00 */
[----:B------:R-:W-:-:S03]  /*22fc20*/  PRMT R5, R21, 0x5210, R5 ;  /* 0x0000521015057816 */ /* 0x000fc60000000005 */
[----:B------:R-:W3:Y:S04]  /*22fc30*/  LDL.LU R21, [R1+0x1ab4] ;  /* 0x001ab40001157983 */ /* 0x000ee80000300800 */
[----:B0-----:R-:W4:Y:S01]  /*22fc40*/  LDL.LU R12, [R1+0x1aac] ;  /* 0x001aac00010c7983 */ /* 0x001f220000300800 */
[----:B------:R-:W-:-:S03]  /*22fc50*/  PRMT R6, R22, 0x5210, R6 ;  /* 0x0000521016067816 */ /* 0x000fc60000000006 */
[----:B------:R-:W4:Y:S01]  /*22fc60*/  LDL.LU R13, [R1+0x19d4] ;  /* 0x0019d400010d7983 */ /* 0x000f220000300800 */
[----:B------:R-:W-:-:S03]  /*22fc70*/  PRMT R24, R24, 0x5210, R16 ;  /* 0x0000521018187816 */ /* 0x000fc60000000010 */
[----:B------:R-:W4:Y:S04]  /*22fc80*/  LDL.LU R14, [R1+0x1b94] ;  /* 0x001b9400010e7983 */ /* 0x000f280000300800 */
[----:B------:R-:W4:Y:S04]  /*22fc90*/  LDL.LU R15, [R1+0x1b68] ;  /* 0x001b6800010f7983 */ /* 0x000f280000300800 */
[----:B------:R-:W4:Y:S04]  /*22fca0*/  LDL.LU R19, [R1+0x1b44] ;  /* 0x001b440001137983 */ /* 0x000f280000300800 */
[----:B------:R-:W4:Y:S04]  /*22fcb0*/  LDL.LU R22, [R1+0x808] ;  /* 0x0008080001167983 */ /* 0x000f280000300800 */
[----:B------:R-:W4:Y:S04]  /*22fcc0*/  LDL.LU R16, [R1+0x19d8] ;  /* 0x0019d80001107983 */ /* 0x000f280000300800 */
[----:B------:R-:W4:Y:S04]  /*22fcd0*/  LDL.LU R17, [R1+0x1e50] ;  /* 0x001e500001117983 */ /* 0x000f280000300800 */
[----:B--2---:R-:W-:Y:S04]  /*22fce0*/  STL.64 [R1+0x470], R8 ;  /* 0x0004700801007387 */ /* 0x004fe80000100a00 */
[----:B------:R-:W-:Y:S04]  /*22fcf0*/  STL.64 [R1+0x478], R10 ;  /* 0x0004780a01007387 */ /* 0x000fe80000100a00 */
[----:B------:R-:W0:Y:S04]  /*22fd00*/  LDS.128 R8, [R2+0x400] ;  /* 0x0004000002087984 */ /* 0x000e280000000c00 */
[----:B0-----:R-:W-:Y:S04]  /*22fd10*/  STL.64 [R1+0x4e0], R8 ;  /* 0x0004e00801007387 */ /* 0x001fe80000100a00 */
[----:B------:R0:W-:Y:S04]  /*22fd20*/  STL.64 [R1+0x4e8], R10 ;  /* 0x0004e80a01007387 */ /* 0x0001e80000100a00 */
[----:B0-----:R-:W2:Y:S01]  /*22fd30*/  LDL.LU.64 R10, [R1+0x7488] ;  /* 0x00748800010a7983 */ /* 0x001ea20000300a00 */
[----:B------:R-:W-:-:S03]  /*22fd40*/  PRMT R7, R23, 0x5210, R7 ;  /* 0x0000521017077816 */ /* 0x000fc60000000007 */
[----:B------:R-:W2:Y:S01]  /*22fd50*/  LDL.LU R18, [R1+0x500] ;  /* 0x0005000001127983 */ /* 0x000ea20000300800 */
[----:B------:R-:W-:Y:S01]  /*22fd60*/  PRMT R27, R27, 0x5210, R3 ;  /* 0x000052101b1b7816 */ /* 0x000fe20000000003 */
[----:B------:R-:W-:Y:S01]  /*22fd70*/  BAR.SYNC.DEFER_BLOCKING 0x0 ;  /* 0x0000000000007b1d */ /* 0x000fe20000010000 */
[----:B------:R-:W-:-:S05]  /*22fd80*/  PRMT R4, R28, 0x5210, R4 ;  /* 0x000052101c047816 */ /* 0x000fca0000000004 */
[----:B------:R-:W2:Y:S04]  /*22fd90*/  LDL.LU R23, [R1+0x191c] ;  /* 0x00191c0001177983 */ /* 0x000ea80000300800 */
[----:B------:R-:W2:Y:S04]  /*22fda0*/  LDL.LU R20, [R1+0x1e4c] ;  /* 0x001e4c0001147983 */ /* 0x000ea80000300800 */
[----:B------:R0:W-:Y:S04]  /*22fdb0*/  STSM.16.M88.4 [R0], R24 ;  /* 0x0000001800007844 */ /* 0x0001e80000000200 */
[----:B0-----:R-:W2:Y:S04]  /*22fdc0*/  LDL.LU.64 R26, [R1+0x7480] ;  /* 0x00748000011a7983 */ /* 0x001ea80000300a00 */
[----:B------:R-:W2:Y:S04]  /*22fdd0*/  LDL.LU.64 R24, [R1+0x7478] ;  /* 0x0074780001187983 */ /* 0x000ea80000300a00 */
[----:B------:R-:W2:Y:S04]  /*22fde0*/  LDL.LU R28, [R1+0x504] ;  /* 0x00050400011c7983 */ /* 0x000ea80000300800 */
[----:B------:R3:W-:Y:S02]  /*22fdf0*/  STSM.16.M88.4 [R0+0x200], R4 ;  /* 0x0002000400007844 */ /* 0x0007e40000000200 */
[----:B---3--:R-:W-:-:S02]  /*22fe00*/  LOP3.LUT R6, R21, 0xffff, RZ, 0xc0, !PT ;  /* 0x0000ffff15067812 */ /* 0x008fc400078ec0ff */
[----:B------:R-:W3:Y:S01]  /*22fe10*/  LDL.LU R21, [R1+0x1b4c] ;  /* 0x001b4c0001157983 */ /* 0x000ee20000300800 */
[----:B----4-:R-:W-:Y:S02]  /*22fe20*/  LOP3.LUT R7, R12, 0xffff, RZ, 0xc0, !PT ;  /* 0x0000ffff0c077812 */ /* 0x010fe400078ec0ff */
[----:B--2---:R-:W-:Y:S02]  /*22fe30*/  LOP3.LUT R4, R10, 0xffff, RZ, 0xc0, !PT ;  /* 0x0000ffff0a047812 */ /* 0x004fe400078ec0ff */
[----:B------:R-:W-:Y:S01]  /*22fe40*/  LOP3.LUT R5, R11, 0xffff, RZ, 0xc0, !PT ;  /* 0x0000ffff0b057812 */ /* 0x000fe200078ec0ff */
[----:B------:R-:W-:Y:S06]  /*22fe50*/  BAR.SYNC.DEFER_BLOCKING 0x0 ;  /* 0x0000000000007b1d */ /* 0x000fec0000010000 */
[----:B------:R-:W-:Y:S04]  /*22fe60*/  STL [R1+0x6a8], R4 ;  /* 0x0006a80401007387 */ /* 0x000fe80000100800 */
[----:B------:R-:W-:Y:S04]  /*22fe70*/  STL [R1+0x6ac], R5 ;  /* 0x0006ac0501007387 */ /* 0x000fe80000100800 */
[----:B------:R-:W-:Y:S04]  /*22fe80*/  STL [R1+0x6b0], R6 ;  /* 0x0006b00601007387 */ /* 0x000fe80000100800 */
[----:B------:R0:W-:Y:S01]  /*22fe90*/  STL [R1+0x6b4], R7 ;  /* 0x0006b40701007387 */ /* 0x0001e20000100800 */
[----:B------:R-:W-:-:S03]  /*22fea0*/  LOP3.LUT R3, R13, 0xffff, RZ, 0xc0, !PT ;  /* 0x0000ffff0d037812 */ /* 0x000fc600078ec0ff */
[----:B------:R-:W-:Y:S01]  /*22feb0*/  LDS.128 R8, [R2+0x400] ;  /* 0x0004000002087984 */ /* 0x000fe20000000c00 */
[----:B0-----:R-:W-:-:S03]  /*22fec0*/  PRMT R7, R22, 0x4210, R7 ;  /* 0x0000421016077816 */ /* 0x001fc60000000007 */
[----:B------:R-:W2:Y:S01]  /*22fed0*/  LDL.LU R22, [R1+0x1e48] ;  /* 0x001e480001167983 */ /* 0x000ea20000300800 */
[----:B------:R-:W-:Y:S02]  /*22fee0*/  PRMT R4, R14, 0x4210, R4 ;  /* 0x000042100e047816 */ /* 0x000fe40000000004 */
[----:B------:R-:W-:Y:S02]  /*22fef0*/  PRMT R5, R15, 0x4210, R5 ;  /* 0x000042100f057816 */ /* 0x000fe40000000005 */
[----:B------:R-:W0:Y:S01]  /*22ff00*/  LDS.128 R12, [R2] ;  /* 0x00000000020c7984 */ /* 0x000e220000000c00 */
[----:B------:R-:W-:Y:S01]  /*22ff10*/  PRMT R6, R19, 0x4210, R6 ;  /* 0x0000421013067816 */ /* 0x000fe20000000006 */
[----:B------:R-:W-:Y:S06]  /*22ff20*/  BAR.SYNC.DEFER_BLOCKING 0x0 ;  /* 0x0000000000007b1d */ /* 0x000fec0000010000 */
[----:B------:R4:W-:Y:S04]  /*22ff30*/  STSM.16.M88.4 [R0], R4 ;  /* 0x0000000400007844 */ /* 0x0009e80000000200 */
[----:B0-----:R-:W-:Y:S04]  /*22ff40*/  STL.64 [R1+0x4d0], R12 ;  /* 0x0004d00c01007387 */ /* 0x001fe80000100a00 */
[----:B------:R-:W-:Y:S04]  /*22ff50*/  STL.64 [R1+0x4d8], R14 ;  /* 0x0004d80e01007387 */ /* 0x000fe80000100a00 */
[----:B------:R-:W-:Y:S01]  /*22ff60*/  STL.64 [R1+0x4c0], R8 ;  /* 0x0004c00801007387 */ /* 0x000fe20000100a00 */
[----:B----4-:R-:W-:-:S03]  /*22ff70*/  PRMT R6, R17, 0x4210, R3 ;  /* 0x0000421011067816 */ /* 0x010fc60000000003 */
[----:B------:R-:W-:Y:S04]  /*22ff80*/  STL.64 [R1+0x4c8], R10 ;  /* 0x0004c80a01007387 */ /* 0x000fe80000100a00 */
[----:B------:R-:W4:Y:S01]  /*22ff90*/  LDL.LU R4, [R1+0x508] ;  /* 0x0005080001047983 */ /* 0x000f220000300800 */
[----:B------:R-:W-:Y:S02]  /*22ffa0*/  PRMT R7, R18, 0x5210, R3 ;  /* 0x0000521012077816 */ /* 0x000fe40000000003 */
[----:B------:R-:W-:Y:S01]  /*22ffb0*/  LOP3.LUT R0, R16, 0xffff, RZ, 0xc0, !PT ;  /* 0x0000ffff10007812 */ /* 0x000fe200078ec0ff */
[----:B------:R-:W4:Y:S04]  /*22ffc0*/  LDL.LU R19, [R1+0x1b48] ;  /* 0x001b480001137983 */ /* 0x000f280000300800 */
[----:B------:R-:W4:Y:S01]  /*22ffd0*/  LDL.LU R2, [R1+0x1e44] ;  /* 0x001e440001027983 */ /* 0x000f220000300800 */
[----:B------:R-:W-:-:S03]  /*22ffe0*/  PRMT R3, R20, 0x4210, R0 ;  /* 0x0000421014037816 */ /* 0x000fc60000000000 */
[----:B------:R-:W4:Y:S04]  /*22fff0*/  LDL.LU R5, [R1+0x50c] ;  /* 0x00050c0001057983 */ /* 0x000f280000300800 */
[----:B------:R0:W-:Y:S01]  /*230000*/  STL [R1+0x8c0], R6 ;  /* 0x0008c00601007387 */ /* 0x0001e20000100800 */
[----:B------:R-:W-:-:S03]  /*230010*/  PRMT R0, R28, 0x5210, R0 ;  /* 0x000052101c007816 */ /* 0x000fc60000000000 */
[----:B0-----:R-:W4:Y:S04]  /*230020*/  LDL.LU R6, [R1+0x19fc] ;  /* 0x0019fc0001067983 */ /* 0x001f280000300800 */
[----:B------:R0:W-:Y:S04]  /*230030*/  STL [R1+0x880], R7 ;  /* 0x0008800701007387 */ /* 0x0001e80000100800 */
[----:B0-----:R-:W4:Y:S04]  /*230040*/  LDL.LU R7, [R1+0x1e40] ;  /* 0x001e400001077983 */ /* 0x001f280000300800 */
[----:B------:R-:W4:Y:S04]  /*230050*/  LDL.LU R8, [R1+0x510] ;  /* 0x0005100001087983 */ /* 0x000f280000300800 */
[----:B------:R-:W-:Y:S04]  /*230060*/  STL [R1+0x8c4], R3 ;  /* 0x0008c40301007387 */ /* 0x000fe80000100800 */
        /* <DEDUP_REMOVED lines=10> */
[----:B------:R-:W4:Y:S01]  /*230110*/  LDL.LU R18, [R1+0x1e2c] ;  /* 0x001e2c0001127983 */ /* 0x000f220000300800 */
[----:B---3--:R-:W-:-:S03]  /*230120*/  LOP3.LUT R0, R21, 0xffff, RZ, 0xc0, !PT ;  /* 0x0000ffff15007812 */ /* 0x008fc600078ec0ff */
[----:B------:R-:W3:Y:S01]  /*230130*/  LDL.LU R21, [R1+0x520] ;  /* 0x0005200001157983 */ /* 0x000ee20000300800 */
[----:B------:R-:W-:-:S03]  /*230140*/  LOP3.LUT R23, R23, 0xffff, RZ, 0xc0, !PT ;  /* 0x0000ffff17177812 */ /* 0x000fc600078ec0ff */
[----:B------:R-:W3:Y:S01]  /*230150*/  LDL.LU R3, [R1+0xa8] ;  /* 0x0000a80001037983 */ /* 0x000ee20000300800 */
[----:B--2---:R-:W-:-:S03]  /*230160*/  PRMT R20, R22, 0x4210, R23 ;  /* 0x0000421016147816 */ /* 0x004fc60000000017 */
[----:B------:R-:W2:Y:S04]  /*230170*/  LDL.LU R22, [R1+0x1b70] ;  /* 0x001b700001167983 */ /* 0x000ea80000300800 */
[----:B------:R-:W2:Y:S04]  /*230180*/  LDL R28, [R1+0x37c4] ;  /* 0x0037c400011c7983 */ /* 0x000ea80000100800 */
[----:B------:R0:W-:Y:S04]  /*230190*/  STL [R1+0x8c8], R20 ;  /* 0x0008c81401007387 */ /* 0x0001e80000100800 */
[----:B0-----:R-:W2:Y:S01]  /*2301a0*/  LDL R20, [R1+0x37c0] ;  /* 0x0037c00001147983 */ /* 0x001ea20000100800 */
[----:B----4-:R-:W-:-:S03]  /*2301b0*/  PRMT R4, R4, 0x5210, R23 ;  /* 0x0000521004047816 */ /* 0x010fc60000000017 */
[----:B------:R-:W4:Y:S04]  /*2301c0*/  LDL.LU R23, [R1+0x7470] ;  /* 0x0074700001177983 */ /* 0x000f280000300800 */
[----:B------:R0:W-:Y:S01]  /*2301d0*/  STL [R1+0x888], R4 ;  /* 0x0008880401007387 */ /* 0x0001e20000100800 */
[--C-:B------:R-:W-:Y:S02]  /*2301e0*/  PRMT R2, R2, 0x4210, R0.reuse ;  /* 0x0000421002027816 */ /* 0x100fe40000000000 */
[----:B------:R-:W-:Y:S02]  /*2301f0*/  PRMT R0, R5, 0x5210, R0 ;  /* 0x0000521005007816 */ /* 0x000fe40000000000 */
[----:B0-----:R-:W-:Y:S02]  /*230200*/  LOP3.LUT R4, R19, 0xffff, RZ, 0xc0, !PT ;  /* 0x0000ffff13047812 */ /* 0x001fe400078ec0ff */
[----:B------:R-:W4:Y:S04]  /*230210*/  LDL.LU R19, [R1+0x30] ;  /* 0x0000300001137983 */ /* 0x000f280000300800 */
[----:B------:R0:W-:Y:S01]  /*230220*/  STL [R1+0x8b0], R2 ;  /* 0x0008b00201007387 */ /* 0x0001e20000100800 */
[----:B------:R-:W-:-:S03]  /*230230*/  LOP3.LUT R5, R6, 0xffff, RZ, 0xc0, !PT ;  /* 0x0000ffff06057812 */ /* 0x000fc600078ec0ff */
[----:B0-----:R-:W4:Y:S04]  /*230240*/  LDL R2, [R1+0x37b8] ;  /* 0x0037b80001027983 */ /* 0x001f280000100800 */
[----:B------:R0:W-:Y:S01]  /*230250*/  STL [R1+0x870], R0 ;  /* 0x0008700001007387 */ /* 0x0001e20000100800 */
[--C-:B------:R-:W-:Y:S02]  /*230260*/  PRMT R7, R7, 0x4210, R4.reuse ;  /* 0x0000421007077816 */ /* 0x100fe40000000004 */
[----:B------:R-:W-:Y:S01]  /*230270*/  PRMT R6, R8, 0x5210, R4 ;  /* 0x0000521008067816 */ /* 0x000fe20000000004 */
[----:B0-----:R-:W4:Y:S04]  /*230280*/  LDL R0, [R1+0x37bc] ;  /* 0x0037bc0001007983 */ /* 0x001f280000100800 */
[----:B------:R0:W-:Y:S01]  /*230290*/  STL [R1+0x8b4], R7 ;  /* 0x0008b40701007387 */ /* 0x0001e20000100800 */
[----:B------:R-:W-:-:S03]  /*2302a0*/  LOP3.LUT R4, R9, 0xffff, RZ, 0xc0, !PT ;  /* 0x0000ffff09047812 */ /* 0x000fc600078ec0ff */
[----:B------:R1:W-:Y:S01]  /*2302b0*/  STL [R1+0x874], R6 ;  /* 0x0008740601007387 */ /* 0x0003e20000100800 */
[--C-:B0-----:R-:W-:Y:S02]  /*2302c0*/  PRMT R7, R10, 0x4210, R5.reuse ;  /* 0x000042100a077816 */ /* 0x101fe40000000005 */
[----:B-1----:R-:W-:-:S03]  /*2302d0*/  PRMT R6, R11, 0x5210, R5 ;  /* 0x000052100b067816 */ /* 0x002fc60000000005 */
[----:B------:R0:W-:Y:S04]  /*2302e0*/  STL [R1+0x830], R7 ;  /* 0x0008300701007387 */ /* 0x0001e80000100800 */
[----:B------:R1:W-:Y:S01]  /*2302f0*/  STL [R1+0x510], R6 ;  /* 0x0005100601007387 */ /* 0x0003e20000100800 */
[----:B------:R-:W-:Y:S02]  /*230300*/  LOP3.LUT R5, R12, 0xffff, RZ, 0xc0, !PT ;  /* 0x0000ffff0c057812 */ /* 0x000fe400078ec0ff */
[--C-:B0-----:R-:W-:Y:S02]  /*230310*/  PRMT R7, R13, 0x4210, R4.reuse ;  /* 0x000042100d077816 */ /* 0x101fe40000000004 */
[----:B-1----:R-:W-:-:S03]  /*230320*/  PRMT R6, R14, 0x5210, R4 ;  /* 0x000052100e067816 */ /* 0x002fc60000000004 */
[----:B------:R0:W-:Y:S01]  /*230330*/  STL [R1+0x834], R7 ;  /* 0x0008340701007387 */ /* 0x0001e20000100800 */
[----:B------:R-:W-:-:S03]  /*230340*/  LOP3.LUT R4, R15, 0xffff, RZ, 0xc0, !PT ;  /* 0x0000ffff0f047812 */ /* 0x000fc600078ec0ff */
[----:B------:R1:W-:Y:S01]  /*230350*/  STL [R1+0x514], R6 ;  /* 0x0005140601007387 */ /* 0x0003e20000100800 */
[--C-:B0-----:R-:W-:Y:S02]  /*230360*/  PRMT R7, R16, 0x4210, R5.reuse ;  /* 0x0000421010077816 */ /* 0x101fe40000000005 */
[----:B-1----:R-:W-:Y:S02]  /*230370*/  PRMT R6, R17, 0x5210, R5 ;  /* 0x0000521011067816 */ /* 0x002fe40000000005 */
[--C-:B------:R-:W-:Y:S01]  /*230380*/  PRMT R5, R18, 0x4210, R4.reuse ;  /* 0x0000421012057816 */ /* 0x100fe20000000004 */
[----:B------:R-:W-:Y:S04]  /*230390*/  STL [R1+0x838], R7 ;  /* 0x0008380701007387 */ /* 0x000fe80000100800 */
[----:B------:R-:W-:Y:S04]  /*2303a0*/  STL [R1+0x518], R6 ;  /* 0x0005180601007387 */ /* 0x000fe80000100800 */
[----:B------:R2:W-:Y:S01]  /*2303b0*/  STL [R1+0x83c], R5 ;  /* 0x00083c0501007387 */ /* 0x0005e20000100800 */
[----:B---3--:R-:W-:-:S03]  /*2303c0*/  PRMT R4, R21, 0x5210, R4 ;  /* 0x0000521015047816 */ /* 0x008fc60000000004 */
[----:B------:R-:W3:Y:S04]  /*2303d0*/  LDL.LU R15, [R1+0x1b6c] ;  /* 0x001b6c00010f7983 */ /* 0x000ee80000300800 */
[----:B------:R-:W3:Y:S04]  /*2303e0*/  LDL.LU R17, [R1+0x1e30] ;  /* 0x001e300001117983 */ /* 0x000ee80000300800 */
[----:B------:R0:W-:Y:S04]  /*2303f0*/  STL [R1+0x51c], R4 ;  /* 0x00051c0401007387 */ /* 0x0001e80000100800 */
[----:B------:R-:W3:Y:S04]  /*230400*/  LDL.LU R21, [R1+0x524] ;  /* 0x0005240001157983 */ /* 0x000ee80000300800 */
[----:B------:R-:W3:Y:S04]  /*230410*/  LDL.LU R16, [R1+0x1e28] ;  /* 0x001e280001107983 */ /* 0x000ee80000300800 */
[----:B------:R-:W3:Y:S01]  /*230420*/  LDL.LU R18, [R1+0x528] ;  /* 0x0005280001127983 */ /* 0x000ee20000300800 */
[----:B--2---:R-:W-:-:S03]  /*230430*/  LOP3.LUT R5, R22, 0xffff, RZ, 0xc0, !PT ;  /* 0x0000ffff16057812 */ /* 0x004fc600078ec0ff */
[----:B------:R-:W2:Y:S01]  /*230440*/  LDL.LU R22, [R1+0x1a10] ;  /* 0x001a100001167983 */ /* 0x000ea20000300800 */
[----:B------:R-:W-:Y:S01]  /*230450*/  ISETP.LT.AND P1, PT, R28, UR30, !P3 ;  /* 0x0000001e1c007c0c */ /* 0x000fe2000df21270 */
[----:B0-----:R-:W-:Y:S01]  /*230460*/  VIADD R4, R3, 0x1ad ;  /* 0x000001ad03047836 */ /* 0x001fe20000000000 */
[----:B------:R-:W0:Y:S01]  /*230470*/  LDCU UR30, c[0x0][0x398] ;  /* 0x00007300ff1e77ac */ /* 0x000e220008000800 */
[----:B------:R-:W-:Y:S02]  /*230480*/  ISETP.LT.AND P0, PT, R20, UR32, !P3 ;  /* 0x0000002014007c0c */ /* 0x000fe4000df01270 */
[----:B----4-:R-:W-:Y:S01]  /*230490*/  LOP3.LUT R19, R19, 0xffbfffff, RZ, 0xc0, !PT ;  /* 0xffbfffff13137812 */ /* 0x010fe200078ec0ff */
[----:B------:R-:W-:Y:S01]  /*2304a0*/  VIADD R6, R3, 0x1ae ;  /* 0x000001ae03067836 */ /* 0x000fe20000000000 */
[----:B------:R-:W1:Y:S06]  /*2304b0*/  LDCU UR32, c[0x0][0x398] ;  /* 0x00007300ff2077ac */ /* 0x000e6c0008000800 */
[----:B------:R-:W-:-:S04]  /*2304c0*/  @P1 LOP3.LUT R19, R19, 0x400000, RZ, 0xfc, !PT ;  /* 0x0040000013131812 */ /* 0x000fc800078efcff */
[----:B------:R-:W-:-:S04]  /*2304d0*/  LOP3.LUT R19, R19, 0xffdfffff, RZ, 0xc0, !PT ;  /* 0xffdfffff13137812 */ /* 0x000fc800078ec0ff */
[----:B------:R-:W-:Y:S02]  /*2304e0*/  @P0 LOP3.LUT R19, R19, 0x200000, RZ, 0xfc, !PT ;  /* 0x0020000013130812 */ /* 0x000fe400078efcff */
[----:B------:R-:W-:Y:S01]  /*2304f0*/  ISETP.GE.AND P0, PT, R4, UR46, PT ;  /* 0x0000002e04007c0c */ /* 0x000fe2000bf06270 */
[----:B------:R-:W4:Y:S01]  /*230500*/  LDCU.64 UR46, c[0x0][0x398] ;  /* 0x00007300ff2e77ac */ /* 0x000f220008000a00 */
[----:B---3--:R-:W-:-:S05]  /*230510*/  PRMT R7, R17, 0x4210, R5 ;  /* 0x0000421011077816 */ /* 0x008fca0000000005 */
[----:B------:R-:W-:Y:S01]  /*230520*/  STL [R1+0x8a0], R7 ;  /* 0x0008a00701007387 */ /* 0x000fe20000100800 */
[----:B------:R-:W-:-:S03]  /*230530*/  PRMT R5, R21, 0x5210, R5 ;  /* 0x0000521015057816 */ /* 0x000fc60000000005 */
[----:B------:R-:W3:Y:S04]  /*230540*/  LDL.LU R17, [R1+0x1a0c] ;  /* 0x001a0c0001117983 */ /* 0x000ee80000300800 */
[----:B------:R-:W3:Y:S01]  /*230550*/  LDL.LU R21, [R1+0x1e20] ;  /* 0x001e200001157983 */ /* 0x000ee20000300800 */
[----:B------:R-:W-:-:S03]  /*230560*/  LOP3.LUT R4, R15, 0xffff, RZ, 0xc0, !PT ;  /* 0x0000ffff0f047812 */ /* 0x000fc600078ec0ff */
[----:B------:R0:W-:Y:S02]  /*230570*/  STL [R1+0x850], R5 ;  /* 0x0008500501007387 */ /* 0x0001e40000100800 */
[--C-:B0-----:R-:W-:Y:S02]  /*230580*/  PRMT R5, R16, 0x4210, R4.reuse ;  /* 0x0000421010057816 */ /* 0x101fe40000000004 */
[----:B------:R-:W-:-:S03]  /*230590*/  PRMT R4, R18, 0x5210, R4 ;  /* 0x0000521012047816 */ /* 0x000fc60000000004 */
[----:B------:R2:W-:Y:S04]  /*2305a0*/  STL [R1+0x8a4], R5 ;  /* 0x0008a40501007387 */ /* 0x0005e80000100800 */
[----:B------:R0:W-:Y:S04]  /*2305b0*/  STL [R1+0x854], R4 ;  /* 0x0008540401007387 */ /* 0x0001e80000100800 */
[----:B------:R-:W3:Y:S01]  /*2305c0*/  LDL.LU R18, [R1+0x52c] ;  /* 0x00052c0001127983 */ /* 0x000ee20000300800 */
[----:B--2---:R-:W-:-:S03]  /*2305d0*/  LOP3.LUT R5, R22, 0xffff, RZ, 0xc0, !PT ;  /* 0x0000ffff16057812 */ /* 0x004fc600078ec0ff */
[----:B------:R-:W2:Y:S01]  /*2305e0*/  LDL.LU R22, [R1+0x1e1c] ;  /* 0x001e1c0001167983 */ /* 0x000ea20000300800 */
[----:B------:R-:W-:Y:S02]  /*2305f0*/  ISETP.LT.AND P4, PT, R2, UR34, !P0 ;  /* 0x0000002202007c0c */ /* 0x000fe4000c781270 */
[----:B------:R-:W-:Y:S02]  /*230600*/  ISETP.LT.AND P3, PT, R0, UR36, !P0 ;  /* 0x0000002400007c0c */ /* 0x000fe4000c761270 */
[----:B------:R-:W-:Y:S02]  /*230610*/  LOP3.LUT R19, R19, 0xffefffff, RZ, 0xc0, !PT ;  /* 0xffefffff13137812 */ /* 0x000fe400078ec0ff */
[----:B------:R-:W-:Y:S01]  /*230620*/  ISETP.LT.AND P1, PT, R28, UR38, !P0 ;  /* 0x000000261c007c0c */ /* 0x000fe2000c721270 */
[----:B------:R-:W1:Y:S01]  /*230630*/  LDCU UR38, c[0x0][0x39c] ;  /* 0x00007380ff2677ac */ /* 0x000e620008000800 */
[----:B0-----:R-:W-:Y:S01]  /*230640*/  VIADD R4, R3, 0x1af ;  /* 0x000001af03047836 */ /* 0x001fe20000000000 */
[----:B------:R-:W0:Y:S04]  /*230650*/  LDCU UR36, c[0x0][0x398] ;  /* 0x00007300ff2477ac */ /* 0x000e280008000800 */
        /* <DEDUP_REMOVED lines=12> */
[----:B------:R-:W-:Y:S02]  /*230720*/  ISETP.LT.AND P4, PT, R2, UR42, !P0 ;  /* 0x0000002a02007c0c */ /* 0x000fe4000c781270 */
[----:B------:R-:W-:Y:S01]  /*230730*/  LOP3.LUT R19, R19, 0xfffeffff, RZ, 0xc0, !PT ;  /* 0xfffeffff13137812 */ /* 0x000fe200078ec0ff */
[----:B------:R-:W-:Y:S01]  /*230740*/  VIADD R6, R3, 0x1b0 ;  /* 0x000001b003067836 */ /* 0x000fe20000000000 */
[----:B------:R-:W-:Y:S01]  /*230750*/  ISETP.LT.AND P3, PT, R0, UR44, !P0 ;  /* 0x0000002c00007c0c */ /* 0x000fe2000c761270 */
[----:B------:R-:W0:Y:S01]  /*230760*/  LDCU UR44, c[0x0][0x398] ;  /* 0x00007300ff2c77ac */ /* 0x000e220008000800 */
[----:B----4-:R-:W-:-:S02]  /*230770*/  ISETP.LT.AND P1, PT, R28, UR46, !P0 ;  /* 0x0000002e1c007c0c */ /* 0x010fc4000c721270 */
[----:B------:R-:W-:Y:S01]  /*230780*/  LOP3.LUT R29, R29, 0x7fffffff, RZ, 0xc0, !PT ;  /* 0x7fffffff1d1d7812 */ /* 0x000fe200078ec0ff */
[----:B------:R-:W4:Y:S04]  /*230790*/  LDCU UR46, c[0x0][0x398] ;  /* 0x00007300ff2e77ac */ /* 0x000f280008000800 */
[----:B------:R-:W-:Y:S02]  /*2307a0*/  @P4 LOP3.LUT R19, R19, 0x10000, RZ, 0xfc, !PT ;  /* 0x0001000013134812 */ /* 0x000fe400078efcff */
[----:B------:R-:W-:Y:S02]  /*2307b0*/  LOP3.LUT R27, R27, 0x7fffffff, RZ, 0xc0, !PT ;  /* 0x7fffffff1b1b7812 */ /* 0x000fe400078ec0ff */
[----:B------:R-:W-:Y:S02]  /*2307c0*/  LOP3.LUT R26, R26, 0x7fffffff, RZ, 0xc0, !PT ;  /* 0x7fffffff1a1a7812 */ /* 0x000fe400078ec0ff */
[----:B------:R-:W-:Y:S01]  /*2307d0*/  LOP3.LUT R25, R25, 0x7fffffff, RZ, 0xc0, !PT ;  /* 0x7fffffff19197812 */ /* 0x000fe200078ec0ff */
[----:B------:R-:W-:Y:S01]  /*2307e0*/  VIADD R11, R3, 0x1d6 ;  /* 0x000001d6030b7836 */ /* 0x000fe20000000000 */
[----:B------:R-:W-:Y:S01]  /*2307f0*/  LOP3.LUT R19, R19, 0xffff7fff, RZ, 0xc0, !PT ;  /* 0xffff7fff13137812 */ /* 0x000fe200078ec0ff */
[C---:B------:R-:W-:Y:S01]  /*230800*/  VIADD R10, R3.reuse, 0x1d7 ;  /* 0x000001d7030a7836 */ /* 0x040fe20000000000 */
[----:B------:R-:W-:Y:S01]  /*230810*/  LOP3.LUT R24, R24, 0x7fffffff, RZ, 0xc0, !PT ;  /* 0x7fffffff18187812 */ /* 0x000fe200078ec0ff */
[----:B------:R-:W-:Y:S01]  /*230820*/  VIADD R9, R3, 0x1d8 ;  /* 0x000001d803097836 */ /* 0x000fe20000000000 */
[----:B------:R-:W-:Y:S01]  /*230830*/  @P3 LOP3.LUT R19, R19, 0x8000, RZ, 0xfc, !PT ;  /* 0x0000800013133812 */ /* 0x000fe200078efcff */
[----:B------:R-:W-:Y:S01]  /*230840*/  VIADD R14, R3, 0x1e3 ;  /* 0x000001e3030e7836 */ /* 0x000fe20000000000 */
[----:B------:R-:W-:Y:S01]  /*230850*/  ISETP.LT.AND P0, PT, R20, UR48, !P0 ;  /* 0x0000003014007c0c */ /* 0x000fe2000c701270 */
[----:B------:R-:W0:Y:S01]  /*230860*/  LDCU UR48, c[0x0][0x39c] ;  /* 0x00007380ff3077ac */ /* 0x000e220008000800 */
[----:B------:R-:W-:Y:S01]  /*230870*/  LOP3.LUT R19, R19, 0xffffbfff, RZ, 0xc0, !PT ;  /* 0xffffbfff13137812 */ /* 0x000fe200078ec0ff */
[----:B------:R-:W-:-:S02]  /*230880*/  VIADD R13, R3, 0x1de ;  /* 0x000001de030d7836 */ /* 0x000fc40000000000 */
[----:B------:R-:W-:Y:S01]  /*230890*/  VIADD R12, R3, 0x1df ;  /* 0x000001df030c7836 */ /* 0x000fe20000000000 */
[----:B------:R-:W-:Y:S01]  /*2308a0*/  @P1 LOP3.LUT R19, R19, 0x4000, RZ, 0xfc, !PT ;  /* 0x0000400013131812 */ /* 0x000fe200078efcff */
[----:B------:R-:W0:Y:S03]  /*2308b0*/  LDCU UR42, c[0x0][0x39c] ;  /* 0x00007380ff2a77ac */ /* 0x000e260008000800 */
[----:B------:R-:W-:-:S04]  /*2308c0*/  LOP3.LUT R19, R19, 0xffffdfff, RZ, 0xc0, !PT ;  /* 0xffffdfff13137812 */ /* 0x000fc800078ec0ff */
[----:B------:R-:W-:Y:S02]  /*2308d0*/  @P0 LOP3.LUT R19, R19, 0x2000, RZ, 0xfc, !PT ;  /* 0x0000200013130812 */ /* 0x000fe400078efcff */
[----:B------:R-:W-:Y:S01]  /*2308e0*/  ISETP.LT.AND P0, PT, R3, UR51, !P2 ;  /* 0x0000003303007c0c */ /* 0x000fe2000d701270 */
[----:B------:R-:W0:Y:S01]  /*2308f0*/  LDCU UR51, c[0x0][0x39c] ;  /* 0x00007380ff3377ac */ /* 0x000e220008000800 */
[----:B------:R-:W-:-:S11]  /*230900*/  LOP3.LUT R19, R19, 0xffffefff, RZ, 0xc0, !PT ;  /* 0xffffefff13137812 */ /* 0x000fd600078ec0ff */
[----:B------:R-:W-:Y:S02]  /*230910*/  @P0 LOP3.LUT R19, R19, 0x1000, RZ, 0xfc, !PT ;  /* 0x0000100013130812 */ /* 0x000fe400078efcff */
[----:B-1----:R-:W-:Y:S01]  /*230920*/  ISETP.GE.AND P0, PT, R4, UR38, PT ;  /* 0x0000002604007c0c */ /* 0x002fe2000bf06270 */
[----:B------:R-:W1:Y:S03]  /*230930*/  LDCU UR38, c[0x0][0x398] ;  /* 0x00007300ff2677ac */ /* 0x000e660008000800 */
[----:B------:R-:W-:Y:S01]  /*230940*/  ISETP.LT.AND P3, PT, R0, UR50, !P0 ;  /* 0x0000003200007c0c */ /* 0x000fe2000c761270 */
[----:B------:R-:W1:Y:S01]  /*230950*/  LDCU UR50, c[0x0][0x398] ;  /* 0x00007300ff3277ac */ /* 0x000e620008000800 */
[----:B0-----:R-:W-:Y:S02]  /*230960*/  ISETP.LT.AND P2, PT, R2, UR52, !P0 ;  /* 0x0000003402007c0c */ /* 0x001fe4000c741270 */
[----:B------:R-:W-:Y:S01]  /*230970*/  LOP3.LUT R19, R19, 0xfffffbff, RZ, 0xc0, !PT ;  /* 0xfffffbff13137812 */ /* 0x000fe200078ec0ff */
[----:B------:R-:W0:Y:S01]  /*230980*/  LDCU UR52, c[0x0][0x39c] ;  /* 0x00007380ff3477ac */ /* 0x000e220008000800 */
[----:B------:R-:W-:-:S07]  /*230990*/  ISETP.LT.AND P1, PT, R28, UR76, !P0 ;  /* 0x0000004c1c007c0c */ /* 0x000fce000c721270 */
        /* <DEDUP_REMOVED lines=8> */
[----:B------:R-:W-:Y:S02]  /*230a20*/  LOP3.LUT R19, R19, 0xfffffeff, RZ, 0xc0, !PT ;  /* 0xfffffeff13137812 */ /* 0x000fe400078ec0ff */
[----:B---3--:R-:W-:Y:S02]  /*230a30*/  PRMT R7, R21, 0x4210, R5 ;  /* 0x0000421015077816 */ /* 0x008fe40000000005 */
[----:B------:R-:W-:-:S03]  /*230a40*/  LOP3.LUT R4, R17, 0xffff, RZ, 0xc0, !PT ;  /* 0x0000ffff11047812 */ /* 0x000fc600078ec0ff */
[----:B------:R-:W-:Y:S04]  /*230a50*/  STL [R1+0x890], R7 ;  /* 0x0008900701007387 */ /* 0x000fe80000100800 */
[----:B------:R-:W3:Y:S04]  /*230a60*/  LDL.LU R17, [R1+0x530] ;  /* 0x0005300001117983 */ /* 0x000ee80000300800 */
[----:B------:R-:W3:Y:S01]  /*230a70*/  LDL.LU R21, [R1+0x1970] ;  /* 0x0019700001157983 */ /* 0x000ee20000300800 */
[----:B------:R-:W-:Y:S02]  /*230a80*/  @P0 LOP3.LUT R19, R19, 0x100, RZ, 0xfc, !PT ;  /* 0x0000010013130812 */ /* 0x000fe400078efcff */
[----:B------:R-:W-:Y:S01]  /*230a90*/  ISETP.GE.AND P0, PT, R6, UR48, PT ;  /* 0x0000003006007c0c */ /* 0x000fe2000bf06270 */
[----:B------:R-:W0:Y:S01]  /*230aa0*/  LDCU UR48, c[0x0][0x398] ;  /* 0x00007300ff3077ac */ /* 0x000e220008000800 */
[----:B------:R-:W-:-:S05]  /*230ab0*/  PRMT R5, R18, 0x5210, R5 ;  /* 0x0000521012057816 */ /* 0x000fca0000000005 */
[----:B------:R0:W-:Y:S01]  /*230ac0*/  STL [R1+0x810], R5 ;  /* 0x0008100501007387 */ /* 0x0001e20000100800 */
[----:B--2---:R-:W-:-:S05]  /*230ad0*/  PRMT R6, R22, 0x4210, R4 ;  /* 0x0000421016067816 */ /* 0x004fca0000000004 */
[----:B------:R2:W-:Y:S04]  /*230ae0*/  STL [R1+0x894], R6 ;  /* 0x0008940601007387 */ /* 0x0005e80000100800 */
[----:B------:R-:W2:Y:S04]  /*230af0*/  LDL.LU R18, [R1+0x1b88] ;  /* 0x001b880001127983 */ /* 0x000ea80000300800 */
[----:B------:R-:W2:Y:S01]  /*230b00*/  LDL.LU R22, [R1+0x1e18] ;  /* 0x001e180001167983 */ /* 0x000ea20000300800 */
[----:B------:R-:W-:Y:S02]  /*230b10*/  ISETP.LT.AND P3, PT, R2, UR30, !P0 ;  /* 0x0000001e02007c0c */ /* 0x000fe4000c761270 */
[----:B------:R-:W-:-:S02]  /*230b20*/  ISETP.LT.AND P2, PT, R0, UR36, !P0 ;  /* 0x0000002400007c0c */ /* 0x000fc4000c741270 */
[----:B------:R-:W-:Y:S02]  /*230b30*/  LOP3.LUT R19, R19, 0xffffff7f, RZ, 0xc0, !PT ;  /* 0xffffff7f13137812 */ /* 0x000fe400078ec0ff */
[----:B------:R-:W-:Y:S01]  /*230b40*/  ISETP.LT.AND P1, PT, R28, UR34, !P0 ;  /* 0x000000221c007c0c */ /* 0x000fe2000c721270 */
[C---:B0-----:R-:W-:Y:S01]  /*230b50*/  VIADD R5, R3.reuse, 0x1b1 ;  /* 0x000001b103057836 */ /* 0x041fe20000000000 */
[----:B------:R-:W0:Y:S01]  /*230b60*/  LDCU UR36, c[0x0][0x398] ;  /* 0x00007300ff2477ac */ /* 0x000e220008000800 */
[----:B------:R-:W-:Y:S01]  /*230b70*/  VIADD R7, R3, 0x1b3 ;  /* 0x000001b303077836 */ /* 0x000fe20000000000 */
[----:B------:R-:W-:Y:S01]  /*230b80*/  LOP3.LUT R23, R23, 0x7fffffff, RZ, 0xc0, !PT ;  /* 0x7fffffff17177812 */ /* 0x000fe200078ec0ff */
[----:B------:R-:W0:Y:S02]  /*230b90*/  LDCU UR30, c[0x0][0x39c] ;  /* 0x00007380ff1e77ac */ /* 0x000e240008000800 */
        /* <DEDUP_REMOVED lines=11> */
[----:B------:R-:W0:Y:S01]  /*230c50*/  LDCU UR51, c[0x0][0x39c] ;  /* 0x00007380ff3377ac */ /* 0x000e220008000800 */
[----:B------:R-:W-:Y:S01]  /*230c60*/  LOP3.LUT R19, R19, 0xfffffff7, RZ, 0xc0, !PT ;  /* 0xfffffff713137812 */ /* 0x000fe200078ec0ff */
[----:B------:R-:W2:Y:S01]  /*230c70*/  LDL.LU R5, [R1+0x40] ;  /* 0x0000400001057983 */ /* 0x000ea20000300800 */
[----:B------:R-:W-:Y:S01]  /*230c80*/  ISETP.LT.AND P3, PT, R2, UR44, !P0 ;  /* 0x0000002c02007c0c */ /* 0x000fe2000c761270 */
        /* <DEDUP_REMOVED lines=8> */
[----:B----4-:R-:W-:Y:S01]  /*230d10*/  ISETP.LT.AND P0, PT, R20, UR46, !P0 ;  /* 0x0000002e14007c0c */ /* 0x010fe2000c701270 */
[----:B------:R-:W4:Y:S01]  /*230d20*/  LDCU UR46, c[0x0][0x398] ;  /* 0x00007300ff2e77ac */ /* 0x000f220008000800 */
[----:B------:R-:W-:-:S04]  /*230d30*/  LOP3.LUT R19, R19, 0xfffffffd, RZ, 0xc0, !PT ;  /* 0xfffffffd13137812 */ /* 0x000fc800078ec0ff */
[----:B------:R-:W-:-:S04]  /*230d40*/  @P1 LOP3.LUT R19, R19, 0x2, RZ, 0xfc, !PT ;  /* 0x0000000213131812 */ /* 0x000fc800078efcff */
[----:B------:R-:W-:-:S04]  /*230d50*/  LOP3.LUT R19, R19, 0xfffffffe, RZ, 0xc0, !PT ;  /* 0xfffffffe13137812 */ /* 0x000fc800078ec0ff */
[----:B------:R-:W-:Y:S02]  /*230d60*/  @P0 LOP3.LUT R19, R19, 0x1, RZ, 0xfc, !PT ;  /* 0x0000000113130812 */ /* 0x000fe400078efcff */
[----:B---3--:R-:W-:-:S05]  /*230d70*/  PRMT R4, R17, 0x5210, R4 ;  /* 0x0000521011047816 */ /* 0x008fca0000000004 */
[----:B------:R-:W-:Y:S01]  /*230d80*/  STL [R1+0x814], R4 ;  /* 0x0008140401007387 */ /* 0x000fe20000100800 */
[----:B--2---:R-:W-:-:S03]  /*230d90*/  LOP3.LUT R6, R21, 0xffff, RZ, 0xc0, !PT ;  /* 0x0000ffff15067812 */ /* 0x004fc600078ec0ff */
[----:B------:R2:W-:Y:S04]  /*230da0*/  STL [R1+0x30], R19 ;  /* 0x0000301301007387 */ /* 0x0005e80000100800 */
[----:B--2---:R-:W2:Y:S04]  /*230db0*/  LDL.LU R19, [R1+0x534] ;  /* 0x0005340001137983 */ /* 0x004ea80000300800 */
[----:B------:R-:W3:Y:S01]  /*230dc0*/  LDL.LU R21, [R1+0x1e14] ;  /* 0x001e140001157983 */ /* 0x000ee20000300800 */
[----:B------:R-:W-:-:S05]  /*230dd0*/  VIADD R4, R3, 0x1b2 ;  /* 0x000001b203047836 */ /* 0x000fca0000000000 */
[----:B0-----:R-:W-:Y:S01]  /*230de0*/  ISETP.GE.AND P0, PT, R4, UR51, PT ;  /* 0x0000003304007c0c */ /* 0x001fe2000bf06270 */
[----:B------:R-:W0:Y:S01]  /*230df0*/  LDCU UR51, c[0x0][0x398] ;  /* 0x00007300ff3377ac */ /* 0x000e220008000800 */
[----:B------:R-:W-:Y:S02]  /*230e00*/  PRMT R8, R22, 0x4210, R6 ;  /* 0x0000421016087816 */ /* 0x000fe40000000006 */
[----:B------:R-:W-:-:S03]  /*230e10*/  LOP3.LUT R4, R18, 0xffff, RZ, 0xc0, !PT ;  /* 0x0000ffff12047812 */ /* 0x000fc600078ec0ff */
[----:B------:R-:W-:Y:S04]  /*230e20*/  STL [R1+0x898], R8 ;  /* 0x0008980801007387 */ /* 0x000fe80000100800 */
[----:B------:R-:W3:Y:S04]  /*230e30*/  LDL.LU R18, [R1+0x538] ;  /* 0x0005380001127983 */ /* 0x000ee80000300800 */
[----:B------:R-:W3:Y:S01]  /*230e40*/  LDL.LU R22, [R1+0x1b8c] ;  /* 0x001b8c0001167983 */ /* 0x000ee20000300800 */
[----:B------:R-:W-:Y:S01]  /*230e50*/  ISETP.LT.AND P3, PT, R2, UR48, !P0 ;  /* 0x0000003002007c0c */ /* 0x000fe2000c761270 */
[----:B------:R-:W0:Y:S01]  /*230e60*/  LDCU UR48, c[0x0][0x398] ;  /* 0x00007300ff3077ac */ /* 0x000e220008000800 */
[----:B------:R-:W-:-:S02]  /*230e70*/  ISETP.LT.AND P2, PT, R0, UR36, !P0 ;  /* 0x0000002400007c0c */ /* 0x000fc4000c741270 */
[----:B------:R-:W-:Y:S01]  /*230e80*/  ISETP.LT.AND P1, PT, R28, UR34, !P0 ;  /* 0x000000221c007c0c */ /* 0x000fe2000c721270 */
[----:B------:R-:W0:Y:S01]  /*230e90*/  LDCU UR36, c[0x0][0x398] ;  /* 0x00007300ff2477ac */ /* 0x000e220008000800 */
[----:B------:R-:W-:Y:S01]  /*230ea0*/  ISETP.LT.AND P0, PT, R20, UR32, !P0 ;  /* 0x0000002014007c0c */ /* 0x000fe2000c701270 */
[----:B------:R-:W0:Y:S01]  /*230eb0*/  LDCU UR34, c[0x0][0x398] ;  /* 0x00007300ff2277ac */ /* 0x000e220008000800 */
[----:B------:R-:W0:Y:S01]  /*230ec0*/  LDCU UR32, c[0x0][0x39c] ;  /* 0x00007380ff2077ac */ /* 0x000e220008000800 */
        /* <DEDUP_REMOVED lines=9> */
[----:B------:R-:W0:Y:S03]  /*230f60*/  LDCU UR52, c[0x0][0x398] ;  /* 0x00007300ff3477ac */ /* 0x000e260008000800 */
[----:B----4-:R-:W-:Y:S01]  /*230f70*/  ISETP.LT.AND P3, PT, R2, UR46, !P0 ;  /* 0x0000002e02007c0c */ /* 0x010fe2000c761270 */
[----:B------:R-:W4:Y:S01]  /*230f80*/  LDCU UR46, c[0x0][0x398] ;  /* 0x00007300ff2e77ac */ /* 0x000f220008000800 */
[----:B-1----:R-:W-:Y:S02]  /*230f90*/  ISETP.LT.AND P2, PT, R0, UR40, !P0 ;  /* 0x0000002800007c0c */ /* 0x002fe4000c741270 */
[----:B------:R-:W-:Y:S01]  /*230fa0*/  LOP3.LUT R5, R5, 0xf7ffffff, RZ, 0xc0, !PT ;  /* 0xf7ffffff05057812 */ /* 0x000fe200078ec0ff */
[----:B------:R-:W1:Y:S01]  /*230fb0*/  LDCU UR40, c[0x0][0x39c] ;  /* 0x00007380ff2877ac */ /* 0x000e620008000800 */
        /* <DEDUP_REMOVED lines=11> */
[----:B--2---:R-:W-:Y:S02]  /*231070*/  PRMT R6, R19, 0x5210, R6 ;  /* 0x0000521013067816 */ /* 0x004fe40000000006 */
[----:B---3--:R-:W-:-:S03]  /*231080*/  PRMT R7, R21, 0x4210, R4 ;  /* 0x0000421015077816 */ /* 0x008fc60000000004 */
[----:B------:R2:W-:Y:S04]  /*231090*/  STL [R1+0x818], R6 ;  /* 0x0008180601007387 */ /* 0x0005e80000100800 */
[----:B------:R3:W-:Y:S04]  /*2310a0*/  STL [R1+0x860], R7 ;  /* 0x0008600701007387 */ /* 0x0007e80000100800 */
[----:B------:R-:W4:Y:S04]  /*2310b0*/  LDL.LU R19, [R1+0x1ad0] ;  /* 0x001ad00001137983 */ /* 0x000f280000300800 */
[----:B------:R-:W4:Y:S01]  /*2310c0*/  LDL.LU R21, [R1+0x1e08] ;  /* 0x001e080001157983 */ /* 0x000f220000300800 */
[----:B--2---:R-:W-:-:S05]  /*2310d0*/  VIADD R6, R3, 0x1b4 ;  /* 0x000001b403067836 */ /* 0x004fca0000000000 */
[----:B------:R-:W-:Y:S02]  /*2310e0*/  ISETP.GE.AND P0, PT, R6, UR76, PT ;  /* 0x0000004c06007c0c */ /* 0x000fe4000bf06270 */
[----:B------:R-:W-:Y:S02]  /*2310f0*/  PRMT R4, R18, 0x5210, R4 ;  /* 0x0000521012047816 */ /* 0x000fe40000000004 */
[----:B------:R-:W-:Y:S01]  /*231100*/  LOP3.LUT R5, R5, 0xff7fffff, RZ, 0xc0, !PT ;  /* 0xff7fffff05057812 */ /* 0x000fe200078ec0ff */
[----:B---3--:R-:W-:Y:S01]  /*231110*/  VIADD R7, R3, 0x1b6 ;  /* 0x000001b603077836 */ /* 0x008fe20000000000 */
[----:B------:R-:W-:Y:S01]  /*231120*/  LOP3.LUT R6, R22, 0xffff, RZ, 0xc0, !PT ;  /* 0x0000ffff16067812 */ /* 0x000fe200078ec0ff */
[----:B------:R2:W-:Y:S01]  /*231130*/  STL [R1+0x800], R4 ;  /* 0x0008000401007387 */ /* 0x0005e20000100800 */
[----:B------:R-:W3:Y:S03]  /*231140*/  LDCU UR76, c[0x0][0x398] ;  /* 0x00007300ff4c77ac */ /* 0x000ee60008000800 */
[----:B------:R-:W3:Y:S04]  /*231150*/  LDL.LU R18, [R1+0x53c] ;  /* 0x00053c0001127983 */ /* 0x000ee80000300800 */
[----:B------:R-:W3:Y:S01]  /*231160*/  LDL.LU R22, [R1+0x1e04] ;  /* 0x001e040001167983 */ /* 0x000ee20000300800 */
[----:B0-----:R-:W-:-:S02]  /*231170*/  ISETP.LT.AND P3, PT, R2, UR51, !P0 ;  /* 0x0000003302007c0c */ /* 0x001fc4000c761270 */
[----:B------:R-:W-:Y:S02]  /*231180*/  ISETP.LT.AND P2, PT, R0, UR48, !P0 ;  /* 0x0000003000007c0c */ /* 0x000fe4000c741270 */
[----:B------:R-:W-:Y:S01]  /*231190*/  ISETP.LT.AND P1, PT, R28, UR36, !P0 ;  /* 0x000000241c007c0c */ /* 0x000fe2000c721270 */
[----:B--2---:R-:W-:Y:S01]  /*2311a0*/  VIADD R4, R3, 0x1b5 ;  /* 0x000001b503047836 */ /* 0x004fe20000000000 */
[----:B------:R-:W0:Y:S07]  /*2311b0*/  LDCU UR51, c[0x0][0x398] ;  /* 0x00007300ff3377ac */ /* 0x000e2e0008000800 */
        /* <DEDUP_REMOVED lines=11> */
[----:B------:R-:W-:Y:S01]  /*231270*/  ISETP.GE.AND P0, PT, R4, UR77, PT ;  /* 0x0000004d04007c0c */ /* 0x000fe2000bf06270 */
[----:B------:R-:W0:Y:S03]  /*231280*/  LDCU UR77, c[0x0][0x398] ;  /* 0x00007300ff4d77ac */ /* 0x000e260008000800 */
[----:B------:R-:W-:Y:S01]  /*231290*/  ISETP.LT.AND P3, PT, R2, UR50, !P0 ;  /* 0x0000003202007c0c */ /* 0x000fe2000c761270 */
[----:B------:R-:W0:Y:S01]  /*2312a0*/  LDCU UR50, c[0x0][0x398] ;  /* 0x00007300ff3277ac */ /* 0x000e220008000800 */
[----:B----4-:R-:W-:Y:S02]  /*2312b0*/  ISETP.LT.AND P2, PT, R0, UR46, !P0 ;  /* 0x0000002e00007c0c */ /* 0x010fe4000c741270 */
[----:B------:R-:W-:Y:S01]  /*2312c0*/  LOP3.LUT R5, R5, 0xfff7ffff, RZ, 0xc0, !PT ;  /* 0xfff7ffff05057812 */ /* 0x000fe200078ec0ff */
[----:B------:R-:W4:Y:S01]  /*2312d0*/  LDCU UR46, c[0x0][0x398] ;  /* 0x00007300ff2e77ac */ /* 0x000f220008000800 */
        /* <DEDUP_REMOVED lines=12> */
[----:B------:R-:W-:Y:S01]  /*2313a0*/  VIADD R17, R3, 0x1f7 ;  /* 0x000001f703117836 */ /* 0x000fe20000000000 */
[--C-:B------:R-:W-:Y:S01]  /*2313b0*/  PRMT R8, R21, 0x4210, R6.reuse ;  /* 0x0000421015087816 */ /* 0x100fe20000000006 */
[----:B------:R-:W-:Y:S01]  /*2313c0*/  VIADD R16, R3, 0x1f8 ;  /* 0x000001f803107836 */ /* 0x000fe20000000000 */
[----:B------:R-:W-:Y:S01]  /*2313d0*/  LOP3.LUT R4, R19, 0xffff, RZ, 0xc0, !PT ;  /* 0x0000ffff13047812 */ /* 0x000fe200078ec0ff */
[----:B------:R-:W-:Y:S01]  /*2313e0*/  VIADD R15, R3, 0x1f9 ;  /* 0x000001f9030f7836 */ /* 0x000fe20000000000 */
[----:B------:R-:W-:Y:S01]  /*2313f0*/  LOP3.LUT R5, R5, 0xffff7fff, RZ, 0xc0, !PT ;  /* 0xffff7fff05057812 */ /* 0x000fe200078ec0ff */
[----:B------:R-:W-:Y:S01]  /*231400*/  STL [R1+0x864], R8 ;  /* 0x0008640801007387 */ /* 0x000fe20000100800 */
[----:B------:R-:W0:Y:S03]  /*231410*/  LDCU UR6, c[0x0][0x39c] ;  /* 0x00007380ff0677ac */ /* 0x000e260008000800 */
[----:B------:R-:W4:Y:S04]  /*231420*/  LDL.LU R19, [R1+0x540] ;  /* 0x0005400001137983 */ /* 0x000f280000300800 */
[----:B------:R-:W4:Y:S01]  /*231430*/  LDL.LU R21, [R1+0x1a2c] ;  /* 0x001a2c0001157983 */ /* 0x000f220000300800 */
[----:B---3--:R-:W-:-:S02]  /*231440*/  PRMT R6, R18, 0x5210, R6 ;  /* 0x0000521012067816 */ /* 0x008fc40000000006 */
[----:B------:R-:W-:-:S03]  /*231450*/  PRMT R7, R22, 0x4210, R4 ;  /* 0x0000421016077816 */ /* 0x000fc60000000004 */
[----:B------:R3:W-:Y:S04]  /*231460*/  STL [R1+0x804], R6 ;  /* 0x0008040601007387 */ /* 0x0007e80000100800 */
[----:B------:R0:W-:Y:S04]  /*231470*/  STL [R1+0x868], R7 ;  /* 0x0008680701007387 */ /* 0x0001e80000100800 */
[----:B------:R-:W4:Y:S04]  /*231480*/  LDL.LU R18, [R1+0x1a28] ;  /* 0x001a280001127983 */ /* 0x000f280000300800 */
[----:B------:R-:W4:Y:S01]  /*231490*/  LDL.LU R22, [R1+0x1df8] ;  /* 0x001df80001167983 */ /* 0x000f220000300800 */
[----:B--2---:R-:W-:-:S02]  /*2314a0*/  ISETP.LT.AND P3, PT, R2, UR36, !P0 ;  /* 0x0000002402007c0c */ /* 0x004fc4000c761270 */
[----:B0-----:R-:W-:Y:S02]  /*2314b0*/  ISETP.LT.AND P2, PT, R0, UR48, !P0 ;  /* 0x0000003000007c0c */ /* 0x001fe4000c741270 */
[----:B------:R-:W-:Y:S01]  /*2314c0*/  ISETP.LT.AND P1, PT, R28, UR51, !P0 ;  /* 0x000000331c007c0c */ /* 0x000fe2000c721270 */
[----:B---3--:R-:W-:Y:S01]  /*2314d0*/  VIADD R6, R3, 0x1b7 ;  /* 0x000001b703067836 */ /* 0x008fe20000000000 */
[----:B------:R-:W0:Y:S07]  /*2314e0*/  LDCU UR36, c[0x0][0x398] ;  /* 0x00007300ff2477ac */ /* 0x000e2e0008000800 */
[----:B------:R-:W-:Y:S01]  /*2314f0*/  @P3 LOP3.LUT R5, R5, 0x8000, RZ, 0xfc, !PT ;  /* 0x0000800005053812 */ /* 0x000fe200078efcff */
[----:B------:R-:W2:Y:S03]  /*231500*/  LDCU UR48, c[0x0][0x398] ;  /* 0x00007300ff3077ac */ /* 0x000ea60008000800 */
[----:B------:R-:W-:Y:S01]  /*231510*/  LOP3.LUT R5, R5, 0xffffbfff, RZ, 0xc0, !PT ;  /* 0xffffbfff05057812 */ /* 0x000fe200078ec0ff */
[----:B------:R-:W3:Y:S03]  /*231520*/  LDCU UR51, c[0x0][0x398] ;  /* 0x00007300ff3377ac */ /* 0x000ee60008000800 */
        /* <DEDUP_REMOVED lines=8> */
[----:B----4-:R-:W-:Y:S01]  /*2315b0*/  PRMT R4, R19, 0x5210, R4 ;  /* 0x0000521013047816 */ /* 0x010fe20000000004 */
[----:B------:R-:W-:Y:S01]  /*2315c0*/  VIADD R7, R3, 0x1b9 ;  /* 0x000001b903077836 */ /* 0x000fe20000000000 */
[----:B------:R-:W-:Y:S01]  /*2315d0*/  LOP3.LUT R5, R5, 0xfffff7ff, RZ, 0xc0, !PT ;  /* 0xfffff7ff05057812 */ /* 0x000fe200078ec0ff */
[----:B------:R-:W4:Y:S02]  /*2315e0*/  LDCU UR7, c[0x0][0x39c] ;  /* 0x00007380ff0777ac */ /* 0x000f240008000800 */
[----:B------:R0:W-:Y:S04]  /*2315f0*/  STL [R1+0x808], R4 ;  /* 0x0008080401007387 */ /* 0x0001e80000100800 */
[----:B------:R-:W4:Y:S01]  /*231600*/  LDL.LU R19, [R1+0x544] ;  /* 0x0005440001137983 */ /* 0x000f220000300800 */
[----:B------:R-:W-:-:S03]  /*231610*/  LOP3.LUT R6, R21, 0xffff, RZ, 0xc0, !PT ;  /* 0x0000ffff15067812 */ /* 0x000fc600078ec0ff */
[----:B------:R-:W4:Y:S01]  /*231620*/  LDL.LU R21, [R1+0x1de8] ;  /* 0x001de80001157983 */ /* 0x000f220000300800 */
[----:B------:R-:W-:Y:S02]  /*231630*/  ISETP.LT.AND P3, PT, R2, UR52, !P0 ;  /* 0x0000003402007c0c */ /* 0x000fe4000c761270 */
[----:B------:R-:W-:Y:S02]  /*231640*/  ISETP.LT.AND P2, PT, R0, UR50, !P0 ;  /* 0x0000003200007c0c */ /* 0x000fe4000c741270 */
[----:B------:R-:W-:Y:S01]  /*231650*/  ISETP.LT.AND P1, PT, R28, UR46, !P0 ;  /* 0x0000002e1c007c0c */ /* 0x000fe2000c721270 */
[----:B0-----:R-:W-:Y:S01]  /*231660*/  VIADD R4, R3, 0x1b8 ;  /* 0x000001b803047836 */ /* 0x001fe20000000000 */
[----:B------:R-:W0:Y:S07]  /*231670*/  LDCU UR52, c[0x0][0x398] ;  /* 0x00007300ff3477ac */ /* 0x000e2e0008000800 */
[----:B------:R-:W-:Y:S01]  /*231680*/  @P3 LOP3.LUT R5, R5, 0x800, RZ, 0xfc, !PT ;  /* 0x0000080005053812 */ /* 0x000fe200078efcff */
[----:B------:R-:W0:Y:S03]  /*231690*/  LDCU UR50, c[0x0][0x398] ;  /* 0x00007300ff3277ac */ /* 0x000e260008000800 */
        /* <DEDUP_REMOVED lines=11> */
[----:B------:R-:W-:Y:S02]  /*231750*/  PRMT R8, R22, 0x4210, R6 ;  /* 0x0000421016087816 */ /* 0x000fe40000000006 */
[----:B------:R-:W-:-:S03]  /*231760*/  LOP3.LUT R4, R18, 0xffff, RZ, 0xc0, !PT ;  /* 0x0000ffff12047812 */ /* 0x000fc600078ec0ff */
[----:B------:R0:W-:Y:S04]  /*231770*/  STL [R1+0x840], R8 ;  /* 0x0008400801007387 */ /* 0x0001e80000100800 */
[----:B------:R-:W4:Y:S04]  /*231780*/  LDL.LU R18, [R1+0x548] ;  /* 0x0005480001127983 */ /* 0x000f280000300800 */
[----:B------:R-:W4:Y:S01]  /*231790*/  LDL.LU R22, [R1+0x1988] ;  /* 0x0019880001167983 */ /* 0x000f220000300800 */
[----:B------:R-:W-:Y:S01]  /*2317a0*/  ISETP.LT.AND P3, PT, R2, UR36, !P0 ;  /* 0x0000002402007c0c */ /* 0x000fe2000c761270 */
[----:B------:R-:W0:Y:S01]  /*2317b0*/  LDCU UR36, c[0x0][0x398] ;  /* 0x00007300ff2477ac */ /* 0x000e220008000800 */
[----:B--2---:R-:W-:-:S02]  /*2317c0*/  ISETP.LT.AND P2, PT, R0, UR48, !P0 ;  /* 0x0000003000007c0c */ /* 0x004fc4000c741270 */
[----:B------:R-:W-:Y:S01]  /*2317d0*/  LOP3.LUT R5, R5, 0xffffff7f, RZ, 0xc0, !PT ;  /* 0xffffff7f05057812 */ /* 0x000fe200078ec0ff */
[----:B------:R-:W2:Y:S01]  /*2317e0*/  LDCU UR48, c[0x0][0x398] ;  /* 0x00007300ff3077ac */ /* 0x000ea20008000800 */
[----:B---3--:R-:W-:-:S07]  /*2317f0*/  ISETP.LT.AND P1, PT, R28, UR51, !P0 ;  /* 0x000000331c007c0c */ /* 0x008fce000c721270 */
[----:B------:R-:W-:Y:S01]  /*231800*/  @P3 LOP3.LUT R5, R5, 0x80, RZ, 0xfc, !PT ;  /* 0x0000008005053812 */ /* 0x000fe200078efcff */
[----:B------:R-:W3:Y:S03]  /*231810*/  LDCU UR51, c[0x0][0x398] ;  /* 0x00007300ff3377ac */ /* 0x000ee60008000800 */
        /* <DEDUP_REMOVED lines=10> */
[----:B0-----:R-:W-:Y:S01]  /*2318c0*/  VIADD R8, R3, 0x1d9 ;  /* 0x000001d903087836 */ /* 0x001fe20000000000 */
[----:B------:R-:W-:Y:S01]  /*2318d0*/  ISETP.LT.AND P3, PT, R2, UR52, !P0 ;  /* 0x0000003402007c0c */ /* 0x000fe2000c761270 */
[----:B------:R-:W0:Y:S01]  /*2318e0*/  LDCU UR52, c[0x0][0x398] ;  /* 0x00007300ff3477ac */ /* 0x000e220008000800 */
[----:B------:R-:W-:Y:S02]  /*2318f0*/  ISETP.LT.AND P2, PT, R0, UR50, !P0 ;  /* 0x0000003200007c0c */ /* 0x000fe4000c741270 */
[----:B------:R-:W-:Y:S01]  /*231900*/  LOP3.LUT R5, R5, 0xfffffff7, RZ, 0xc0, !PT ;  /* 0xfffffff705057812 */ /* 0x000fe200078ec0ff */
[----:B------:R-:W4:Y:S01]  /*231910*/  LDCU UR9, c[0x0][0x39c] ;  /* 0x00007380ff0977ac */ /* 0x000f220008000800 */
[----:B------:R-:W-:Y:S01]  /*231920*/  ISETP.LT.AND P1, PT, R28, UR46, !P0 ;  /* 0x0000002e1c007c0c */ /* 0x000fe2000c721270 */
[----:B------:R0:W-:Y:S01]  /*231930*/  STL [R1+0x7f0], R6 ;  /* 0x0007f00601007387 */ /* 0x0001e20000100800 */
[----:B------:R-:W0:Y:S05]  /*231940*/  LDCU UR50, c[0x0][0x398] ;  /* 0x00007300ff3277ac */ /* 0x000e2a0008000800 */
[----:B------:R-:W-:Y:S01]  /*231950*/  @P3 LOP3.LUT R5, R5, 0x8, RZ, 0xfc, !PT ;  /* 0x0000000805053812 */ /* 0x000fe200078efcff */
[----:B------:R-:W0:Y:S03]  /*231960*/  LDCU UR46, c[0x0][0x398] ;  /* 0x00007300ff2e77ac */ /* 0x000e260008000800 */
[----:B------:R-:W-:-:S04]  /*231970*/  LOP3.LUT R5, R5, 0xfffffffb, RZ, 0xc0, !PT ;  /* 0xfffffffb05057812 */ /* 0x000fc800078ec0ff */
[----:B------:R-:W-:Y:S02]  /*231980*/  @P2 LOP3.LUT R5, R5, 0x4, RZ, 0xfc, !PT ;  /* 0x0000000405052812 */ /* 0x000fe400078efcff */
[----:B------:R-:W-:Y:S01]  /*231990*/  ISETP.LT.AND P0, PT, R20, UR77, !P0 ;  /* 0x0000004d14007c0c */ /* 0x000fe2000c701270 */
[----:B------:R-:W1:Y:S01]  /*2319a0*/  LDCU UR77, c[0x0][0x398] ;  /* 0x00007300ff4d77ac */ /* 0x000e620008000800 */
[----:B------:R-:W-:-:S04]  /*2319b0*/  LOP3.LUT R5, R5, 0xfffffffd, RZ, 0xc0, !PT ;  /* 0xfffffffd05057812 */ /* 0x000fc800078ec0ff */
[----:B------:R-:W-:-:S04]  /*2319c0*/  @P1 LOP3.LUT R5, R5, 0x2, RZ, 0xfc, !PT ;  /* 0x0000000205051812 */ /* 0x000fc800078efcff */
[----:B------:R-:W-:Y:S02]  /*2319d0*/  LOP3.LUT R5, R5, 0xfffffffe, RZ, 0xc0, !PT ;  /* 0xfffffffe05057812 */ /* 0x000fe400078ec0ff */
[----:B0-----:R-:W-:Y:S02]  /*2319e0*/  PRMT R6, R21, 0x4210, R4 ;  /* 0x0000421015067816 */ /* 0x001fe40000000004 */
[----:B------:R-:W-:-:S05]  /*2319f0*/  @P0 LOP3.LUT R5, R5, 0x1, RZ, 0xfc, !PT ;  /* 0x0000000105050812 */ /* 0x000fca00078efcff */
[----:B------:R0:W-:Y:S04]  /*231a00*/  STL [R1+0x40], R5 ;  /* 0x0000400501007387 */ /* 0x0001e80000100800 */
[----:B------:R1:W-:Y:S04]  /*231a10*/  STL [R1+0x844], R6 ;  /* 0x0008440601007387 */ /* 0x0003e80000100800 */
[----:B------:R-:W4:Y:S04]  /*231a20*/  LDL.LU R19, [R1+0x1ba0] ;  /* 0x001ba00001137983 */ /* 0x000f280000300800 */
[----:B------:R-:W4:Y:S01]  /*231a30*/  LDL.LU R21, [R1+0x1df4] ;  /* 0x001df40001157983 */ /* 0x000f220000300800 */
[----:B0-----:R-:W-:-:S05]  /*231a40*/  VIADD R5, R3, 0x1ba ;  /* 0x000001ba03057836 */ /* 0x001fca0000000000 */
[----:B------:R-:W-:Y:S02]  /*231a50*/  ISETP.GE.AND P0, PT, R5, UR10, PT ;  /* 0x0000000a05007c0c */ /* 0x000fe4000bf06270 */
[----:B------:R-:W-:Y:S01]  /*231a60*/  PRMT R4, R18, 0x5210, R4 ;  /* 0x0000521012047816 */ /* 0x000fe20000000004 */
[----:B-1----:R-:W-:Y:S01]  /*231a70*/  VIADD R6, R3, 0x1bc ;  /* 0x000001bc03067836 */ /* 0x002fe20000000000 */
[----:B------:R-:W0:Y:S01]  /*231a80*/  LDCU UR10, c[0x0][0x39c] ;  /* 0x00007380ff0a77ac */ /* 0x000e220008000800 */
[----:B------:R-:W-:Y:S02]  /*231a90*/  LOP3.LUT R5, R22, 0xffff, RZ, 0xc0, !PT ;  /* 0x0000ffff16057812 */ /* 0x000fe400078ec0ff */
[----:B------:R1:W-:Y:S04]  /*231aa0*/  STL [R1+0x7f4], R4 ;  /* 0x0007f40401007387 */ /* 0x0003e80000100800 */
[----:B------:R-:W4:Y:S04]  /*231ab0*/  LDL.LU R18, [R1+0x54c] ;  /* 0x00054c0001127983 */ /* 0x000f280000300800 */
[----:B------:R-:W4:Y:S01]  /*231ac0*/  LDL.LU R22, [R1+0x1de0] ;  /* 0x001de00001167983 */ /* 0x000f220000300800 */
[----:B------:R-:W-:-:S02]  /*231ad0*/  ISETP.LT.AND P3, PT, R2, UR36, !P0 ;  /* 0x0000002402007c0c */ /* 0x000fc4000c761270 */
[----:B--2---:R-:W-:Y:S02]  /*231ae0*/  ISETP.LT.AND P2, PT, R0, UR48, !P0 ;  /* 0x0000003000007c0c */ /* 0x004fe4000c741270 */
[----:B---3--:R-:W-:Y:S01]  /*231af0*/  ISETP.LT.AND P1, PT, R28, UR51, !P0 ;  /* 0x000000331c007c0c */ /* 0x008fe2000c721270 */
[----:B-1----:R-:W-:Y:S01]  /*231b00*/  VIADD R4, R3, 0x1bb ;  /* 0x000001bb03047836 */ /* 0x002fe20000000000 */
[----:B------:R-:W1:Y:S07]  /*231b10*/  LDCU UR36, c[0x0][0x398] ;  /* 0x00007300ff2477ac */ /* 0x000e6e0008000800 */
        /* <DEDUP_REMOVED lines=15> */
[----:B------:R-:W-:Y:S02]  /*231c10*/  ISETP.LT.AND P2, PT, R0, UR50, !P0 ;  /* 0x0000003200007c0c */ /* 0x000fe4000c741270 */
        /* <DEDUP_REMOVED lines=15> */
[----:B----4-:R-:W-:Y:S02]  /*231d10*/  PRMT R7, R21, 0x4210, R5 ;  /* 0x0000421015077816 */ /* 0x010fe40000000005 */
[----:B------:R-:W-:-:S03]  /*231d20*/  LOP3.LUT R4, R19, 0xffff, RZ, 0xc0, !PT ;  /* 0x0000ffff13047812 */ /* 0x000fc600078ec0ff */
[----:B------:R-:W-:Y:S04]  /*231d30*/  STL [R1+0x848], R7 ;  /* 0x0008480701007387 */ /* 0x000fe80000100800 */
[----:B------:R-:W4:Y:S04]  /*231d40*/  LDL.LU R19, [R1+0x550] ;  /* 0x0005500001137983 */ /* 0x000f280000300800 */
[----:B------:R-:W4:Y:S01]  /*231d50*/  LDL.LU R21, [R1+0x1bac] ;  /* 0x001bac0001157983 */ /* 0x000f220000300800 */
[----:B------:R-:W-:Y:S02]  /*231d60*/  PRMT R5, R18, 0x5210, R5 ;  /* 0x0000521012057816 */ /* 0x000fe40000000005 */
[----:B------:R-:W-:-:S03]  /*231d70*/  PRMT R6, R22, 0x4210, R4 ;  /* 0x0000421016067816 */ /* 0x000fc60000000004 */
[----:B------:R0:W-:Y:S04]  /*231d80*/  STL [R1+0x7f8], R5 ;  /* 0x0007f80501007387 */ /* 0x0001e80000100800 */
[----:B------:R0:W-:Y:S04]  /*231d90*/  STL [R1+0x820], R6 ;  /* 0x0008200601007387 */ /* 0x0001e80000100800 */
[----:B------:R-:W4:Y:S04]  /*231da0*/  LDL.LU R18, [R1+0x1ae8] ;  /* 0x001ae80001127983 */ /* 0x000f280000300800 */
[----:B------:R-:W4:Y:S01]  /*231db0*/  LDL.LU R22, [R1+0x1de4] ;  /* 0x001de40001167983 */ /* 0x000f220000300800 */
[----:B-1----:R-:W-:-:S02]  /*231dc0*/  ISETP.LT.AND P3, PT, R2, UR36, !P0 ;  /* 0x0000002402007c0c */ /* 0x002fc4000c761270 */
[----:B--2---:R-:W-:Y:S02]  /*231dd0*/  ISETP.LT.AND P2, PT, R0, UR48, !P0 ;  /* 0x0000003000007c0c */ /* 0x004fe4000c741270 */
[----:B------:R-:W-:Y:S02]  /*231de0*/  LOP3.LUT R29, R29, 0xff7fffff, RZ, 0xc0, !PT ;  /* 0xff7fffff1d1d7812 */ /* 0x000fe400078ec0ff */
[----:B---3--:R-:W-:Y:S01]  /*231df0*/  ISETP.LT.AND P1, PT, R28, UR51, !P0 ;  /* 0x000000331c007c0c */ /* 0x008fe2000c721270 */
[----:B0-----:R-:W-:Y:S01]  /*231e00*/  VIADD R5, R3, 0x1bd ;  /* 0x000001bd03057836 */ /* 0x001fe20000000000 */
[----:B------:R-:W0:Y:S01]  /*231e10*/  LDCU UR48, c[0x0][0x398] ;  /* 0x00007300ff3077ac */ /* 0x000e220008000800 */
[----:B------:R-:W1:Y:S04]  /*231e20*/  LDCU UR36, c[0x0][0x398] ;  /* 0x00007300ff2477ac */ /* 0x000e680008000800 */
[----:B------:R-:W-:Y:S01]  /*231e30*/  @P3 LOP3.LUT R29, R29, 0x800000, RZ, 0xfc, !PT ;  /* 0x008000001d1d3812 */ /* 0x000fe200078efcff */
[----:B------:R-:W2:Y:S03]  /*231e40*/  LDCU UR51, c[0x0][0x398] ;  /* 0x00007300ff3377ac */ /* 0x000ea60008000800 */
[----:B------:R-:W-:-:S04]  /*231e50*/  LOP3.LUT R29, R29, 0xffbfffff, RZ, 0xc0, !PT ;  /* 0xffbfffff1d1d7812 */ /* 0x000fc800078ec0ff */
[----:B------:R-:W-:Y:S02]  /*231e60*/  @P2 LOP3.LUT R29, R29, 0x400000, RZ, 0xfc, !PT ;  /* 0x004000001d1d2812 */ /* 0x000fe400078efcff */
[----:B------:R-:W-:Y:S01]  /*231e70*/  ISETP.LT.AND P0, PT, R20, UR76, !P0 ;  /* 0x0000004c14007c0c */ /* 0x000fe2000c701270 */
[----:B------:R-:W3:Y:S01]  /*231e80*/  LDCU UR76, c[0x0][0x398] ;  /* 0x00007300ff4c77ac */ /* 0x000ee20008000800 */
        /* <DEDUP_REMOVED lines=8> */
[----:B------:R-:W4:Y:S01]  /*231f10*/  LDCU UR13, c[0x0][0x398] ;  /* 0x00007300ff0d77ac */ /* 0x000f220008000800 */
[----:B------:R-:W-:Y:S01]  /*231f20*/  LOP3.LUT R5, R21, 0xffff, RZ, 0xc0, !PT ;  /* 0x0000ffff15057812 */ /* 0x000fe200078ec0ff */
[----:B------:R0:W-:Y:S01]  /*231f30*/  STL [R1+0x7e0], R4 ;  /* 0x0007e00401007387 */ /* 0x0001e20000100800 */
[----:B------:R-:W-:Y:S01]  /*231f40*/  ISETP.LT.AND P3, PT, R2, UR77, !P0 ;  /* 0x0000004d02007c0c */ /* 0x000fe2000c761270 */
[----:B------:R-:W1:Y:S02]  /*231f50*/  LDCU UR77, c[0x0][0x398] ;  /* 0x00007300ff4d77ac */ /* 0x000e640008000800 */
[----:B------:R-:W4:Y:S04]  /*231f60*/  LDL.LU R19, [R1+0x554] ;  /* 0x0005540001137983 */ /* 0x000f280000300800 */
[----:B------:R-:W4:Y:S01]  /*231f70*/  LDL.LU R21, [R1+0x1ddc] ;  /* 0x001ddc0001157983 */ /* 0x000f220000300800 */
[----:B------:R-:W-:-:S02]  /*231f80*/  ISETP.LT.AND P2, PT, R0, UR52, !P0 ;  /* 0x0000003400007c0c */ /* 0x000fc4000c741270 */
[----:B------:R-:W-:Y:S01]  /*231f90*/  ISETP.LT.AND P1, PT, R28, UR50, !P0 ;  /* 0x000000321c007c0c */ /* 0x000fe2000c721270 */
[----:B0-----:R-:W-:Y:S02]  /*231fa0*/  VIADD R4, R3, 0x1be ;  /* 0x000001be03047836 */ /* 0x001fe40000000000 */
        /* <DEDUP_REMOVED lines=15> */
[----:B------:R-:W-:Y:S04]  /*2320a0*/  STL [R1+0x824], R7 ;  /* 0x0008240701007387 */ /* 0x000fe80000100800 */
[----:B------:R-:W4:Y:S04]  /*2320b0*/  LDL.LU R18, [R1+0x558] ;  /* 0x0005580001127983 */ /* 0x000f280000300800 */
[----:B------:R-:W4:Y:S01]  /*2320c0*/  LDL.LU R22, [R1+0x1a54] ;  /* 0x001a540001167983 */ /* 0x000f220000300800 */
[----:B---3--:R-:W-:Y:S01]  /*2320d0*/  ISETP.LT.AND P3, PT, R2, UR76, !P0 ;  /* 0x0000004c02007c0c */ /* 0x008fe2000c761270 */
[----:B------:R-:W3:Y:S01]  /*2320e0*/  LDCU UR76, c[0x0][0x398] ;  /* 0x00007300ff4c77ac */ /* 0x000ee20008000800 */
[----:B--2---:R-:W-:-:S02]  /*2320f0*/  ISETP.LT.AND P2, PT, R0, UR51, !P0 ;  /* 0x0000003300007c0c */ /* 0x004fc4000c741270 */
[----:B------:R-:W-:Y:S01]  /*232100*/  LOP3.LUT R29, R29, 0xffff7fff, RZ, 0xc0, !PT ;  /* 0xffff7fff1d1d7812 */ /* 0x000fe200078ec0ff */
[----:B------:R-:W2:Y:S01]  /*232110*/  LDCU UR51, c[0x0][0x398] ;  /* 0x00007300ff3377ac */ /* 0x000ea20008000800 */
[----:B------:R-:W-:-:S07]  /*232120*/  ISETP.LT.AND P1, PT, R28, UR48, !P0 ;  /* 0x000000301c007c0c */ /* 0x000fce000c721270 */
[----:B------:R-:W-:Y:S01]  /*232130*/  @P3 LOP3.LUT R29, R29, 0x8000, RZ, 0xfc, !PT ;  /* 0x000080001d1d3812 */ /* 0x000fe200078efcff */
[----:B------:R-:W0:Y:S03]  /*232140*/  LDCU UR48, c[0x0][0x398] ;  /* 0x00007300ff3077ac */ /* 0x000e260008000800 */
[----:B------:R-:W-:-:S04]  /*232150*/  LOP3.LUT R29, R29, 0xffffbfff, RZ, 0xc0, !PT ;  /* 0xffffbfff1d1d7812 */ /* 0x000fc800078ec0ff */
[----:B------:R-:W-:Y:S02]  /*232160*/  @P2 LOP3.LUT R29, R29, 0x4000, RZ, 0xfc, !PT ;  /* 0x000040001d1d2812 */ /* 0x000fe400078efcff */
[----:B-1----:R-:W-:Y:S01]  /*232170*/  ISETP.LT.AND P0, PT, R20, UR36, !P0 ;  /* 0x0000002414007c0c */ /* 0x002fe2000c701270 */
[----:B------:R-:W1:Y:S01]  /*232180*/  LDCU UR36, c[0x0][0x398] ;  /* 0x00007300ff2477ac */ /* 0x000e620008000800 */
[----:B------:R-:W-:-:S04]  /*232190*/  LOP3.LUT R29, R29, 0xffffdfff, RZ, 0xc0, !PT ;  /* 0xffffdfff1d1d7812 */ /* 0x000fc800078ec0ff */
[----:B------:R-:W-:-:S04]  /*2321a0*/  @P1 LOP3.LUT R29, R29, 0x2000, RZ, 0xfc, !PT ;  /* 0x000020001d1d1812 */ /* 0x000fc800078efcff */
[----:B------:R-:W-:-:S04]  /*2321b0*/  LOP3.LUT R29, R29, 0xffffefff, RZ, 0xc0, !PT ;  /* 0xffffefff1d1d7812 */ /* 0x000fc800078ec0ff */
[----:B------:R-:W-:Y:S02]  /*2321c0*/  @P0 LOP3.LUT R29, R29, 0x1000, RZ, 0xfc, !PT ;  /* 0x000010001d1d0812 */ /* 0x000fe400078efcff */
[----:B------:R-:W-:Y:S01]  /*2321d0*/  ISETP.GE.AND P0, PT, R6, UR15, PT ;  /* 0x0000000f06007c0c */ /* 0x000fe2000bf06270 */
[----:B------:R-:W1:Y:S03]  /*2321e0*/  LDCU UR15, c[0x0][0x398] ;  /* 0x00007300ff0f77ac */ /* 0x000e660008000800 */
[----:B------:R-:W-:Y:S01]  /*2321f0*/  ISETP.LT.AND P3, PT, R2, UR12, !P0 ;  /* 0x0000000c02007c0c */ /* 0x000fe2000c761270 */
[----:B------:R-:W1:Y:S01]  /*232200*/  LDCU UR12, c[0x0][0x398] ;  /* 0x00007300ff0c77ac */ /* 0x000e620008000800 */
[----:B------:R-:W-:Y:S02]  /*232210*/  ISETP.LT.AND P2, PT, R0, UR77, !P0 ;  /* 0x0000004d00007c0c */ /* 0x000fe4000c741270 */
[----:B------:R-:W-:Y:S01]  /*232220*/  LOP3.LUT R29, R29, 0xfffff7ff, RZ, 0xc0, !PT ;  /* 0xfffff7ff1d1d7812 */ /* 0x000fe200078ec0ff */
[----:B------:R-:W1:Y:S01]  /*232230*/  LDCU UR77, c[0x0][0x398] ;  /* 0x00007300ff4d77ac */ /* 0x000e620008000800 */
[----:B0-----:R-:W-:-:S07]  /*232240*/  ISETP.LT.AND P1, PT, R28, UR52, !P0 ;  /* 0x000000341c007c0c */ /* 0x001fce000c721270 */
        /* <DEDUP_REMOVED lines=10> */
[----:B----4-:R-:W-:Y:S02]  /*2322f0*/  PRMT R5, R19, 0x5210, R5 ;  /* 0x0000521013057816 */ /* 0x010fe40000000005 */
[----:B------:R-:W-:-:S03]  /*232300*/  PRMT R6, R21, 0x4210, R4 ;  /* 0x0000421015067816 */ /* 0x000fc60000000004 */
[----:B------:R4:W-:Y:S04]  /*232310*/  STL [R1+0x7e4], R5 ;  /* 0x0007e40501007387 */ /* 0x0009e80000100800 */
[----:B------:R0:W-:Y:S04]  /*232320*/  STL [R1+0x828], R6 ;  /* 0x0008280601007387 */ /* 0x0001e80000100800 */
[----:B------:R-:W2:Y:S04]  /*232330*/  LDL.LU R19, [R1+0x1a50] ;  /* 0x001a500001137983 */ /* 0x000ea80000300800 */
[----:B------:R-:W2:Y:S01]  /*232340*/  LDL.LU R21, [R1+0x1dd8] ;  /* 0x001dd80001157983 */ /* 0x000ea20000300800 */
[----:B----4-:R-:W-:-:S05]  /*232350*/  VIADD R5, R3, 0x1c0 ;  /* 0x000001c003057836 */ /* 0x010fca0000000000 */
[----:B------:R-:W-:Y:S02]  /*232360*/  ISETP.GE.AND P0, PT, R5, UR16, PT ;  /* 0x0000001005007c0c */ /* 0x000fe4000bf06270 */
[----:B------:R-:W-:Y:S02]  /*232370*/  PRMT R4, R18, 0x5210, R4 ;  /* 0x0000521012047816 */ /* 0x000fe40000000004 */
[----:B------:R-:W-:Y:S01]  /*232380*/  LOP3.LUT R29, R29, 0xffffff7f, RZ, 0xc0, !PT ;  /* 0xffffff7f1d1d7812 */ /* 0x000fe200078ec0ff */
[----:B0-----:R-:W-:Y:S01]  /*232390*/  VIADD R6, R3, 0x1c2 ;  /* 0x000001c203067836 */ /* 0x001fe20000000000 */
[----:B------:R-:W-:Y:S01]  /*2323a0*/  LOP3.LUT R5, R22, 0xffff, RZ, 0xc0, !PT ;  /* 0x0000ffff16057812 */ /* 0x000fe200078ec0ff */
[----:B------:R0:W-:Y:S01]  /*2323b0*/  STL [R1+0x7e8], R4 ;  /* 0x0007e80401007387 */ /* 0x0001e20000100800 */
[----:B------:R-:W4:Y:S03]  /*2323c0*/  LDCU UR16, c[0x0][0x398] ;  /* 0x00007300ff1077ac */ /* 0x000f260008000800 */
[----:B------:R-:W4:Y:S04]  /*2323d0*/  LDL.LU R18, [R1+0x55c] ;  /* 0x00055c0001127983 */ /* 0x000f280000300800 */
[----:B------:R-:W4:Y:S01]  /*2323e0*/  LDL.LU R22, [R1+0x1dd0] ;  /* 0x001dd00001167983 */ /* 0x000f220000300800 */
[----:B------:R-:W-:-:S02]  /*2323f0*/  ISETP.LT.AND P3, PT, R2, UR46, !P0 ;  /* 0x0000002e02007c0c */ /* 0x000fc4000c761270 */
[----:B------:R-:W-:Y:S02]  /*232400*/  ISETP.LT.AND P2, PT, R0, UR13, !P0 ;  /* 0x0000000d00007c0c */ /* 0x000fe4000c741270 */
[----:B---3--:R-:W-:Y:S01]  /*232410*/  ISETP.LT.AND P1, PT, R28, UR76, !P0 ;  /* 0x0000004c1c007c0c */ /* 0x008fe2000c721270 */
[----:B0-----:R-:W-:Y:S01]  /*232420*/  VIADD R4, R3, 0x1c1 ;  /* 0x000001c103047836 */ /* 0x001fe20000000000 */
[----:B------:R-:W0:Y:S07]  /*232430*/  LDCU UR46, c[0x0][0x398] ;  /* 0x00007300ff2e77ac */ /* 0x000e2e0008000800 */
[----:B------:R-:W-:Y:S01]  /*232440*/  @P3 LOP3.LUT R29, R29, 0x80, RZ, 0xfc, !PT ;  /* 0x000000801d1d3812 */ /* 0x000fe200078efcff */
[----:B------:R-:W3:Y:S03]  /*232450*/  LDCU UR76, c[0x0][0x398] ;  /* 0x00007300ff4c77ac */ /* 0x000ee60008000800 */
[----:B------:R-:W-:Y:S01]  /*232460*/  LOP3.LUT R29, R29, 0xffffffbf, RZ, 0xc0, !PT ;  /* 0xffffffbf1d1d7812 */ /* 0x000fe200078ec0ff */
[----:B------:R-:W0:Y:S03]  /*232470*/  LDCU UR13, c[0x0][0x398] ;  /* 0x00007300ff0d77ac */ /* 0x000e260008000800 */
[----:B------:R-:W-:-:S02]  /*232480*/  @P2 LOP3.LUT R29, R29, 0x40, RZ, 0xfc, !PT ;  /* 0x000000401d1d2812 */ /* 0x000fc400078efcff */
[----:B--2---:R-:W-:Y:S01]  /*232490*/  ISETP.LT.AND P0, PT, R20, UR51, !P0 ;  /* 0x0000003314007c0c */ /* 0x004fe2000c701270 */
[----:B------:R-:W2:Y:S01]  /*2324a0*/  LDCU UR51, c[0x0][0x398] ;  /* 0x00007300ff3377ac */ /* 0x000ea20008000800 */
[----:B------:R-:W-:-:S04]  /*2324b0*/  LOP3.LUT R29, R29, 0xffffffdf, RZ, 0xc0, !PT ;  /* 0xffffffdf1d1d7812 */ /* 0x000fc800078ec0ff */
[----:B------:R-:W-:-:S04]  /*2324c0*/  @P1 LOP3.LUT R29, R29, 0x20, RZ, 0xfc, !PT ;  /* 0x000000201d1d1812 */ /* 0x000fc800078efcff */
[----:B------:R-:W-:-:S04]  /*2324d0*/  LOP3.LUT R29, R29, 0xffffffef, RZ, 0xc0, !PT ;  /* 0xffffffef1d1d7812 */ /* 0x000fc800078ec0ff */
[----:B------:R-:W-:Y:S02]  /*2324e0*/  @P0 LOP3.LUT R29, R29, 0x10, RZ, 0xfc, !PT ;  /* 0x000000101d1d0812 */ /* 0x000fe400078efcff */
[----:B------:R-:W-:Y:S01]  /*2324f0*/  ISETP.GE.AND P0, PT, R4, UR17, PT ;  /* 0x0000001104007c0c */ /* 0x000fe2000bf06270 */
[----:B------:R-:W0:Y:S03]  /*232500*/  LDCU UR17, c[0x0][0x398] ;  /* 0x00007300ff1177ac */ /* 0x000e260008000800 */
[----:B-1----:R-:W-:Y:S01]  /*232510*/  ISETP.LT.AND P3, PT, R2, UR36, !P0 ;  /* 0x0000002402007c0c */ /* 0x002fe2000c761270 */
[----:B------:R-:W1:Y:S01]  /*232520*/  LDCU UR36, c[0x0][0x398] ;  /* 0x00007300ff2477ac */ /* 0x000e620008000800 */
        /* <DEDUP_REMOVED lines=13> */
[----:B------:R-:W-:-:S05]  /*232600*/  @P0 LOP3.LUT R29, R29, 0x1, RZ, 0xfc, !PT ;  /* 0x000000011d1d0812 */ /* 0x000fca00078efcff */
[----:B------:R-:W-:Y:S01]  /*232610*/  STL [R1+0x7434], R29 ;  /* 0x0074341d01007387 */ /* 0x000fe20000100800 */
[----:B------:R-:W-:Y:S01]  /*232620*/  ISETP.GE.AND P0, PT, R6, UR18, PT ;  /* 0x0000001206007c0c */ /* 0x000fe2000bf06270 */
[----:B------:R-:W0:Y:S01]  /*232630*/  LDCU UR18, c[0x0][0x398] ;  /* 0x00007300ff1277ac */ /* 0x000e220008000800 */
[----:B------:R-:W-:Y:S02]  /*232640*/  PRMT R7, R21, 0x4210, R5 ;  /* 0x0000421015077816 */ /* 0x000fe40000000005 */
[----:B------:R-:W-:-:S03]  /*232650*/  LOP3.LUT R4, R19, 0xffff, RZ, 0xc0, !PT ;  /* 0x0000ffff13047812 */ /* 0x000fc600078ec0ff */
[----:B------:R-:W-:Y:S04]  /*232660*/  STL [R1+0x540], R7 ;  /* 0x0005400701007387 */ /* 0x000fe80000100800 */
[----:B------:R-:W2:Y:S04]  /*232670*/  LDL.LU R19, [R1+0x560] ;  /* 0x0005600001137983 */ /* 0x000ea80000300800 */
[----:B------:R-:W3:Y:S01]  /*232680*/  LDL.LU R21, [R1+0x19b0] ;  /* 0x0019b00001157983 */ /* 0x000ee20000300800 */
[----:B----4-:R-:W-:Y:S02]  /*232690*/  PRMT R5, R18, 0x5210, R5 ;  /* 0x0000521012057816 */ /* 0x010fe40000000005 */
[----:B------:R-:W-:-:S03]  /*2326a0*/  PRMT R6, R22, 0x4210, R4 ;  /* 0x0000421016067816 */ /* 0x000fc60000000004 */
[----:B------:R4:W-:Y:S04]  /*2326b0*/  STL [R1+0x500], R5 ;  /* 0x0005000501007387 */ /* 0x0009e80000100800 */
[----:B------:R0:W-:Y:S04]  /*2326c0*/  STL [R1+0x544], R6 ;  /* 0x0005440601007387 */ /* 0x0001e80000100800 */
[----:B------:R-:W3:Y:S04]  /*2326d0*/  LDL.LU R18, [R1+0x19ac] ;  /* 0x0019ac0001127983 */ /* 0x000ee80000300800 */
[----:B------:R-:W3:Y:S01]  /*2326e0*/  LDL.LU R22, [R1+0x1dc0] ;  /* 0x001dc00001167983 */ /* 0x000ee20000300800 */
[----:B------:R-:W-:-:S02]  /*2326f0*/  ISETP.LT.AND P3, PT, R2, UR12, !P0 ;  /* 0x0000000c02007c0c */ /* 0x000fc4000c761270 */
[----:B------:R-:W-:Y:S02]  /*232700*/  ISETP.LT.AND P2, PT, R0, UR15, !P0 ;  /* 0x0000000f00007c0c */ /* 0x000fe4000c741270 */
[----:B------:R-:W-:Y:S01]  /*232710*/  ISETP.LT.AND P1, PT, R28, UR50, !P0 ;  /* 0x000000321c007c0c */ /* 0x000fe2000c721270 */
[----:B----4-:R-:W-:Y:S01]  /*232720*/  VIADD R5, R3, 0x1c3 ;  /* 0x000001c303057836 */ /* 0x010fe20000000000 */
[----:B------:R-:W4:Y:S07]  /*232730*/  LDCU UR12, c[0x0][0x398] ;  /* 0x00007300ff0c77ac */ /* 0x000f2e0008000800 */
[----:B------:R-:W-:-:S02]  /*232740*/  @P3 LOP3.LUT R27, R27, 0x80000000, RZ, 0xfc, !PT ;  /* 0x800000001b1b3812 */ /* 0x000fc400078efcff */
[----:B--2---:R-:W-:Y:S01]  /*232750*/  PRMT R4, R19, 0x5210, R4 ;  /* 0x0000521013047816 */ /* 0x004fe20000000004 */
[----:B0-----:R-:W-:Y:S01]  /*232760*/  VIADD R6, R3, 0x1c5 ;  /* 0x000001c503067836 */ /* 0x001fe20000000000 */
[----:B------:R-:W-:Y:S01]  /*232770*/  LOP3.LUT R27, R27, 0xbfffffff, RZ, 0xc0, !PT ;  /* 0xbfffffff1b1b7812 */ /* 0x000fe200078ec0ff */
[----:B------:R-:W0:Y:S03]  /*232780*/  LDCU UR50, c[0x0][0x398] ;  /* 0x00007300ff3277ac */ /* 0x000e260008000800 */
[----:B------:R-:W-:Y:S01]  /*232790*/  @P2 LOP3.LUT R27, R27, 0x40000000, RZ, 0xfc, !PT ;  /* 0x400000001b1b2812 */ /* 0x000fe200078efcff */
[----:B------:R-:W2:Y:S01]  /*2327a0*/  LDCU UR15, c[0x0][0x398] ;  /* 0x00007300ff0f77ac */ /* 0x000ea20008000800 */
[----:B------:R-:W-:Y:S02]  /*2327b0*/  ISETP.LT.AND P0, PT, R20, UR52, !P0 ;  /* 0x0000003414007c0c */ /* 0x000fe4000c701270 */
[----:B------:R-:W-:Y:S01]  /*2327c0*/  LOP3.LUT R27, R27, 0xdfffffff, RZ, 0xc0, !PT ;  /* 0xdfffffff1b1b7812 */ /* 0x000fe200078ec0ff */
[----:B------:R0:W-:Y:S01]  /*2327d0*/  STL [R1+0x504], R4 ;  /* 0x0005040401007387 */ /* 0x0001e20000100800 */
[----:B------:R-:W1:Y:S02]  /*2327e0*/  LDCU UR52, c[0x0][0x398] ;  /* 0x00007300ff3477ac */ /* 0x000e640008000800 */
[----:B------:R-:W-:Y:S01]  /*2327f0*/  @P1 LOP3.LUT R27, R27, 0x20000000, RZ, 0xfc, !PT ;  /* 0x200000001b1b1812 */ /* 0x000fe200078efcff */
[----:B------:R-:W2:Y:S03]  /*232800*/  LDL.LU R19, [R1+0x564] ;  /* 0x0005640001137983 */ /* 0x000ea60000300800 */
[----:B------:R-:W-:-:S04]  /*232810*/  LOP3.LUT R27, R27, 0xefffffff, RZ, 0xc0, !PT ;  /* 0xefffffff1b1b7812 */ /* 0x000fc800078ec0ff */
[----:B------:R-:W-:Y:S02]  /*232820*/  @P0 LOP3.LUT R27, R27, 0x10000000, RZ, 0xfc, !PT ;  /* 0x100000001b1b0812 */ /* 0x000fe400078efcff */
[----:B------:R-:W-:Y:S01]  /*232830*/  ISETP.GE.AND P0, PT, R5, UR19, PT ;  /* 0x0000001305007c0c */ /* 0x000fe2000bf06270 */
[----:B0-----:R-:W-:Y:S01]  /*232840*/  VIADD R4, R3, 0x1c4 ;  /* 0x000001c403047836 */ /* 0x001fe20000000000 */
[----:B---3--:R-:W-:Y:S01]  /*232850*/  LOP3.LUT R5, R21, 0xffff, RZ, 0xc0, !PT ;  /* 0x0000ffff15057812 */ /* 0x008fe200078ec0ff */
[----:B------:R-:W0:Y:S01]  /*232860*/  LDCU UR19, c[0x0][0x398] ;  /* 0x00007300ff1377ac */ /* 0x000e220008000800 */
[----:B------:R-:W3:Y:S01]  /*232870*/  LDL.LU R21, [R1+0x1dcc] ;  /* 0x001dcc0001157983 */ /* 0x000ee20000300800 */
[----:B------:R-:W-:Y:S02]  /*232880*/  ISETP.LT.AND P3, PT, R2, UR16, !P0 ;  /* 0x0000001002007c0c */ /* 0x000fe4000c761270 */
[----:B------:R-:W-:Y:S01]  /*232890*/  ISETP.LT.AND P2, PT, R0, UR76, !P0 ;  /* 0x0000004c00007c0c */ /* 0x000fe2000c741270 */
[----:B------:R-:W0:Y:S01]  /*2328a0*/  LDCU UR76, c[0x0][0x398] ;  /* 0x00007300ff4c77ac */ /* 0x000e220008000800 */
[----:B------:R-:W-:-:S02]  /*2328b0*/  LOP3.LUT R27, R27, 0xf7ffffff, RZ, 0xc0, !PT ;  /* 0xf7ffffff1b1b7812 */ /* 0x000fc400078ec0ff */
        /* <DEDUP_REMOVED lines=19> */
[----:B------:R-:W-:Y:S01]  /*2329f0*/  ISETP.LT.AND P3, PT, R2, UR13, !P0 ;  /* 0x0000000d02007c0c */ /* 0x000fe2000c761270 */
[----:B------:R-:W0:Y:S01]  /*232a00*/  LDCU UR13, c[0x0][0x398] ;  /* 0x00007300ff0d77ac */ /* 0x000e220008000800 */
[----:B------:R-:W-:-:S02]  /*232a10*/  ISETP.LT.AND P2, PT, R0, UR77, !P0 ;  /* 0x0000004d00007c0c */ /* 0x000fc4000c741270 */
[----:B------:R-:W-:Y:S01]  /*232a20*/  LOP3.LUT R27, R27, 0xff7fffff, RZ, 0xc0, !PT ;  /* 0xff7fffff1b1b7812 */ /* 0x000fe200078ec0ff */
[----:B------:R-:W0:Y:S01]  /*232a30*/  LDCU UR77, c[0x0][0x398] ;  /* 0x00007300ff4d77ac */ /* 0x000e220008000800 */
        /* <DEDUP_REMOVED lines=29> */
[----:B--2---:R-:W-:-:S05]  /*232c10*/  PRMT R5, R19, 0x5210, R5 ;  /* 0x0000521013057816 */ /* 0x004fca0000000005 */
[----:B------:R2:W-:Y:S01]  /*232c20*/  STL [R1+0x508], R5 ;  /* 0x0005080501007387 */ /* 0x0005e20000100800 */
[----:B---3--:R-:W-:-:S05]  /*232c30*/  PRMT R6, R21, 0x4210, R4 ;  /* 0x0000421015067816 */ /* 0x008fca0000000004 */
[----:B------:R3:W-:Y:S04]  /*232c40*/  STL [R1+0x54c], R6 ;  /* 0x00054c0601007387 */ /* 0x0007e80000100800 */
[----:B------:R-:W4:Y:S04]  /*232c50*/  LDL.LU R19, [R1+0x1bd0] ;  /* 0x001bd00001137983 */ /* 0x000f280000300800 */
[----:B------:R-:W4:Y:S01]  /*232c60*/  LDL.LU R21, [R1+0x1db4] ;  /* 0x001db40001157983 */ /* 0x000f220000300800 */
[----:B--2---:R-:W-:-:S05]  /*232c70*/  VIADD R5, R3, 0x1c6 ;  /* 0x000001c603057836 */ /* 0x004fca0000000000 */
[----:B------:R-:W-:Y:S02]  /*232c80*/  ISETP.GE.AND P0, PT, R5, UR22, PT ;  /* 0x0000001605007c0c */ /* 0x000fe4000bf06270 */
[----:B----4-:R-:W-:Y:S02]  /*232c90*/  PRMT R4, R18, 0x5210, R4 ;  /* 0x0000521012047816 */ /* 0x010fe40000000004 */
[----:B------:R-:W-:Y:S01]  /*232ca0*/  LOP3.LUT R27, R27, 0xffff7fff, RZ, 0xc0, !PT ;  /* 0xffff7fff1b1b7812 */ /* 0x000fe200078ec0ff */
[----:B---3--:R-:W-:Y:S01]  /*232cb0*/  VIADD R6, R3, 0x1c8 ;  /* 0x000001c803067836 */ /* 0x008fe20000000000 */
[----:B------:R-:W-:Y:S01]  /*232cc0*/  LOP3.LUT R5, R22, 0xffff, RZ, 0xc0, !PT ;  /* 0x0000ffff16057812 */ /* 0x000fe200078ec0ff */
[----:B------:R2:W-:Y:S01]  /*232cd0*/  STL [R1+0x50c], R4 ;  /* 0x00050c0401007387 */ /* 0x0005e20000100800 */
[----:B------:R-:W3:Y:S03]  /*232ce0*/  LDCU UR22, c[0x0][0x398] ;  /* 0x00007300ff1677ac */ /* 0x000ee60008000800 */
[----:B------:R-:W4:Y:S04]  /*232cf0*/  LDL.LU R18, [R1+0x56c] ;  /* 0x00056c0001127983 */ /* 0x000f280000300800 */
[----:B------:R-:W3:Y:S01]  /*232d00*/  LDL.LU R22, [R1+0x1dbc] ;  /* 0x001dbc0001167983 */ /* 0x000ee20000300800 */
[----:B------:R-:W-:-:S02]  /*232d10*/  ISETP.LT.AND P3, PT, R2, UR52, !P0 ;  /* 0x0000003402007c0c */ /* 0x000fc4000c761270 */
[----:B------:R-:W-:Y:S02]  /*232d20*/  ISETP.LT.AND P2, PT, R0, UR15, !P0 ;  /* 0x0000000f00007c0c */ /* 0x000fe4000c741270 */
[----:B------:R-:W-:Y:S01]  /*232d30*/  ISETP.LT.AND P1, PT, R28, UR12, !P0 ;  /* 0x0000000c1c007c0c */ /* 0x000fe2000c721270 */
[----:B--2---:R-:W-:Y:S01]  /*232d40*/  VIADD R4, R3, 0x1c7 ;  /* 0x000001c703047836 */ /* 0x004fe20000000000 */
[----:B------:R-:W2:Y:S07]  /*232d50*/  LDCU UR52, c[0x0][0x398] ;  /* 0x00007300ff3477ac */ /* 0x000eae0008000800 */
[----:B------:R-:W-:Y:S01]  /*232d60*/  @P3 LOP3.LUT R27, R27, 0x8000, RZ, 0xfc, !PT ;  /* 0x000080001b1b3812 */ /* 0x000fe200078efcff */
[----:B------:R-:W1:Y:S03]  /*232d70*/  LDCU UR15, c[0x0][0x398] ;  /* 0x00007300ff0f77ac */ /* 0x000e660008000800 */
[----:B------:R-:W-:Y:S01]  /*232d80*/  LOP3.LUT R27, R27, 0xffffbfff, RZ, 0xc0, !PT ;  /* 0xffffbfff1b1b7812 */ /* 0x000fe200078ec0ff */
[----:B------:R-:W1:Y:S03]  /*232d90*/  LDCU UR12, c[0x0][0x398] ;  /* 0x00007300ff0c77ac */ /* 0x000e660008000800 */
[----:B------:R-:W-:-:S02]  /*232da0*/  @P2 LOP3.LUT R27, R27, 0x4000, RZ, 0xfc, !PT ;  /* 0x000040001b1b2812 */ /* 0x000fc400078efcff */
[----:B0-----:R-:W-:Y:S01]  /*232db0*/  ISETP.LT.AND P0, PT, R20, UR46, !P0 ;  /* 0x0000002e14007c0c */ /* 0x001fe2000c701270 */
        /* <DEDUP_REMOVED lines=28> */
[----:B------:R-:W2:Y:S04]  /*232f80*/  LDL.LU R19, [R1+0x570] ;  /* 0x0005700001137983 */ /* 0x000ea80000300800 */
[----:B------:R-:W2:Y:S01]  /*232f90*/  LDL.LU R21, [R1+0x1a80] ;  /* 0x001a800001157983 */ /* 0x000ea20000300800 */
[----:B----4-:R-:W-:Y:S02]  /*232fa0*/  PRMT R5, R18, 0x5210, R5 ;  /* 0x0000521012057816 */ /* 0x010fe40000000005 */
[----:B---3--:R-:W-:-:S03]  /*232fb0*/  PRMT R6, R22, 0x4210, R4 ;  /* 0x0000421016067816 */ /* 0x008fc60000000004 */
[----:B------:R3:W-:Y:S04]  /*232fc0*/  STL [R1+0x550], R5 ;  /* 0x0005500501007387 */ /* 0x0007e80000100800 */
[----:B------:R4:W-:Y:S04]  /*232fd0*/  STL [R1+0x584], R6 ;  /* 0x0005840601007387 */ /* 0x0009e80000100800 */
[----:B------:R-:W2:Y:S04]  /*232fe0*/  LDL.LU R18, [R1+0x1a7c] ;  /* 0x001a7c0001127983 */ /* 0x000ea80000300800 */
[----:B------:R-:W2:Y:S01]  /*232ff0*/  LDL.LU R22, [R1+0x1dac] ;  /* 0x001dac0001167983 */ /* 0x000ea20000300800 */
[----:B------:R-:W-:-:S02]  /*233000*/  ISETP.LT.AND P3, PT, R2, UR48, !P0 ;  /* 0x0000003002007c0c */ /* 0x000fc4000c761270 */
[----:B------:R-:W-:Y:S02]  /*233010*/  ISETP.LT.AND P2, PT, R0, UR77, !P0 ;  /* 0x0000004d00007c0c */ /* 0x000fe4000c741270 */
[----:B------:R-:W-:Y:S02]  /*233020*/  LOP3.LUT R27, R27, 0xffffff7f, RZ, 0xc0, !PT ;  /* 0xffffff7f1b1b7812 */ /* 0x000fe400078ec0ff */
[----:B-1----:R-:W-:Y:S01]  /*233030*/  ISETP.LT.AND P1, PT, R28, UR36, !P0 ;  /* 0x000000241c007c0c */ /* 0x002fe2000c721270 */
[----:B---3--:R-:W-:Y:S01]  /*233040*/  VIADD R5, R3, 0x1c9 ;  /* 0x000001c903057836 */ /* 0x008fe20000000000 */
[----:B------:R-:W1:Y:S01]  /*233050*/  LDCU UR48, c[0x0][0x398] ;  /* 0x00007300ff3077ac */ /* 0x000e620008000800 */
[----:B--2---:R-:W-:Y:S01]  /*233060*/  PRMT R4, R19, 0x5210, R4 ;  /* 0x0000521013047816 */ /* 0x004fe20000000004 */
[----:B----4-:R-:W-:-:S03]  /*233070*/  VIADD R6, R3, 0x1cb ;  /* 0x000001cb03067836 */ /* 0x010fc60000000000 */
[----:B------:R-:W-:Y:S01]  /*233080*/  @P3 LOP3.LUT R27, R27, 0x80, RZ, 0xfc, !PT ;  /* 0x000000801b1b3812 */ /* 0x000fe200078efcff */
[----:B------:R-:W2:Y:S03]  /*233090*/  LDCU UR36, c[0x0][0x398] ;  /* 0x00007300ff2477ac */ /* 0x000ea60008000800 */
[----:B------:R-:W-:Y:S01]  /*2330a0*/  LOP3.LUT R27, R27, 0xffffffbf, RZ, 0xc0, !PT ;  /* 0xffffffbf1b1b7812 */ /* 0x000fe200078ec0ff */
[----:B------:R-:W3:Y:S03]  /*2330b0*/  LDCU UR77, c[0x0][0x398] ;  /* 0x00007300ff4d77ac */ /* 0x000ee60008000800 */
[----:B------:R-:W-:Y:S02]  /*2330c0*/  @P2 LOP3.LUT R27, R27, 0x40, RZ, 0xfc, !PT ;  /* 0x000000401b1b2812 */ /* 0x000fe400078efcff */
[----:B------:R-:W-:Y:S01]  /*2330d0*/  ISETP.LT.AND P0, PT, R20, UR13, !P0 ;  /* 0x0000000d14007c0c */ /* 0x000fe2000c701270 */
[----:B------:R4:W-:Y:S01]  /*2330e0*/  STL [R1+0x554], R4 ;  /* 0x0005540401007387 */ /* 0x0009e20000100800 */
[----:B------:R-:W-:Y:S01]  /*2330f0*/  LOP3.LUT R27, R27, 0xffffffdf, RZ, 0xc0, !PT ;  /* 0xffffffdf1b1b7812 */ /* 0x000fe200078ec0ff */
[----:B------:R-:W0:Y:S03]  /*233100*/  LDCU UR13, c[0x0][0x398] ;  /* 0x00007300ff0d77ac */ /* 0x000e260008000800 */
[----:B------:R-:W-:-:S04]  /*233110*/  @P1 LOP3.LUT R27, R27, 0x20, RZ, 0xfc, !PT ;  /* 0x000000201b1b1812 */ /* 0x000fc800078efcff */
[----:B------:R-:W-:-:S04]  /*233120*/  LOP3.LUT R27, R27, 0xffffffef, RZ, 0xc0, !PT ;  /* 0xffffffef1b1b7812 */ /* 0x000fc800078ec0ff */
[----:B------:R-:W-:Y:S02]  /*233130*/  @P0 LOP3.LUT R27, R27, 0x10, RZ, 0xfc, !PT ;  /* 0x000000101b1b0812 */ /* 0x000fe400078efcff */
[----:B------:R-:W-:Y:S01]  /*233140*/  ISETP.GE.AND P0, PT, R5, UR25, PT ;  /* 0x0000001905007c0c */ /* 0x000fe2000bf06270 */
[----:B----4-:R-:W-:Y:S01]  /*233150*/  VIADD R4, R3, 0x1ca ;  /* 0x000001ca03047836 */ /* 0x010fe20000000000 */
[----:B------:R-:W-:Y:S01]  /*233160*/  LOP3.LUT R27, R27, 0xfffffff7, RZ, 0xc0, !PT ;  /* 0xfffffff71b1b7812 */ /* 0x000fe200078ec0ff */
[----:B------:R-:W4:Y:S01]  /*233170*/  LDCU UR25, c[0x0][0x398] ;  /* 0x00007300ff1977ac */ /* 0x000f220008000800 */
[----:B------:R-:W-:Y:S02]  /*233180*/  ISETP.LT.AND P3, PT, R2, UR20, !P0 ;  /* 0x0000001402007c0c */ /* 0x000fe4000c761270 */
[----:B------:R-:W-:Y:S01]  /*233190*/  ISETP.LT.AND P2, PT, R0, UR21, !P0 ;  /* 0x0000001500007c0c */ /* 0x000fe2000c741270 */
[----:B------:R-:W0:Y:S01]  /*2331a0*/  LDCU UR20, c[0x0][0x398] ;  /* 0x00007300ff1477ac */ /* 0x000e220008000800 */
[----:B------:R-:W-:-:S09]  /*2331b0*/  ISETP.LT.AND P1, PT, R28, UR17, !P0 ;  /* 0x000000111c007c0c */ /* 0x000fd2000c721270 */
        /* <DEDUP_REMOVED lines=11> */
[----:B------:R-:W-:-:S03]  /*233270*/  LOP3.LUT R5, R21, 0xffff, RZ, 0xc0, !PT ;  /* 0x0000ffff15057812 */ /* 0x000fc600078ec0ff */
[----:B------:R-:W-:Y:S04]  /*233280*/  STL [R1+0x7438], R27 ;  /* 0x0074381b01007387 */ /* 0x000fe80000100800 */
[----:B------:R-:W2:Y:S04]  /*233290*/  LDL.LU R19, [R1+0x574] ;  /* 0x0005740001137983 */ /* 0x000ea80000300800 */
[----:B------:R-:W3:Y:S01]  /*2332a0*/  LDL.LU R21, [R1+0x1da4] ;  /* 0x001da40001157983 */ /* 0x000ee20000300800 */
[----:B------:R-:W-:Y:S02]  /*2332b0*/  PRMT R7, R22, 0x4210, R5 ;  /* 0x0000421016077816 */ /* 0x000fe40000000005 */
[----:B------:R-:W-:Y:S01]  /*2332c0*/  ISETP.GE.AND P0, PT, R4, UR26, PT ;  /* 0x0000001a04007c0c */ /* 0x000fe2000bf06270 */
[----:B------:R-:W0:Y:S01]  /*2332d0*/  LDCU UR26, c[0x0][0x398] ;  /* 0x00007300ff1a77ac */ /* 0x000e220008000800 */
[----:B------:R-:W-:Y:S01]  /*2332e0*/  LOP3.LUT R4, R18, 0xffff, RZ, 0xc0, !PT ;  /* 0x0000ffff12047812 */ /* 0x000fe200078ec0ff */
[----:B------:R-:W-:Y:S04]  /*2332f0*/  STL [R1+0x570], R7 ;  /* 0x0005700701007387 */ /* 0x000fe80000100800 */
[----:B------:R-:W4:Y:S04]  /*233300*/  LDL.LU R18, [R1+0x578] ;  /* 0x0005780001127983 */ /* 0x000f280000300800 */
[----:B------:R-:W4:Y:S01]  /*233310*/  LDL.LU R22, [R1+0x19dc] ;  /* 0x0019dc0001167983 */ /* 0x000f220000300800 */
[----:B------:R-:W-:Y:S01]  /*233320*/  ISETP.LT.AND P3, PT, R2, UR50, !P0 ;  /* 0x0000003202007c0c */ /* 0x000fe2000c761270 */
[----:B------:R-:W0:Y:S01]  /*233330*/  LDCU UR50, c[0x0][0x398] ;  /* 0x00007300ff3277ac */ /* 0x000e220008000800 */
[----:B------:R-:W-:-:S02]  /*233340*/  ISETP.LT.AND P2, PT, R0, UR14, !P0 ;  /* 0x0000000e00007c0c */ /* 0x000fc4000c741270 */
        /* <DEDUP_REMOVED lines=34> */
[----:B------:R-:W3:Y:S04]  /*233570*/  LDL.LU R19, [R1+0x2214] ;  /* 0x0022140001137983 */ /* 0x000ee80000300800 */
[----:B------:R-:W3:Y:S01]  /*233580*/  LDL.LU R21, [R1+0x1da0] ;  /* 0x001da00001157983 */ /* 0x000ee20000300800 */
[----:B--2---:R-:W-:Y:S01]  /*233590*/  VIADD R5, R3, 0x1cc ;  /* 0x000001cc03057836 */ /* 0x004fe20000000000 */
[----:B----4-:R-:W-:-:S04]  /*2335a0*/  PRMT R4, R18, 0x5210, R4 ;  /* 0x0000521012047816 */ /* 0x010fc80000000004 */
[----:B------:R-:W-:Y:S01]  /*2335b0*/  ISETP.GE.AND P0, PT, R5, UR28, PT ;  /* 0x0000001c05007c0c */ /* 0x000fe2000bf06270 */
[----:B------:R2:W-:Y:S01]  /*2335c0*/  STL [R1+0x534], R4 ;  /* 0x0005340401007387 */ /* 0x0005e20000100800 */
[----:B------:R-:W-:Y:S02]  /*2335d0*/  LOP3.LUT R5, R22, 0xffff, RZ, 0xc0, !PT ;  /* 0x0000ffff16057812 */ /* 0x000fe400078ec0ff */
[----:B------:R-:W-:Y:S01]  /*2335e0*/  LOP3.LUT R26, R26, 0xff7fffff, RZ, 0xc0, !PT ;  /* 0xff7fffff1a1a7812 */ /* 0x000fe200078ec0ff */
[----:B------:R-:W4:Y:S01]  /*2335f0*/  LDL.LU R18, [R1+0x57c] ;  /* 0x00057c0001127983 */ /* 0x000f220000300800 */
[----:B---3--:R-:W-:Y:S01]  /*233600*/  VIADD R6, R3, 0x1ce ;  /* 0x000001ce03067836 */ /* 0x008fe20000000000 */
[----:B------:R-:W3:Y:S02]  /*233610*/  LDCU UR28, c[0x0][0x398] ;  /* 0x00007300ff1c77ac */ /* 0x000ee40008000800 */
[----:B------:R-:W3:Y:S01]  /*233620*/  LDL.LU R22, [R1+0x1d9c] ;  /* 0x001d9c0001167983 */ /* 0x000ee20000300800 */
[----:B------:R-:W-:-:S02]  /*233630*/  ISETP.LT.AND P3, PT, R2, UR19, !P0 ;  /* 0x0000001302007c0c */ /* 0x000fc4000c761270 */
[----:B------:R-:W-:Y:S02]  /*233640*/  ISETP.LT.AND P2, PT, R0, UR51, !P0 ;  /* 0x0000003300007c0c */ /* 0x000fe4000c741270 */
[----:B------:R-:W-:Y:S01]  /*233650*/  ISETP.LT.AND P1, PT, R28, UR23, !P0 ;  /* 0x000000171c007c0c */ /* 0x000fe2000c721270 */
[----:B--2---:R-:W-:Y:S01]  /*233660*/  VIADD R4, R3, 0x1cd ;  /* 0x000001cd03047836 */ /* 0x004fe20000000000 */
[----:B------:R-:W2:Y:S07]  /*233670*/  LDCU UR19, c[0x0][0x398] ;  /* 0x00007300ff1377ac */ /* 0x000eae0008000800 */
        /* <DEDUP_REMOVED lines=34> */
[----:B------:R-:W2:Y:S01]  /*2338a0*/  LDL.LU R19, [R1+0x588] ;  /* 0x0005880001137983 */ /* 0x000ea20000300800 */
[----:B----4-:R-:W-:-:S03]  /*2338b0*/  PRMT R5, R18, 0x5210, R5 ;  /* 0x0000521012057816 */ /* 0x010fc60000000005 */
[----:B------:R-:W4:Y:S01]  /*2338c0*/  LDL.LU R21, [R1+0x2218] ;  /* 0x0022180001157983 */ /* 0x000f220000300800 */
[----:B---3--:R-:W-:-:S03]  /*2338d0*/  PRMT R6, R22, 0x4210, R4 ;  /* 0x0000421016067816 */ /* 0x008fc60000000004 */
[----:B------:R3:W-:Y:S04]  /*2338e0*/  STL [R1+0x538], R5 ;  /* 0x0005380501007387 */ /* 0x0007e80000100800 */
[----:B------:R0:W-:Y:S04]  /*2338f0*/  STL [R1+0x560], R6 ;  /* 0x0005600601007387 */ /* 0x0001e80000100800 */
[----:B------:R-:W4:Y:S04]  /*233900*/  LDL.LU R18, [R1+0x1b58] ;  /* 0x001b580001127983 */ /* 0x000f280000300800 */
[----:B------:R-:W4:Y:S01]  /*233910*/  LDL.LU R22, [R1+0x1d98] ;  /* 0x001d980001167983 */ /* 0x000f220000300800 */
[----:B------:R-:W-:-:S02]  /*233920*/  ISETP.LT.AND P3, PT, R2, UR13, !P0 ;  /* 0x0000000d02007c0c */ /* 0x000fc4000c761270 */
[----:B------:R-:W-:Y:S02]  /*233930*/  ISETP.LT.AND P2, PT, R0, UR20, !P0 ;  /* 0x0000001400007c0c */ /* 0x000fe4000c741270 */
[----:B------:R-:W-:Y:S02]  /*233940*/  LOP3.LUT R26, R26, 0xffff7fff, RZ, 0xc0, !PT ;  /* 0xffff7fff1a1a7812 */ /* 0x000fe400078ec0ff */
[----:B------:R-:W-:Y:S01]  /*233950*/  ISETP.LT.AND P1, PT, R28, UR18, !P0 ;  /* 0x000000121c007c0c */ /* 0x000fe2000c721270 */
[C---:B---3--:R-:W-:Y:S01]  /*233960*/  VIADD R5, R3.reuse, 0x1cf ;  /* 0x000001cf03057836 */ /* 0x048fe20000000000 */
[----:B------:R-:W3:Y:S01]  /*233970*/  LDCU UR13, c[0x0][0x398] ;  /* 0x00007300ff0d77ac */ /* 0x000ee20008000800 */
[----:B0-----:R-:W-:Y:S01]  /*233980*/  VIADD R6, R3, 0x1d1 ;  /* 0x000001d103067836 */ /* 0x001fe20000000000 */
[----:B------:R-:W0:Y:S03]  /*233990*/  LDCU UR20, c[0x0][0x398] ;  /* 0x00007300ff1477ac */ /* 0x000e260008000800 */
        /* <DEDUP_REMOVED lines=20> */
[----:B------:R-:W-:Y:S02]  /*233ae0*/  LOP3.LUT R26, R26, 0xfffffbff, RZ, 0xc0, !PT ;  /* 0xfffffbff1a1a7812 */ /* 0x000fe400078ec0ff */
[----:B--2---:R-:W-:-:S05]  /*233af0*/  PRMT R4, R19, 0x5210, R4 ;  /* 0x0000521013047816 */ /* 0x004fca0000000004 */
[----:B------:R2:W-:Y:S04]  /*233b00*/  STL [R1+0x520], R4 ;  /* 0x0005200401007387 */ /* 0x0005e80000100800 */
[----:B------:R-:W3:Y:S01]  /*233b10*/  LDL.LU R19, [R1+0x58c] ;  /* 0x00058c0001137983 */ /* 0x000ee20000300800 */
[----:B----4-:R-:W-:-:S03]  /*233b20*/  LOP3.LUT R5, R21, 0xffff, RZ, 0xc0, !PT ;  /* 0x0000ffff15057812 */ /* 0x010fc600078ec0ff */
[----:B------:R-:W4:Y:S01]  /*233b30*/  LDL.LU R21, [R1+0x1d94] ;  /* 0x001d940001157983 */ /* 0x000f220000300800 */
[----:B------:R-:W-:-:S05]  /*233b40*/  PRMT R7, R22, 0x4210, R5 ;  /* 0x0000421016077816 */ /* 0x000fca0000000005 */
[----:B------:R-:W-:Y:S04]  /*233b50*/  STL [R1+0x564], R7 ;  /* 0x0005640701007387 */ /* 0x000fe80000100800 */
[----:B------:R-:W4:Y:S01]  /*233b60*/  LDL.LU R22, [R1+0x590] ;  /* 0x0005900001167983 */ /* 0x000f220000300800 */
[----:B------:R-:W-:Y:S02]  /*233b70*/  @P2 LOP3.LUT R26, R26, 0x400, RZ, 0xfc, !PT ;  /* 0x000004001a1a2812 */ /* 0x000fe400078efcff */
[----:B------:R-:W-:Y:S01]  /*233b80*/  ISETP.LT.AND P0, PT, R20, UR14, !P0 ;  /* 0x0000000e14007c0c */ /* 0x000fe2000c701270 */
[----:B--2---:R-:W-:Y:S01]  /*233b90*/  VIADD R4, R3, 0x1d0 ;  /* 0x000001d003047836 */ /* 0x004fe20000000000 */
[----:B------:R-:W-:Y:S01]  /*233ba0*/  LOP3.LUT R26, R26, 0xfffffdff, RZ, 0xc0, !PT ;  /* 0xfffffdff1a1a7812 */ /* 0x000fe200078ec0ff */
[----:B------:R-:W2:Y:S03]  /*233bb0*/  LDCU UR14, c[0x0][0x398] ;  /* 0x00007300ff0e77ac */ /* 0x000ea60008000800 */
        /* <DEDUP_REMOVED lines=39> */
[----:B------:R-:W-:Y:S02]  /*233e30*/  LOP3.LUT R4, R18, 0xffff, RZ, 0xc0, !PT ;  /* 0x0000ffff12047812 */ /* 0x000fe400078ec0ff */
[----:B---3--:R-:W-:-:S05]  /*233e40*/  PRMT R5, R19, 0x5210, R5 ;  /* 0x0000521013057816 */ /* 0x008fca0000000005 */
[----:B------:R3:W-:Y:S02]  /*233e50*/  STL [R1+0x524], R5 ;  /* 0x0005240501007387 */ /* 0x0007e40000100800 */
[----:B---3--:R-:W-:-:S05]  /*233e60*/  VIADD R5, R3, 0x1d2 ;  /* 0x000001d203057836 */ /* 0x008fca0000000000 */
[----:B------:R-:W-:Y:S02]  /*233e70*/  ISETP.GE.AND P0, PT, R5, UR58, PT ;  /* 0x0000003a05007c0c */ /* 0x000fe4000bf06270 */
[--C-:B----4-:R-:W-:Y:S01]  /*233e80*/  PRMT R6, R21, 0x4210, R4.reuse ;  /* 0x0000421015067816 */ /* 0x110fe20000000004 */
[----:B------:R-:W-:Y:S01]  /*233e90*/  STL [R1+0x743c], R26 ;  /* 0x00743c1a01007387 */ /* 0x000fe20000100800 */
[----:B------:R-:W-:Y:S01]  /*233ea0*/  ISETP.LT.AND P3, PT, R2, UR23, !P0 ;  /* 0x0000001702007c0c */ /* 0x000fe2000c761270 */
[----:B------:R-:W-:Y:S01]  /*233eb0*/  VIADD R5, R3, 0x1d4 ;  /* 0x000001d403057836 */ /* 0x000fe20000000000 */
[----:B------:R-:W-:Y:S01]  /*233ec0*/  ISETP.LT.AND P2, PT, R0, UR76, !P0 ;  /* 0x0000004c00007c0c */ /* 0x000fe2000c741270 */
[----:B------:R-:W3:Y:S01]  /*233ed0*/  LDCU UR58, c[0x0][0x398] ;  /* 0x00007300ff3a77ac */ /* 0x000ee20008000800 */
[----:B------:R-:W-:Y:S02]  /*233ee0*/  ISETP.LT.AND P1, PT, R28, UR28, !P0 ;  /* 0x0000001c1c007c0c */ /* 0x000fe4000c721270 */
[----:B------:R-:W-:Y:S01]  /*233ef0*/  PRMT R4, R22, 0x5210, R4 ;  /* 0x0000521016047816 */ /* 0x000fe20000000004 */
[----:B------:R-:W-:Y:S01]  /*233f00*/  STL [R1+0x568], R6 ;  /* 0x0005680601007387 */ /* 0x000fe20000100800 */
[----:B------:R-:W4:Y:S05]  /*233f10*/  LDCU UR23, c[0x0][0x398] ;  /* 0x00007300ff1777ac */ /* 0x000f2a0008000800 */
[----:B------:R-:W-:Y:S01]  /*233f20*/  @P3 LOP3.LUT R25, R25, 0x80000000, RZ, 0xfc, !PT ;  /* 0x8000000019193812 */ /* 0x000fe200078efcff */
[----:B------:R-:W0:Y:S03]  /*233f30*/  LDCU UR76, c[0x0][0x398] ;  /* 0x00007300ff4c77ac */ /* 0x000e260008000800 */
[----:B------:R-:W-:Y:S01]  /*233f40*/  LOP3.LUT R25, R25, 0xbfffffff, RZ, 0xc0, !PT ;  /* 0xbfffffff19197812 */ /* 0x000fe200078ec0ff */
[----:B------:R-:W-:Y:S01]  /*233f50*/  VIADD R7, R3, 0x1da ;  /* 0x000001da03077836 */ /* 0x000fe20000000000 */
[----:B------:R-:W0:Y:S02]  /*233f60*/  LDCU UR28, c[0x0][0x398] ;  /* 0x00007300ff1c77ac */ /* 0x000e240008000800 */
[----:B------:R-:W-:-:S02]  /*233f70*/  @P2 LOP3.LUT R25, R25, 0x40000000, RZ, 0xfc, !PT ;  /* 0x4000000019192812 */ /* 0x000fc400078efcff */
[----:B------:R-:W-:Y:S01]  /*233f80*/  ISETP.LT.AND P0, PT, R20, UR51, !P0 ;  /* 0x0000003314007c0c */ /* 0x000fe2000c701270 */
[----:B------:R1:W-:Y:S01]  /*233f90*/  STL [R1+0x528], R4 ;  /* 0x0005280401007387 */ /* 0x0003e20000100800 */
[----:B------:R-:W-:Y:S01]  /*233fa0*/  LOP3.LUT R25, R25, 0xdfffffff, RZ, 0xc0, !PT ;  /* 0xdfffffff19197812 */ /* 0x000fe200078ec0ff */
[----:B------:R-:W0:Y:S03]  /*233fb0*/  LDCU UR51, c[0x0][0x398] ;  /* 0x00007300ff3377ac */ /* 0x000e260008000800 */
[----:B------:R-:W-:-:S04]  /*233fc0*/  @P1 LOP3.LUT R25, R25, 0x20000000, RZ, 0xfc, !PT ;  /* 0x2000000019191812 */ /* 0x000fc800078efcff */
[----:B------:R-:W-:Y:S01]  /*233fd0*/  LOP3.LUT R25, R25, 0xefffffff, RZ, 0xc0, !PT ;  /* 0xefffffff19197812 */ /* 0x000fe200078ec0ff */
[----:B-1----:R-:W-:-:S03]  /*233fe0*/  VIADD R4, R3, 0x1d3 ;  /* 0x000001d303047836 */ /* 0x002fc60000000000 */
[----:B------:R-:W-:Y:S02]  /*233ff0*/  @P0 LOP3.LUT R25, R25, 0x10000000, RZ, 0xfc, !PT ;  /* 0x1000000019190812 */ /* 0x000fe400078efcff */
[----:B------:R-:W-:Y:S02]  /*234000*/  ISETP.GE.AND P0, PT, R4, UR59, PT ;  /* 0x0000003b04007c0c */ /* 0x000fe4000bf06270 */
[----:B------:R-:W-:Y:S01]  /*234010*/  LOP3.LUT R25, R25, 0xf7ffffff, RZ, 0xc0, !PT ;  /* 0xf7ffffff19197812 */ /* 0x000fe200078ec0ff */
[C---:B------:R-:W-:Y:S01]  /*234020*/  VIADD R4, R3.reuse, 0x1d5 ;  /* 0x000001d503047836 */ /* 0x040fe20000000000 */
[----:B------:R-:W-:Y:S01]  /*234030*/  ISETP.LT.AND P3, PT, R2, UR19, !P0 ;  /* 0x0000001302007c0c */ /* 0x000fe2000c761270 */
[----:B------:R1:W-:Y:S01]  /*234040*/  STL [R1+0x5bc], R14 ;  /* 0x0005bc0e01007387 */ /* 0x0003e20000100800 */
[----:B------:R-:W-:Y:S01]  /*234050*/  ISETP.LT.AND P2, PT, R0, UR29, !P0 ;  /* 0x0000001d00007c0c */ /* 0x000fe2000c741270 */
[C---:B------:R-:W-:Y:S01]  /*234060*/  VIADD R22, R3.reuse, 0x1ea ;  /* 0x000001ea03167836 */ /* 0x040fe20000000000 */
[----:B------:R-:W-:Y:S01]  /*234070*/  ISETP.LT.AND P1, PT, R28, UR48, !P0 ;  /* 0x000000301c007c0c */ /* 0x000fe2000c721270 */
[C---:B------:R-:W-:Y:S01]  /*234080*/  VIADD R26, R3.reuse, 0x1eb ;  /* 0x000001eb031a7836 */ /* 0x040fe20000000000 */
[----:B------:R-:W0:Y:S01]  /*234090*/  LDCU UR19, c[0x0][0x398] ;  /* 0x00007300ff1377ac */ /* 0x000e220008000800 */
[----:B------:R-:W-:-:S02]  /*2340a0*/  VIADD R6, R3, 0x1db ;  /* 0x000001db03067836 */ /* 0x000fc40000000000 */
[----:B------:R-:W-:Y:S01]  /*2340b0*/  VIADD R27, R3, 0x1ec ;  /* 0x000001ec031b7836 */ /* 0x000fe20000000000 */
[----:B------:R-:W0:Y:S03]  /*2340c0*/  LDCU UR59, c[0x0][0x398] ;  /* 0x00007300ff3b77ac */ /* 0x000e260008000800 */
[----:B------:R-:W-:Y:S01]  /*2340d0*/  @P3 LOP3.LUT R25, R25, 0x8000000, RZ, 0xfc, !PT ;  /* 0x0800000019193812 */ /* 0x000fe200078efcff */
[----:B-1----:R-:W-:Y:S01]  /*2340e0*/  VIADD R14, R3, 0x1e5 ;  /* 0x000001e5030e7836 */ /* 0x002fe20000000000 */
[----:B------:R-:W1:Y:S02]  /*2340f0*/  LDCU UR29, c[0x0][0x398] ;  /* 0x00007300ff1d77ac */ /* 0x000e640008000800 */
[----:B------:R-:W-:Y:S01]  /*234100*/  LOP3.LUT R25, R25, 0xfbffffff, RZ, 0xc0, !PT ;  /* 0xfbffffff19197812 */ /* 0x000fe200078ec0ff */
[----:B------:R-:W-:Y:S01]  /*234110*/  VIADD R29, R3, 0x1ed ;  /* 0x000001ed031d7836 */ /* 0x000fe20000000000 */
[----:B------:R-:W0:Y:S02]  /*234120*/  LDCU UR48, c[0x0][0x398] ;  /* 0x00007300ff3077ac */ /* 0x000e240008000800 */
        /* <DEDUP_REMOVED lines=9> */
[C---:B------:R-:W-:Y:S01]  /*2341c0*/  VIADD R21, R3.reuse, 0x1ee ;  /* 0x000001ee03157836 */ /* 0x040fe20000000000 */
[----:B------:R-:W-:Y:S01]  /*2341d0*/  ISETP.LT.AND P3, PT, R2, UR36, !P0 ;  /* 0x0000002402007c0c */ /* 0x000fe2000c761270 */
[----:B------:R-:W-:Y:S01]  /*2341e0*/  VIADD R5, R3, 0x1dc ;  /* 0x000001dc03057836 */ /* 0x000fe20000000000 */
[----:B------:R-:W-:Y:S01]  /*2341f0*/  ISETP.LT.AND P2, PT, R0, UR24, !P0 ;  /* 0x0000001800007c0c */ /* 0x000fe2000c741270 */
[----:B------:R-:W0:Y:S01]  /*234200*/  LDCU UR24, c[0x0][0x398] ;  /* 0x00007300ff1877ac */ /* 0x000e220008000800 */
        /* <DEDUP_REMOVED lines=34> */
[----:B--2---:R-:W-:Y:S01]  /*234430*/  ISETP.LT.AND P3, PT, R2, UR14, !P0 ;  /* 0x0000000e02007c0c */ /* 0x004fe2000c761270 */
[----:B------:R-:W2:Y:S01]  /*234440*/  LDCU UR14, c[0x0][0x398] ;  /* 0x00007300ff0e77ac */ /* 0x000ea20008000800 */
        /* <DEDUP_REMOVED lines=23> */
[----:B------:R-:W-:Y:S01]  /*2345c0*/  VIADD R11, R3, 0x1e0 ;  /* 0x000001e0030b7836 */ /* 0x000fe20000000000 */
[----:B------:R-:W0:Y:S02]  /*2345d0*/  LDCU UR56, c[0x0][0x398] ;  /* 0x00007300ff3877ac */ /* 0x000e240008000800 */
        /* <DEDUP_REMOVED lines=12> */
[----:B------:R-:W0:Y:S01]  /*2346a0*/  LDCU UR64, c[0x0][0x398] ;  /* 0x00007300ff4077ac */ /* 0x000e220008000800 */
[----:B------:R-:W-:Y:S02]  /*2346b0*/  ISETP.LT.AND P2, PT, R0, UR46, !P0 ;  /* 0x0000002e00007c0c */ /* 0x000fe4000c741270 */
[----:B------:R-:W-:Y:S01]  /*2346c0*/  ISETP.LT.AND P1, PT, R28, UR27, !P0 ;  /* 0x0000001b1c007c0c */ /* 0x000fe2000c721270 */
[----:B------:R0:W-:Y:S01]  /*2346d0*/  STL [R1+0x5d4], R9 ;  /* 0x0005d40901007387 */ /* 0x0001e20000100800 */
[----:B------:R-:W-:Y:S01]  /*2346e0*/  VIADD R10, R3, 0x1e2 ;  /* 0x000001e2030a7836 */ /* 0x000fe20000000000 */
[----:B------:R-:W1:Y:S06]  /*2346f0*/  LDCU UR22, c[0x0][0x398] ;  /* 0x00007300ff1677ac */ /* 0x000e6c0008000800 */
[----:B------:R-:W-:Y:S01]  /*234700*/  @P3 LOP3.LUT R25, R25, 0x80, RZ, 0xfc, !PT ;  /* 0x0000008019193812 */ /* 0x000fe200078efcff */
[----:B------:R-:W1:Y:S03]  /*234710*/  LDCU UR27, c[0x0][0x398] ;  /* 0x00007300ff1b77ac */ /* 0x000e660008000800 */
[----:B------:R-:W-:Y:S01]  /*234720*/  LOP3.LUT R25, R25, 0xffffffbf, RZ, 0xc0, !PT ;  /* 0xffffffbf19197812 */ /* 0x000fe200078ec0ff */
[----:B------:R-:W1:Y:S03]  /*234730*/  LDCU UR46, c[0x0][0x398] ;  /* 0x00007300ff2e77ac */ /* 0x000e660008000800 */
[----:B------:R-:W-:-:S02]  /*234740*/  @P2 LOP3.LUT R25, R25, 0x40, RZ, 0xfc, !PT ;  /* 0x0000004019192812 */ /* 0x000fc400078efcff */
[----:B------:R-:W-:Y:S01]  /*234750*/  ISETP.LT.AND P0, PT, R20, UR57, !P0 ;  /* 0x0000003914007c0c */ /* 0x000fe2000c701270 */
[----:B0-----:R-:W-:Y:S01]  /*234760*/  VIADD R9, R3, 0x1e6 ;  /* 0x000001e603097836 */ /* 0x001fe20000000000 */
[----:B------:R-:W-:Y:S01]  /*234770*/  LOP3.LUT R25, R25, 0xffffffdf, RZ, 0xc0, !PT ;  /* 0xffffffdf19197812 */ /* 0x000fe200078ec0ff */
[----:B------:R-:W-:Y:S01]  /*234780*/  STL [R1+0x5d0], R14 ;  /* 0x0005d00e01007387 */ /* 0x000fe20000100800 */
        /* <DEDUP_REMOVED lines=8> */
[----:B------:R0:W-:Y:S01]  /*234810*/  STL [R1+0x5cc], R9 ;  /* 0x0005cc0901007387 */ /* 0x0001e20000100800 */
[----:B------:R-:W-:Y:S01]  /*234820*/  ISETP.LT.AND P2, PT, R0, UR12, !P0 ;  /* 0x0000000c00007c0c */ /* 0x000fe2000c741270 */
[----:B------:R-:W1:Y:S01]  /*234830*/  LDCU UR65, c[0x0][0x398] ;  /* 0x00007300ff4177ac */ /* 0x000e620008000800 */
[----:B------:R-:W-:Y:S01]  /*234840*/  ISETP.LT.AND P1, PT, R28, UR76, !P0 ;  /* 0x0000004c1c007c0c */ /* 0x000fe2000c721270 */
[----:B------:R-:W1:Y:S08]  /*234850*/  LDCU UR16, c[0x0][0x398] ;  /* 0x00007300ff1077ac */ /* 0x000e700008000800 */
[----:B------:R-:W-:Y:S01]  /*234860*/  @P3 LOP3.LUT R25, R25, 0x8, RZ, 0xfc, !PT ;  /* 0x0000000819193812 */ /* 0x000fe200078efcff */
[----:B------:R1:W-:Y:S01]  /*234870*/  STL [R1+0x5c8], R8 ;  /* 0x0005c80801007387 */ /* 0x0003e20000100800 */
[----:B0-----:R-:W-:Y:S01]  /*234880*/  VIADD R9, R3, 0x1ef ;  /* 0x000001ef03097836 */ /* 0x001fe20000000000 */
[----:B------:R-:W0:Y:S01]  /*234890*/  LDCU UR76, c[0x0][0x398] ;  /* 0x00007300ff4c77ac */ /* 0x000e220008000800 */
[----:B------:R-:W-:Y:S01]  /*2348a0*/  LOP3.LUT R25, R25, 0xfffffffb, RZ, 0xc0, !PT ;  /* 0xfffffffb19197812 */ /* 0x000fe200078ec0ff */
[----:B------:R-:W0:Y:S03]  /*2348b0*/  LDCU UR12, c[0x0][0x398] ;  /* 0x00007300ff0c77ac */ /* 0x000e260008000800 */
[----:B------:R-:W-:-:S02]  /*2348c0*/  @P2 LOP3.LUT R25, R25, 0x4, RZ, 0xfc, !PT ;  /* 0x0000000419192812 */ /* 0x000fc400078efcff */
[----:B---3--:R-:W-:Y:S01]  /*2348d0*/  ISETP.LT.AND P0, PT, R20, UR58, !P0 ;  /* 0x0000003a14007c0c */ /* 0x008fe2000c701270 */
[----:B-1----:R-:W-:Y:S01]  /*2348e0*/  VIADD R8, R3, 0x1e8 ;  /* 0x000001e803087836 */ /* 0x002fe20000000000 */
[----:B------:R-:W-:Y:S01]  /*2348f0*/  LOP3.LUT R25, R25, 0xfffffffd, RZ, 0xc0, !PT ;  /* 0xfffffffd19197812 */ /* 0x000fe200078ec0ff */
[----:B------:R-:W1:Y:S03]  /*234900*/  LDCU UR58, c[0x0][0x398] ;  /* 0x00007300ff3a77ac */ /* 0x000e660008000800 */
[----:B------:R-:W-:-:S04]  /*234910*/  @P1 LOP3.LUT R25, R25, 0x2, RZ, 0xfc, !PT ;  /* 0x0000000219191812 */ /* 0x000fc800078efcff */
[----:B------:R-:W-:-:S04]  /*234920*/  LOP3.LUT R25, R25, 0xfffffffe, RZ, 0xc0, !PT ;  /* 0xfffffffe19197812 */ /* 0x000fc800078ec0ff */
[----:B------:R-:W-:Y:S02]  /*234930*/  @P0 LOP3.LUT R25, R25, 0x1, RZ, 0xfc, !PT ;  /* 0x0000000119190812 */ /* 0x000fe400078efcff */
[----:B------:R-:W-:-:S03]  /*234940*/  ISETP.GE.AND P0, PT, R7, UR66, PT ;  /* 0x0000004207007c0c */ /* 0x000fc6000bf06270 */
[----:B------:R3:W-:Y:S01]  /*234950*/  STL [R1+0x7444], R25 ;  /* 0x0074441901007387 */ /* 0x0007e20000100800 */
[----:B----4-:R-:W-:Y:S01]  /*234960*/  ISETP.LT.AND P3, PT, R2, UR23, !P0 ;  /* 0x0000001702007c0c */ /* 0x010fe2000c761270 */
[C---:B------:R-:W-:Y:S01]  /*234970*/  VIADD R7, R3.reuse, 0x1f1 ;  /* 0x000001f103077836 */ /* 0x040fe20000000000 */
[----:B------:R-:W-:Y:S01]  /*234980*/  ISETP.LT.AND P2, PT, R0, UR51, !P0 ;  /* 0x0000003300007c0c */ /* 0x000fe2000c741270 */
[----:B------:R-:W4:Y:S01]  /*234990*/  LDCU UR51, c[0x0][0x398] ;  /* 0x00007300ff3377ac */ /* 0x000f220008000800 */
[----:B------:R-:W-:Y:S01]  /*2349a0*/  ISETP.LT.AND P1, PT, R28, UR28, !P0 ;  /* 0x0000001c1c007c0c */ /* 0x000fe2000c721270 */
[----:B------:R-:W0:Y:S01]  /*2349b0*/  LDCU UR66, c[0x0][0x398] ;  /* 0x00007300ff4277ac */ /* 0x000e220008000800 */
[----:B---3--:R-:W-:Y:S01]  /*2349c0*/  VIADD R25, R3, 0x1e9 ;  /* 0x000001e903197836 */ /* 0x008fe20000000000 */
[----:B------:R-:W3:Y:S06]  /*2349d0*/  LDCU UR23, c[0x0][0x398] ;  /* 0x00007300ff1777ac */ /* 0x000eec0008000800 */
[----:B------:R-:W-:Y:S01]  /*2349e0*/  @P3 LOP3.LUT R24, R24, 0x80000000, RZ, 0xfc, !PT ;  /* 0x8000000018183812 */ /* 0x000fe200078efcff */
[----:B------:R-:W0:Y:S03]  /*2349f0*/  LDCU UR28, c[0x0][0x398] ;  /* 0x00007300ff1c77ac */ /* 0x000e260008000800 */
[----:B------:R-:W-:-:S04]  /*234a00*/  LOP3.LUT R24, R24, 0xbfffffff, RZ, 0xc0, !PT ;  /* 0xbfffffff18187812 */ /* 0x000fc800078ec0ff */
[----:B------:R-:W-:Y:S02]  /*234a10*/  @P2 LOP3.LUT R24, R24, 0x40000000, RZ, 0xfc, !PT ;  /* 0x4000000018182812 */ /* 0x000fe400078efcff */
[----:B------:R-:W-:Y:S01]  /*234a20*/  ISETP.LT.AND P0, PT, R20, UR77, !P0 ;  /* 0x0000004d14007c0c */ /* 0x000fe2000c701270 */
[----:B------:R-:W-:Y:S01]  /*234a30*/  STL [R1+0x7448], R25 ;  /* 0x0074481901007387 */ /* 0x000fe20000100800 */
[----:B------:R-:W-:Y:S01]  /*234a40*/  LOP3.LUT R24, R24, 0xdfffffff, RZ, 0xc0, !PT ;  /* 0xdfffffff18187812 */ /* 0x000fe200078ec0ff */
[----:B------:R-:W0:Y:S03]  /*234a50*/  LDCU UR77, c[0x0][0x398] ;  /* 0x00007300ff4d77ac */ /* 0x000e260008000800 */
[----:B------:R-:W-:Y:S01]  /*234a60*/  @P1 LOP3.LUT R24, R24, 0x20000000, RZ, 0xfc, !PT ;  /* 0x2000000018181812 */ /* 0x000fe200078efcff */
[----:B------:R1:W-:Y:S03]  /*234a70*/  STL [R1+0x5c4], R8 ;  /* 0x0005c40801007387 */ /* 0x0003e60000100800 */
[----:B------:R-:W-:Y:S01]  /*234a80*/  LOP3.LUT R24, R24, 0xefffffff, RZ, 0xc0, !PT ;  /* 0xefffffff18187812 */ /* 0x000fe200078ec0ff */
[----:B------:R-:W-:Y:S03]  /*234a90*/  STL [R1+0x744c], R22 ;  /* 0x00744c1601007387 */ /* 0x000fe60000100800 */
[----:B------:R-:W-:Y:S01]  /*234aa0*/  @P0 LOP3.LUT R24, R24, 0x10000000, RZ, 0xfc, !PT ;  /* 0x1000000018180812 */ /* 0x000fe200078efcff */
[----:B------:R-:W-:Y:S01]  /*234ab0*/  STL [R1+0x7450], R26 ;  /* 0x0074501a01007387 */ /* 0x000fe20000100800 */
[----:B------:R-:W-:Y:S01]  /*234ac0*/  ISETP.GE.AND P0, PT, R6, UR67, PT ;  /* 0x0000004306007c0c */ /* 0x000fe2000bf06270 */
[C---:B-1----:R-:W-:Y:S01]  /*234ad0*/  VIADD R8, R3.reuse, 0x1f0 ;  /* 0x000001f003087836 */ /* 0x042fe20000000000 */
[----:B------:R-:W-:Y:S01]  /*234ae0*/  LOP3.LUT R24, R24, 0xf7ffffff, RZ, 0xc0, !PT ;  /* 0xf7ffffff18187812 */ /* 0x000fe200078ec0ff */
[----:B------:R1:W-:Y:S01]  /*234af0*/  STL [R1+0x7454], R27 ;  /* 0x0074541b01007387 */ /* 0x0003e20000100800 */
[C---:B------:R-:W-:Y:S01]  /*234b00*/  VIADD R6, R3.reuse, 0x1f2 ;  /* 0x000001f203067836 */ /* 0x040fe20000000000 */
[----:B------:R-:W0:Y:S02]  /*234b10*/  LDCU UR67, c[0x0][0x398] ;  /* 0x00007300ff4377ac */ /* 0x000e240008000800 */
[----:B------:R0:W-:Y:S04]  /*234b20*/  STL [R1+0x7458], R29 ;  /* 0x0074581d01007387 */ /* 0x0001e80000100800 */
[----:B------:R-:W-:Y:S04]  /*234b30*/  STL [R1+0x745c], R21 ;  /* 0x00745c1501007387 */ /* 0x000fe80000100800 */
[----:B------:R-:W-:Y:S04]  /*234b40*/  STL [R1+0x7460], R9 ;  /* 0x0074600901007387 */ /* 0x000fe80000100800 */
[----:B------:R-:W-:Y:S04]  /*234b50*/  STL [R1+0x7464], R8 ;  /* 0x0074640801007387 */ /* 0x000fe80000100800 */
[----:B------:R0:W-:Y:S04]  /*234b60*/  STL [R1+0x7468], R7 ;  /* 0x0074680701007387 */ /* 0x0001e80000100800 */
[----:B------:R0:W-:Y:S04]  /*234b70*/  STL [R1+0x746c], R6 ;  /* 0x00746c0601007387 */ /* 0x0001e80000100800 */
[----:B-1----:R-:W3:Y:S04]  /*234b80*/  LDL.LU R27, [R1+0x1b24] ;  /* 0x001b2400011b7983 */ /* 0x002ee80000300800 */
[----:B------:R-:W3:Y:S01]  /*234b90*/  LDL.LU R25, [R1+0x1b20] ;  /* 0x001b200001197983 */ /* 0x000ee20000300800 */
[----:B------:R-:W-:Y:S01]  /*234ba0*/  ISETP.LT.AND P3, PT, R2, UR29, !P0 ;  /* 0x0000001d02007c0c */ /* 0x000fe2000c761270 */
[----:B------:R-:W-:Y:S01]  /*234bb0*/  VIADD R22, R3, 0x1e1 ;  /* 0x000001e103167836 */ /* 0x000fe20000000000 */
[----:B------:R-:W-:Y:S01]  /*234bc0*/  ISETP.LT.AND P2, PT, R0, UR19, !P0 ;  /* 0x0000001300007c0c */ /* 0x000fe2000c741270 */
[----:B------:R-:W-:Y:S01]  /*234bd0*/  IMAD.MOV.U32 R26, RZ, RZ, R10 ;  /* 0x000000ffff1a7224 */ /* 0x000fe200078e000a */
[----:B------:R-:W-:Y:S01]  /*234be0*/  ISETP.LT.AND P1, PT, R28, UR59, !P0 ;  /* 0x0000003b1c007c0c */ /* 0x000fe2000c721270 */
[----:B------:R-:W1:Y:S01]  /*234bf0*/  LDCU UR59, c[0x0][0x398] ;  /* 0x00007300ff3b77ac */ /* 0x000e620008000800 */
        /* <DEDUP_REMOVED lines=102> */
[----:B------:R-:W1:Y:S01]  /*235260*/  LDCU UR73, c[0x0][0x398] ;  /* 0x00007300ff4977ac */ /* 0x000e620008000800 */
[----:B------:R-:W2:Y:S04]  /*235270*/  LDL.LU R22, [R1+0x1a4c] ;  /* 0x001a4c0001167983 */ /* 0x000ea80000300800 */
[----:B0-----:R-:W4:Y:S04]  /*235280*/  LDL.LU R29, [R1+0x1a48] ;  /* 0x001a4800011d7983 */ /* 0x001f280000300800 */
[----:B------:R-:W4:Y:S01]  /*235290*/  LDL.LU R7, [R1+0x1c8c] ;  /* 0x001c8c0001077983 */ /* 0x000f220000300800 */
[----:B---3--:R-:W-:-:S03]  /*2352a0*/  LOP3.LUT R8, R25, 0xffff, RZ, 0xc0, !PT ;  /* 0x0000ffff19087812 */ /* 0x008fc600078ec0ff */
[----:B------:R-:W3:Y:S01]  /*2352b0*/  LDL.LU R25, [R1+0x5bc] ;  /* 0x0005bc0001197983 */ /* 0x000ee20000300800 */
        /* <DEDUP_REMOVED lines=12> */
[----:B------:R-:W-:Y:S02]  /*235380*/  LOP3.LUT R24, R24, 0xfffffffd, RZ, 0xc0, !PT ;  /* 0xfffffffd18187812 */ /* 0x000fe400078ec0ff */
[----:B------:R-:W-:Y:S02]  /*235390*/  LOP3.LUT R6, R27, 0xffff, RZ, 0xc0, !PT ;  /* 0x0000ffff1b067812 */ /* 0x000fe400078ec0ff */
[----:B------:R-:W-:-:S03]  /*2353a0*/  @P1 LOP3.LUT R24, R24, 0x2, RZ, 0xfc, !PT ;  /* 0x0000000218181812 */ /* 0x000fc600078efcff */
[----:B------:R0:W-:Y:S01]  /*2353b0*/  STL [R1+0x59c], R6 ;  /* 0x00059c0601007387 */ /* 0x0001e20000100800 */
[----:B------:R-:W-:-:S03]  /*2353c0*/  LOP3.LUT R24, R24, 0xfffffffe, RZ, 0xc0, !PT ;  /* 0xfffffffe18187812 */ /* 0x000fc600078ec0ff */
[----:B------:R-:W-:Y:S01]  /*2353d0*/  STL [R1+0x6a0], R8 ;  /* 0x0006a00801007387 */ /* 0x000fe20000100800 */
[----:B------:R-:W-:-:S03]  /*2353e0*/  @P0 LOP3.LUT R24, R24, 0x1, RZ, 0xfc, !PT ;  /* 0x0000000118180812 */ /* 0x000fc600078efcff */
[----:B------:R-:W3:Y:S01]  /*2353f0*/  LDL.LU R9, [R1+0x1c80] ;  /* 0x001c800001097983 */ /* 0x000ee20000300800 */
[----:B------:R-:W-:Y:S01]  /*235400*/  ISETP.GE.AND P0, PT, R26, UR74, PT ;  /* 0x0000004a1a007c0c */ /* 0x000fe2000bf06270 */
[----:B------:R-:W0:Y:S02]  /*235410*/  LDCU UR74, c[0x0][0x398] ;  /* 0x00007300ff4a77ac */ /* 0x000e240008000800 */
[----:B------:R-:W3:Y:S01]  /*235420*/  LDL.LU R26, [R1+0x1c68] ;  /* 0x001c6800011a7983 */ /* 0x000ee20000300800 */
[----:B------:R-:W-:Y:S01]  /*235430*/  ISETP.LT.AND P3, PT, R2, UR22, !P0 ;  /* 0x0000001602007c0c */ /* 0x000fe2000c761270 */
[----:B------:R-:W0:Y:S01]  /*235440*/  LDCU UR22, c[0x0][0x398] ;  /* 0x00007300ff1677ac */ /* 0x000e220008000800 */
[----:B------:R-:W-:Y:S01]  /*235450*/  ISETP.LT.AND P2, PT, R0, UR58, !P0 ;  /* 0x0000003a00007c0c */ /* 0x000fe2000c741270 */
[----:B------:R-:W3:Y:S01]  /*235460*/  LDL.LU R27, [R1+0x1c48] ;  /* 0x001c4800011b7983 */ /* 0x000ee20000300800 */
        /* <DEDUP_REMOVED lines=12> */
[----:B--2---:R-:W-:Y:S02]  /*235530*/  LOP3.LUT R21, R22, 0xffff, RZ, 0xc0, !PT ;  /* 0x0000ffff16157812 */ /* 0x004fe400078ec0ff */
[----:B------:R-:W2:Y:S01]  /*235540*/  LDL.LU R22, [R1+0x5d4] ;  /* 0x0005d40001167983 */ /* 0x000ea20000300800 */
[----:B----4-:R-:W-:Y:S02]  /*235550*/  LOP3.LUT R29, R29, 0xffff, RZ, 0xc0, !PT ;  /* 0x0000ffff1d1d7812 */ /* 0x010fe400078ec0ff */
[----:B------:R-:W-:Y:S01]  /*235560*/  PRMT R7, R7, 0x4210, R6 ;  /* 0x0000421007077816 */ /* 0x000fe20000000006 */
[----:B------:R-:W-:Y:S04]  /*235570*/  STL [R1+0x5ac], R21 ;  /* 0x0005ac1501007387 */ /* 0x000fe80000100800 */
[----:B0-----:R-:W4:Y:S04]  /*235580*/  LDL.LU R6, [R1+0x746c] ;  /* 0x00746c0001067983 */ /* 0x001f280000300800 */
[----:B------:R0:W-:Y:S04]  /*235590*/  STL [R1+0xa0], R7 ;  /* 0x0000a00701007387 */ /* 0x0001e80000100800 */
[----:B0-----:R-:W4:Y:S04]  /*2355a0*/  LDL.LU R7, [R1+0x7468] ;  /* 0x0074680001077983 */ /* 0x001f280000300800 */
[----:B------:R-:W-:Y:S01]  /*2355b0*/  STL [R1+0x6a4], R29 ;  /* 0x0006a41d01007387 */ /* 0x000fe20000100800 */
[----:B---3--:R-:W-:Y:S01]  /*2355c0*/  ISETP.GE.AND P0, PT, R25, UR75, PT ;  /* 0x0000004b19007c0c */ /* 0x008fe2000bf06270 */
[----:B------:R-:W0:Y:S02]  /*2355d0*/  LDCU UR75, c[0x0][0x39c] ;  /* 0x00007380ff4b77ac */ /* 0x000e240008000800 */
[----:B------:R-:W3:Y:S01]  /*2355e0*/  LDL.LU R25, [R1+0x5d0] ;  /* 0x0005d00001197983 */ /* 0x000ee20000300800 */
[----:B------:R-:W-:Y:S01]  /*2355f0*/  ISETP.LT.AND P3, PT, R2, UR12, !P0 ;  /* 0x0000000c02007c0c */ /* 0x000fe2000c761270 */
[----:B------:R-:W0:Y:S01]  /*235600*/  LDCU UR12, c[0x0][0x398] ;  /* 0x00007300ff0c77ac */ /* 0x000e220008000800 */
[----:B------:R-:W-:-:S02]  /*235610*/  ISETP.LT.AND P2, PT, R0, UR16, !P0 ;  /* 0x0000001000007c0c */ /* 0x000fc4000c741270 */
[----:B------:R-:W-:Y:S01]  /*235620*/  LOP3.LUT R23, R23, 0xf7ffffff, RZ, 0xc0, !PT ;  /* 0xf7ffffff17177812 */ /* 0x000fe200078ec0ff */
[C---:B------:R-:W-:Y:S01]  /*235630*/  VIADD R19, R3.reuse, 0x1f5 ;  /* 0x000001f503137836 */ /* 0x040fe20000000000 */
[----:B------:R-:W-:Y:S01]  /*235640*/  ISETP.LT.AND P1, PT, R28, UR51, !P0 ;  /* 0x000000331c007c0c */ /* 0x000fe2000c721270 */
[----:B------:R-:W-:Y:S01]  /*235650*/  VIADD R18, R3, 0x1f6 ;  /* 0x000001f603127836 */ /* 0x000fe20000000000 */
[----:B------:R-:W0:Y:S05]  /*235660*/  LDCU UR16, c[0x0][0x398] ;  /* 0x00007300ff1077ac */ /* 0x000e2a0008000800 */
[----:B------:R-:W-:Y:S01]  /*235670*/  @P3 LOP3.LUT R23, R23, 0x8000000, RZ, 0xfc, !PT ;  /* 0x0800000017173812 */ /* 0x000fe200078efcff */
[----:B------:R-:W-:Y:S01]  /*235680*/  VIADD R14, R3, 0x1fa ;  /* 0x000001fa030e7836 */ /* 0x000fe20000000000 */
[----:B------:R-:W-:Y:S01]  /*235690*/  ISETP.LT.AND P0, PT, R20, UR66, !P0 ;  /* 0x0000004214007c0c */ /* 0x000fe2000c701270 */
[----:B------:R-:W2:Y:S01]  /*2356a0*/  LDCU UR66, c[0x0][0x39c] ;  /* 0x00007380ff4277ac */ /* 0x000ea20008000800 */
[----:B------:R-:W-:Y:S01]  /*2356b0*/  LOP3.LUT R23, R23, 0xfbffffff, RZ, 0xc0, !PT ;  /* 0xfbffffff17177812 */ /* 0x000fe200078ec0ff */
[----:B------:R-:W-:-:S02]  /*2356c0*/  VIADD R13, R3, 0x1fb ;  /* 0x000001fb030d7836 */ /* 0x000fc40000000000 */
[----:B------:R-:W-:Y:S01]  /*2356d0*/  VIADD R5, R3, 0x1f3 ;  /* 0x000001f303057836 */ /* 0x000fe20000000000 */
[----:B------:R-:W-:Y:S01]  /*2356e0*/  PRMT R9, R9, 0x4210, R8 ;  /* 0x0000421009097816 */ /* 0x000fe20000000008 */
[----:B------:R-:W-:Y:S01]  /*2356f0*/  VIADD R4, R3, 0x1f4 ;  /* 0x000001f403047836 */ /* 0x000fe20000000000 */
[----:B------:R-:W4:Y:S01]  /*235700*/  LDL.LU R8, [R1+0x7464] ;  /* 0x0074640001087983 */ /* 0x000f220000300800 */
[----:B------:R-:W0:Y:S01]  /*235710*/  LDCU UR51, c[0x0][0x398] ;  /* 0x00007300ff3377ac */ /* 0x000e220008000800 */
[----:B------:R-:W-:Y:S02]  /*235720*/  PRMT R26, R26, 0x4210, R21 ;  /* 0x000042101a1a7816 */ /* 0x000fe40000000015 */
[----:B------:R1:W-:Y:S04]  /*235730*/  STL [R1+0xa4], R9 ;  /* 0x0000a40901007387 */ /* 0x0003e80000100800 */
[----:B-1----:R-:W4:Y:S04]  /*235740*/  LDL.LU R9, [R1+0x7460] ;  /* 0x0074600001097983 */ /* 0x002f280000300800 */
[----:B------:R-:W4:Y:S04]  /*235750*/  LDL.LU R21, [R1+0x745c] ;  /* 0x00745c0001157983 */ /* 0x000f280000300800 */
[----:B------:R1:W-:Y:S04]  /*235760*/  STL [R1+0xa8], R26 ;  /* 0x0000a81a01007387 */ /* 0x0003e80000100800 */
[----:B-1----:R-:W4:Y:S01]  /*235770*/  LDL.LU R26, [R1+0x5cc] ;  /* 0x0005cc00011a7983 */ /* 0x002f220000300800 */
[----:B------:R-:W-:-:S04]  /*235780*/  @P2 LOP3.LUT R23, R23, 0x4000000, RZ, 0xfc, !PT ;  /* 0x0400000017172812 */ /* 0x000fc800078efcff */
[----:B------:R-:W-:-:S04]  /*235790*/  LOP3.LUT R23, R23, 0xfdffffff, RZ, 0xc0, !PT ;  /* 0xfdffffff17177812 */ /* 0x000fc800078ec0ff */
[----:B------:R-:W-:Y:S02]  /*2357a0*/  @P1 LOP3.LUT R23, R23, 0x2000000, RZ, 0xfc, !PT ;  /* 0x0200000017171812 */ /* 0x000fe400078efcff */
[----:B------:R-:W-:Y:S02]  /*2357b0*/  PRMT R27, R27, 0x4210, R29 ;  /* 0x000042101b1b7816 */ /* 0x000fe4000000001d */
[----:B------:R-:W-:Y:S01]  /*2357c0*/  LOP3.LUT R23, R23, 0xfeffffff, RZ, 0xc0, !PT ;  /* 0xfeffffff17177812 */ /* 0x000fe200078ec0ff */
[----:B------:R-:W4:Y:S03]  /*2357d0*/  LDL.LU R29, [R1+0x7458] ;  /* 0x00745800011d7983 */ /* 0x000f260000300800 */
[----:B------:R-:W-:Y:S01]  /*2357e0*/  @P0 LOP3.LUT R23, R23, 0x1000000, RZ, 0xfc, !PT ;  /* 0x0100000017170812 */ /* 0x000fe200078efcff */
[----:B------:R1:W-:Y:S04]  /*2357f0*/  STL [R1+0xac], R27 ;  /* 0x0000ac1b01007387 */ /* 0x0003e80000100800 */
[----:B-1----:R-:W4:Y:S01]  /*235800*/  LDL.LU R27, [R1+0x7454] ;  /* 0x00745400011b7983 */ /* 0x002f220000300800 */
[----:B------:R-:W-:-:S02]  /*235810*/  LOP3.LUT R23, R23, 0xff7fffff, RZ, 0xc0, !PT ;  /* 0xff7fffff17177812 */ /* 0x000fc400078ec0ff */
[----:B--2---:R-:W-:Y:S01]  /*235820*/  ISETP.GE.AND P0, PT, R22, UR66, PT ;  /* 0x0000004216007c0c */ /* 0x004fe2000bf06270 */
[----:B------:R-:W3:Y:S01]  /*235830*/  LDCU UR66, c[0x0][0x39c] ;  /* 0x00007380ff4277ac */ /* 0x000ee20008000800 */
[----:B------:R-:W0:Y:S02]  /*235840*/  LDL.LU R22, [R1+0x5c8] ;  /* 0x0005c80001167983 */ /* 0x000e240000300800 */
[----:B------:R-:W-:Y:S02]  /*235850*/  ISETP.LT.AND P1, PT, R2, UR23, !P0 ;  /* 0x0000001702007c0c */ /* 0x000fe4000c721270 */
[----:B------:R-:W-:Y:S02]  /*235860*/  ISETP.LT.AND P3, PT, R0, UR28, !P0 ;  /* 0x0000001c00007c0c */ /* 0x000fe4000c761270 */
[----:B------:R-:W-:-:S09]  /*235870*/  ISETP.LT.AND P2, PT, R20, UR67, !P0 ;  /* 0x0000004314007c0c */ /* 0x000fd2000c741270 */
[----:B------:R-:W-:Y:S02]  /*235880*/  @P1 LOP3.LUT R23, R23, 0x800000, RZ, 0xfc, !PT ;  /* 0x0080000017171812 */ /* 0x000fe400078efcff */
[----:B------:R-:W-:Y:S02]  /*235890*/  ISETP.LT.AND P1, PT, R28, UR77, !P0 ;  /* 0x0000004d1c007c0c */ /* 0x000fe4000c721270 */
[----:B---3--:R-:W-:Y:S01]  /*2358a0*/  ISETP.GE.AND P0, PT, R25, UR66, PT ;  /* 0x0000004219007c0c */ /* 0x008fe2000bf06270 */
[----:B------:R-:W4:Y:S01]  /*2358b0*/  LDCU UR66, c[0x0][0x39c] ;  /* 0x00007380ff4277ac */ /* 0x000f220008000800 */
[----:B------:R-:W2:Y:S01]  /*2358c0*/  LDL.LU R25, [R1+0x5c4] ;  /* 0x0005c40001197983 */ /* 0x000ea20000300800 */
[----:B------:R-:W-:-:S04]  /*2358d0*/  LOP3.LUT R23, R23, 0xffbfffff, RZ, 0xc0, !PT ;  /* 0xffbfffff17177812 */ /* 0x000fc800078ec0ff */
[----:B------:R-:W-:-:S04]  /*2358e0*/  @P3 LOP3.LUT R23, R23, 0x400000, RZ, 0xfc, !PT ;  /* 0x0040000017173812 */ /* 0x000fc800078efcff */
[----:B------:R-:W-:-:S04]  /*2358f0*/  LOP3.LUT R23, R23, 0xffdfffff, RZ, 0xc0, !PT ;  /* 0xffdfffff17177812 */ /* 0x000fc800078ec0ff */
        /* <DEDUP_REMOVED lines=12> */
[----:B------:R-:W-:-:S04]  /*2359c0*/  @P2 LOP3.LUT R23, R23, 0x20000, RZ, 0xfc, !PT ;  /* 0x0002000017172812 */ /* 0x000fc800078efcff */
[----:B------:R-:W-:-:S04]  /*2359d0*/  LOP3.LUT R23, R23, 0xfffeffff, RZ, 0xc0, !PT ;  /* 0xfffeffff17177812 */ /* 0x000fc800078ec0ff */
[----:B------:R-:W-:-:S04]  /*2359e0*/  @P1 LOP3.LUT R23, R23, 0x10000, RZ, 0xfc, !PT ;  /* 0x0001000017171812 */ /* 0x000fc800078efcff */
[----:B------:R-:W-:Y:S02]  /*2359f0*/  LOP3.LUT R23, R23, 0xffff7fff, RZ, 0xc0, !PT ;  /* 0xffff7fff17177812 */ /* 0x000fe400078ec0ff */
[----:B----4-:R-:W-:Y:S02]  /*235a00*/  ISETP.GE.AND P0, PT, R26, UR66, PT ;  /* 0x000000421a007c0c */ /* 0x010fe4000bf06270 */
[----:B------:R-:W3:Y:S02]  /*235a10*/  LDL.LU R26, [R1+0x7450] ;  /* 0x00745000011a7983 */ /* 0x000ee40000300800 */
[----:B------:R-:W-:Y:S02]  /*235a20*/  ISETP.LT.AND P2, PT, R2, UR68, !P0 ;  /* 0x0000004402007c0c */ /* 0x000fe4000c741270 */
[----:B------:R-:W-:Y:S02]  /*235a30*/  ISETP.LT.AND P3, PT, R0, UR60, !P0 ;  /* 0x0000003c00007c0c */ /* 0x000fe4000c761270 */
[----:B------:R-:W-:-:S09]  /*235a40*/  ISETP.LT.AND P1, PT, R28, UR36, !P0 ;  /* 0x000000241c007c0c */ /* 0x000fd2000c721270 */
[----:B------:R-:W-:-:S04]  /*235a50*/  @P2 LOP3.LUT R23, R23, 0x8000, RZ, 0xfc, !PT ;  /* 0x0000800017172812 */ /* 0x000fc800078efcff */
        /* <DEDUP_REMOVED lines=8> */
[----:B0-----:R-:W-:Y:S02]  /*235ae0*/  ISETP.GE.AND P0, PT, R22, UR75, PT ;  /* 0x0000004b16007c0c */ /* 0x001fe4000bf06270 */
[----:B------:R-:W4:Y:S02]  /*235af0*/  LDL.LU R22, [R1+0x744c] ;  /* 0x00744c0001167983 */ /* 0x000f240000300800 */
[----:B------:R-:W-:Y:S02]  /*235b00*/  ISETP.LT.AND P1, PT, R2, UR17, !P0 ;  /* 0x0000001102007c0c */ /* 0x000fe4000c721270 */
[----:B------:R-:W-:Y:S02]  /*235b10*/  ISETP.LT.AND P3, PT, R0, UR69, !P0 ;  /* 0x0000004500007c0c */ /* 0x000fe4000c761270 */
[----:B------:R-:W-:-:S09]  /*235b20*/  ISETP.LT.AND P2, PT, R28, UR61, !P0 ;  /* 0x0000003d1c007c0c */ /* 0x000fd2000c741270 */
[----:B------:R-:W-:Y:S02]  /*235b30*/  @P1 LOP3.LUT R23, R23, 0x800, RZ, 0xfc, !PT ;  /* 0x0000080017171812 */ /* 0x000fe400078efcff */
[----:B------:R-:W-:Y:S02]  /*235b40*/  ISETP.LT.AND P1, PT, R20, UR55, !P0 ;  /* 0x0000003714007c0c */ /* 0x000fe4000c721270 */
[----:B--2---:R-:W-:Y:S02]  /*235b50*/  ISETP.GE.AND P0, PT, R25, UR42, PT ;  /* 0x0000002a19007c0c */ /* 0x004fe4000bf06270 */
        /* <DEDUP_REMOVED lines=20> */
[----:B--2---:R-:W-:Y:S02]  /*235ca0*/  ISETP.GE.AND P0, PT, R25, UR30, PT ;  /* 0x0000001e19007c0c */ /* 0x004fe4000bf06270 */
[----:B------:R-:W2:Y:S02]  /*235cb0*/  LDL.LU R25, [R1+0x7444] ;  /* 0x0074440001197983 */ /* 0x000ea40000300800 */
[----:B------:R-:W-:Y:S02]  /*235cc0*/  ISETP.LT.AND P1, PT, R2, UR25, !P0 ;  /* 0x0000001902007c0c */ /* 0x000fe4000c721270 */
[----:B------:R-:W-:Y:S02]  /*235cd0*/  ISETP.LT.AND P3, PT, R0, UR20, !P0 ;  /* 0x0000001400007c0c */ /* 0x000fe4000c761270 */
[----:B------:R-:W-:-:S09]  /*235ce0*/  ISETP.LT.AND P2, PT, R28, UR18, !P0 ;  /* 0x000000121c007c0c */ /* 0x000fd2000c741270 */
[----:B------:R-:W-:Y:S02]  /*235cf0*/  @P1 LOP3.LUT R23, R23, 0x8, RZ, 0xfc, !PT ;  /* 0x0000000817171812 */ /* 0x000fe400078efcff */
[----:B------:R-:W-:Y:S02]  /*235d00*/  ISETP.LT.AND P1, PT, R20, UR71, !P0 ;  /* 0x0000004714007c0c */ /* 0x000fe4000c721270 */
[----:B----4-:R-:W-:Y:S02]  /*235d10*/  ISETP.GE.AND P0, PT, R22, UR44, PT ;  /* 0x0000002c16007c0c */ /* 0x010fe4000bf06270 */
[----:B------:R-:W4:Y:S01]  /*235d20*/  LDL.LU R22, [R1+0x7440] ;  /* 0x0074400001167983 */ /* 0x000f220000300800 */
[----:B------:R-:W-:-:S04]  /*235d30*/  LOP3.LUT R23, R23, 0xfffffffb, RZ, 0xc0, !PT ;  /* 0xfffffffb17177812 */ /* 0x000fc800078ec0ff */
[----:B------:R-:W-:-:S04]  /*235d40*/  @P3 LOP3.LUT R23, R23, 0x4, RZ, 0xfc, !PT ;  /* 0x0000000417173812 */ /* 0x000fc800078efcff */
[----:B------:R-:W-:-:S04]  /*235d50*/  LOP3.LUT R23, R23, 0xfffffffd, RZ, 0xc0, !PT ;  /* 0xfffffffd17177812 */ /* 0x000fc800078ec0ff */
[----:B------:R-:W-:Y:S02]  /*235d60*/  @P2 LOP3.LUT R23, R23, 0x2, RZ, 0xfc, !PT ;  /* 0x0000000217172812 */ /* 0x000fe400078efcff */
[----:B------:R-:W-:Y:S02]  /*235d70*/  ISETP.LT.AND P2, PT, R2, UR63, !P0 ;  /* 0x0000003f02007c0c */ /* 0x000fe4000c741270 */
[----:B------:R-:W-:Y:S02]  /*235d80*/  ISETP.LT.AND P3, PT, R0, UR21, !P0 ;  /* 0x0000001500007c0c */ /* 0x000fe4000c761270 */
[----:B------:R-:W-:-:S04]  /*235d90*/  LOP3.LUT R23, R23, 0xfffffffe, RZ, 0xc0, !PT ;  /* 0xfffffffe17177812 */ /* 0x000fc800078ec0ff */
[----:B------:R-:W-:Y:S02]  /*235da0*/  @P1 LOP3.LUT R23, R23, 0x1, RZ, 0xfc, !PT ;  /* 0x0000000117171812 */ /* 0x000fe400078efcff */
[----:B------:R-:W-:Y:S02]  /*235db0*/  ISETP.LT.AND P1, PT, R28, UR15, !P0 ;  /* 0x0000000f1c007c0c */ /* 0x000fe4000c721270 */
[----:B----4-:R-:W-:-:S04]  /*235dc0*/  LOP3.LUT R22, R22, 0x7fffffff, RZ, 0xc0, !PT ;  /* 0x7fffffff16167812 */ /* 0x010fc800078ec0ff */
[----:B------:R-:W-:-:S04]  /*235dd0*/  @P2 LOP3.LUT R22, R22, 0x80000000, RZ, 0xfc, !PT ;  /* 0x8000000016162812 */ /* 0x000fc800078efcff */
[----:B------:R-:W-:-:S04]  /*235de0*/  LOP3.LUT R22, R22, 0xbfffffff, RZ, 0xc0, !PT ;  /* 0xbfffffff16167812 */ /* 0x000fc800078ec0ff */
[----:B------:R-:W-:Y:S02]  /*235df0*/  @P3 LOP3.LUT R22, R22, 0x40000000, RZ, 0xfc, !PT ;  /* 0x4000000016163812 */ /* 0x000fe400078efcff */
[----:B------:R-:W-:Y:S02]  /*235e00*/  ISETP.LT.AND P2, PT, R20, UR14, !P0 ;  /* 0x0000000e14007c0c */ /* 0x000fe4000c741270 */
[----:B------:R-:W-:Y:S02]  /*235e10*/  LOP3.LUT R22, R22, 0xdfffffff, RZ, 0xc0, !PT ;  /* 0xdfffffff16167812 */ /* 0x000fe400078ec0ff */
[----:B---3--:R-:W-:Y:S02]  /*235e20*/  ISETP.GE.AND P0, PT, R26, UR32, PT ;  /* 0x000000201a007c0c */ /* 0x008fe4000bf06270 */
[----:B------:R-:W-:Y:S01]  /*235e30*/  @P1 LOP3.LUT R22, R22, 0x20000000, RZ, 0xfc, !PT ;  /* 0x2000000016161812 */ /* 0x000fe200078efcff */
[----:B------:R-:W3:Y:S01]  /*235e40*/  LDL.LU R26, [R1+0x743c] ;  /* 0x00743c00011a7983 */ /* 0x000ee20000300800 */
[----:B------:R-:W-:-:S02]  /*235e50*/  ISETP.LT.AND P1, PT, R2, UR72, !P0 ;  /* 0x0000004802007c0c */ /* 0x000fc4000c721270 */
        /* <DEDUP_REMOVED lines=10> */
[----:B------:R-:W-:Y:S02]  /*235f00*/  ISETP.GE.AND P0, PT, R27, UR40, PT ;  /* 0x000000281b007c0c */ /* 0x000fe4000bf06270 */
[----:B------:R-:W-:Y:S01]  /*235f10*/  @P2 LOP3.LUT R22, R22, 0x2000000, RZ, 0xfc, !PT ;  /* 0x0200000016162812 */ /* 0x000fe200078efcff */
[----:B------:R-:W4:Y:S01]  /*235f20*/  LDL.LU R27, [R1+0x7438] ;  /* 0x00743800011b7983 */ /* 0x000f220000300800 */
        /* <DEDUP_REMOVED lines=13> */
[----:B------:R-:W2:Y:S01]  /*236000*/  LDL.LU R29, [R1+0x7434] ;  /* 0x00743400011d7983 */ /* 0x000ea20000300800 */
[----:B------:R-:W-:-:S02]  /*236010*/  ISETP.LT.AND P1, PT, R2, UR46, !P0 ;  /* 0x0000002e02007c0c */ /* 0x000fc4000c721270 */
[----:B------:R-:W-:-:S04]  /*236020*/  LOP3.LUT R22, R22, 0xffefffff, RZ, 0xc0, !PT ;  /* 0xffefffff16167812 */ /* 0x000fc800078ec0ff */
[----:B------:R-:W-:-:S04]  /*236030*/  @P2 LOP3.LUT R22, R22, 0x100000, RZ, 0xfc, !PT ;  /* 0x0010000016162812 */ /* 0x000fc800078efcff */
[----:B------:R-:W-:Y:S02]  /*236040*/  LOP3.LUT R22, R22, 0xfffbffff, RZ, 0xc0, !PT ;  /* 0xfffbffff16167812 */ /* 0x000fe400078ec0ff */
[----:B------:R-:W-:Y:S02]  /*236050*/  ISETP.LT.AND P3, PT, R0, UR27, !P0 ;  /* 0x0000001b00007c0c */ /* 0x000fe4000c761270 */
[----:B------:R-:W-:Y:S02]  /*236060*/  @P1 LOP3.LUT R22, R22, 0x40000, RZ, 0xfc, !PT ;  /* 0x0004000016161812 */ /* 0x000fe400078efcff */
[----:B------:R-:W-:Y:S02]  /*236070*/  ISETP.LT.AND P2, PT, R28, UR22, !P0 ;  /* 0x000000161c007c0c */ /* 0x000fe4000c741270 */
[----:B------:R-:W-:Y:S02]  /*236080*/  ISETP.LT.AND P1, PT, R20, UR58, !P0 ;  /* 0x0000003a14007c0c */ /* 0x000fe4000c721270 */
[----:B------:R-:W-:-:S02]  /*236090*/  ISETP.GE.AND P0, PT, R21, UR38, PT ;  /* 0x0000002615007c0c */ /* 0x000fc4000bf06270 */
        /* <DEDUP_REMOVED lines=12> */
[----:B------:R-:W-:Y:S01]  /*236160*/  LOP3.LUT R22, R22, 0xfffffdff, RZ, 0xc0, !PT ;  /* 0xfffffdff16167812 */ /* 0x000fe200078ec0ff */
[----:B------:R-:W3:Y:S03]  /*236170*/  LDL.LU R28, [R1+0x742c] ;  /* 0x00742c00011c7983 */ /* 0x000ee60000300800 */
[----:B------:R-:W-:Y:S02]  /*236180*/  @P1 LOP3.LUT R22, R22, 0x200, RZ, 0xfc, !PT ;  /* 0x0000020016161812 */ /* 0x000fe400078efcff */
[----:B------:R-:W-:-:S02]  /*236190*/  ISETP.LT.AND P2, PT, R20, UR12, !P0 ;  /* 0x0000000c14007c0c */ /* 0x000fc4000c741270 */
[----:B------:R-:W-:Y:S01]  /*2361a0*/  LOP3.LUT R22, R22, 0xfffffeff, RZ, 0xc0, !PT ;  /* 0xfffffeff16167812 */ /* 0x000fe200078ec0ff */
[----:B------:R-:W3:Y:S03]  /*2361b0*/  LDL.LU R20, [R1+0x7428] ;  /* 0x0074280001147983 */ /* 0x000ee60000300800 */
[----:B------:R-:W-:Y:S02]  /*2361c0*/  @P3 LOP3.LUT R22, R22, 0x100, RZ, 0xfc, !PT ;  /* 0x0000010016163812 */ /* 0x000fe400078efcff */
[----:B------:R-:W-:Y:S02]  /*2361d0*/  ISETP.GE.AND P1, PT, R19, UR31, PT ;  /* 0x0000001f13007c0c */ /* 0x000fe4000bf26270 */
[----:B------:R-:W-:Y:S01]  /*2361e0*/  LOP3.LUT R22, R22, 0xffffff7f, RZ, 0xc0, !PT ;  /* 0xffffff7f16167812 */ /* 0x000fe200078ec0ff */
[----:B------:R-:W3:Y:S03]  /*2361f0*/  LDL.LU R19, [R1+0x7424] ;  /* 0x0074240001137983 */ /* 0x000ee60000300800 */
[----:B------:R-:W-:-:S02]  /*236200*/  @P2 LOP3.LUT R22, R22, 0x80, RZ, 0xfc, !PT ;  /* 0x0000008016162812 */ /* 0x000fc400078efcff */
[----:B------:R-:W-:Y:S02]  /*236210*/  ISETP.GE.AND P0, PT, R18, UR33, PT ;  /* 0x0000002112007c0c */ /* 0x000fe4000bf06270 */
[----:B------:R-:W-:Y:S01]  /*236220*/  LOP3.LUT R22, R22, 0xfffffbff, RZ, 0xc0, !PT ;  /* 0xfffffbff16167812 */ /* 0x000fe200078ec0ff */
[----:B------:R-:W-:Y:S01]  /*236230*/  VIADD R12, R3, 0x1fc ;  /* 0x000001fc030c7836 */ /* 0x000fe20000000000 */
[----:B------:R-:W-:Y:S01]  /*236240*/  ISETP.GE.AND P2, PT, R17, UR35, PT ;  /* 0x0000002311007c0c */ /* 0x000fe2000bf46270 */
[----:B------:R-:W3:Y:S01]  /*236250*/  LDL.LU R18, [R1+0x7420] ;  /* 0x0074200001127983 */ /* 0x000ee20000300800 */
[----:B------:R-:W-:Y:S02]  /*236260*/  @P1 LOP3.LUT R22, R22, 0x400, RZ, 0xfc, !PT ;  /* 0x0000040016161812 */ /* 0x000fe400078efcff */
[----:B------:R-:W-:Y:S01]  /*236270*/  ISETP.GE.AND P4, PT, R14, UR41, PT ;  /* 0x000000290e007c0c */ /* 0x000fe2000bf86270 */
[----:B------:R-:W-:Y:S01]  /*236280*/  VIADD R11, R3, 0x1fd ;  /* 0x000001fd030b7836 */ /* 0x000fe20000000000 */
[----:B------:R-:W-:Y:S01]  /*236290*/  LOP3.LUT R22, R22, 0xffffefff, RZ, 0xc0, !PT ;  /* 0xffffefff16167812 */ /* 0x000fe200078ec0ff */
[----:B------:R-:W3:Y:S03]  /*2362a0*/  LDL.LU R17, [R1+0x741c] ;  /* 0x00741c0001117983 */ /* 0x000ee60000300800 */
[----:B------:R-:W-:-:S02]  /*2362b0*/  @P0 LOP3.LUT R22, R22, 0x1000, RZ, 0xfc, !PT ;  /* 0x0000100016160812 */ /* 0x000fc400078efcff */
[----:B------:R-:W-:Y:S02]  /*2362c0*/  ISETP.GE.AND P1, PT, R16, UR37, PT ;  /* 0x0000002510007c0c */ /* 0x000fe4000bf26270 */
[----:B------:R-:W-:Y:S01]  /*2362d0*/  LOP3.LUT R22, R22, 0xffffbfff, RZ, 0xc0, !PT ;  /* 0xffffbfff16167812 */ /* 0x000fe200078ec0ff */
[----:B------:R-:W-:Y:S01]  /*2362e0*/  VIADD R10, R3, 0x1fe ;  /* 0x000001fe030a7836 */ /* 0x000fe20000000000 */
[----:B------:R-:W-:Y:S01]  /*2362f0*/  ISETP.GE.AND P0, PT, R15, UR39, PT ;  /* 0x000000270f007c0c */ /* 0x000fe2000bf06270 */
[----:B------:R-:W4:Y:S01]  /*236300*/  LDL.LU R16, [R1+0x7418] ;  /* 0x0074180001107983 */ /* 0x000f220000300800 */
[----:B------:R-:W-:Y:S02]  /*236310*/  @P2 LOP3.LUT R22, R22, 0x4000, RZ, 0xfc, !PT ;  /* 0x0000400016162812 */ /* 0x000fe400078efcff */
[----:B------:R-:W-:Y:S01]  /*236320*/  ISETP.GE.AND P3, PT, R13, UR43, PT ;  /* 0x0000002b0d007c0c */ /* 0x000fe2000bf66270 */
[----:B------:R-:W4:Y:S01]  /*236330*/  LDL.LU R15, [R1+0x7414] ;  /* 0x00741400010f7983 */ /* 0x000f220000300800 */
[----:B------:R-:W-:-:S02]  /*236340*/  LOP3.LUT R22, R22, 0xfffdffff, RZ, 0xc0, !PT ;  /* 0xfffdffff16167812 */ /* 0x000fc400078ec0ff */
[----:B------:R-:W-:Y:S01]  /*236350*/  ISETP.GE.AND P6, PT, R8, UR7, PT ;  /* 0x0000000708007c0c */ /* 0x000fe2000bfc6270 */
[----:B------:R-:W4:Y:S01]  /*236360*/  LDL.LU R14, [R1+0x7410] ;  /* 0x00741000010e7983 */ /* 0x000f220000300800 */
[----:B------:R-:W-:Y:S02]  /*236370*/  @P1 LOP3.LUT R22, R22, 0x20000, RZ, 0xfc, !PT ;  /* 0x0002000016161812 */ /* 0x000fe400078efcff */
[----:B------:R-:W-:Y:S01]  /*236380*/  ISETP.GE.AND P2, PT, R12, UR45, PT ;  /* 0x0000002d0c007c0c */ /* 0x000fe2000bf46270 */
[----:B------:R-:W4:Y:S01]  /*236390*/  LDL.LU R13, [R1+0x740c] ;  /* 0x00740c00010d7983 */ /* 0x000f220000300800 */
[----:B------:R-:W-:Y:S02]  /*2363a0*/  LOP3.LUT R22, R22, 0xfff7ffff, RZ, 0xc0, !PT ;  /* 0xfff7ffff16167812 */ /* 0x000fe400078ec0ff */
[----:B------:R-:W-:Y:S01]  /*2363b0*/  ISETP.GE.AND P1, PT, R11, UR47, PT ;  /* 0x0000002f0b007c0c */ /* 0x000fe2000bf26270 */
[----:B------:R-:W4:Y:S01]  /*2363c0*/  LDL.LU R12, [R1+0x7408] ;  /* 0x00740800010c7983 */ /* 0x000f220000300800 */
[----:B------:R-:W-:Y:S01]  /*2363d0*/  @P0 LOP3.LUT R22, R22, 0x80000, RZ, 0xfc, !PT ;  /* 0x0008000016160812 */ /* 0x000fe200078efcff */
[----:B------:R-:W-:-:S02]  /*2363e0*/  VIADD R3, R3, 0x1ff ;  /* 0x000001ff03037836 */ /* 0x000fc40000000000 */
[----:B------:R-:W4:Y:S01]  /*2363f0*/  LDL.LU R11, [R1+0x7404] ;  /* 0x00740400010b7983 */ /* 0x000f220000300800 */
[----:B------:R-:W-:-:S04]  /*236400*/  LOP3.LUT R22, R22, 0xfffffffd, RZ, 0xc0, !PT ;  /* 0xfffffffd16167812 */ /* 0x000fc800078ec0ff */
[----:B------:R-:W-:-:S04]  /*236410*/  @P6 LOP3.LUT R22, R22, 0x2, RZ, 0xfc, !PT ;  /* 0x0000000216166812 */ /* 0x000fc800078efcff */
[----:B------:R-:W-:-:S04]  /*236420*/  LOP3.LUT R22, R22, 0xfffffffb, RZ, 0xc0, !PT ;  /* 0xfffffffb16167812 */ /* 0x000fc800078ec0ff */
[----:B------:R-:W-:Y:S02]  /*236430*/  LOP3.LUT R22, R22, 0xfffffffe, RZ, 0xc0, !PT ;  /* 0xfffffffe16167812 */ /* 0x000fe400078ec0ff */
[----:B------:R-:W-:Y:S02]  /*236440*/  ISETP.GE.AND P6, PT, R5, UR10, PT ;  /* 0x0000000a05007c0c */ /* 0x000fe4000bfc6270 */
[----:B------:R-:W-:Y:S02]  /*236450*/  ISETP.GE.AND P0, PT, R10, UR49, PT ;  /* 0x000000310a007c0c */ /* 0x000fe4000bf06270 */
[----:B------:R-:W4:Y:S01]  /*236460*/  LDL.LU R10, [R1+0x7400] ;  /* 0x00740000010a7983 */ /* 0x000f220000300800 */
[----:B------:R-:W-:Y:S02]  /*236470*/  ISETP.GE.AND P5, PT, R6, UR9, PT ;  /* 0x0000000906007c0c */ /* 0x000fe4000bfa6270 */
[----:B--2---:R-:W-:-:S04]  /*236480*/  LOP3.LUT R21, R21, 0xfffffeff, RZ, 0xc0, !PT ;  /* 0xfffffeff15157812 */ /* 0x004fc800078ec0ff */
[----:B------:R-:W-:-:S04]  /*236490*/  @P4 LOP3.LUT R21, R21, 0x100, RZ, 0xfc, !PT ;  /* 0x0000010015154812 */ /* 0x000fc800078efcff */
[----:B------:R-:W-:-:S04]  /*2364a0*/  LOP3.LUT R21, R21, 0xfffffdff, RZ, 0xc0, !PT ;  /* 0xfffffdff15157812 */ /* 0x000fc800078ec0ff */
[----:B------:R-:W-:Y:S02]  /*2364b0*/  @P3 LOP3.LUT R21, R21, 0x200, RZ, 0xfc, !PT ;  /* 0x0000020015153812 */ /* 0x000fe400078efcff */
[----:B------:R-:W-:Y:S02]  /*2364c0*/  ISETP.GE.AND P3, PT, R7, UR8, PT ;  /* 0x0000000807007c0c */ /* 0x000fe4000bf66270 */
[----:B------:R-:W-:Y:S02]  /*2364d0*/  ISETP.GE.AND P4, PT, R9, UR6, PT ;  /* 0x0000000609007c0c */ /* 0x000fe4000bf86270 */
[----:B------:R-:W2:Y:S04]  /*2364e0*/  LDL.LU R9, [R1+0x73fc] ;  /* 0x0073fc0001097983 */ /* 0x000ea80000300800 */
[----:B------:R-:W2:Y:S04]  /*2364f0*/  LDL.LU R8, [R1+0x73f8] ;  /* 0x0073f80001087983 */ /* 0x000ea80000300800 */
[----:B------:R-:W2:Y:S01]  /*236500*/  LDL.LU R7, [R1+0x73f4] ;  /* 0x0073f40001077983 */ /* 0x000ea20000300800 */
[----:B------:R-:W-:-:S03]  /*236510*/  @P3 LOP3.LUT R22, R22, 0x1, RZ, 0xfc, !PT ;  /* 0x0000000116163812 */ /* 0x000fc600078efcff */
[----:B------:R-:W2:Y:S01]  /*236520*/  LDL.LU R6, [R1+0x73f0] ;  /* 0x0073f00001067983 */ /* 0x000ea20000300800 */
[----:B------:R-:W-:Y:S02]  /*236530*/  @P4 LOP3.LUT R22, R22, 0x4, RZ, 0xfc, !PT ;  /* 0x0000000416164812 */ /* 0x000fe400078efcff */
[----:B------:R-:W-:Y:S01]  /*236540*/  ISETP.GE.AND P3, PT, R4, UR11, PT ;  /* 0x0000000b04007c0c */ /* 0x000fe2000bf66270 */
[----:B------:R-:W2:Y:S01]  /*236550*/  LDL.LU R5, [R1+0x73ec] ;  /* 0x0073ec0001057983 */ /* 0x000ea20000300800 */
[----:B------:R-:W-:-:S03]  /*236560*/  LOP3.LUT R22, R22, 0xffffffef, RZ, 0xc0, !PT ;  /* 0xffffffef16167812 */ /* 0x000fc600078ec0ff */
[----:B------:R-:W2:Y:S01]  /*236570*/  LDL.LU R4, [R1+0x73e8] ;  /* 0x0073e80001047983 */ /* 0x000ea20000300800 */
[----:B------:R-:W-:-:S04]  /*236580*/  @P6 LOP3.LUT R22, R22, 0x10, RZ, 0xfc, !PT ;  /* 0x0000001016166812 */ /* 0x000fc800078efcff */
[----:B------:R-:W-:Y:S02]  /*236590*/  LOP3.LUT R22, R22, 0xffffffbf, RZ, 0xc0, !PT ;  /* 0xffffffbf16167812 */ /* 0x000fe400078ec0ff */
[----:B------:R-:W-:Y:S02]  /*2365a0*/  ISETP.GE.AND P6, PT, R3, UR53, PT ;  /* 0x0000003503007c0c */ /* 0x000fe4000bfc6270 */
[----:B------:R-:W-:Y:S01]  /*2365b0*/  @P3 LOP3.LUT R22, R22, 0x40, RZ, 0xfc, !PT ;  /* 0x0000004016163812 */ /* 0x000fe200078efcff */
[----:B------:R-:W2:Y:S01]  /*2365c0*/  LDL.LU R3, [R1+0x73e4] ;  /* 0x0073e40001037983 */ /* 0x000ea20000300800 */
[----:B------:R-:W-:Y:S02]  /*2365d0*/  ISETP.LT.AND P3, PT, R2, UR16, !P4 ;  /* 0x0000001002007c0c */ /* 0x000fe4000e761270 */
[----:B------:R-:W-:Y:S01]  /*2365e0*/  ISETP.LT.AND P4, PT, R0, UR51, !P4 ;  /* 0x0000003300007c0c */ /* 0x000fe2000e781270 */
[----:B------:R-:W2:Y:S04]  /*2365f0*/  LDL.LU R2, [R1+0x73e0] ;  /* 0x0073e00001027983 */ /* 0x000ea80000300800 */
[----:B------:R-:W2:Y:S01]  /*236600*/  LDL.LU R0, [R1+0x73dc] ;  /* 0x0073dc0001007983 */ /* 0x000ea20000300800 */
[----:B------:R-:W-:-:S05]  /*236610*/  LOP3.LUT R22, R22, 0xffffffdf, RZ, 0xc0, !PT ;  /* 0xffffffdf16167812 */ /* 0x000fca00078ec0ff */
[----:B------:R-:W-:-:S04]  /*236620*/  @P3 LOP3.LUT R22, R22, 0x20, RZ, 0xfc, !PT ;  /* 0x0000002016163812 */ /* 0x000fc800078efcff */
[----:B------:R-:W-:Y:S02]  /*236630*/  LOP3.LUT R22, R22, 0xfffffff7, RZ, 0xc0, !PT ;  /* 0xfffffff716167812 */ /* 0x000fe400078ec0ff */
[C---:B------:R-:W-:Y:S02]  /*236640*/  LOP3.LUT P3, RZ, R21.reuse, 0x200, RZ, 0xc0, !PT ;  /* 0x0000020015ff7812 */ /* 0x040fe4000786c0ff */
[----:B------:R-:W-:Y:S02]  /*236650*/  @P4 LOP3.LUT R22, R22, 0x8, RZ, 0xfc, !PT ;  /* 0x0000000816164812 */ /* 0x000fe400078efcff */
[C---:B------:R-:W-:Y:S01]  /*236660*/  LOP3.LUT P4, RZ, R21.reuse, 0x100, RZ, 0xc0, !PT ;  /* 0x0000010015ff7812 */ /* 0x040fe2000788c0ff */
[----:B---3--:R0:W-:Y:S01]  /*236670*/  STL [R1+0x7e68], R20 ;  /* 0x007e681401007387 */ /* 0x0081e20000100800 */
[----:B------:R-:W-:Y:S01]  /*236680*/  LOP3.LUT R21, R21, 0xefffffff, RZ, 0xc0, !PT ;  /* 0xefffffff15157812 */ /* 0x000fe200078ec0ff */
[----:B------:R-:W1:Y:S01]  /*236690*/  LDCU UR6, c[0x0][0x398] ;  /* 0x00007300ff0677ac */ /* 0x000e620008000800 */
[----:B------:R-:W3:Y:S01]  /*2366a0*/  LDCU UR7, c[0x0][0x398] ;  /* 0x00007300ff0777ac */ /* 0x000ee20008000800 */
[----:B0-----:R-:W2:Y:S01]  /*2366b0*/  LDL R20, [R1+0x28] ;  /* 0x0000280001147983 */ /* 0x001ea20000100800 */
[----:B------:R-:W0:Y:S03]  /*2366c0*/  LDCU UR8, c[0x0][0x398] ;  /* 0x00007300ff0877ac */ /* 0x000e260008000800 */
[----:B------:R-:W-:Y:S01]  /*2366d0*/  STL.64 [R1+0x7e40], R18 ;  /* 0x007e401201007387 */ /* 0x000fe20000100a00 */
[----:B------:R-:W0:Y:S03]  /*2366e0*/  LDCU UR9, c[0x0][0x398] ;  /* 0x00007300ff0977ac */ /* 0x000e260008000800 */
[----:B----4-:R4:W-:Y:S01]  /*2366f0*/  STL.64 [R1+0x7dd8], R16 ;  /* 0x007dd81001007387 */ /* 0x0109e20000100a00 */
[----:B------:R-:W0:Y:S01]  /*236700*/  LDCU UR10, c[0x0][0x398] ;  /* 0x00007300ff0a77ac */ /* 0x000e220008000800 */
[----:B------:R-:W0:Y:S01]  /*236710*/  LDCU UR11, c[0x0][0x398] ;  /* 0x00007300ff0b77ac */ /* 0x000e220008000800 */
[----:B------:R-:W0:Y:S01]  /*236720*/  LDCU UR12, c[0x0][0x398] ;  /* 0x00007300ff0c77ac */ /* 0x000e220008000800 */
[----:B----4-:R-:W4:Y:S01]  /*236730*/  LDL.LU R17, [R1+0x284] ;  /* 0x0002840001117983 */ /* 0x010f220000300800 */
[----:B------:R-:W0:Y:S03]  /*236740*/  LDCU UR13, c[0x0][0x398] ;  /* 0x00007300ff0d77ac */ /* 0x000e260008000800 */
[----:B------:R-:W4:Y:S01]  /*236750*/  LDL.LU R16, [R1+0x344] ;  /* 0x0003440001107983 */ /* 0x000f220000300800 */
[----:B------:R-:W0:Y:S03]  /*236760*/  LDCU UR14, c[0x0][0x398] ;  /* 0x00007300ff0e77ac */ /* 0x000e260008000800 */
[----:B------:R-:W2:Y:S04]  /*236770*/  LDL.LU R19, [R1+0x300] ;  /* 0x0003000001137983 */ /* 0x000ea80000300800 */
[----:B------:R-:W2:Y:S04]  /*236780*/  LDL.LU R18, [R1+0x458] ;  /* 0x0004580001127983 */ /* 0x000ea80000300800 */
        /* <DEDUP_REMOVED lines=8> */
[----:B0-----:R-:W2:Y:S04]  /*236810*/  LDL.LU R12, [R1+0xa0] ;  /* 0x0000a000010c7983 */ /* 0x001ea80000300800 */
[----:B------:R-:W2:Y:S04]  /*236820*/  LDL.LU R13, [R1+0xa4] ;  /* 0x0000a400010d7983 */ /* 0x000ea80000300800 */
[----:B------:R-:W2:Y:S04]  /*236830*/  LDL.LU R14, [R1+0xa8] ;  /* 0x0000a800010e7983 */ /* 0x000ea80000300800 */
[----:B------:R-:W2:Y:S04]  /*236840*/  LDL.LU R15, [R1+0xac] ;  /* 0x0000ac00010f7983 */ /* 0x000ea80000300800 */
[----:B------:R0:W-:Y:S04]  /*236850*/  STL.64 [R1+0x7c78], R10 ;  /* 0x007c780a01007387 */ /* 0x0001e80000100a00 */
[----:B0-----:R-:W3:Y:S04]  /*236860*/  LDL.LU R11, [R1+0x90] ;  /* 0x00009000010b7983 */ /* 0x001ee80000300800 */
[----:B------:R0:W-:Y:S04]  /*236870*/  STL.64 [R1+0x7c18], R8 ;  /* 0x007c180801007387 */ /* 0x0001e80000100a00 */
[----:B0-----:R-:W2:Y:S04]  /*236880*/  LDL.LU R9, [R1+0x6b4] ;  /* 0x0006b40001097983 */ /* 0x001ea80000300800 */
[----:B------:R-:W2:Y:S04]  /*236890*/  LDL R8, [R1+0x94] ;  /* 0x0000940001087983 */ /* 0x000ea80000100800 */
[----:B------:R0:W-:Y:S04]  /*2368a0*/  STL.64 [R1+0x7ba0], R6 ;  /* 0x007ba00601007387 */ /* 0x0001e80000100a00 */
[----:B0-----:R-:W2:Y:S04]  /*2368b0*/  LDL.LU R6, [R1+0x6b0] ;  /* 0x0006b00001067983 */ /* 0x001ea80000300800 */
[----:B------:R-:W2:Y:S04]  /*2368c0*/  LDL.LU R7, [R1+0x5dc] ;  /* 0x0005dc0001077983 */ /* 0x000ea80000300800 */
[----:B------:R0:W-:Y:S04]  /*2368d0*/  STL.64 [R1+0x7b30], R4 ;  /* 0x007b300401007387 */ /* 0x0001e80000100a00 */
[----:B0-----:R-:W4:Y:S04]  /*2368e0*/  LDL.LU R4, [R1+0x6ac] ;  /* 0x0006ac0001047983 */ /* 0x001f280000300800 */
[----:B------:R-:W4:Y:S04]  /*2368f0*/  LDL.LU R5, [R1+0x60c] ;  /* 0x00060c0001057983 */ /* 0x000f280000300800 */
[----:B------:R0:W-:Y:S04]  /*236900*/  STL [R1+0x7b08], R28 ;  /* 0x007b081c01007387 */ /* 0x0001e80000100800 */
[----:B0-----:R-:W4:Y:S04]  /*236910*/  LDL.LU R28, [R1+0x610] ;  /* 0x00061000011c7983 */ /* 0x001f280000300800 */
[----:B------:R0:W-:Y:S04]  /*236920*/  STL.64 [R1+0x7ab8], R2 ;  /* 0x007ab80201007387 */ /* 0x0001e80000100a00 */
[----:B0-----:R-:W4:Y:S04]  /*236930*/  LDL.LU R2, [R1+0x618] ;  /* 0x0006180001027983 */ /* 0x001f280000300800 */
[----:B------:R-:W4:Y:S04]  /*236940*/  LDL.LU R3, [R1+0x6a8] ;  /* 0x0006a80001037983 */ /* 0x000f280000300800 */
[----:B------:R0:W-:Y:S04]  /*236950*/  STL [R1+0x7a70], R0 ;  /* 0x007a700001007387 */ /* 0x0001e80000100800 */
[----:B0-----:R-:W4:Y:S04]  /*236960*/  LDL.LU R0, [R1+0x5ac] ;  /* 0x0005ac0001007983 */ /* 0x001f280000300800 */
        /* <DEDUP_REMOVED lines=9> */
[----:B0-----:R-:W4:Y:S04]  /*236a00*/  LDL R24, [R1+0x30] ;  /* 0x0000300001187983 */ /* 0x001f280000100800 */
[----:B------:R-:W-:Y:S04]  /*236a10*/  STL [R1+0x7404], R23 ;  /* 0x0074041701007387 */ /* 0x000fe80000100800 */
[----:B------:R-:W-:Y:S01]  /*236a20*/  STL [R1+0x7400], R22 ;  /* 0x0074001601007387 */ /* 0x000fe20000100800 */
        /* <DEDUP_REMOVED lines=13> */
[----:B------:R-:W-:Y:S01]  /*236b00*/  @P6 LOP3.LUT R11, R11, 0x100, RZ, 0xfc, !PT ;  /* 0x000001000b0b6812 */ /* 0x000fe200078efcff */
[----:B--2---:R-:W-:Y:S01]  /*236b10*/  STSM.16.M88.4 [R20+0x200], R12 ;  /* 0x0002000c14007844 */ /* 0x004fe20000000200 */
[----:B------:R-:W-:Y:S01]  /*236b20*/  BAR.SYNC.DEFER_BLOCKING 0x0 ;  /* 0x0000000000007b1d */ /* 0x000fe20000010000 */
[C---:B----4-:R-:W-:Y:S02]  /*236b30*/  LOP3.LUT P5, RZ, R24.reuse, 0x20000000, RZ, 0xc0, !PT ;  /* 0x2000000018ff7812 */ /* 0x050fe400078ac0ff */
[C---:B------:R-:W-:Y:S02]  /*236b40*/  LOP3.LUT P4, RZ, R24.reuse, 0x10000000, RZ, 0xc0, !PT ;  /* 0x1000000018ff7812 */ /* 0x040fe4000788c0ff */
[C---:B------:R-:W-:Y:S02]  /*236b50*/  LOP3.LUT P3, RZ, R24.reuse, 0x8000000, RZ, 0xc0, !PT ;  /* 0x0800000018ff7812 */ /* 0x040fe4000786c0ff */
[C---:B------:R-:W-:Y:S02]  /*236b60*/  LOP3.LUT P2, RZ, R24.reuse, 0x4000000, RZ, 0xc0, !PT ;  /* 0x0400000018ff7812 */ /* 0x040fe4000784c0ff */
[----:B------:R-:W-:-:S02]  /*236b70*/  LOP3.LUT P1, RZ, R24, 0x2000000, RZ, 0xc0, !PT ;  /* 0x0200000018ff7812 */ /* 0x000fc4000782c0ff */
[----:B------:R-:W-:-:S03]  /*236b80*/  LOP3.LUT P0, RZ, R24, 0x1000000, RZ, 0xc0, !PT ;  /* 0x0100000018ff7812 */ /* 0x000fc6000780c0ff */
[----:B------:R-:W-:Y:S02]  /*236b90*/  @P5 LOP3.LUT R21, R21, 0x10000000, RZ, 0xfc, !PT ;  /* 0x1000000015155812 */ /* 0x000fe400078efcff */
[----:B------:R-:W-:-:S03]  /*236ba0*/  LOP3.LUT P5, RZ, R24, 0x1000, RZ, 0xc0, !PT ;  /* 0x0000100018ff7812 */ /* 0x000fc600078ac0ff */
[----:B------:R-:W-:Y:S04]  /*236bb0*/  STL [R1+0x8018], R21 ;  /* 0x0080181501007387 */ /* 0x000fe80000100800 */
[----:B------:R-:W2:Y:S04]  /*236bc0*/  LDL.LU R10, [R1+0x2220] ;  /* 0x00222000010a7983 */ /* 0x000ea80000300800 */
[----:B------:R0:W-:Y:S04]  /*236bd0*/  STL [R1+0x90], R11 ;  /* 0x0000900b01007387 */ /* 0x0001e80000100800 */
[----:B0-----:R-:W3:Y:S01]  /*236be0*/  LDL.LU R11, [R1+0x221c] ;  /* 0x00221c00010b7983 */ /* 0x001ee20000300800 */
[----:B------:R-:W-:-:S03]  /*236bf0*/  LOP3.LUT P6, RZ, R24, 0x800000, RZ, 0xc0, !PT ;  /* 0x0080000018ff7812 */ /* 0x000fc600078cc0ff */
[----:B------:R-:W4:Y:S04]  /*236c00*/  LDL.LU.64 R14, [R1+0x81c0] ;  /* 0x0081c000010e7983 */ /* 0x000f280000300a00 */
[----:B------:R-:W4:Y:S01]  /*236c10*/  LDL.LU.64 R12, [R1+0x81b8] ;  /* 0x0081b800010c7983 */ /* 0x000f220000300a00 */
[----:B------:R-:W-:Y:S02]  /*236c20*/  PRMT R24, R26, 0x5210, R25 ;  /* 0x000052101a187816 */ /* 0x000fe40000000019 */
[----:B------:R-:W-:Y:S02]  /*236c30*/  PRMT R25, R29, 0x5210, R27 ;  /* 0x000052101d197816 */ /* 0x000fe4000000001b */
[----:B------:R-:W-:Y:S02]  /*236c40*/  PRMT R26, R2, 0x5210, R0 ;  /* 0x00005210021a7816 */ /* 0x000fe40000000000 */
[----:B----4-:R-:W-:-:S05]  /*236c50*/  PRMT R27, R14, 0x5210, R13 ;  /* 0x000052100e1b7816 */ /* 0x010fca000000000d */
[----:B------:R0:W-:Y:S04]  /*236c60*/  STL.64 [R1+0x81a0], R26 ;  /* 0x0081a01a01007387 */ /* 0x0001e80000100a00 */
[----:B------:R4:W-:Y:S04]  /*236c70*/  STL.64 [R1+0x8198], R24 ;  /* 0x0081981801007387 */ /* 0x0009e80000100a00 */
[----:B------:R-:W2:Y:S01]  /*236c80*/  LDL.LU R13, [R1+0x1bcc] ;  /* 0x001bcc00010d7983 */ /* 0x000ea20000300800 */
[----:B0-----:R-:W-:-:S03]  /*236c90*/  PRMT R26, R7, 0x5210, R6 ;  /* 0x00005210071a7816 */ /* 0x001fc60000000006 */
[----:B------:R-:W2:Y:S01]  /*236ca0*/  LDL.LU R14, [R1+0x1bc4] ;  /* 0x001bc400010e7983 */ /* 0x000ea20000300800 */
[----:B------:R-:W-:Y:S02]  /*236cb0*/  PRMT R27, R12, 0x5210, R9 ;  /* 0x000052100c1b7816 */ /* 0x000fe40000000009 */
[----:B----4-:R-:W-:Y:S02]  /*236cc0*/  PRMT R24, R28, 0x5210, R3 ;  /* 0x000052101c187816 */ /* 0x010fe40000000003 */
[----:B------:R-:W-:Y:S01]  /*236cd0*/  PRMT R25, R5, 0x5210, R4 ;  /* 0x0000521005197816 */ /* 0x000fe20000000004 */
[----:B------:R-:W-:Y:S04]  /*236ce0*/  STL.64 [R1+0x81b0], R26 ;  /* 0x0081b01a01007387 */ /* 0x000fe80000100a00 */
[----:B------:R-:W-:Y:S04]  /*236cf0*/  STL.64 [R1+0x81a8], R24 ;  /* 0x0081a81801007387 */ /* 0x000fe80000100a00 */
[----:B------:R-:W0:Y:S04]  /*236d00*/  LDS.128 R24, [R8] ;  /* 0x0000000008187984 */ /* 0x000e280000000c00 */
[----:B------:R-:W4:Y:S04]  /*236d10*/  LDL.LU R22, [R1+0x1b3c] ;  /* 0x001b3c0001167983 */ /* 0x000f280000300800 */
[----:B------:R-:W2:Y:S04]  /*236d20*/  LDL.LU R28, [R1+0x1b34] ;  /* 0x001b3400011c7983 */ /* 0x000ea80000300800 */
[----:B------:R-:W2:Y:S04]  /*236d30*/  LDL.LU R5, [R1+0x1a70] ;  /* 0x001a700001057983 */ /* 0x000ea80000300800 */
[----:B------:R-:W2:Y:S04]  /*236d40*/  LDL.LU R12, [R1+0x1a6c] ;  /* 0x001a6c00010c7983 */ /* 0x000ea80000300800 */
[----:B0-----:R-:W-:Y:S01]  /*236d50*/  STL [R1+0x7d0], R24 ;  /* 0x0007d01801007387 */ /* 0x001fe20000100800 */
[----:B------:R-:W-:-:S03]  /*236d60*/  IMAD.MOV.U32 R6, RZ, RZ, R25 ;  /* 0x000000ffff067224 */ /* 0x000fc600078e0019 */
[----:B------:R-:W-:Y:S04]  /*236d70*/  STL.64 [R1+0x7d8], R26 ;  /* 0x0007d81a01007387 */ /* 0x000fe80000100a00 */
[----:B------:R-:W0:Y:S04]  /*236d80*/  LDS.128 R24, [R8+0x400] ;  /* 0x0004000008187984 */ /* 0x000e280000000c00 */
[----:B------:R-:W-:Y:S04]  /*236d90*/  STL [R1+0x7d38], R6 ;  /* 0x007d380601007387 */ /* 0x000fe80000100800 */
[----:B0-----:R-:W-:Y:S04]  /*236da0*/  STL.64 [R1+0x7c0], R24 ;  /* 0x0007c01801007387 */ /* 0x001fe80000100a00 */
[----:B------:R0:W-:Y:S04]  /*236db0*/  STL.64 [R1+0x7c8], R26 ;  /* 0x0007c81a01007387 */ /* 0x0001e80000100a00 */
[----:B0-----:R-:W2:Y:S04]  /*236dc0*/  LDL.LU.64 R26, [R1+0x81b0] ;  /* 0x0081b000011a7983 */ /* 0x001ea80000300a00 */
[----:B------:R-:W2:Y:S01]  /*236dd0*/  LDL.LU.64 R24, [R1+0x81a8] ;  /* 0x0081a80001187983 */ /* 0x000ea20000300a00 */
[----:B------:R-:W-:Y:S06]  /*236de0*/  BAR.SYNC.DEFER_BLOCKING 0x0 ;  /* 0x0000000000007b1d */ /* 0x000fec0000010000 */
[----:B--2---:R0:W-:Y:S04]  /*236df0*/  STSM.16.M88.4 [R20], R24 ;  /* 0x0000001814007844 */ /* 0x0041e80000000200 */
[----:B0-----:R-:W2:Y:S04]  /*236e00*/  LDL.LU.64 R26, [R1+0x81a0] ;  /* 0x0081a000011a7983 */ /* 0x001ea80000300a00 */
[----:B------:R-:W2:Y:S01]  /*236e10*/  LDL.LU.64 R24, [R1+0x8198] ;  /* 0x0081980001187983 */ /* 0x000ea20000300a00 */
[----:B------:R-:W-:-:S02]  /*236e20*/  LOP3.LUT R4, R10, 0xffff, RZ, 0xc0, !PT ;  /* 0x0000ffff0a047812 */ /* 0x000fc400078ec0ff */
[----:B---3--:R-:W-:Y:S02]  /*236e30*/  LOP3.LUT R3, R11, 0xffff, RZ, 0xc0, !PT ;  /* 0x0000ffff0b037812 */ /* 0x008fe400078ec0ff */
[----:B------:R-:W-:Y:S02]  /*236e40*/  LOP3.LUT R2, R13, 0xffff, RZ, 0xc0, !PT ;  /* 0x0000ffff0d027812 */ /* 0x000fe400078ec0ff */
[----:B------:R-:W-:Y:S02]  /*236e50*/  LOP3.LUT R0, R14, 0xffff, RZ, 0xc0, !PT ;  /* 0x0000ffff0e007812 */ /* 0x000fe400078ec0ff */
[----:B------:R-:W-:Y:S02]  /*236e60*/  LOP3.LUT R21, R28, 0xffff, RZ, 0xc0, !PT ;  /* 0x0000ffff1c157812 */ /* 0x000fe400078ec0ff */
[----:B------:R-:W-:Y:S02]  /*236e70*/  LOP3.LUT R6, R5, 0xffff, RZ, 0xc0, !PT ;  /* 0x0000ffff05067812 */ /* 0x000fe400078ec0ff */
[----:B------:R-:W-:Y:S01]  /*236e80*/  LOP3.LUT R5, R12, 0xffff, RZ, 0xc0, !PT ;  /* 0x0000ffff0c057812 */ /* 0x000fe200078ec0ff */
[----:B--2---:R0:W-:Y:S04]  /*236e90*/  STSM.16.M88.4 [R20+0x200], R24 ;  /* 0x0002001814007844 */ /* 0x0041e80000000200 */
[----:B0-----:R-:W2:Y:S04]  /*236ea0*/  LDL.LU R24, [R1+0x1cdc] ;  /* 0x001cdc0001187983 */ /* 0x001ea80000300800 */
        /* <DEDUP_REMOVED lines=11> */
[----:B----4-:R-:W-:-:S03]  /*236f60*/  LOP3.LUT R22, R22, 0xffff, RZ, 0xc0, !PT ;  /* 0x0000ffff16167812 */ /* 0x010fc600078ec0ff */
[----:B------:R-:W4:Y:S04]  /*236f70*/  LDL.LU R28, [R1+0x630] ;  /* 0x00063000011c7983 */ /* 0x000f280000300800 */
[----:B------:R-:W3:Y:S01]  /*236f80*/  LDL.LU R12, [R1+0x5e0] ;  /* 0x0005e000010c7983 */ /* 0x000ee20000300800 */
[----:B------:R-:W-:Y:S06]  /*236f90*/  BAR.SYNC.DEFER_BLOCKING 0x0 ;  /* 0x0000000000007b1d */ /* 0x000fec0000010000 */
[----:B--2---:R0:W-:Y:S04]  /*236fa0*/  STL.64 [R1+0x8180], R14 ;  /* 0x0081800e01007387 */ /* 0x0041e80000100a00 */
[----:B0-----:R-:W2:Y:S04]  /*236fb0*/  LDL.LU R14, [R1+0x1cc8] ;  /* 0x001cc800010e7983 */ /* 0x001ea80000300800 */
[----:B------:R-:W4:Y:S01]  /*236fc0*/  LDL.LU R15, [R1+0x1cbc] ;  /* 0x001cbc00010f7983 */ /* 0x000f220000300800 */
[----:B------:R-:W-:-:S02]  /*236fd0*/  PRMT R24, R24, 0x4210, R22 ;  /* 0x0000421018187816 */ /* 0x000fc40000000016 */
[----:B---3--:R-:W-:Y:S01]  /*236fe0*/  PRMT R25, R25, 0x4210, R21 ;  /* 0x0000421019197816 */ /* 0x008fe20000000015 */
[----:B------:R-:W-:Y:S01]  /*236ff0*/  STL.64 [R1+0x8178], R12 ;  /* 0x0081780c01007387 */ /* 0x000fe20000100a00 */
[----:B------:R-:W-:Y:S02]  /*237000*/  PRMT R26, R26, 0x4210, R6 ;  /* 0x000042101a1a7816 */ /* 0x000fe40000000006 */
[----:B------:R-:W-:Y:S01]  /*237010*/  PRMT R27, R27, 0x4210, R5 ;  /* 0x000042101b1b7816 */ /* 0x000fe20000000005 */
[----:B------:R-:W-:Y:S04]  /*237020*/  STL.64 [R1+0x8190], R18 ;  /* 0x0081901201007387 */ /* 0x000fe80000100a00 */
[----:B------:R-:W-:Y:S04]  /*237030*/  STL.64 [R1+0x8188], R16 ;  /* 0x0081881001007387 */ /* 0x000fe80000100a00 */
[----:B------:R-:W0:Y:S04]  /*237040*/  LDS.128 R16, [R8] ;  /* 0x0000000008107984 */ /* 0x000e280000000c00 */
[----:B0-----:R-:W-:Y:S04]  /*237050*/  STL.64 [R1+0x7b0], R16 ;  /* 0x0007b01001007387 */ /* 0x001fe80000100a00 */
[----:B------:R-:W-:Y:S04]  /*237060*/  STL.64 [R1+0x7b8], R18 ;  /* 0x0007b81201007387 */ /* 0x000fe80000100a00 */
[----:B------:R-:W0:Y:S04]  /*237070*/  LDS.128 R16, [R8+0x400] ;  /* 0x0004000008107984 */ /* 0x000e280000000c00 */
[----:B0-----:R-:W-:Y:S04]  /*237080*/  STL.64 [R1+0x7a0], R16 ;  /* 0x0007a01001007387 */ /* 0x001fe80000100a00 */
[----:B------:R0:W-:Y:S04]  /*237090*/  STL.64 [R1+0x7a8], R18 ;  /* 0x0007a81201007387 */ /* 0x0001e80000100a00 */
[----:B0-----:R-:W3:Y:S04]  /*2370a0*/  LDL.LU.64 R18, [R1+0x8190] ;  /* 0x0081900001127983 */ /* 0x001ee80000300a00 */
[----:B------:R-:W3:Y:S01]  /*2370b0*/  LDL.LU.64 R16, [R1+0x8188] ;  /* 0x0081880001107983 */ /* 0x000ee20000300a00 */
[----:B--2---:R-:W-:-:S02]  /*2370c0*/  PRMT R12, R14, 0x4210, R4 ;  /* 0x000042100e0c7816 */ /* 0x004fc40000000004 */
[----:B------:R-:W-:Y:S02]  /*2370d0*/  PRMT R14, R23, 0x4210, R2 ;  /* 0x00004210170e7816 */ /* 0x000fe40000000002 */
[----:B----4-:R-:W-:Y:S02]  /*2370e0*/  PRMT R13, R15, 0x4210, R3 ;  /* 0x000042100f0d7816 */ /* 0x010fe40000000003 */
[----:B------:R-:W-:Y:S01]  /*2370f0*/  PRMT R15, R29, 0x4210, R0 ;  /* 0x000042101d0f7816 */ /* 0x000fe20000000000 */
[----:B------:R-:W-:Y:S06]  /*237100*/  BAR.SYNC.DEFER_BLOCKING 0x0 ;  /* 0x0000000000007b1d */ /* 0x000fec0000010000 */
[----:B------:R0:W-:Y:S04]  /*237110*/  STSM.16.M88.4 [R20], R12 ;  /* 0x0000000c14007844 */ /* 0x0001e80000000200 */
[----:B0-----:R-:W2:Y:S04]  /*237120*/  LDL.LU.64 R14, [R1+0x8180] ;  /* 0x00818000010e7983 */ /* 0x001ea80000300a00 */
[----:B------:R-:W4:Y:S04]  /*237130*/  LDL.LU.64 R12, [R1+0x8178] ;  /* 0x00817800010c7983 */ /* 0x000f280000300a00 */
[----:B------:R-:W-:Y:S01]  /*237140*/  STSM.16.M88.4 [R20+0x200], R24 ;  /* 0x0002001814007844 */ /* 0x000fe20000000200 */
[----:B------:R-:W-:Y:S01]  /*237150*/  BAR.SYNC.DEFER_BLOCKING 0x0 ;  /* 0x0000000000007b1d */ /* 0x000fe20000010000 */
[----:B------:R-:W-:-:S02]  /*237160*/  PRMT R6, R10, 0x5210, R6 ;  /* 0x000052100a067816 */ /* 0x000fc40000000006 */
[----:B------:R-:W-:Y:S02]  /*237170*/  PRMT R4, R11, 0x5210, R4 ;  /* 0x000052100b047816 */ /* 0x000fe40000000004 */
[----:B------:R-:W-:Y:S02]  /*237180*/  PRMT R9, R9, 0x5210, R22 ;  /* 0x0000521009097816 */ /* 0x000fe40000000016 */
[----:B------:R-:W-:Y:S01]  /*237190*/  PRMT R7, R7, 0x5210, R21 ;  /* 0x0000521007077816 */ /* 0x000fe20000000015 */
[----:B------:R-:W3:Y:S04]  /*2371a0*/  LDL.LU R10, [R1+0x2228] ;  /* 0x00222800010a7983 */ /* 0x000ee80000300800 */
[----:B------:R-:W3:Y:S04]  /*2371b0*/  LDL.LU R11, [R1+0x2224] ;  /* 0x00222400010b7983 */ /* 0x000ee80000300800 */
[----:B------:R-:W-:Y:S01]  /*2371c0*/  LDS.128 R24, [R8+0x400] ;  /* 0x0004000008187984 */ /* 0x000fe20000000c00 */
[----:B------:R-:W-:-:S02]  /*2371d0*/  PRMT R0, R28, 0x5210, R0 ;  /* 0x000052101c007816 */ /* 0x000fc40000000000 */
[----:B--2---:R-:W-:Y:S02]  /*2371e0*/  PRMT R2, R14, 0x5210, R2 ;  /* 0x000052100e027816 */ /* 0x004fe40000000002 */
[----:B----4-:R-:W-:Y:S02]  /*2371f0*/  PRMT R5, R12, 0x5210, R5 ;  /* 0x000052100c057816 */ /* 0x010fe40000000005 */
[----:B------:R-:W-:Y:S02]  /*237200*/  PRMT R3, R13, 0x5210, R3 ;  /* 0x000052100d037816 */ /* 0x000fe40000000003 */
[----:B------:R-:W2:Y:S04]  /*237210*/  LDL.LU R13, [R1+0x1be8] ;  /* 0x001be800010d7983 */ /* 0x000ea80000300800 */
[----:B------:R-:W4:Y:S04]  /*237220*/  LDL.LU R14, [R1+0x1be0] ;  /* 0x001be000010e7983 */ /* 0x000f280000300800 */
[----:B---3--:R0:W-:Y:S04]  /*237230*/  STL.64 [R1+0x8160], R18 ;  /* 0x0081601201007387 */ /* 0x0081e80000100a00 */
[----:B------:R3:W-:Y:S01]  /*237240*/  STL.64 [R1+0x8158], R16 ;  /* 0x0081581001007387 */ /* 0x0007e20000100a00 */
[----:B0-----:R-:W-:-:S02]  /*237250*/  IMAD.MOV.U32 R18, RZ, RZ, R6 ;  /* 0x000000ffff127224 */ /* 0x001fc400078e0006 */
[----:B------:R-:W-:Y:S02]  /*237260*/  IMAD.MOV.U32 R19, RZ, RZ, R5 ;  /* 0x000000ffff137224 */ /* 0x000fe400078e0005 */
[----:B---3--:R-:W-:Y:S02]  /*237270*/  IMAD.MOV.U32 R16, RZ, RZ, R9 ;  /* 0x000000ffff107224 */ /* 0x008fe400078e0009 */
[----:B------:R-:W-:Y:S01]  /*237280*/  IMAD.MOV.U32 R17, RZ, RZ, R7 ;  /* 0x000000ffff117224 */ /* 0x000fe200078e0007 */
[----:B------:R-:W-:Y:S04]  /*237290*/  STL.64 [R1+0x8170], R18 ;  /* 0x0081701201007387 */ /* 0x000fe80000100a00 */
[----:B------:R0:W-:Y:S02]  /*2372a0*/  STL.64 [R1+0x8168], R16 ;  /* 0x0081681001007387 */ /* 0x0001e40000100a00 */
[----:B0-----:R-:W-:-:S02]  /*2372b0*/  IMAD.MOV.U32 R16, RZ, RZ, R4 ;  /* 0x000000ffff107224 */ /* 0x001fc400078e0004 */
[----:B------:R-:W0:Y:S01]  /*2372c0*/  LDS.128 R4, [R8] ;  /* 0x0000000008047984 */ /* 0x000e220000000c00 */
[----:B------:R-:W-:Y:S02]  /*2372d0*/  IMAD.MOV.U32 R17, RZ, RZ, R3 ;  /* 0x000000ffff117224 */ /* 0x000fe400078e0003 */
[----:B------:R-:W-:Y:S02]  /*2372e0*/  IMAD.MOV.U32 R18, RZ, RZ, R2 ;  /* 0x000000ffff127224 */ /* 0x000fe400078e0002 */
[----:B------:R-:W-:Y:S01]  /*2372f0*/  IMAD.MOV.U32 R19, RZ, RZ, R0 ;  /* 0x000000ffff137224 */ /* 0x000fe200078e0000 */
[----:B------:R-:W-:Y:S01]  /*237300*/  BAR.SYNC.DEFER_BLOCKING 0x0 ;  /* 0x0000000000007b1d */ /* 0x000fe20000010000 */
[----:B0-----:R-:W-:-:S05]  /*237310*/  IMAD.MOV.U32 R3, RZ, RZ, R4 ;  /* 0x000000ffff037224 */ /* 0x001fca00078e0004 */
[----:B------:R-:W-:Y:S04]  /*237320*/  STL [R1+0x794], R5 ;  /* 0x0007940501007387 */ /* 0x000fe80000100800 */
[----:B------:R0:W-:Y:S04]  /*237330*/  STL.64 [R1+0x798], R6 ;  /* 0x0007980601007387 */ /* 0x0001e80000100a00 */
[----:B------:R-:W-:Y:S04]  /*237340*/  STL [R1+0x80e0], R3 ;  /* 0x0080e00301007387 */ /* 0x000fe80000100800 */
[----:B0-----:R-:W3:Y:S04]  /*237350*/  LDL.LU R7, [R1+0x1b60] ;  /* 0x001b600001077983 */ /* 0x001ee80000300800 */
[----:B------:R-:W3:Y:S04]  /*237360*/  LDL.LU R9, [R1+0x1b54] ;  /* 0x001b540001097983 */ /* 0x000ee80000300800 */
[----:B------:R0:W-:Y:S04]  /*237370*/  STL.64 [R1+0x780], R24 ;  /* 0x0007801801007387 */ /* 0x0001e80000100a00 */
[----:B------:R0:W-:Y:S04]  /*237380*/  STL.64 [R1+0x788], R26 ;  /* 0x0007881a01007387 */ /* 0x0001e80000100a00 */
[----:B------:R-:W3:Y:S04]  /*237390*/  LDL.LU R2, [R1+0x1aa0] ;  /* 0x001aa00001027983 */ /* 0x000ee80000300800 */
        /* <DEDUP_REMOVED lines=9> */
[----:B------:R0:W-:Y:S04]  /*237430*/  STSM.16.M88.4 [R20], R16 ;  /* 0x0000001014007844 */ /* 0x0001e80000000200 */
[----:B0-----:R-:W3:Y:S04]  /*237440*/  LDL.LU.64 R18, [R1+0x8170] ;  /* 0x0081700001127983 */ /* 0x001ee80000300a00 */
[----:B------:R-:W3:Y:S01]  /*237450*/  LDL.LU.64 R16, [R1+0x8168] ;  /* 0x0081680001107983 */ /* 0x000ee20000300a00 */
[----:B------:R-:W-:-:S02]  /*237460*/  LOP3.LUT R5, R10, 0xffff, RZ, 0xc0, !PT ;  /* 0x0000ffff0a057812 */ /* 0x000fc400078ec0ff */
[----:B------:R-:W-:Y:S02]  /*237470*/  LOP3.LUT R21, R11, 0xffff, RZ, 0xc0, !PT ;  /* 0x0000ffff0b157812 */ /* 0x000fe400078ec0ff */
[----:B--2---:R-:W-:Y:S02]  /*237480*/  LOP3.LUT R6, R13, 0xffff, RZ, 0xc0, !PT ;  /* 0x0000ffff0d067812 */ /* 0x004fe400078ec0ff */
[----:B----4-:R-:W-:Y:S01]  /*237490*/  LOP3.LUT R3, R14, 0xffff, RZ, 0xc0, !PT ;  /* 0x0000ffff0e037812 */ /* 0x010fe200078ec0ff */
[----:B---3--:R0:W-:Y:S04]  /*2374a0*/  STSM.16.M88.4 [R20+0x200], R16 ;  /* 0x0002001014007844 */ /* 0x0081e80000000200 */
[----:B0-----:R-:W2:Y:S04]  /*2374b0*/  LDL.LU.64 R18, [R1+0x8160] ;  /* 0x0081600001127983 */ /* 0x001ea80000300a00 */
[----:B------:R-:W3:Y:S04]  /*2374c0*/  LDL.LU.64 R16, [R1+0x8158] ;  /* 0x0081580001107983 */ /* 0x000ee80000300a00 */
[----:B------:R-:W4:Y:S04]  /*2374d0*/  LDL.LU R10, [R1+0x650] ;  /* 0x00065000010a7983 */ /* 0x000f280000300800 */
[----:B------:R-:W4:Y:S04]  /*2374e0*/  LDL.LU R11, [R1+0x64c] ;  /* 0x00064c00010b7983 */ /* 0x000f280000300800 */
[----:B------:R-:W4:Y:S04]  /*2374f0*/  LDL.LU R13, [R1+0x63c] ;  /* 0x00063c00010d7983 */ /* 0x000f280000300800 */
[----:B------:R-:W4:Y:S01]  /*237500*/  LDL.LU R14, [R1+0x654] ;  /* 0x00065400010e7983 */ /* 0x000f220000300800 */
[----:B------:R-:W-:Y:S01]  /*237510*/  LOP3.LUT R0, R0, 0xffff, RZ, 0xc0, !PT ;  /* 0x0000ffff00007812 */ /* 0x000fe200078ec0ff */
[----:B------:R-:W-:Y:S06]  /*237520*/  BAR.SYNC.DEFER_BLOCKING 0x0 ;  /* 0x0000000000007b1d */ /* 0x000fec0000010000 */
[----:B--2---:R-:W-:Y:S04]  /*237530*/  STL.64 [R1+0x8140], R18 ;  /* 0x0081401201007387 */ /* 0x004fe80000100a00 */
[----:B---3--:R0:W-:Y:S02]  /*237540*/  STL.64 [R1+0x8138], R16 ;  /* 0x0081381001007387 */ /* 0x0081e40000100a00 */
[----:B0-----:R-:W-:-:S02]  /*237550*/  PRMT R16, R27, 0x4210, R5 ;  /* 0x000042101b107816 */ /* 0x001fc40000000005 */
[----:B------:R-:W-:Y:S01]  /*237560*/  PRMT R27, R12, 0x4210, R0 ;  /* 0x000042100c1b7816 */ /* 0x000fe20000000000 */
[----:B----4-:R-:W-:Y:S04]  /*237570*/  STL.64 [R1+0x8150], R14 ;  /* 0x0081500e01007387 */ /* 0x010fe80000100a00 */
[----:B------:R-:W-:Y:S04]  /*237580*/  STL [R1+0x8148], R13 ;  /* 0x0081480d01007387 */ /* 0x000fe80000100800 */
[----:B------:R-:W0:Y:S01]  /*237590*/  LDS.128 R12, [R8] ;  /* 0x00000000080c7984 */ /* 0x000e220000000c00 */
[----:B------:R-:W-:-:S03]  /*2375a0*/  PRMT R19, R4, 0x4210, R3 ;  /* 0x0000421004137816 */ /* 0x000fc60000000003 */
[----:B0-----:R-:W-:Y:S01]  /*2375b0*/  STL.64 [R1+0x770], R12 ;  /* 0x0007700c01007387 */ /* 0x001fe20000100a00 */
[----:B------:R-:W-:-:S03]  /*2375c0*/  IMAD.MOV.U32 R4, RZ, RZ, R14 ;  /* 0x000000ffff047224 */ /* 0x000fc600078e000e */
[----:B------:R-:W-:Y:S04]  /*2375d0*/  STL [R1+0x77c], R15 ;  /* 0x00077c0f01007387 */ /* 0x000fe80000100800 */
[----:B------:R-:W0:Y:S04]  /*2375e0*/  LDS.128 R12, [R8+0x400] ;  /* 0x00040000080c7984 */ /* 0x000e280000000c00 */
[----:B------:R-:W-:Y:S04]  /*2375f0*/  STL [R1+0x7da4], R4 ;  /* 0x007da40401007387 */ /* 0x000fe80000100800 */
[----:B0-----:R-:W-:Y:S04]  /*237600*/  STL.64 [R1+0x760], R12 ;  /* 0x0007600c01007387 */ /* 0x001fe80000100a00 */
[----:B------:R0:W-:Y:S04]  /*237610*/  STL.64 [R1+0x768], R14 ;  /* 0x0007680e01007387 */ /* 0x0001e80000100a00 */
[----:B0-----:R-:W2:Y:S04]  /*237620*/  LDL.LU.64 R14, [R1+0x8150] ;  /* 0x00815000010e7983 */ /* 0x001ea80000300a00 */
[----:B------:R-:W3:Y:S01]  /*237630*/  LDL.LU R13, [R1+0x8148] ;  /* 0x00814800010d7983 */ /* 0x000ee20000300800 */
[----:B------:R-:W-:-:S02]  /*237640*/  PRMT R17, R29, 0x4210, R21 ;  /* 0x000042101d117816 */ /* 0x000fc40000000015 */
[----:B------:R-:W-:Y:S01]  /*237650*/  PRMT R18, R28, 0x4210, R6 ;  /* 0x000042101c127816 */ /* 0x000fe20000000006 */
[----:B------:R-:W-:Y:S01]  /*237660*/  BAR.SYNC.DEFER_BLOCKING 0x0 ;  /* 0x0000000000007b1d */ /* 0x000fe20000010000 */
[----:B------:R-:W-:Y:S02]  /*237670*/  LOP3.LUT R7, R7, 0xffff, RZ, 0xc0, !PT ;  /* 0x0000ffff07077812 */ /* 0x000fe400078ec0ff */
[----:B------:R-:W-:Y:S02]  /*237680*/  LOP3.LUT R9, R9, 0xffff, RZ, 0xc0, !PT ;  /* 0x0000ffff09097812 */ /* 0x000fe400078ec0ff */
[----:B------:R-:W-:Y:S02]  /*237690*/  LOP3.LUT R2, R2, 0xffff, RZ, 0xc0, !PT ;  /* 0x0000ffff02027812 */ /* 0x000fe400078ec0ff */
[----:B------:R-:W-:Y:S02]  /*2376a0*/  PRMT R24, R24, 0x4210, R7 ;  /* 0x0000421018187816 */ /* 0x000fe40000000007 */
[----:B------:R-:W-:-:S02]  /*2376b0*/  PRMT R25, R25, 0x4210, R9 ;  /* 0x0000421019197816 */ /* 0x000fc40000000009 */
[----:B------:R-:W-:Y:S02]  /*2376c0*/  PRMT R26, R26, 0x4210, R2 ;  /* 0x000042101a1a7816 */ /* 0x000fe40000000002 */
[----:B------:R-:W-:Y:S01]  /*2376d0*/  PRMT R7, R10, 0x5210, R7 ;  /* 0x000052100a077816 */ /* 0x000fe20000000007 */
[----:B------:R0:W-:Y:S04]  /*2376e0*/  STSM.16.M88.4 [R20], R16 ;  /* 0x0000001014007844 */ /* 0x0001e80000000200 */
[----:B------:R4:W-:Y:S04]  /*2376f0*/  STSM.16.M88.4 [R20+0x200], R24 ;  /* 0x0002001814007844 */ /* 0x0009e80000000200 */
[----:B0-----:R-:W4:Y:S04]  /*237700*/  LDL.LU.64 R18, [R1+0x8140] ;  /* 0x0081400001127983 */ /* 0x001f280000300a00 */
[----:B------:R-:W4:Y:S04]  /*237710*/  LDL.LU.64 R16, [R1+0x8138] ;  /* 0x0081380001107983 */ /* 0x000f280000300a00 */
[----:B------:R-:W4:Y:S04]  /*237720*/  LDL.LU R12, [R1+0x648] ;  /* 0x00064800010c7983 */ /* 0x000f280000300800 */
[----:B------:R-:W-:Y:S01]  /*237730*/  STL [R1+0x8130], R20 ;  /* 0x0081301401007387 */ /* 0x000fe20000100800 */
[----:B--2---:R-:W-:-:S02]  /*237740*/  PRMT R0, R14, 0x5210, R0 ;  /* 0x000052100e007816 */ /* 0x004fc40000000000 */
[----:B---3--:R-:W-:Y:S02]  /*237750*/  PRMT R2, R13, 0x5210, R2 ;  /* 0x000052100d027816 */ /* 0x008fe40000000002 */
[----:B------:R-:W2:Y:S04]  /*237760*/  LDL.LU R13, [R1+0x644] ;  /* 0x00064400010d7983 */ /* 0x000ea80000300800 */
[----:B------:R-:W3:Y:S04]  /*237770*/  LDL.LU R14, [R1+0x640] ;  /* 0x00064000010e7983 */ /* 0x000ee80000300800 */
[----:B------:R-:W2:Y:S04]  /*237780*/  LDL.LU R23, [R1+0x5e4] ;  /* 0x0005e40001177983 */ /* 0x000ea80000300800 */
[----:B----4-:R-:W4:Y:S04]  /*237790*/  LDL.LU R24, [R1+0x2230] ;  /* 0x0022300001187983 */ /* 0x010f280000300800 */
[----:B------:R-:W4:Y:S04]  /*2377a0*/  LDL.LU R25, [R1+0x222c] ;  /* 0x00222c0001197983 */ /* 0x000f280000300800 */
[----:B------:R-:W2:Y:S04]  /*2377b0*/  LDL.LU R26, [R1+0x1c04] ;  /* 0x001c0400011a7983 */ /* 0x000ea80000300800 */
[----:B------:R-:W2:Y:S04]  /*2377c0*/  LDL.LU R10, [R1+0x1c00] ;  /* 0x001c0000010a7983 */ /* 0x000ea80000300800 */
[----:B------:R-:W2:Y:S01]  /*2377d0*/  LDL.LU R27, [R1+0x1b84] ;  /* 0x001b8400011b7983 */ /* 0x000ea20000300800 */
[----:B------:R-:W-:Y:S01]  /*2377e0*/  PRMT R4, R11, 0x5210, R9 ;  /* 0x000052100b047816 */ /* 0x000fe20000000009 */
[----:B------:R-:W-:Y:S06]  /*2377f0*/  BAR.SYNC.DEFER_BLOCKING 0x0 ;  /* 0x0000000000007b1d */ /* 0x000fec0000010000 */
[----:B--2---:R0:W-:Y:S04]  /*237800*/  STL.64 [R1+0x8118], R26 ;  /* 0x0081181a01007387 */ /* 0x0041e80000100a00 */
[----:B----4-:R2:W-:Y:S01]  /*237810*/  STL.64 [R1+0x8110], R24 ;  /* 0x0081101801007387 */ /* 0x0105e20000100a00 */
[----:B0-----:R-:W-:-:S02]  /*237820*/  IMAD.MOV.U32 R26, RZ, RZ, R2 ;  /* 0x000000ffff1a7224 */ /* 0x001fc400078e0002 */
[----:B------:R-:W-:Y:S02]  /*237830*/  IMAD.MOV.U32 R27, RZ, RZ, R0 ;  /* 0x000000ffff1b7224 */ /* 0x000fe400078e0000 */
[----:B--2---:R-:W-:Y:S02]  /*237840*/  IMAD.MOV.U32 R24, RZ, RZ, R7 ;  /* 0x000000ffff187224 */ /* 0x004fe400078e0007 */
[----:B------:R-:W-:Y:S01]  /*237850*/  IMAD.MOV.U32 R25, RZ, RZ, R4 ;  /* 0x000000ffff197224 */ /* 0x000fe200078e0004 */
[----:B------:R0:W-:Y:S04]  /*237860*/  STL.64 [R1+0x8128], R26 ;  /* 0x0081281a01007387 */ /* 0x0001e80000100a00 */
[----:B------:R2:W-:Y:S04]  /*237870*/  STL.64 [R1+0x8120], R24 ;  /* 0x0081201801007387 */ /* 0x0005e80000100a00 */
[----:B------:R-:W4:Y:S01]  /*237880*/  LDL.LU R0, [R1+0x1b80] ;  /* 0x001b800001007983 */ /* 0x000f220000300800 */
[----:B0-----:R-:W-:-:S03]  /*237890*/  PRMT R27, R23, 0x5210, R3 ;  /* 0x00005210171b7816 */ /* 0x001fc60000000003 */
[----:B------:R-:W4:Y:S01]  /*2378a0*/  LDL.LU R9, [R1+0x1acc] ;  /* 0x001acc0001097983 */ /* 0x000f220000300800 */
[----:B--2---:R-:W-:-:S03]  /*2378b0*/  PRMT R25, R13, 0x5210, R21 ;  /* 0x000052100d197816 */ /* 0x004fc60000000015 */
[----:B------:R-:W2:Y:S04]  /*2378c0*/  LDL.LU R2, [R1+0x1ac8] ;  /* 0x001ac80001027983 */ /* 0x000ea80000300800 */
[----:B------:R-:W0:Y:S01]  /*2378d0*/  LDS.128 R20, [R8] ;  /* 0x0000000008147984 */ /* 0x000e220000000c00 */
[----:B------:R-:W-:-:S03]  /*2378e0*/  PRMT R24, R12, 0x5210, R5 ;  /* 0x000052100c187816 */ /* 0x000fc60000000005 */
[----:B------:R-:W2:Y:S04]  /*2378f0*/  LDL.LU R29, [R1+0x1d5c] ;  /* 0x001d5c00011d7983 */ /* 0x000ea80000300800 */
[----:B------:R-:W2:Y:S04]  /*237900*/  LDL.LU R7, [R1+0x1d58] ;  /* 0x001d580001077983 */ /* 0x000ea80000300800 */
[----:B------:R-:W2:Y:S01]  /*237910*/  LDL.LU R28, [R1+0x1d50] ;  /* 0x001d5000011c7983 */ /* 0x000ea20000300800 */
[----:B---3--:R-:W-:-:S03]  /*237920*/  PRMT R26, R14, 0x5210, R6 ;  /* 0x000052100e1a7816 */ /* 0x008fc60000000006 */
[----:B------:R-:W3:Y:S04]  /*237930*/  LDL.LU R5, [R1+0x1d54] ;  /* 0x001d540001057983 */ /* 0x000ee80000300800 */
[----:B------:R-:W2:Y:S04]  /*237940*/  LDL.LU R11, [R1+0x1d4c] ;  /* 0x001d4c00010b7983 */ /* 0x000ea80000300800 */
[----:B------:R-:W2:Y:S04]  /*237950*/  LDL.LU R12, [R1+0x1d48] ;  /* 0x001d4800010c7983 */ /* 0x000ea80000300800 */
[----:B------:R-:W2:Y:S04]  /*237960*/  LDL.LU R13, [R1+0x1618] ;  /* 0x00161800010d7983 */ /* 0x000ea80000300800 */
[----:B------:R-:W2:Y:S04]  /*237970*/  LDL.LU R14, [R1+0x1008] ;  /* 0x00100800010e7983 */ /* 0x000ea80000300800 */
[----:B0-----:R-:W-:Y:S04]  /*237980*/  STL.64 [R1+0x750], R20 ;  /* 0x0007501401007387 */ /* 0x001fe80000100a00 */
[----:B------:R-:W-:Y:S04]  /*237990*/  STL.64 [R1+0x758], R22 ;  /* 0x0007581601007387 */ /* 0x000fe80000100a00 */
[----:B------:R-:W0:Y:S04]  /*2379a0*/  LDS.128 R20, [R8+0x400] ;  /* 0x0004000008147984 */ /* 0x000e280000000c00 */
[----:B0-----:R0:W-:Y:S04]  /*2379b0*/  STL.64 [R1+0x740], R20 ;  /* 0x0007401401007387 */ /* 0x0011e80000100a00 */
[----:B------:R-:W-:Y:S04]  /*2379c0*/  STL.64 [R1+0x748], R22 ;  /* 0x0007481601007387 */ /* 0x000fe80000100a00 */
[----:B0-----:R-:W2:Y:S01]  /*2379d0*/  LDL.LU R20, [R1+0x8130] ;  /* 0x0081300001147983 */ /* 0x001ea20000300800 */
[----:B------:R-:W-:Y:S06]  /*2379e0*/  BAR.SYNC.DEFER_BLOCKING 0x0 ;  /* 0x0000000000007b1d */ /* 0x000fec0000010000 */
[----:B--2---:R0:W-:Y:S04]  /*2379f0*/  STSM.16.M88.4 [R20], R24 ;  /* 0x0000001814007844 */ /* 0x0041e80000000200 */
[----:B0-----:R-:W2:Y:S04]  /*237a00*/  LDL.LU.64 R26, [R1+0x8128] ;  /* 0x00812800011a7983 */ /* 0x001ea80000300a00 */
[----:B------:R-:W2:Y:S04]  /*237a10*/  LDL.LU.64 R24, [R1+0x8120] ;  /* 0x0081200001187983 */ /* 0x000ea80000300a00 */
[----:B--2---:R0:W-:Y:S04]  /*237a20*/  STSM.16.M88.4 [R20+0x200], R24 ;  /* 0x0002001814007844 */ /* 0x0041e80000000200 */
[----:B0-----:R-:W2:Y:S04]  /*237a30*/  LDL.LU.64 R26, [R1+0x8118] ;  /* 0x00811800011a7983 */ /* 0x001ea80000300a00 */
[----:B------:R-:W2:Y:S01]  /*237a40*/  LDL.LU.64 R24, [R1+0x8110] ;  /* 0x0081100001187983 */ /* 0x000ea20000300a00 */
[----:B------:R-:W-:-:S02]  /*237a50*/  LOP3.LUT R2, R2, 0xffff, RZ, 0xc0, !PT ;  /* 0x0000ffff02027812 */ /* 0x000fc400078ec0ff */
[----:B----4-:R-:W-:Y:S02]  /*237a60*/  LOP3.LUT R9, R9, 0xffff, RZ, 0xc0, !PT ;  /* 0x0000ffff09097812 */ /* 0x010fe400078ec0ff */
[----:B------:R-:W-:Y:S02]  /*237a70*/  LOP3.LUT R10, R10, 0xffff, RZ, 0xc0, !PT ;  /* 0x0000ffff0a0a7812 */ /* 0x000fe400078ec0ff */
[----:B------:R-:W-:Y:S01]  /*237a80*/  PRMT R4, R28, 0x4210, R9 ;  /* 0x000042101c047816 */ /* 0x000fe20000000009 */
[----:B------:R-:W-:Y:S01]  /*237a90*/  BAR.SYNC.DEFER_BLOCKING 0x0 ;  /* 0x0000000000007b1d */ /* 0x000fe20000010000 */
[----:B--2---:R-:W-:Y:S02]  /*237aa0*/  LOP3.LUT R3, R24, 0xffff, RZ, 0xc0, !PT ;  /* 0x0000ffff18037812 */ /* 0x004fe400078ec0ff */
[----:B------:R-:W-:Y:S02]  /*237ab0*/  LOP3.LUT R24, R27, 0xffff, RZ, 0xc0, !PT ;  /* 0x0000ffff1b187812 */ /* 0x000fe400078ec0ff */
[----:B------:R-:W-:-:S02]  /*237ac0*/  LOP3.LUT R21, R25, 0xffff, RZ, 0xc0, !PT ;  /* 0x0000ffff19157812 */ /* 0x000fc400078ec0ff */
[----:B------:R-:W-:Y:S02]  /*237ad0*/  PRMT R25, R29, 0x4210, R24 ;  /* 0x000042101d197816 */ /* 0x000fe40000000018 */
[----:B------:R-:W-:-:S03]  /*237ae0*/  LOP3.LUT R6, R26, 0xffff, RZ, 0xc0, !PT ;  /* 0x0000ffff1a067812 */ /* 0x000fc600078ec0ff */
[----:B------:R-:W-:Y:S04]  /*237af0*/  STL.64 [R1+0x8108], R24 ;  /* 0x0081081801007387 */ /* 0x000fe80000100a00 */
[----:B------:R-:W0:Y:S01]  /*237b00*/  LDS.128 R24, [R8] ;  /* 0x0000000008187984 */ /* 0x000e220000000c00 */
[----:B------:R-:W-:-:S03]  /*237b10*/  PRMT R22, R12, 0x4210, R21 ;  /* 0x000042100c167816 */ /* 0x000fc60000000015 */
[----:B------:R3:W-:Y:S01]  /*237b20*/  STL [R1+0x55c], R2 ;  /* 0x00055c0201007387 */ /* 0x0007e20000100800 */
[----:B------:R-:W-:Y:S02]  /*237b30*/  PRMT R23, R11, 0x4210, R3 ;  /* 0x000042100b177816 */ /* 0x000fe40000000003 */
[----:B------:R-:W-:Y:S02]  /*237b40*/  PRMT R11, R14, 0x4210, R10 ;  /* 0x000042100e0b7816 */ /* 0x000fe4000000000a */
[----:B---3--:R-:W-:Y:S02]  /*237b50*/  PRMT R2, R5, 0x4210, R2 ;  /* 0x0000421005027816 */ /* 0x008fe40000000002 */
[----:B------:R-:W2:Y:S04]  /*237b60*/  LDL.LU R5, [R1+0x668] ;  /* 0x0006680001057983 */ /* 0x000ea80000300800 */
[----:B------:R-:W3:Y:S04]  /*237b70*/  LDL.LU R12, [R1+0x664] ;  /* 0x00066400010c7983 */ /* 0x000ee80000300800 */
[----:B0-----:R0:W-:Y:S01]  /*237b80*/  STL [R1+0x730], R24 ;  /* 0x0007301801007387 */ /* 0x0011e20000100800 */
[----:B------:R-:W-:-:S03]  /*237b90*/  IMAD.MOV.U32 R28, RZ, RZ, R25 ;  /* 0x000000ffff1c7224 */ /* 0x000fc600078e0019 */
[----:B------:R4:W-:Y:S04]  /*237ba0*/  STL.64 [R1+0x738], R26 ;  /* 0x0007381a01007387 */ /* 0x0009e80000100a00 */
[----:B0-----:R-:W2:Y:S04]  /*237bb0*/  LDL.LU.64 R24, [R1+0x8108] ;  /* 0x0081080001187983 */ /* 0x001ea80000300a00 */
[----:B------:R-:W2:Y:S01]  /*237bc0*/  LDL.LU R14, [R1+0x660] ;  /* 0x00066000010e7983 */ /* 0x000ea20000300800 */
[----:B------:R-:W-:Y:S01]  /*237bd0*/  PRMT R13, R13, 0x4210, R6 ;  /* 0x000042100d0d7816 */ /* 0x000fe20000000006 */
[----:B----4-:R-:W-:-:S04]  /*237be0*/  IMAD.MOV.U32 R27, RZ, RZ, R11 ;  /* 0x000000ffff1b7224 */ /* 0x010fc800078e000b */
[----:B------:R-:W-:Y:S01]  /*237bf0*/  IMAD.MOV.U32 R26, RZ, RZ, R13 ;  /* 0x000000ffff1a7224 */ /* 0x000fe200078e000d */
[----:B--2---:R-:W-:Y:S04]  /*237c00*/  STL.64 [R1+0x80e8], R14 ;  /* 0x0080e80e01007387 */ /* 0x004fe80000100a00 */
[----:B---3--:R0:W-:Y:S04]  /*237c10*/  STL [R1+0x80e4], R12 ;  /* 0x0080e40c01007387 */ /* 0x0081e80000100800 */
[----:B------:R2:W-:Y:S01]  /*237c20*/  STL [R1+0x80f0], R24 ;  /* 0x0080f01801007387 */ /* 0x0005e20000100800 */
[----:B0-----:R-:W-:-:S02]  /*237c30*/  IMAD.MOV.U32 R12, RZ, RZ, R25 ;  /* 0x000000ffff0c7224 */ /* 0x001fc400078e0019 */
[----:B------:R-:W-:Y:S02]  /*237c40*/  IMAD.MOV.U32 R25, RZ, RZ, R22 ;  /* 0x000000ffff197224 */ /* 0x000fe400078e0016 */
[----:B--2---:R-:W-:Y:S01]  /*237c50*/  IMAD.MOV.U32 R24, RZ, RZ, R23 ;  /* 0x000000ffff187224 */ /* 0x004fe200078e0017 */
[----:B------:R-:W-:Y:S04]  /*237c60*/  STL.64 [R1+0x8100], R26 ;  /* 0x0081001a01007387 */ /* 0x000fe80000100a00 */
[----:B------:R-:W-:Y:S04]  /*237c70*/  STL.64 [R1+0x80f8], R24 ;  /* 0x0080f81801007387 */ /* 0x000fe80000100a00 */
[----:B------:R-:W0:Y:S01]  /*237c80*/  LDS.128 R24, [R8+0x400] ;  /* 0x0004000008187984 */ /* 0x000e220000000c00 */
[----:B------:R-:W-:-:S03]  /*237c90*/  IMAD.MOV.U32 R14, RZ, RZ, R4 ;  /* 0x000000ffff0e7224 */ /* 0x000fc600078e0004 */
[----:B------:R-:W2:Y:S04]  /*237ca0*/  LDL.LU R4, [R1+0x658] ;  /* 0x0006580001047983 */ /* 0x000ea80000300800 */
[----:B------:R-:W3:Y:S04]  /*237cb0*/  LDL.LU R22, [R1+0x66c] ;  /* 0x00066c0001167983 */ /* 0x000ee80000300800 */
[----:B------:R-:W4:Y:S04]  /*237cc0*/  LDL.LU R23, [R1+0x5ec] ;  /* 0x0005ec0001177983 */ /* 0x000f280000300800 */
[----:B------:R-:W2:Y:S04]  /*237cd0*/  LDL.LU R11, [R1+0x5e8] ;  /* 0x0005e800010b7983 */ /* 0x000ea80000300800 */
[----:B------:R1:W-:Y:S04]  /*237ce0*/  STL [R1+0x7b40], R28 ;  /* 0x007b401c01007387 */ /* 0x0003e80000100800 */
[----:B-1----:R-:W2:Y:S04]  /*237cf0*/  LDL.LU R28, [R1+0x65c] ;  /* 0x00065c00011c7983 */ /* 0x002ea80000300800 */
[----:B0-----:R-:W-:Y:S04]  /*237d00*/  STL.64 [R1+0x720], R24 ;  /* 0x0007201801007387 */ /* 0x001fe80000100a00 */
[----:B------:R0:W-:Y:S04]  /*237d10*/  STL.64 [R1+0x728], R26 ;  /* 0x0007281a01007387 */ /* 0x0001e80000100a00 */
[----:B0-----:R-:W2:Y:S04]  /*237d20*/  LDL.LU.64 R26, [R1+0x8100] ;  /* 0x00810000011a7983 */ /* 0x001ea80000300a00 */
[----:B------:R-:W2:Y:S01]  /*237d30*/  LDL.LU.64 R24, [R1+0x80f8] ;  /* 0x0080f80001187983 */ /* 0x000ea20000300a00 */
[----:B------:R-:W-:Y:S01]  /*237d40*/  BAR.SYNC.DEFER_BLOCKING 0x0 ;  /* 0x0000000000007b1d */ /* 0x000fe20000010000 */
[----:B------:R-:W-:-:S04]  /*237d50*/  LOP3.LUT R0, R0, 0xffff, RZ, 0xc0, !PT ;  /* 0x0000ffff00007812 */ /* 0x000fc800078ec0ff */
[----:B------:R-:W-:Y:S01]  /*237d60*/  PRMT R7, R7, 0x4210, R0 ;  /* 0x0000421007077816 */ /* 0x000fe20000000000 */
[----:B------:R-:W-:-:S04]  /*237d70*/  IMAD.MOV.U32 R15, RZ, RZ, R2 ;  /* 0x000000ffff0f7224 */ /* 0x000fc800078e0002 */
[----:B------:R-:W-:Y:S01]  /*237d80*/  IMAD.MOV.U32 R13, RZ, RZ, R7 ;  /* 0x000000ffff0d7224 */ /* 0x000fe200078e0007 */
[----:B--2---:R0:W-:Y:S04]  /*237d90*/  STSM.16.M88.4 [R20], R24 ;  /* 0x0000001814007844 */ /* 0x0041e80000000200 */
[----:B------:R1:W-:Y:S04]  /*237da0*/  STSM.16.M88.4 [R20+0x200], R12 ;  /* 0x0002000c14007844 */ /* 0x0003e80000000200 */
[----:B0-----:R-:W2:Y:S04]  /*237db0*/  LDL.LU R24, [R1+0x80f0] ;  /* 0x0080f00001187983 */ /* 0x001ea80000300800 */
[----:B-1----:R-:W3:Y:S04]  /*237dc0*/  LDL.LU.64 R14, [R1+0x80e8] ;  /* 0x0080e800010e7983 */ /* 0x002ee80000300a00 */
[----:B------:R-:W3:Y:S04]  /*237dd0*/  LDL.LU R12, [R1+0x80e4] ;  /* 0x0080e400010c7983 */ /* 0x000ee80000300800 */
[----:B------:R0:W-:Y:S04]  /*237de0*/  STL [R1+0x80dc], R20 ;  /* 0x0080dc1401007387 */ /* 0x0001e80000100800 */
[----:B0-----:R-:W3:Y:S04]  /*237df0*/  LDL.LU R20, [R1+0x55c] ;  /* 0x00055c0001147983 */ /* 0x001ee80000300800 */
[----:B------:R-:W3:Y:S04]  /*237e00*/  LDL.LU R13, [R1+0x2238] ;  /* 0x00223800010d7983 */ /* 0x000ee80000300800 */
[----:B------:R-:W3:Y:S01]  /*237e10*/  LDL.LU R27, [R1+0x2234] ;  /* 0x00223400011b7983 */ /* 0x000ee20000300800 */
[----:B----4-:R-:W-:-:S02]  /*237e20*/  PRMT R6, R23, 0x5210, R6 ;  /* 0x0000521017067816 */ /* 0x010fc40000000006 */
[----:B------:R-:W-:Y:S01]  /*237e30*/  PRMT R4, R4, 0x5210, R3 ;  /* 0x0000521004047816 */ /* 0x000fe20000000003 */
[----:B------:R-:W-:Y:S01]  /*237e40*/  BAR.SYNC.DEFER_BLOCKING 0x0 ;  /* 0x0000000000007b1d */ /* 0x000fe20000010000 */
[----:B--2---:R-:W-:Y:S02]  /*237e50*/  PRMT R24, R5, 0x5210, R24 ;  /* 0x0000521005187816 */ /* 0x004fe40000000018 */
[----:B---3--:R-:W-:-:S03]  /*237e60*/  PRMT R25, R12, 0x5210, R0 ;  /* 0x000052100c197816 */ /* 0x008fc60000000000 */
[----:B------:R0:W-:Y:S04]  /*237e70*/  STL [R1+0x80d0], R27 ;  /* 0x0080d01b01007387 */ /* 0x0001e80000100800 */
[----:B------:R-:W2:Y:S04]  /*237e80*/  LDL.LU R29, [R1+0x1c20] ;  /* 0x001c2000011d7983 */ /* 0x000ea80000300800 */
[----:B------:R-:W3:Y:S04]  /*237e90*/  LDL.LU R7, [R1+0x1c1c] ;  /* 0x001c1c0001077983 */ /* 0x000ee80000300800 */
[----:B------:R-:W4:Y:S04]  /*237ea0*/  LDL.LU R2, [R1+0x1ba4] ;  /* 0x001ba40001027983 */ /* 0x000f280000300800 */
[----:B------:R-:W2:Y:S04]  /*237eb0*/  LDL.LU R0, [R1+0x1b9c] ;  /* 0x001b9c0001007983 */ /* 0x000ea80000300800 */
[----:B------:R-:W2:Y:S01]  /*237ec0*/  LDL.LU R5, [R1+0x1ae4] ;  /* 0x001ae40001057983 */ /* 0x000ea20000300800 */
[----:B0-----:R-:W-:-:S02]  /*237ed0*/  PRMT R27, R28, 0x5210, R20 ;  /* 0x000052101c1b7816 */ /* 0x001fc40000000014 */
[----:B------:R-:W-:Y:S01]  /*237ee0*/  PRMT R26, R14, 0x5210, R9 ;  /* 0x000052100e1a7816 */ /* 0x000fe20000000009 */
[----:B---3--:R0:W-:Y:S04]  /*237ef0*/  STL [R1+0x80d8], R7 ;  /* 0x0080d80701007387 */ /* 0x0081e80000100800 */
[----:B--2---:R1:W-:Y:S01]  /*237f00*/  STL [R1+0x80d4], R5 ;  /* 0x0080d40501007387 */ /* 0x0043e20000100800 */
[----:B0-----:R-:W-:-:S03]  /*237f10*/  PRMT R7, R11, 0x5210, R10 ;  /* 0x000052100b077816 */ /* 0x001fc6000000000a */
[----:B------:R-:W2:Y:S04]  /*237f20*/  LDL.LU R12, [R1+0x1ae0] ;  /* 0x001ae000010c7983 */ /* 0x000ea80000300800 */
[----:B------:R-:W3:Y:S01]  /*237f30*/  LDL.LU R14, [R1+0x1d74] ;  /* 0x001d7400010e7983 */ /* 0x000ee20000300800 */
[----:B-1----:R-:W-:-:S03]  /*237f40*/  PRMT R5, R22, 0x5210, R21 ;  /* 0x0000521016057816 */ /* 0x002fc60000000015 */
        /* <DEDUP_REMOVED lines=13> */
[----:B------:R1:W-:Y:S04]  /*238020*/  STSM.16.M88.4 [R20+0x200], R24 ;  /* 0x0002001814007844 */ /* 0x0003e80000000200 */
[----:B0-----:R-:W2:Y:S04]  /*238030*/  LDL.LU R7, [R1+0x80d8] ;  /* 0x0080d80001077983 */ /* 0x001ea80000300800 */
[----:B------:R-:W2:Y:S04]  /*238040*/  LDL.LU R5, [R1+0x80d4] ;  /* 0x0080d40001057983 */ /* 0x000ea80000300800 */
[----:B-1----:R-:W3:Y:S01]  /*238050*/  LDL.LU R27, [R1+0x80d0] ;  /* 0x0080d000011b7983 */ /* 0x002ee20000300800 */
[----:B----4-:R-:W-:-:S02]  /*238060*/  LOP3.LUT R4, R2, 0xffff, RZ, 0xc0, !PT ;  /* 0x0000ffff02047812 */ /* 0x010fc400078ec0ff */
[----:B------:R-:W-:Y:S01]  /*238070*/  LOP3.LUT R23, R0, 0xffff, RZ, 0xc0, !PT ;  /* 0x0000ffff00177812 */ /* 0x000fe200078ec0ff */
[----:B------:R-:W4:Y:S01]  /*238080*/  LDL.LU R28, [R1+0x1d60] ;  /* 0x001d6000011c7983 */ /* 0x000f220000300800 */
[----:B------:R-:W-:-:S03]  /*238090*/  LOP3.LUT R0, R12, 0xffff, RZ, 0xc0, !PT ;  /* 0x0000ffff0c007812 */ /* 0x000fc600078ec0ff */
[----:B------:R-:W4:Y:S04]  /*2380a0*/  LDL.LU R2, [R1+0x163c] ;  /* 0x00163c0001027983 */ /* 0x000f280000300800 */
[----:B------:R-:W4:Y:S01]  /*2380b0*/  LDL.LU R12, [R1+0x688] ;  /* 0x00068800010c7983 */ /* 0x000f220000300800 */
[----:B------:R-:W-:Y:S01]  /*2380c0*/  LOP3.LUT R21, R29, 0xffff, RZ, 0xc0, !PT ;  /* 0x0000ffff1d157812 */ /* 0x000fe200078ec0ff */
[----:B------:R-:W-:Y:S01]  /*2380d0*/  BAR.SYNC.DEFER_BLOCKING 0x0 ;  /* 0x0000000000007b1d */ /* 0x000fe20000010000 */
[----:B--2---:R-:W-:-:S05]  /*2380e0*/  LOP3.LUT R6, R5, 0xffff, RZ, 0xc0, !PT ;  /* 0x0000ffff05067812 */ /* 0x004fca00078ec0ff */
[----:B------:R-:W2:Y:S01]  /*2380f0*/  LDL.LU R5, [R1+0x684] ;  /* 0x0006840001057983 */ /* 0x000ea20000300800 */
[----:B---3--:R-:W-:-:S03]  /*238100*/  LOP3.LUT R22, R27, 0xffff, RZ, 0xc0, !PT ;  /* 0x0000ffff1b167812 */ /* 0x008fc600078ec0ff */
[----:B------:R-:W3:Y:S01]  /*238110*/  LDL.LU R27, [R1+0x680] ;  /* 0x00068000011b7983 */ /* 0x000ee20000300800 */
[----:B------:R-:W-:Y:S02]  /*238120*/  PRMT R14, R14, 0x4210, R4 ;  /* 0x000042100e0e7816 */ /* 0x000fe40000000004 */
[----:B------:R-:W-:Y:S02]  /*238130*/  PRMT R9, R9, 0x4210, R23 ;  /* 0x0000421009097816 */ /* 0x000fe40000000017 */
[----:B------:R-:W-:Y:S01]  /*238140*/  PRMT R26, R10, 0x4210, R6 ;  /* 0x000042100a1a7816 */ /* 0x000fe20000000006 */
[----:B------:R-:W-:Y:S02]  /*238150*/  IMAD.MOV.U32 R24, RZ, RZ, R14 ;  /* 0x000000ffff187224 */ /* 0x000fe400078e000e */
[----:B------:R-:W-:Y:S01]  /*238160*/  IMAD.MOV.U32 R25, RZ, RZ, R9 ;  /* 0x000000ffff197224 */ /* 0x000fe200078e0009 */
[----:B---3--:R0:W-:Y:S04]  /*238170*/  STL [R1+0x80ac], R27 ;  /* 0x0080ac1b01007387 */ /* 0x0081e80000100800 */
[----:B------:R-:W3:Y:S01]  /*238180*/  LDL.LU R14, [R1+0x67c] ;  /* 0x00067c00010e7983 */ /* 0x000ee20000300800 */
[----:B0-----:R-:W-:-:S05]  /*238190*/  PRMT R27, R11, 0x4210, R0 ;  /* 0x000042100b1b7816 */ /* 0x001fca0000000000 */
[----:B------:R0:W-:Y:S04]  /*2381a0*/  STL.64 [R1+0x80b8], R26 ;  /* 0x0080b81a01007387 */ /* 0x0001e80000100a00 */
[----:B0-----:R-:W2:Y:S04]  /*2381b0*/  LDL.LU R26, [R1+0x1d68] ;  /* 0x001d6800011a7983 */ /* 0x001ea80000300800 */
[----:B------:R-:W2:Y:S04]  /*2381c0*/  LDL.LU R27, [R1+0x1d64] ;  /* 0x001d6400011b7983 */ /* 0x000ea80000300800 */
[----:B------:R2:W-:Y:S04]  /*2381d0*/  STL.64 [R1+0x80b0], R24 ;  /* 0x0080b01801007387 */ /* 0x0005e80000100a00 */
[----:B------:R-:W2:Y:S04]  /*2381e0*/  LDL.LU R29, [R1+0x678] ;  /* 0x00067800011d7983 */ /* 0x000ea80000300800 */
[----:B------:R-:W2:Y:S04]  /*2381f0*/  LDL.LU R9, [R1+0x674] ;  /* 0x0006740001097983 */ /* 0x000ea80000300800 */
[----:B------:R-:W2:Y:S04]  /*238200*/  LDL.LU R10, [R1+0x670] ;  /* 0x00067000010a7983 */ /* 0x000ea80000300800 */
[----:B------:R-:W2:Y:S01]  /*238210*/  LDL.LU R11, [R1+0x5f0] ;  /* 0x0005f000010b7983 */ /* 0x000ea20000300800 */
[----:B------:R-:W-:-:S03]  /*238220*/  LOP3.LUT R7, R7, 0xffff, RZ, 0xc0, !PT ;  /* 0x0000ffff07077812 */ /* 0x000fc600078ec0ff */
[----:B--2---:R-:W-:Y:S04]  /*238230*/  STL.64 [R1+0x80c8], R10 ;  /* 0x0080c80a01007387 */ /* 0x004fe80000100a00 */
[----:B------:R-:W-:Y:S04]  /*238240*/  STL [R1+0x80c0], R9 ;  /* 0x0080c00901007387 */ /* 0x000fe80000100800 */
[----:B------:R-:W0:Y:S01]  /*238250*/  LDS.128 R8, [R8] ;  /* 0x0000000008087984 */ /* 0x000e220000000c00 */
[----:B------:R-:W-:Y:S02]  /*238260*/  PRMT R25, R27, 0x4210, R22 ;  /* 0x000042101b197816 */ /* 0x000fe40000000016 */
[----:B----4-:R-:W-:Y:S01]  /*238270*/  PRMT R27, R2, 0x4210, R7 ;  /* 0x00004210021b7816 */ /* 0x010fe20000000007 */
[----:B0-----:R-:W-:Y:S01]  /*238280*/  IMAD.MOV.U32 R2, RZ, RZ, R8 ;  /* 0x000000ffff027224 */ /* 0x001fe200078e0008 */
[----:B------:R-:W-:Y:S04]  /*238290*/  STL [R1+0x6f4], R9 ;  /* 0x0006f40901007387 */ /* 0x000fe80000100800 */
[----:B------:R-:W-:Y:S04]  /*2382a0*/  STL.64 [R1+0x6f8], R10 ;  /* 0x0006f80a01007387 */ /* 0x000fe80000100a00 */
[----:B------:R0:W-:Y:S04]  /*2382b0*/  STL.64 [R1+0x7ae0], R2 ;  /* 0x007ae00201007387 */ /* 0x0001e80000100a00 */
[----:B0-----:R-:W2:Y:S01]  /*2382c0*/  LDL R3, [R1+0x94] ;  /* 0x0000940001037983 */ /* 0x001ea20000100800 */
[----:B------:R-:W-:-:S04]  /*2382d0*/  LOP3.LUT R13, R13, 0xffff, RZ, 0xc0, !PT ;  /* 0x0000ffff0d0d7812 */ /* 0x000fc800078ec0ff */
[----:B------:R-:W-:Y:S02]  /*2382e0*/  PRMT R24, R26, 0x4210, R13 ;  /* 0x000042101a187816 */ /* 0x000fe4000000000d */
[----:B------:R-:W-:Y:S01]  /*2382f0*/  PRMT R26, R28, 0x4210, R21 ;  /* 0x000042101c1a7816 */ /* 0x000fe20000000015 */
[----:B--2---:R-:W0:Y:S01]  /*238300*/  LDS.128 R8, [R3+0x400] ;  /* 0x0004000003087984 */ /* 0x004e220000000c00 */
[----:B------:R-:W-:Y:S06]  /*238310*/  BAR.SYNC.DEFER_BLOCKING 0x0 ;  /* 0x0000000000007b1d */ /* 0x000fec0000010000 */
[----:B------:R-:W-:Y:S04]  /*238320*/  STSM.16.M88.4 [R20], R24 ;  /* 0x0000001814007844 */ /* 0x000fe80000000200 */
[----:B0-----:R-:W-:Y:S04]  /*238330*/  STL.64 [R1+0x6e0], R8 ;  /* 0x0006e00801007387 */ /* 0x001fe80000100a00 */
[----:B------:R0:W-:Y:S04]  /*238340*/  STL.64 [R1+0x6e8], R10 ;  /* 0x0006e80a01007387 */ /* 0x0001e80000100a00 */
[----:B0-----:R-:W2:Y:S04]  /*238350*/  LDL.LU.64 R10, [R1+0x80c8] ;  /* 0x0080c800010a7983 */ /* 0x001ea80000300a00 */
[----:B------:R-:W4:Y:S04]  /*238360*/  LDL.LU R9, [R1+0x80c0] ;  /* 0x0080c00001097983 */ /* 0x000f280000300800 */
[----:B------:R-:W2:Y:S04]  /*238370*/  LDL.LU.64 R26, [R1+0x80b8] ;  /* 0x0080b800011a7983 */ /* 0x000ea80000300a00 */
[----:B------:R-:W2:Y:S01]  /*238380*/  LDL.LU.64 R24, [R1+0x80b0] ;  /* 0x0080b00001187983 */ /* 0x000ea20000300a00 */
[----:B------:R-:W-:-:S02]  /*238390*/  PRMT R5, R5, 0x5210, R23 ;  /* 0x0000521005057816 */ /* 0x000fc40000000017 */
[----:B------:R-:W-:Y:S01]  /*2383a0*/  PRMT R4, R12, 0x5210, R4 ;  /* 0x000052100c047816 */ /* 0x000fe20000000004 */
[----:B--2---:R0:W-:Y:S04]  /*2383b0*/  STSM.16.M88.4 [R20+0x200], R24 ;  /* 0x0002001814007844 */ /* 0x0041e80000000200 */
[----:B0-----:R-:W2:Y:S01]  /*2383c0*/  LDL.LU R27, [R1+0x80ac] ;  /* 0x0080ac00011b7983 */ /* 0x001ea20000300800 */
[----:B------:R-:W-:Y:S02]  /*2383d0*/  PRMT R25, R29, 0x5210, R22 ;  /* 0x000052101d197816 */ /* 0x000fe40000000016 */
[----:B----4-:R-:W-:Y:S01]  /*2383e0*/  PRMT R26, R9, 0x5210, R21 ;  /* 0x00005210091a7816 */ /* 0x010fe20000000015 */
[----:B------:R-:W-:Y:S01]  /*2383f0*/  STL [R1+0x80a8], R20 ;  /* 0x0080a81401007387 */ /* 0x000fe20000100800 */
[----:B------:R-:W-:Y:S01]  /*238400*/  BAR.SYNC.DEFER_BLOCKING 0x0 ;  /* 0x0000000000007b1d */ /* 0x000fe20000010000 */
[----:B---3--:R-:W-:-:S05]  /*238410*/  PRMT R24, R14, 0x5210, R13 ;  /* 0x000052100e187816 */ /* 0x008fca000000000d */
[----:B------:R-:W3:Y:S04]  /*238420*/  LDL.LU R8, [R1+0x2240] ;  /* 0x0022400001087983 */ /* 0x000ee80000300800 */
[----:B------:R-:W4:Y:S04]  /*238430*/  LDL.LU R12, [R1+0x223c] ;  /* 0x00223c00010c7983 */ /* 0x000f280000300800 */
[----:B------:R-:W3:Y:S04]  /*238440*/  LDL.LU R13, [R1+0x1c30] ;  /* 0x001c3000010d7983 */ /* 0x000ee80000300800 */
[----:B------:R-:W4:Y:S04]  /*238450*/  LDL.LU R14, [R1+0x1c2c] ;  /* 0x001c2c00010e7983 */ /* 0x000f280000300800 */
[----:B------:R-:W0:Y:S04]  /*238460*/  LDS.128 R20, [R3] ;  /* 0x0000000003147984 */ /* 0x000e280000000c00 */
[----:B0-----:R-:W-:Y:S04]  /*238470*/  STL.64 [R1+0x6d0], R20 ;  /* 0x0006d01401007387 */ /* 0x001fe80000100a00 */
[----:B------:R-:W-:Y:S04]  /*238480*/  STL.64 [R1+0x6d8], R22 ;  /* 0x0006d81601007387 */ /* 0x000fe80000100a00 */
[----:B------:R-:W0:Y:S04]  /*238490*/  LDS.128 R20, [R3+0x400] ;  /* 0x0004000003147984 */ /* 0x000e280000000c00 */
[----:B0-----:R0:W-:Y:S04]  /*2384a0*/  STL.64 [R1+0x6c0], R20 ;  /* 0x0006c01401007387 */ /* 0x0011e80000100a00 */
[----:B------:R1:W-:Y:S04]  /*2384b0*/  STL.64 [R1+0x6c8], R22 ;  /* 0x0006c81601007387 */ /* 0x0003e80000100a00 */
[----:B0-----:R-:W4:Y:S04]  /*2384c0*/  LDL.LU R20, [R1+0x80a8] ;  /* 0x0080a80001147983 */ /* 0x001f280000300800 */
[----:B-1----:R-:W4:Y:S04]  /*2384d0*/  LDL.LU R23, [R1+0x1bc8] ;  /* 0x001bc80001177983 */ /* 0x002f280000300800 */
[----:B------:R-:W4:Y:S04]  /*2384e0*/  LDL.LU R22, [R1+0x1bc0] ;  /* 0x001bc00001167983 */ /* 0x000f280000300800 */
[----:B------:R-:W4:Y:S01]  /*2384f0*/  LDL.LU R21, [R1+0x1b38] ;  /* 0x001b380001157983 */ /* 0x000f220000300800 */
[----:B--2---:R-:W-:-:S02]  /*238500*/  PRMT R6, R27, 0x5210, R6 ;  /* 0x000052101b067816 */ /* 0x004fc40000000006 */
[----:B------:R-:W-:Y:S01]  /*238510*/  PRMT R27, R10, 0x5210, R7 ;  /* 0x000052100a1b7816 */ /* 0x000fe20000000007 */
[----:B------:R-:W-:Y:S01]  /*238520*/  BAR.SYNC.DEFER_BLOCKING 0x0 ;  /* 0x0000000000007b1d */ /* 0x000fe20000010000 */
[----:B------:R-:W-:Y:S02]  /*238530*/  PRMT R7, R11, 0x5210, R0 ;  /* 0x000052100b077816 */ /* 0x000fe40000000000 */
[----:B---3--:R-:W-:Y:S02]  /*238540*/  LOP3.LUT R2, R13, 0xffff, RZ, 0xc0, !PT ;  /* 0x0000ffff0d027812 */ /* 0x008fe400078ec0ff */
[----:B----4-:R-:W-:Y:S01]  /*238550*/  LOP3.LUT R0, R14, 0xffff, RZ, 0xc0, !PT ;  /* 0x0000ffff0e007812 */ /* 0x010fe200078ec0ff */
[----:B------:R0:W-:Y:S04]  /*238560*/  STSM.16.M88.4 [R20], R24 ;  /* 0x0000001814007844 */ /* 0x0001e80000000200 */
[----:B------:R1:W-:Y:S04]  /*238570*/  STSM.16.M88.4 [R20+0x200], R4 ;  /* 0x0002000414007844 */ /* 0x0003e80000000200 */
[----:B0-----:R-:W2:Y:S04]  /*238580*/  LDL.LU R24, [R1+0x1b30] ;  /* 0x001b300001187983 */ /* 0x001ea80000300800 */
[----:B------:R-:W3:Y:S04]  /*238590*/  LDL.LU R25, [R1+0x1d90] ;  /* 0x001d900001197983 */ /* 0x000ee80000300800 */
[----:B------:R-:W4:Y:S04]  /*2385a0*/  LDL.LU R26, [R1+0x1d8c] ;  /* 0x001d8c00011a7983 */ /* 0x000f280000300800 */
[----:B------:R-:W4:Y:S04]  /*2385b0*/  LDL.LU R9, [R1+0x1d88] ;  /* 0x001d880001097983 */ /* 0x000f280000300800 */
[----:B------:R-:W4:Y:S01]  /*2385c0*/  LDL.LU R10, [R1+0x1d84] ;  /* 0x001d8400010a7983 */ /* 0x000f220000300800 */
[----:B-1----:R-:W-:-:S03]  /*2385d0*/  LOP3.LUT R4, R12, 0xffff, RZ, 0xc0, !PT ;  /* 0x0000ffff0c047812 */ /* 0x002fc600078ec0ff */
[----:B------:R-:W4:Y:S01]  /*2385e0*/  LDL.LU R11, [R1+0x1d80] ;  /* 0x001d8000010b7983 */ /* 0x000f220000300800 */
[----:B------:R-:W-:-:S03]  /*2385f0*/  LOP3.LUT R5, R8, 0xffff, RZ, 0xc0, !PT ;  /* 0x0000ffff08057812 */ /* 0x000fc600078ec0ff */
[----:B------:R-:W4:Y:S04]  /*238600*/  LDL.LU R28, [R1+0x1d7c] ;  /* 0x001d7c00011c7983 */ /* 0x000f280000300800 */
[----:B------:R-:W4:Y:S04]  /*238610*/  LDL.LU R27, [R1+0x1d78] ;  /* 0x001d7800011b7983 */ /* 0x000f280000300800 */
[----:B------:R-:W4:Y:S04]  /*238620*/  LDL.LU R29, [R1+0x1644] ;  /* 0x00164400011d7983 */ /* 0x000f280000300800 */
[----:B------:R-:W4:Y:S04]  /*238630*/  LDL.LU R12, [R1+0x69c] ;  /* 0x00069c00010c7983 */ /* 0x000f280000300800 */
[----:B------:R-:W4:Y:S04]  /*238640*/  LDL.LU R8, [R1+0x690] ;  /* 0x0006900001087983 */ /* 0x000f280000300800 */
[----:B------:R-:W4:Y:S04]  /*238650*/  LDL.LU R7, [R1+0x84c] ;  /* 0x00084c0001077983 */ /* 0x000f280000300800 */
[----:B------:R-:W4:Y:S04]  /*238660*/  LDL.LU R13, [R1+0x698] ;  /* 0x00069800010d7983 */ /* 0x000f280000300800 */
[----:B------:R-:W-:Y:S04]  /*238670*/  STL.64 [R1+0x80a0], R18 ;  /* 0x0080a01201007387 */ /* 0x000fe80000100a00 */
[----:B------:R-:W-:Y:S04]  /*238680*/  STL.64 [R1+0x8098], R16 ;  /* 0x0080981001007387 */ /* 0x000fe80000100a00 */
[----:B------:R-:W4:Y:S01]  /*238690*/  LDL.LU R14, [R1+0x68c] ;  /* 0x00068c00010e7983 */ /* 0x000f220000300800 */
[----:B------:R-:W-:Y:S06]  /*2386a0*/  BAR.SYNC.DEFER_BLOCKING 0x0 ;  /* 0x0000000000007b1d */ /* 0x000fec0000010000 */
[----:B------:R-:W0:Y:S01]  /*2386b0*/  LDS.128 R16, [R3] ;  /* 0x0000000003107984 */ /* 0x000e220000000c00 */
[----:B------:R-:W-:-:S02]  /*2386c0*/  LOP3.LUT R23, R23, 0xffff, RZ, 0xc0, !PT ;  /* 0x0000ffff17177812 */ /* 0x000fc400078ec0ff */
[----:B------:R-:W-:Y:S02]  /*2386d0*/  LOP3.LUT R22, R22, 0xffff, RZ, 0xc0, !PT ;  /* 0x0000ffff16167812 */ /* 0x000fe400078ec0ff */
[----:B------:R-:W-:Y:S02]  /*2386e0*/  LOP3.LUT R21, R21, 0xffff, RZ, 0xc0, !PT ;  /* 0x0000ffff15157812 */ /* 0x000fe400078ec0ff */
[----:B--2---:R-:W-:Y:S02]  /*2386f0*/  LOP3.LUT R6, R24, 0xffff, RZ, 0xc0, !PT ;  /* 0x0000ffff18067812 */ /* 0x004fe400078ec0ff */
[----:B---3--:R-:W-:Y:S02]  /*238700*/  PRMT R24, R25, 0x4210, R23 ;  /* 0x0000421019187816 */ /* 0x008fe40000000017 */
[----:B----4-:R-:W-:Y:S02]  /*238710*/  PRMT R25, R26, 0x4210, R22 ;  /* 0x000042101a197816 */ /* 0x010fe40000000016 */
[----:B------:R-:W-:Y:S01]  /*238720*/  PRMT R26, R9, 0x4210, R21 ;  /* 0x00004210091a7816 */ /* 0x000fe20000000015 */
[----:B------:R-:W-:Y:S04]  /*238730*/  STL.64 [R1+0x8090], R14 ;  /* 0x0080900e01007387 */ /* 0x000fe80000100a00 */
[----:B------:R1:W-:Y:S04]  /*238740*/  STL.64 [R1+0x8088], R12 ;  /* 0x0080880c01007387 */ /* 0x0003e80000100a00 */
[----:B------:R-:W2:Y:S01]  /*238750*/  LDL.LU R9, [R1+0x82c] ;  /* 0x00082c0001097983 */ /* 0x000ea20000300800 */
[----:B-1----:R-:W-:-:S02]  /*238760*/  PRMT R12, R10, 0x4210, R5 ;  /* 0x000042100a0c7816 */ /* 0x002fc40000000005 */
[----:B------:R-:W-:Y:S01]  /*238770*/  PRMT R13, R11, 0x4210, R4 ;  /* 0x000042100b0d7816 */ /* 0x000fe20000000004 */
[----:B------:R-:W3:Y:S04]  /*238780*/  LDL.LU R10, [R1+0x694] ;  /* 0x00069400010a7983 */ /* 0x000ee80000300800 */
[----:B------:R-:W4:Y:S04]  /*238790*/  LDL.LU R11, [R1+0x5f4] ;  /* 0x0005f400010b7983 */ /* 0x000f280000300800 */
[----:B0-----:R-:W-:Y:S04]  /*2387a0*/  STL.64 [R1+0x6b0], R16 ;  /* 0x0006b01001007387 */ /* 0x001fe80000100a00 */
[----:B------:R-:W-:Y:S04]  /*2387b0*/  STL.64 [R1+0x6b8], R18 ;  /* 0x0006b81201007387 */ /* 0x000fe80000100a00 */
[----:B------:R-:W0:Y:S01]  /*2387c0*/  LDS.128 R16, [R3+0x400] ;  /* 0x0004000003107984 */ /* 0x000e220000000c00 */
[----:B------:R-:W-:-:S02]  /*2387d0*/  PRMT R14, R28, 0x4210, R2 ;  /* 0x000042101c0e7816 */ /* 0x000fc40000000002 */
[----:B------:R-:W-:Y:S01]  /*2387e0*/  PRMT R15, R27, 0x4210, R0 ;  /* 0x000042101b0f7816 */ /* 0x000fe20000000000 */
[----:B------:R-:W-:Y:S06]  /*2387f0*/  BAR.SYNC.DEFER_BLOCKING 0x0 ;  /* 0x0000000000007b1d */ /* 0x000fec0000010000 */
[----:B------:R-:W-:Y:S04]  /*238800*/  STSM.16.M88.4 [R20], R12 ;  /* 0x0000000c14007844 */ /* 0x000fe80000000200 */
[----:B0-----:R-:W-:Y:S04]  /*238810*/  STL.64 [R1+0x6a0], R16 ;  /* 0x0006a01001007387 */ /* 0x001fe80000100a00 */
[----:B------:R0:W-:Y:S04]  /*238820*/  STL.64 [R1+0x6a8], R18 ;  /* 0x0006a81201007387 */ /* 0x0001e80000100a00 */
[----:B0-----:R-:W2:Y:S04]  /*238830*/  LDL.LU.64 R18, [R1+0x80a0] ;  /* 0x0080a00001127983 */ /* 0x001ea80000300a00 */
[----:B------:R-:W2:Y:S04]  /*238840*/  LDL.LU.64 R16, [R1+0x8098] ;  /* 0x0080980001107983 */ /* 0x000ea80000300a00 */
[----:B------:R-:W2:Y:S04]  /*238850*/  LDL.LU.64 R14, [R1+0x8090] ;  /* 0x00809000010e7983 */ /* 0x000ea80000300a00 */
[----:B------:R-:W3:Y:S01]  /*238860*/  LDL.LU.64 R12, [R1+0x8088] ;  /* 0x00808800010c7983 */ /* 0x000ee20000300a00 */
[----:B------:R-:W-:-:S05]  /*238870*/  PRMT R27, R29, 0x4210, R6 ;  /* 0x000042101d1b7816 */ /* 0x000fca0000000006 */
[----:B------:R-:W-:Y:S01]  /*238880*/  STSM.16.M88.4 [R20+0x200], R24 ;  /* 0x0002001814007844 */ /* 0x000fe20000000200 */
[----:B------:R-:W-:Y:S02]  /*238890*/  PRMT R7, R7, 0x5210, R21 ;  /* 0x0000521007077816 */ /* 0x000fe40000000015 */
[----:B------:R-:W-:Y:S01]  /*2388a0*/  PRMT R8, R8, 0x5210, R22 ;  /* 0x0000521008087816 */ /* 0x000fe20000000016 */
[----:B------:R-:W-:Y:S01]  /*2388b0*/  BAR.SYNC.DEFER_BLOCKING 0x0 ;  /* 0x0000000000007b1d */ /* 0x000fe20000010000 */
[----:B--2---:R-:W-:-:S05]  /*2388c0*/  PRMT R5, R14, 0x5210, R5 ;  /* 0x000052100e057816 */ /* 0x004fca0000000005 */
[----:B------:R-:W2:Y:S01]  /*2388d0*/  LDL.LU R14, [R1+0x2248] ;  /* 0x00224800010e7983 */ /* 0x000ea20000300800 */
[----:B---3--:R-:W-:Y:S01]  /*2388e0*/  PRMT R6, R13, 0x5210, R6 ;  /* 0x000052100d067816 */ /* 0x008fe20000000006 */
[----:B------:R-:W-:Y:S01]  /*2388f0*/  IMAD.MOV.U32 R13, RZ, RZ, R8 ;  /* 0x000000ffff0d7224 */ /* 0x000fe200078e0008 */
[----:B------:R-:W-:Y:S01]  /*238900*/  PRMT R12, R12, 0x5210, R23 ;  /* 0x000052100c0c7816 */ /* 0x000fe20000000017 */
[----:B--2---:R0:W-:Y:S02]  /*238910*/  STL.64 [R1+0x8060], R14 ;  /* 0x0080600e01007387 */ /* 0x0041e40000100a00 */
[----:B0-----:R-:W-:Y:S02]  /*238920*/  IMAD.MOV.U32 R14, RZ, RZ, R7 ;  /* 0x000000ffff0e7224 */ /* 0x001fe400078e0007 */
[----:B------:R-:W-:-:S05]  /*238930*/  IMAD.MOV.U32 R15, RZ, RZ, R6 ;  /* 0x000000ffff0f7224 */ /* 0x000fca00078e0006 */
[----:B------:R0:W-:Y:S04]  /*238940*/  STL.64 [R1+0x8070], R14 ;  /* 0x0080700e01007387 */ /* 0x0001e80000100a00 */
[----:B------:R1:W-:Y:S01]  /*238950*/  STL.64 [R1+0x8068], R12 ;  /* 0x0080680c01007387 */ /* 0x0003e20000100a00 */
[----:B0-----:R-:W-:Y:S02]  /*238960*/  PRMT R14, R10, 0x5210, R2 ;  /* 0x000052100a0e7816 */ /* 0x001fe40000000002 */
[----:B----4-:R-:W-:Y:S02]  /*238970*/  PRMT R15, R11, 0x5210, R0 ;  /* 0x000052100b0f7816 */ /* 0x010fe40000000000 */
[----:B-1----:R-:W-:Y:S02]  /*238980*/  PRMT R13, R9, 0x5210, R4 ;  /* 0x00005210090d7816 */ /* 0x002fe40000000004 */
[----:B------:R-:W0:Y:S01]  /*238990*/  LDS.128 R8, [R3] ;  /* 0x0000000003087984 */ /* 0x000e220000000c00 */
[----:B------:R-:W-:-:S03]  /*2389a0*/  IMAD.MOV.U32 R12, RZ, RZ, R5 ;  /* 0x000000ffff0c7224 */ /* 0x000fc600078e0005 */
[----:B------:R-:W-:Y:S04]  /*2389b0*/  STL.64 [R1+0x8080], R14 ;  /* 0x0080800e01007387 */ /* 0x000fe80000100a00 */
[----:B------:R-:W-:Y:S04]  /*2389c0*/  STL.64 [R1+0x8078], R12 ;  /* 0x0080780c01007387 */ /* 0x000fe80000100a00 */
[----:B------:R-:W1:Y:S04]  /*2389d0*/  LDS.128 R12, [R3+0x400] ;  /* 0x00040000030c7984 */ /* 0x000e680000000c00 */
[----:B------:R-:W2:Y:S04]  /*2389e0*/  LDL.LU R28, [R1+0x2244] ;  /* 0x00224400011c7983 */ /* 0x000ea80000300800 */
[----:B------:R-:W3:Y:S04]  /*2389f0*/  LDL.LU R4, [R1+0x1c40] ;  /* 0x001c400001047983 */ /* 0x000ee80000300800 */
[----:B0-----:R0:W-:Y:S04]  /*238a00*/  STL.64 [R1+0x690], R8 ;  /* 0x0006900801007387 */ /* 0x0011e80000100a00 */
[----:B------:R-:W-:Y:S04]  /*238a10*/  STL.64 [R1+0x698], R10 ;  /* 0x0006980a01007387 */ /* 0x000fe80000100a00 */
[----:B------:R-:W4:Y:S04]  /*238a20*/  LDL.LU R6, [R1+0x1c3c] ;  /* 0x001c3c0001067983 */ /* 0x000f280000300800 */
[----:B0-----:R-:W2:Y:S04]  /*238a30*/  LDL.LU R8, [R1+0x1be4] ;  /* 0x001be40001087983 */ /* 0x001ea80000300800 */
[----:B------:R-:W2:Y:S04]  /*238a40*/  LDL.LU R7, [R1+0x1bdc] ;  /* 0x001bdc0001077983 */ /* 0x000ea80000300800 */
[----:B------:R-:W2:Y:S04]  /*238a50*/  LDL.LU R21, [R1+0x1b5c] ;  /* 0x001b5c0001157983 */ /* 0x000ea80000300800 */
[----:B------:R-:W2:Y:S04]  /*238a60*/  LDL.LU R5, [R1+0x1b50] ;  /* 0x001b500001057983 */ /* 0x000ea80000300800 */
[----:B------:R-:W2:Y:S04]  /*238a70*/  LDL.LU R24, [R1+0x1dd4] ;  /* 0x001dd40001187983 */ /* 0x000ea80000300800 */
[----:B-1----:R-:W-:Y:S04]  /*238a80*/  STL.64 [R1+0x680], R12 ;  /* 0x0006800c01007387 */ /* 0x002fe80000100a00 */
[----:B------:R0:W-:Y:S04]  /*238a90*/  STL.64 [R1+0x688], R14 ;  /* 0x0006880e01007387 */ /* 0x0001e80000100a00 */
[----:B0-----:R-:W2:Y:S04]  /*238aa0*/  LDL.LU.64 R14, [R1+0x8080] ;  /* 0x00808000010e7983 */ /* 0x001ea80000300a00 */
[----:B------:R-:W2:Y:S01]  /*238ab0*/  LDL.LU.64 R12, [R1+0x8078] ;  /* 0x00807800010c7983 */ /* 0x000ea20000300a00 */
[----:B------:R-:W-:Y:S06]  /*238ac0*/  BAR.SYNC.DEFER_BLOCKING 0x0 ;  /* 0x0000000000007b1d */ /* 0x000fec0000010000 */
[----:B------:R-:W3:Y:S04]  /*238ad0*/  LDL.LU R25, [R1+0x1dc8] ;  /* 0x001dc80001197983 */ /* 0x000ee80000300800 */
[----:B------:R-:W3:Y:S04]  /*238ae0*/  LDL.LU R26, [R1+0x1dc4] ;  /* 0x001dc400011a7983 */ /* 0x000ee80000300800 */
[----:B------:R-:W3:Y:S04]  /*238af0*/  LDL.LU R27, [R1+0x1db8] ;  /* 0x001db800011b7983 */ /* 0x000ee80000300800 */
[----:B------:R-:W3:Y:S04]  /*238b00*/  LDL.LU R22, [R1+0x1db0] ;  /* 0x001db00001167983 */ /* 0x000ee80000300800 */
[----:B------:R-:W3:Y:S04]  /*238b10*/  LDL.LU R9, [R1+0x1da8] ;  /* 0x001da80001097983 */ /* 0x000ee80000300800 */
[----:B------:R-:W3:Y:S04]  /*238b20*/  LDL.LU R23, [R1+0x1664] ;  /* 0x0016640001177983 */ /* 0x000ee80000300800 */
[----:B------:R-:W3:Y:S04]  /*238b30*/  LDL.LU R29, [R1+0x1040] ;  /* 0x00104000011d7983 */ /* 0x000ee80000300800 */
[----:B--2---:R0:W-:Y:S04]  /*238b40*/  STSM.16.M88.4 [R20], R12 ;  /* 0x0000000c14007844 */ /* 0x0041e80000000200 */
[----:B0-----:R-:W2:Y:S04]  /*238b50*/  LDL.LU.64 R14, [R1+0x8070] ;  /* 0x00807000010e7983 */ /* 0x001ea80000300a00 */
[----:B------:R-:W2:Y:S04]  /*238b60*/  LDL.LU.64 R12, [R1+0x8068] ;  /* 0x00806800010c7983 */ /* 0x000ea80000300a00 */
[----:B--2---:R0:W-:Y:S04]  /*238b70*/  STSM.16.M88.4 [R20+0x200], R12 ;  /* 0x0002000c14007844 */ /* 0x0041e80000000200 */
[----:B0-----:R-:W2:Y:S04]  /*238b80*/  LDL.LU.64 R14, [R1+0x8060] ;  /* 0x00806000010e7983 */ /* 0x001ea80000300a00 */
[----:B------:R-:W-:Y:S04]  /*238b90*/  STL [R1+0x8058], R20 ;  /* 0x0080581401007387 */ /* 0x000fe80000100800 */
[----:B------:R-:W2:Y:S04]  /*238ba0*/  LDL.LU R10, [R1+0x87c] ;  /* 0x00087c00010a7983 */ /* 0x000ea80000300800 */
[----:B------:R-:W2:Y:S01]  /*238bb0*/  LDL.LU R11, [R1+0x8b8] ;  /* 0x0008b800010b7983 */ /* 0x000ea20000300800 */
[----:B------:R-:W-:-:S02]  /*238bc0*/  LOP3.LUT R8, R8, 0xffff, RZ, 0xc0, !PT ;  /* 0x0000ffff08087812 */ /* 0x000fc400078ec0ff */
[----:B---3--:R-:W-:Y:S01]  /*238bd0*/  LOP3.LUT R4, R4, 0xffff, RZ, 0xc0, !PT ;  /* 0x0000ffff04047812 */ /* 0x008fe200078ec0ff */
[----:B------:R-:W3:Y:S01]  /*238be0*/  LDL.LU R12, [R1+0x86c] ;  /* 0x00086c00010c7983 */ /* 0x000ee20000300800 */
[----:B----4-:R-:W-:-:S03]  /*238bf0*/  LOP3.LUT R2, R6, 0xffff, RZ, 0xc0, !PT ;  /* 0x0000ffff06027812 */ /* 0x010fc600078ec0ff */
[----:B------:R-:W4:Y:S01]  /*238c00*/  LDL.LU R13, [R1+0x8ac] ;  /* 0x0008ac00010d7983 */ /* 0x000f220000300800 */
[----:B------:R-:W-:Y:S02]  /*238c10*/  PRMT R24, R24, 0x4210, R8 ;  /* 0x0000421018187816 */ /* 0x000fe40000000008 */
[----:B------:R-:W-:Y:S01]  /*238c20*/  LOP3.LUT R6, R21, 0xffff, RZ, 0xc0, !PT ;  /* 0x0000ffff15067812 */ /* 0x000fe200078ec0ff */
[----:B------:R-:W-:Y:S01]  /*238c30*/  BAR.SYNC.DEFER_BLOCKING 0x0 ;  /* 0x0000000000007b1d */ /* 0x000fe20000010000 */
[----:B--2---:R-:W-:-:S05]  /*238c40*/  LOP3.LUT R0, R14, 0xffff, RZ, 0xc0, !PT ;  /* 0x0000ffff0e007812 */ /* 0x004fca00078ec0ff */
[----:B------:R-:W2:Y:S04]  /*238c50*/  LDL.LU R14, [R1+0x8a8] ;  /* 0x0008a800010e7983 */ /* 0x000ea80000300800 */
[----:B------:R0:W-:Y:S04]  /*238c60*/  STL.64 [R1+0x8050], R10 ;  /* 0x0080500a01007387 */ /* 0x0001e80000100a00 */
[----:B------:R1:W-:Y:S01]  /*238c70*/  STL [R1+0x8048], R8 ;  /* 0x0080480801007387 */ /* 0x0003e20000100800 */
[----:B0-----:R-:W-:Y:S02]  /*238c80*/  PRMT R10, R23, 0x4210, R4 ;  /* 0x00004210170a7816 */ /* 0x001fe40000000004 */
[----:B-1----:R-:W-:-:S02]  /*238c90*/  PRMT R8, R22, 0x4210, R0 ;  /* 0x0000421016087816 */ /* 0x002fc40000000000 */
[----:B------:R-:W0:Y:S04]  /*238ca0*/  LDS.128 R20, [R3] ;  /* 0x0000000003147984 */ /* 0x000e280000000c00 */
[----:B0-----:R-:W-:Y:S04]  /*238cb0*/  STL.64 [R1+0x670], R20 ;  /* 0x0006701401007387 */ /* 0x001fe80000100a00 */
[----:B------:R-:W-:Y:S04]  /*238cc0*/  STL.64 [R1+0x678], R22 ;  /* 0x0006781601007387 */ /* 0x000fe80000100a00 */
[----:B------:R-:W0:Y:S04]  /*238cd0*/  LDS.128 R20, [R3+0x400] ;  /* 0x0004000003147984 */ /* 0x000e280000000c00 */
[----:B0-----:R0:W-:Y:S04]  /*238ce0*/  STL.64 [R1+0x660], R20 ;  /* 0x0006601401007387 */ /* 0x0011e80000100a00 */
[----:B------:R-:W-:Y:S04]  /*238cf0*/  STL.64 [R1+0x668], R22 ;  /* 0x0006681601007387 */ /* 0x000fe80000100a00 */
[----:B0-----:R-:W2:Y:S01]  /*238d00*/  LDL.LU R20, [R1+0x8058] ;  /* 0x0080580001147983 */ /* 0x001ea20000300800 */
[----:B------:R-:W-:-:S02]  /*238d10*/  LOP3.LUT R28, R28, 0xffff, RZ, 0xc0, !PT ;  /* 0x0000ffff1c1c7812 */ /* 0x000fc400078ec0ff */
[----:B------:R-:W-:Y:S02]  /*238d20*/  PRMT R11, R29, 0x4210, R2 ;  /* 0x000042101d0b7816 */ /* 0x000fe40000000002 */
[----:B------:R-:W-:Y:S01]  /*238d30*/  PRMT R9, R9, 0x4210, R28 ;  /* 0x0000421009097816 */ /* 0x000fe2000000001c */
[----:B------:R-:W-:Y:S06]  /*238d40*/  BAR.SYNC.DEFER_BLOCKING 0x0 ;  /* 0x0000000000007b1d */ /* 0x000fec0000010000 */
[----:B--2---:R0:W-:Y:S04]  /*238d50*/  STSM.16.M88.4 [R20], R8 ;  /* 0x0000000814007844 */ /* 0x0041e80000000200 */
[----:B0-----:R-:W2:Y:S04]  /*238d60*/  LDL.LU.64 R10, [R1+0x8050] ;  /* 0x00805000010a7983 */ /* 0x001ea80000300a00 */
[----:B------:R-:W3:Y:S01]  /*238d70*/  LDL.LU R8, [R1+0x8048] ;  /* 0x0080480001087983 */ /* 0x000ee20000300800 */
[----:B------:R-:W-:-:S02]  /*238d80*/  LOP3.LUT R7, R7, 0xffff, RZ, 0xc0, !PT ;  /* 0x0000ffff07077812 */ /* 0x000fc400078ec0ff */
[----:B------:R-:W-:Y:S02]  /*238d90*/  LOP3.LUT R5, R5, 0xffff, RZ, 0xc0, !PT ;  /* 0x0000ffff05057812 */ /* 0x000fe400078ec0ff */
[----:B------:R-:W-:Y:S02]  /*238da0*/  PRMT R25, R25, 0x4210, R7 ;  /* 0x0000421019197816 */ /* 0x000fe40000000007 */
[----:B------:R-:W-:Y:S02]  /*238db0*/  PRMT R27, R27, 0x4210, R5 ;  /* 0x000042101b1b7816 */ /* 0x000fe40000000005 */
[----:B------:R-:W-:Y:S02]  /*238dc0*/  PRMT R26, R26, 0x4210, R6 ;  /* 0x000042101a1a7816 */ /* 0x000fe40000000006 */
[----:B--2---:R-:W-:Y:S02]  /*238dd0*/  PRMT R9, R11, 0x5210, R7 ;  /* 0x000052100b097816 */ /* 0x004fe40000000007 */
[----:B----4-:R-:W-:Y:S01]  /*238de0*/  PRMT R7, R13, 0x5210, R5 ;  /* 0x000052100d077816 */ /* 0x010fe20000000005 */
[----:B------:R-:W2:Y:S01]  /*238df0*/  LDL.LU R11, [R1+0x24ac] ;  /* 0x0024ac00010b7983 */ /* 0x000ea20000300800 */
[----:B---3--:R-:W-:-:S02]  /*238e00*/  PRMT R10, R10, 0x5210, R8 ;  /* 0x000052100a0a7816 */ /* 0x008fc40000000008 */
[----:B------:R-:W-:Y:S01]  /*238e10*/  PRMT R8, R12, 0x5210, R6 ;  /* 0x000052100c087816 */ /* 0x000fe20000000006 */
[----:B------:R-:W3:Y:S04]  /*238e20*/  LDL.LU R5, [R1+0x224c] ;  /* 0x00224c0001057983 */ /* 0x000ee80000300800 */
[----:B------:R-:W4:Y:S04]  /*238e30*/  LDL.LU R6, [R1+0x89c] ;  /* 0x00089c0001067983 */ /* 0x000f280000300800 */
[----:B------:R-:W2:Y:S04]  /*238e40*/  LDL.LU R21, [R1+0x5fc] ;  /* 0x0005fc0001157983 */ /* 0x000ea80000300800 */
[----:B------:R-:W2:Y:S04]  /*238e50*/  LDL.LU R22, [R1+0x5f8] ;  /* 0x0005f80001167983 */ /* 0x000ea80000300800 */
[----:B------:R-:W2:Y:S04]  /*238e60*/  LDL.LU R23, [R1+0x1c54] ;  /* 0x001c540001177983 */ /* 0x000ea80000300800 */
[----:B------:R0:W-:Y:S01]  /*238e70*/  STSM.16.M88.4 [R20+0x200], R24 ;  /* 0x0002001814007844 */ /* 0x0001e20000000200 */
[----:B------:R-:W-:Y:S01]  /*238e80*/  PRMT R0, R14, 0x5210, R0 ;  /* 0x000052100e007816 */ /* 0x000fe20000000000 */
[----:B------:R-:W-:Y:S06]  /*238e90*/  BAR.SYNC.DEFER_BLOCKING 0x0 ;  /* 0x0000000000007b1d */ /* 0x000fec0000010000 */
[----:B--2---:R-:W-:Y:S04]  /*238ea0*/  STL [R1+0x8044], R23 ;  /* 0x0080441701007387 */ /* 0x004fe80000100800 */
[----:B------:R-:W-:Y:S04]  /*238eb0*/  STL [R1+0x8040], R20 ;  /* 0x0080401401007387 */ /* 0x000fe80000100800 */
[----:B0-----:R-:W2:Y:S04]  /*238ec0*/  LDL.LU R24, [R1+0x1c4c] ;  /* 0x001c4c0001187983 */ /* 0x001ea80000300800 */
[----:B------:R-:W2:Y:S04]  /*238ed0*/  LDL.LU R25, [R1+0x1bfc] ;  /* 0x001bfc0001197983 */ /* 0x000ea80000300800 */
[----:B------:R0:W-:Y:S04]  /*238ee0*/  STL.64 [R1+0x8028], R18 ;  /* 0x0080281201007387 */ /* 0x0001e80000100a00 */
[----:B------:R-:W-:Y:S01]  /*238ef0*/  STL.64 [R1+0x8020], R16 ;  /* 0x0080201001007387 */ /* 0x000fe20000100a00 */
[----:B0-----:R-:W-:-:S02]  /*238f00*/  IMAD.MOV.U32 R18, RZ, RZ, R8 ;  /* 0x000000ffff127224 */ /* 0x001fc400078e0008 */
[----:B------:R-:W-:-:S05]  /*238f10*/  IMAD.MOV.U32 R19, RZ, RZ, R7 ;  /* 0x000000ffff137224 */ /* 0x000fca00078e0007 */
[----:B------:R0:W-:Y:S02]  /*238f20*/  STL.64 [R1+0x8038], R18 ;  /* 0x0080381201007387 */ /* 0x0001e40000100a00 */
[----:B0-----:R-:W-:Y:S02]  /*238f30*/  PRMT R18, R21, 0x5210, R4 ;  /* 0x0000521015127816 */ /* 0x001fe40000000004 */
[----:B------:R-:W-:Y:S02]  /*238f40*/  PRMT R19, R22, 0x5210, R2 ;  /* 0x0000521016137816 */ /* 0x000fe40000000002 */
[----:B------:R-:W0:Y:S01]  /*238f50*/  LDS.128 R20, [R3] ;  /* 0x0000000003147984 */ /* 0x000e220000000c00 */
[----:B------:R-:W-:Y:S02]  /*238f60*/  IMAD.MOV.U32 R16, RZ, RZ, R10 ;  /* 0x000000ffff107224 */ /* 0x000fe400078e000a */
[----:B------:R-:W-:-:S05]  /*238f70*/  IMAD.MOV.U32 R17, RZ, RZ, R9 ;  /* 0x000000ffff117224 */ /* 0x000fca00078e0009 */
[----:B------:R1:W-:Y:S04]  /*238f80*/  STL.64 [R1+0x8030], R16 ;  /* 0x0080301001007387 */ /* 0x0003e80000100a00 */
[----:B------:R-:W2:Y:S04]  /*238f90*/  LDL.LU R12, [R1+0x1b7c] ;  /* 0x001b7c00010c7983 */ /* 0x000ea80000300800 */
[----:B------:R-:W2:Y:S04]  /*238fa0*/  LDL.LU R26, [R1+0x1b78] ;  /* 0x001b7800011a7983 */ /* 0x000ea80000300800 */
[----:B------:R-:W2:Y:S01]  /*238fb0*/  LDL.LU R27, [R1+0x1c08] ;  /* 0x001c0800011b7983 */ /* 0x000ea20000300800 */
[----:B-1----:R-:W-:-:S03]  /*238fc0*/  IMAD.MOV.U32 R16, RZ, RZ, R0 ;  /* 0x000000ffff107224 */ /* 0x002fc600078e0000 */
        /* <DEDUP_REMOVED lines=13> */
[----:B0-----:R-:W2:Y:S04]  /*2390a0*/  LDL.LU R23, [R1+0x8044] ;  /* 0x0080440001177983 */ /* 0x001ea80000300800 */
[----:B------:R-:W2:Y:S01]  /*2390b0*/  LDL.LU R20, [R1+0x8040] ;  /* 0x0080400001147983 */ /* 0x000ea20000300800 */
[----:B----4-:R-:W-:Y:S01]  /*2390c0*/  PRMT R17, R6, 0x5210, R28 ;  /* 0x0000521006117816 */ /* 0x010fe2000000001c */
[----:B------:R-:W-:Y:S06]  /*2390d0*/  BAR.SYNC.DEFER_BLOCKING 0x0 ;  /* 0x0000000000007b1d */ /* 0x000fec0000010000 */
[----:B------:R-:W-:Y:S04]  /*2390e0*/  STL [R1+0x801c], R3 ;  /* 0x00801c0301007387 */ /* 0x000fe80000100800 */
[----:B--2---:R0:W-:Y:S04]  /*2390f0*/  STSM.16.M88.4 [R20], R16 ;  /* 0x0000001014007844 */ /* 0x0041e80000000200 */
[----:B0-----:R-:W2:Y:S04]  /*239100*/  LDL.LU.64 R18, [R1+0x8038] ;  /* 0x0080380001127983 */ /* 0x001ea80000300a00 */
[----:B------:R-:W2:Y:S01]  /*239110*/  LDL.LU.64 R16, [R1+0x8030] ;  /* 0x0080300001107983 */ /* 0x000ea20000300a00 */
[----:B---3--:R-:W-:-:S02]  /*239120*/  LOP3.LUT R5, R5, 0xffff, RZ, 0xc0, !PT ;  /* 0x0000ffff05057812 */ /* 0x008fc400078ec0ff */
[----:B------:R-:W-:Y:S02]  /*239130*/  LOP3.LUT R4, R23, 0xffff, RZ, 0xc0, !PT ;  /* 0x0000ffff17047812 */ /* 0x000fe400078ec0ff */
[----:B------:R-:W-:Y:S02]  /*239140*/  LOP3.LUT R3, R25, 0xffff, RZ, 0xc0, !PT ;  /* 0x0000ffff19037812 */ /* 0x000fe400078ec0ff */
[----:B------:R-:W-:Y:S02]  /*239150*/  LOP3.LUT R23, R24, 0xffff, RZ, 0xc0, !PT ;  /* 0x0000ffff18177812 */ /* 0x000fe400078ec0ff */
[----:B------:R-:W-:Y:S01]  /*239160*/  LOP3.LUT R2, R26, 0xffff, RZ, 0xc0, !PT ;  /* 0x0000ffff1a027812 */ /* 0x000fe200078ec0ff */
[----:B--2---:R0:W-:Y:S04]  /*239170*/  STSM.16.M88.4 [R20+0x200], R16 ;  /* 0x0002001014007844 */ /* 0x0041e80000000200 */
[----:B0-----:R-:W2:Y:S04]  /*239180*/  LDL.LU.64 R18, [R1+0x8028] ;  /* 0x0080280001127983 */ /* 0x001ea80000300a00 */
[----:B------:R-:W3:Y:S04]  /*239190*/  LDL.LU.64 R16, [R1+0x8020] ;  /* 0x0080200001107983 */ /* 0x000ee80000300a00 */
[----:B------:R-:W-:Y:S04]  /*2391a0*/  STL [R1+0x55c], R5 ;  /* 0x00055c0501007387 */ /* 0x000fe80000100800 */
[----:B------:R-:W-:Y:S04]  /*2391b0*/  STL [R1+0x56c], R4 ;  /* 0x00056c0401007387 */ /* 0x000fe80000100800 */
[----:B------:R0:W-:Y:S04]  /*2391c0*/  STL [R1+0x52c], R3 ;  /* 0x00052c0301007387 */ /* 0x0001e80000100800 */
[----:B------:R-:W4:Y:S04]  /*2391d0*/  LDL.LU R24, [R1+0x570] ;  /* 0x0005700001187983 */ /* 0x000f280000300800 */
[----:B------:R-:W4:Y:S04]  /*2391e0*/  LDL.LU R25, [R1+0x574] ;  /* 0x0005740001197983 */ /* 0x000f280000300800 */
[----:B------:R-:W2:Y:S01]  /*2391f0*/  LDL.LU R26, [R1+0x578] ;  /* 0x00057800011a7983 */ /* 0x000ea20000300800 */
[----:B------:R-:W-:-:S02]  /*239200*/  LOP3.LUT R11, R11, 0xffff, RZ, 0xc0, !PT ;  /* 0x0000ffff0b0b7812 */ /* 0x000fc400078ec0ff */
[----:B------:R-:W-:Y:S02]  /*239210*/  LOP3.LUT R22, R27, 0xffff, RZ, 0xc0, !PT ;  /* 0x0000ffff1b167812 */ /* 0x000fe400078ec0ff */
[----:B0-----:R-:W-:Y:S02]  /*239220*/  PRMT R3, R29, 0x4210, R3 ;  /* 0x000042101d037816 */ /* 0x001fe40000000003 */
[----:B------:R-:W-:Y:S02]  /*239230*/  PRMT R29, R8, 0x4210, R11 ;  /* 0x00004210081d7816 */ /* 0x000fe4000000000b */
[----:B------:R-:W-:Y:S02]  /*239240*/  PRMT R27, R13, 0x4210, R22 ;  /* 0x000042100d1b7816 */ /* 0x000fe40000000016 */
[----:B------:R-:W-:Y:S01]  /*239250*/  PRMT R8, R14, 0x4210, R23 ;  /* 0x000042100e087816 */ /* 0x000fe20000000017 */
[----:B------:R-:W3:Y:S04]  /*239260*/  LDL.LU R13, [R1+0x8bc] ;  /* 0x0008bc00010d7983 */ /* 0x000ee80000300800 */
[----:B------:R-:W3:Y:S01]  /*239270*/  LDL.LU R14, [R1+0xf54] ;  /* 0x000f5400010e7983 */ /* 0x000ee20000300800 */
[----:B------:R-:W-:-:S02]  /*239280*/  LOP3.LUT R12, R12, 0xffff, RZ, 0xc0, !PT ;  /* 0x0000ffff0c0c7812 */ /* 0x000fc400078ec0ff */
[----:B------:R-:W-:Y:S02]  /*239290*/  PRMT R9, R9, 0x4210, R4 ;  /* 0x0000421009097816 */ /* 0x000fe40000000004 */
[----:B------:R-:W-:Y:S02]  /*2392a0*/  PRMT R10, R10, 0x4210, R5 ;  /* 0x000042100a0a7816 */ /* 0x000fe40000000005 */
[----:B------:R-:W-:Y:S02]  /*2392b0*/  PRMT R21, R0, 0x4210, R12 ;  /* 0x0000421000157816 */ /* 0x000fe4000000000c */
[----:B------:R-:W-:Y:S01]  /*2392c0*/  PRMT R0, R7, 0x4210, R2 ;  /* 0x0000421007007816 */ /* 0x000fe20000000002 */
[----:B------:R-:W-:Y:S06]  /*2392d0*/  BAR.SYNC.DEFER_BLOCKING 0x0 ;  /* 0x0000000000007b1d */ /* 0x000fec0000010000 */
[----:B--2---:R0:W-:Y:S04]  /*2392e0*/  STL [R1+0x7fc8], R26 ;  /* 0x007fc81a01007387 */ /* 0x0041e80000100800 */
[----:B0-----:R-:W2:Y:S04]  /*2392f0*/  LDL.LU R26, [R1+0xf50] ;  /* 0x000f5000011a7983 */ /* 0x001ea80000300800 */
[----:B----4-:R0:W-:Y:S04]  /*239300*/  STL.64 [R1+0x7fc0], R24 ;  /* 0x007fc01801007387 */ /* 0x0101e80000100a00 */
[----:B0-----:R-:W4:Y:S04]  /*239310*/  LDL.LU R25, [R1+0x52c] ;  /* 0x00052c0001197983 */ /* 0x001f280000300800 */
[----:B------:R-:W2:Y:S04]  /*239320*/  LDL.LU R4, [R1+0x560] ;  /* 0x0005600001047983 */ /* 0x000ea80000300800 */
[----:B------:R-:W2:Y:S04]  /*239330*/  LDL.LU R5, [R1+0x564] ;  /* 0x0005640001057983 */ /* 0x000ea80000300800 */
[----:B------:R-:W2:Y:S04]  /*239340*/  LDL.LU R6, [R1+0x568] ;  /* 0x0005680001067983 */ /* 0x000ea80000300800 */
[----:B------:R-:W4:Y:S04]  /*239350*/  LDL.LU R24, [R1+0x56c] ;  /* 0x00056c0001187983 */ /* 0x000f280000300800 */
[----:B------:R-:W2:Y:S04]  /*239360*/  LDL.LU R28, [R1+0xef8] ;  /* 0x000ef800011c7983 */ /* 0x000ea80000300800 */
[----:B------:R-:W2:Y:S04]  /*239370*/  LDL.LU R7, [R1+0x8cc] ;  /* 0x0008cc0001077983 */ /* 0x000ea80000300800 */
[----:B------:R0:W-:Y:S02]  /*239380*/  STL.64 [R1+0x8010], R18 ;  /* 0x0080101201007387 */ /* 0x0001e40000100a00 */
[----:B0-----:R-:W-:-:S02]  /*239390*/  IMAD.MOV.U32 R18, RZ, RZ, R3 ;  /* 0x000000ffff127224 */ /* 0x001fc400078e0003 */
[----:B------:R-:W2:Y:S01]  /*2393a0*/  LDL.LU R3, [R1+0x801c] ;  /* 0x00801c0001037983 */ /* 0x000ea20000300800 */
[----:B------:R-:W-:-:S03]  /*2393b0*/  IMAD.MOV.U32 R19, RZ, RZ, R21 ;  /* 0x000000ffff137224 */ /* 0x000fc600078e0015 */
[----:B------:R-:W2:Y:S04]  /*2393c0*/  LDL.LU R21, [R1+0x8018] ;  /* 0x0080180001157983 */ /* 0x000ea80000300800 */
[----:B---3--:R0:W-:Y:S02]  /*2393d0*/  STL.64 [R1+0x8008], R16 ;  /* 0x0080081001007387 */ /* 0x0081e40000100a00 */
[----:B0-----:R-:W-:Y:S02]  /*2393e0*/  IMAD.MOV.U32 R17, RZ, RZ, R27 ;  /* 0x000000ffff117224 */ /* 0x001fe400078e001b */
[----:B------:R-:W2:Y:S04]  /*2393f0*/  LDL.LU R27, [R1+0x604] ;  /* 0x00060400011b7983 */ /* 0x000ea80000300800 */
[----:B--2---:R0:W-:Y:S04]  /*239400*/  STL.64 [R1+0x7ff0], R26 ;  /* 0x007ff01a01007387 */ /* 0x0041e80000100a00 */
[----:B----4-:R1:W-:Y:S01]  /*239410*/  STL.64 [R1+0x7fe8], R24 ;  /* 0x007fe81801007387 */ /* 0x0103e20000100a00 */
[----:B0-----:R-:W-:-:S02]  /*239420*/  IMAD.MOV.U32 R26, RZ, RZ, R19 ;  /* 0x000000ffff1a7224 */ /* 0x001fc400078e0013 */
[----:B-1----:R-:W-:Y:S02]  /*239430*/  IMAD.MOV.U32 R24, RZ, RZ, R17 ;  /* 0x000000ffff187224 */ /* 0x002fe400078e0011 */
[----:B------:R-:W-:Y:S02]  /*239440*/  IMAD.MOV.U32 R25, RZ, RZ, R18 ;  /* 0x000000ffff197224 */ /* 0x000fe400078e0012 */
[----:B------:R-:W0:Y:S01]  /*239450*/  LDS.128 R16, [R3] ;  /* 0x0000000003107984 */ /* 0x000e220000000c00 */
[----:B------:R-:W-:-:S03]  /*239460*/  IMAD.MOV.U32 R27, RZ, RZ, R0 ;  /* 0x000000ffff1b7224 */ /* 0x000fc600078e0000 */
[----:B------:R1:W-:Y:S04]  /*239470*/  STL.64 [R1+0x8000], R14 ;  /* 0x0080000e01007387 */ /* 0x0003e80000100a00 */
[----:B------:R2:W-:Y:S01]  /*239480*/  STL.64 [R1+0x7ff8], R12 ;  /* 0x007ff80c01007387 */ /* 0x0005e20000100a00 */
[----:B-1----:R-:W-:Y:S02]  /*239490*/  IMAD.MOV.U32 R15, RZ, RZ, R8 ;  /* 0x000000ffff0f7224 */ /* 0x002fe400078e0008 */
[----:B--2---:R-:W-:Y:S02]  /*2394a0*/  IMAD.MOV.U32 R12, RZ, RZ, R29 ;  /* 0x000000ffff0c7224 */ /* 0x004fe400078e001d */
[----:B------:R-:W2:Y:S04]  /*2394b0*/  LDL.LU R29, [R1+0x600] ;  /* 0x00060000011d7983 */ /* 0x000ea80000300800 */
[----:B------:R-:W3:Y:S04]  /*2394c0*/  LDL.LU R0, [R1+0x1c64] ;  /* 0x001c640001007983 */ /* 0x000ee80000300800 */
[----:B------:R-:W4:Y:S04]  /*2394d0*/  LDL.LU R8, [R1+0x1b98] ;  /* 0x001b980001087983 */ /* 0x000f280000300800 */
[----:B------:R1:W-:Y:S04]  /*2394e0*/  STL [R1+0x7fd8], R6 ;  /* 0x007fd80601007387 */ /* 0x0003e80000100800 */
[----:B-1----:R-:W2:Y:S04]  /*2394f0*/  LDL.LU R6, [R1+0xefc] ;  /* 0x000efc0001067983 */ /* 0x002ea80000300800 */
[----:B------:R1:W-:Y:S04]  /*239500*/  STL.64 [R1+0x7fd0], R4 ;  /* 0x007fd00401007387 */ /* 0x0003e80000100a00 */
[----:B-1----:R-:W2:Y:S04]  /*239510*/  LDL.LU R5, [R1+0x55c] ;  /* 0x00055c0001057983 */ /* 0x002ea80000300800 */
[----:B0-----:R-:W-:Y:S04]  /*239520*/  STL.64 [R1+0x630], R16 ;  /* 0x0006301001007387 */ /* 0x001fe80000100a00 */
[----:B------:R-:W-:Y:S04]  /*239530*/  STL.64 [R1+0x638], R18 ;  /* 0x0006381201007387 */ /* 0x000fe80000100a00 */
[----:B------:R-:W0:Y:S01]  /*239540*/  LDS.128 R16, [R3+0x400] ;  /* 0x0004000003107984 */ /* 0x000e220000000c00 */
[----:B------:R-:W-:-:S02]  /*239550*/  IMAD.MOV.U32 R13, RZ, RZ, R10 ;  /* 0x000000ffff0d7224 */ /* 0x000fc400078e000a */
[----:B------:R-:W-:Y:S01]  /*239560*/  IMAD.MOV.U32 R14, RZ, RZ, R9 ;  /* 0x000000ffff0e7224 */ /* 0x000fe200078e0009 */
[----:B------:R-:W-:Y:S06]  /*239570*/  BAR.SYNC.DEFER_BLOCKING 0x0 ;  /* 0x0000000000007b1d */ /* 0x000fec0000010000 */
[----:B------:R-:W-:Y:S04]  /*239580*/  STSM.16.M88.4 [R20], R12 ;  /* 0x0000000c14007844 */ /* 0x000fe80000000200 */
[----:B0-----:R-:W-:Y:S04]  /*239590*/  STL.64 [R1+0x620], R16 ;  /* 0x0006201001007387 */ /* 0x001fe80000100a00 */
[----:B------:R0:W-:Y:S04]  /*2395a0*/  STL.64 [R1+0x628], R18 ;  /* 0x0006281201007387 */ /* 0x0001e80000100a00 */
[----:B0-----:R-:W2:Y:S04]  /*2395b0*/  LDL.LU.64 R18, [R1+0x8010] ;  /* 0x0080100001127983 */ /* 0x001ea80000300a00 */
[----:B------:R-:W2:Y:S04]  /*2395c0*/  LDL.LU.64 R16, [R1+0x8008] ;  /* 0x0080080001107983 */ /* 0x000ea80000300a00 */
[----:B------:R-:W2:Y:S04]  /*2395d0*/  LDL.LU R9, [R1+0x1e24] ;  /* 0x001e240001097983 */ /* 0x000ea80000300800 */
[----:B------:R-:W2:Y:S04]  /*2395e0*/  LDL.LU R10, [R1+0x1674] ;  /* 0x00167400010a7983 */ /* 0x000ea80000300800 */
[----:B------:R-:W2:Y:S04]  /*2395f0*/  LDL.LU.64 R14, [R1+0x8000] ;  /* 0x00800000010e7983 */ /* 0x000ea80000300a00 */
[----:B------:R-:W3:Y:S04]  /*239600*/  LDL.LU.64 R12, [R1+0x7ff8] ;  /* 0x007ff800010c7983 */ /* 0x000ee80000300a00 */
[----:B------:R0:W-:Y:S04]  /*239610*/  STSM.16.M88.4 [R20+0x200], R24 ;  /* 0x0002001814007844 */ /* 0x0001e80000000200 */
[----:B0-----:R-:W3:Y:S04]  /*239620*/  LDL.LU.64 R26, [R1+0x7ff0] ;  /* 0x007ff000011a7983 */ /* 0x001ee80000300a00 */
[----:B------:R-:W3:Y:S04]  /*239630*/  LDL.LU.64 R24, [R1+0x7fe8] ;  /* 0x007fe80001187983 */ /* 0x000ee80000300a00 */
[----:B------:R-:W-:Y:S01]  /*239640*/  STL.64 [R1+0x7fe0], R20 ;  /* 0x007fe01401007387 */ /* 0x000fe20000100a00 */
[----:B------:R-:W-:Y:S01]  /*239650*/  PRMT R7, R7, 0x5210, R23 ;  /* 0x0000521007077816 */ /* 0x000fe20000000017 */
[----:B------:R-:W-:Y:S01]  /*239660*/  BAR.SYNC.DEFER_BLOCKING 0x0 ;  /* 0x0000000000007b1d */ /* 0x000fe20000010000 */
[----:B--2---:R-:W-:-:S05]  /*239670*/  PRMT R4, R14, 0x5210, R11 ;  /* 0x000052100e047816 */ /* 0x004fca000000000b */
[----:B------:R-:W2:Y:S01]  /*239680*/  LDL.LU R11, [R1+0xf58] ;  /* 0x000f5800010b7983 */ /* 0x000ea20000300800 */
[----:B------:R-:W-:Y:S02]  /*239690*/  PRMT R5, R6, 0x5210, R5 ;  /* 0x0000521006057816 */ /* 0x000fe40000000005 */
[----:B---3--:R-:W-:Y:S02]  /*2396a0*/  PRMT R6, R28, 0x5210, R24 ;  /* 0x000052101c067816 */ /* 0x008fe40000000018 */
[----:B------:R-:W-:Y:S02]  /*2396b0*/  PRMT R24, R27, 0x5210, R22 ;  /* 0x000052101b187816 */ /* 0x000fe40000000016 */
[----:B------:R-:W0:Y:S01]  /*2396c0*/  LDS.128 R20, [R3] ;  /* 0x0000000003147984 */ /* 0x000e220000000c00 */
[----:B------:R-:W-:Y:S02]  /*2396d0*/  PRMT R25, R26, 0x5210, R25 ;  /* 0x000052101a197816 */ /* 0x000fe40000000019 */
[----:B------:R-:W-:Y:S01]  /*2396e0*/  PRMT R26, R13, 0x5210, R12 ;  /* 0x000052100d1a7816 */ /* 0x000fe2000000000c */
[----:B--2---:R-:W-:Y:S04]  /*2396f0*/  STL [R1+0x7fb8], R11 ;  /* 0x007fb80b01007387 */ /* 0x004fe80000100800 */
[----:B------:R-:W2:Y:S04]  /*239700*/  LDL.LU R12, [R1+0x7ec] ;  /* 0x0007ec00010c7983 */ /* 0x000ea80000300800 */
[----:B------:R-:W3:Y:S04]  /*239710*/  LDL.LU R13, [R1+0x1c70] ;  /* 0x001c7000010d7983 */ /* 0x000ee80000300800 */
[----:B------:R-:W2:Y:S04]  /*239720*/  LDL.LU R14, [R1+0x1c6c] ;  /* 0x001c6c00010e7983 */ /* 0x000ea80000300800 */
[----:B0-----:R-:W-:Y:S04]  /*239730*/  STL.64 [R1+0x610], R20 ;  /* 0x0006101401007387 */ /* 0x001fe80000100a00 */
[----:B------:R-:W-:Y:S04]  /*239740*/  STL.64 [R1+0x618], R22 ;  /* 0x0006181601007387 */ /* 0x000fe80000100a00 */
[----:B------:R-:W0:Y:S04]  /*239750*/  LDS.128 R20, [R3+0x400] ;  /* 0x0004000003147984 */ /* 0x000e280000000c00 */
[----:B0-----:R0:W-:Y:S04]  /*239760*/  STL.64 [R1+0x600], R20 ;  /* 0x0006001401007387 */ /* 0x0011e80000100a00 */
[----:B------:R-:W-:Y:S04]  /*239770*/  STL.64 [R1+0x608], R22 ;  /* 0x0006081601007387 */ /* 0x000fe80000100a00 */
[----:B0-----:R-:W2:Y:S01]  /*239780*/  LDL.LU.64 R20, [R1+0x7fe0] ;  /* 0x007fe00001147983 */ /* 0x001ea20000300a00 */
[----:B------:R-:W-:Y:S01]  /*239790*/  BAR.SYNC.DEFER_BLOCKING 0x0 ;  /* 0x0000000000007b1d */ /* 0x000fe20000010000 */
[----:B------:R-:W-:-:S02]  /*2397a0*/  PRMT R27, R29, 0x5210, R2 ;  /* 0x000052101d1b7816 */ /* 0x000fc40000000002 */
[----:B------:R-:W-:Y:S02]  /*2397b0*/  LOP3.LUT R0, R0, 0xffff, RZ, 0xc0, !PT ;  /* 0x0000ffff00007812 */ /* 0x000fe400078ec0ff */
[----:B----4-:R-:W-:Y:S01]  /*2397c0*/  LOP3.LUT R2, R8, 0xffff, RZ, 0xc0, !PT ;  /* 0x0000ffff08027812 */ /* 0x010fe200078ec0ff */
[----:B--2---:R0:W-:Y:S04]  /*2397d0*/  STSM.16.M88.4 [R20], R4 ;  /* 0x0000000414007844 */ /* 0x0041e80000000200 */
[----:B------:R1:W-:Y:S04]  /*2397e0*/  STSM.16.M88.4 [R20+0x200], R24 ;  /* 0x0002001814007844 */ /* 0x0003e80000000200 */
[----:B0-----:R-:W2:Y:S04]  /*2397f0*/  LDL.LU R6, [R1+0x7fd8] ;  /* 0x007fd80001067983 */ /* 0x001ea80000300800 */
[----:B------:R-:W2:Y:S04]  /*239800*/  LDL.LU.64 R4, [R1+0x7fd0] ;  /* 0x007fd00001047983 */ /* 0x000ea80000300a00 */
[----:B-1----:R-:W4:Y:S04]  /*239810*/  LDL.LU R26, [R1+0x7fc8] ;  /* 0x007fc800011a7983 */ /* 0x002f280000300800 */
[----:B------:R-:W4:Y:S01]  /*239820*/  LDL.LU.64 R24, [R1+0x7fc0] ;  /* 0x007fc00001187983 */ /* 0x000f220000300a00 */
[----:B------:R-:W-:Y:S01]  /*239830*/  PRMT R7, R9, 0x4210, R0 ;  /* 0x0000421009077816 */ /* 0x000fe20000000000 */
[----:B------:R-:W-:Y:S01]  /*239840*/  BAR.SYNC.DEFER_BLOCKING 0x0 ;  /* 0x0000000000007b1d */ /* 0x000fe20000010000 */
[----:B------:R-:W-:-:S05]  /*239850*/  PRMT R27, R10, 0x4210, R2 ;  /* 0x000042100a1b7816 */ /* 0x000fca0000000002 */
[----:B------:R-:W0:Y:S04]  /*239860*/  LDS.128 R8, [R3] ;  /* 0x0000000003087984 */ /* 0x000e280000000c00 */
[----:B0-----:R-:W-:Y:S04]  /*239870*/  STL.64 [R1+0x5f0], R8 ;  /* 0x0005f00801007387 */ /* 0x001fe80000100a00 */
[----:B------:R-:W-:Y:S04]  /*239880*/  STL.64 [R1+0x5f8], R10 ;  /* 0x0005f80a01007387 */ /* 0x000fe80000100a00 */
[----:B------:R-:W0:Y:S01]  /*239890*/  LDS.128 R8, [R3+0x400] ;  /* 0x0004000003087984 */ /* 0x000e220000000c00 */
[----:B------:R-:W-:Y:S06]  /*2398a0*/  BAR.SYNC.DEFER_BLOCKING 0x0 ;  /* 0x0000000000007b1d */ /* 0x000fec0000010000 */
[----:B0-----:R-:W-:Y:S04]  /*2398b0*/  STL.64 [R1+0x5e0], R8 ;  /* 0x0005e00801007387 */ /* 0x001fe80000100a00 */
[----:B------:R0:W-:Y:S04]  /*2398c0*/  STL.64 [R1+0x5e8], R10 ;  /* 0x0005e80a01007387 */ /* 0x0001e80000100a00 */
[----:B0-----:R-:W3:Y:S04]  /*2398d0*/  LDL.LU R11, [R1+0x7fb8] ;  /* 0x007fb800010b7983 */ /* 0x001ee80000300800 */
[----:B------:R-:W-:Y:S04]  /*2398e0*/  STL.64 [R1+0x7fb0], R20 ;  /* 0x007fb01401007387 */ /* 0x000fe80000100a00 */
[----:B--2---:R-:W-:Y:S04]  /*2398f0*/  STSM.16.M88.4 [R20], R4 ;  /* 0x0000000414007844 */ /* 0x004fe80000000200 */
[----:B----4-:R0:W-:Y:S01]  /*239900*/  STSM.16.M88.4 [R20+0x200], R24 ;  /* 0x0002001814007844 */ /* 0x0101e20000000200 */
[----:B------:R-:W-:Y:S06]  /*239910*/  BAR.SYNC.DEFER_BLOCKING 0x0 ;  /* 0x0000000000007b1d */ /* 0x000fec0000010000 */
[----:B0-----:R-:W2:Y:S04]  /*239920*/  LDL.LU R24, [R1+0x820] ;  /* 0x0008200001187983 */ /* 0x001ea80000300800 */
[----:B------:R-:W2:Y:S04]  /*239930*/  LDL.LU R25, [R1+0x824] ;  /* 0x0008240001197983 */ /* 0x000ea80000300800 */
[----:B------:R-:W4:Y:S01]  /*239940*/  LDL.LU R26, [R1+0x828] ;  /* 0x00082800011a7983 */ /* 0x000f220000300800 */
[----:B------:R-:W-:-:S03]  /*239950*/  PRMT R4, R12, 0x5210, R0 ;  /* 0x000052100c047816 */ /* 0x000fc60000000000 */
[----:B------:R-:W-:Y:S04]  /*239960*/  LDS.128 R20, [R3+0x400] ;  /* 0x0004000003147984 */ /* 0x000fe80000000c00 */
[----:B----4-:R-:W-:Y:S04]  /*239970*/  STL [R1+0x7f68], R26 ;  /* 0x007f681a01007387 */ /* 0x010fe80000100800 */
[----:B--2---:R0:W-:Y:S04]  /*239980*/  STL.64 [R1+0x7f60], R24 ;  /* 0x007f601801007387 */ /* 0x0041e80000100a00 */
[----:B0-----:R-:W2:Y:S04]  /*239990*/  LDL.LU R24, [R1+0x550] ;  /* 0x0005500001187983 */ /* 0x001ea80000300800 */
[----:B------:R-:W2:Y:S04]  /*2399a0*/  LDL.LU R25, [R1+0x554] ;  /* 0x0005540001197983 */ /* 0x000ea80000300800 */
[----:B--2---:R0:W-:Y:S04]  /*2399b0*/  STL.64 [R1+0x7f80], R24 ;  /* 0x007f801801007387 */ /* 0x0041e80000100a00 */
[----:B0-----:R-:W2:Y:S04]  /*2399c0*/  LDL.LU R24, [R1+0x580] ;  /* 0x0005800001187983 */ /* 0x001ea80000300800 */
[----:B------:R-:W2:Y:S01]  /*2399d0*/  LDL.LU R25, [R1+0x584] ;  /* 0x0005840001197983 */ /* 0x000ea20000300800 */
[----:B---3--:R-:W-:-:S03]  /*2399e0*/  PRMT R5, R11, 0x5210, R2 ;  /* 0x000052100b057816 */ /* 0x008fc60000000002 */
[----:B--2---:R0:W-:Y:S04]  /*2399f0*/  STL.64 [R1+0x7f98], R24 ;  /* 0x007f981801007387 */ /* 0x0041e80000100a00 */
[----:B0-----:R-:W2:Y:S04]  /*239a00*/  LDL.LU R24, [R1+0x530] ;  /* 0x0005300001187983 */ /* 0x001ea80000300800 */
[----:B------:R-:W2:Y:S04]  /*239a10*/  LDL.LU R25, [R1+0x534] ;  /* 0x0005340001197983 */ /* 0x000ea80000300800 */
[----:B------:R-:W3:Y:S01]  /*239a20*/  LDL.LU R26, [R1+0x538] ;  /* 0x00053800011a7983 */ /* 0x000ee20000300800 */
[----:B------:R-:W-:-:S05]  /*239a30*/  IMAD.MOV.U32 R27, RZ, RZ, R5 ;  /* 0x000000ffff1b7224 */ /* 0x000fca00078e0005 */
[----:B---3--:R-:W-:Y:S04]  /*239a40*/  STL.64 [R1+0x7fa8], R26 ;  /* 0x007fa81a01007387 */ /* 0x008fe80000100a00 */
[----:B--2---:R0:W-:Y:S04]  /*239a50*/  STL.64 [R1+0x7fa0], R24 ;  /* 0x007fa01801007387 */ /* 0x0041e80000100a00 */
[----:B0-----:R-:W2:Y:S04]  /*239a60*/  LDL.LU R24, [R1+0x520] ;  /* 0x0005200001187983 */ /* 0x001ea80000300800 */
[----:B------:R-:W2:Y:S04]  /*239a70*/  LDL.LU R25, [R1+0x524] ;  /* 0x0005240001197983 */ /* 0x000ea80000300800 */
[----:B------:R-:W2:Y:S04]  /*239a80*/  LDL.LU R26, [R1+0x528] ;  /* 0x00052800011a7983 */ /* 0x000ea80000300800 */
[----:B------:R-:W3:Y:S04]  /*239a90*/  LDL.LU R29, [R1+0x167c] ;  /* 0x00167c00011d7983 */ /* 0x000ee80000300800 */
[----:B------:R-:W4:Y:S04]  /*239aa0*/  LDL.LU R8, [R1+0x1048] ;  /* 0x0010480001087983 */ /* 0x000f280000300800 */
[----:B------:R-:W2:Y:S04]  /*239ab0*/  LDL.LU R9, [R1+0x80c] ;  /* 0x00080c0001097983 */ /* 0x000ea80000300800 */
[----:B------:R-:W2:Y:S04]  /*239ac0*/  LDL.LU R10, [R1+0x7fc] ;  /* 0x0007fc00010a7983 */ /* 0x000ea80000300800 */
[----:B------:R-:W2:Y:S01]  /*239ad0*/  LDL.LU R11, [R1+0x1c78] ;  /* 0x001c7800010b7983 */ /* 0x000ea20000300800 */
[----:B------:R-:W-:-:S03]  /*239ae0*/  IMAD.MOV.U32 R27, RZ, RZ, R4 ;  /* 0x000000ffff1b7224 */ /* 0x000fc600078e0004 */
[----:B------:R-:W0:Y:S01]  /*239af0*/  LDS.128 R4, [R3] ;  /* 0x0000000003047984 */ /* 0x000e220000000c00 */
[----:B------:R-:W-:Y:S02]  /*239b00*/  LOP3.LUT R2, R13, 0xffff, RZ, 0xc0, !PT ;  /* 0x0000ffff0d027812 */ /* 0x000fe400078ec0ff */
[----:B------:R-:W-:Y:S01]  /*239b10*/  LOP3.LUT R0, R14, 0xffff, RZ, 0xc0, !PT ;  /* 0x0000ffff0e007812 */ /* 0x000fe200078ec0ff */
[----:B------:R-:W-:Y:S06]  /*239b20*/  BAR.SYNC.DEFER_BLOCKING 0x0 ;  /* 0x0000000000007b1d */ /* 0x000fec0000010000 */
[----:B--2---:R-:W-:Y:S04]  /*239b30*/  STL.64 [R1+0x7f90], R10 ;  /* 0x007f900a01007387 */ /* 0x004fe80000100a00 */
[----:B------:R-:W-:Y:S04]  /*239b40*/  STL [R1+0x7f88], R9 ;  /* 0x007f880901007387 */ /* 0x000fe80000100800 */
[----:B------:R-:W2:Y:S04]  /*239b50*/  LDL.LU R12, [R1+0x1bb0] ;  /* 0x001bb000010c7983 */ /* 0x000ea80000300800 */
[----:B0-----:R0:W-:Y:S04]  /*239b60*/  STL.64 [R1+0x5d0], R4 ;  /* 0x0005d00401007387 */ /* 0x0011e80000100a00 */
        /* <DEDUP_REMOVED lines=11> */
[----:B------:R0:W-:Y:S04]  /*239c20*/  STL.64 [R1+0x5c0], R20 ;  /* 0x0005c01401007387 */ /* 0x0001e80000100a00 */
[----:B------:R-:W-:Y:S04]  /*239c30*/  STL.64 [R1+0x5c8], R22 ;  /* 0x0005c81601007387 */ /* 0x000fe80000100a00 */
[----:B0-----:R-:W2:Y:S04]  /*239c40*/  LDL.LU.64 R20, [R1+0x7fb0] ;  /* 0x007fb00001147983 */ /* 0x001ea80000300a00 */
[----:B------:R-:W3:Y:S04]  /*239c50*/  LDL.LU R13, [R1+0x104c] ;  /* 0x00104c00010d7983 */ /* 0x000ee80000300800 */
[----:B------:R-:W3:Y:S04]  /*239c60*/  LDL.LU R14, [R1+0x1694] ;  /* 0x00169400010e7983 */ /* 0x000ee80000300800 */
[----:B--2---:R0:W-:Y:S04]  /*239c70*/  STSM.16.M88.4 [R20], R24 ;  /* 0x0000001814007844 */ /* 0x0041e80000000200 */
[----:B0-----:R-:W2:Y:S04]  /*239c80*/  LDL.LU.64 R26, [R1+0x7fa8] ;  /* 0x007fa800011a7983 */ /* 0x001ea80000300a00 */
[----:B------:R-:W2:Y:S04]  /*239c90*/  LDL.LU.64 R24, [R1+0x7fa0] ;  /* 0x007fa00001187983 */ /* 0x000ea80000300a00 */
[----:B--2---:R4:W-:Y:S02]  /*239ca0*/  STSM.16.M88.4 [R20+0x200], R24 ;  /* 0x0002001814007844 */ /* 0x0049e40000000200 */
[----:B----4-:R-:W-:Y:S01]  /*239cb0*/  PRMT R27, R8, 0x4210, R0 ;  /* 0x00004210081b7816 */ /* 0x010fe20000000000 */
[----:B------:R-:W-:Y:S06]  /*239cc0*/  BAR.SYNC.DEFER_BLOCKING 0x0 ;  /* 0x0000000000007b1d */ /* 0x000fec0000010000 */
[----:B------:R-:W2:Y:S04]  /*239cd0*/  LDL.LU.64 R24, [R1+0x7f98] ;  /* 0x007f980001187983 */ /* 0x000ea80000300a00 */
[----:B------:R-:W0:Y:S04]  /*239ce0*/  LDS.128 R8, [R3] ;  /* 0x0000000003087984 */ /* 0x000e280000000c00 */
[----:B0-----:R-:W-:Y:S04]  /*239cf0*/  STL.64 [R1+0x5b0], R8 ;  /* 0x0005b00801007387 */ /* 0x001fe80000100a00 */
[----:B------:R-:W-:Y:S04]  /*239d00*/  STL.64 [R1+0x5b8], R10 ;  /* 0x0005b80a01007387 */ /* 0x000fe80000100a00 */
[----:B------:R-:W0:Y:S04]  /*239d10*/  LDS.128 R8, [R3+0x400] ;  /* 0x0004000003087984 */ /* 0x000e280000000c00 */
[----:B0-----:R-:W-:Y:S04]  /*239d20*/  STL.64 [R1+0x5a0], R8 ;  /* 0x0005a00801007387 */ /* 0x001fe80000100a00 */
[----:B------:R0:W-:Y:S04]  /*239d30*/  STL.64 [R1+0x5a8], R10 ;  /* 0x0005a80a01007387 */ /* 0x0001e80000100a00 */
[----:B0-----:R-:W4:Y:S04]  /*239d40*/  LDL.LU.64 R10, [R1+0x7f90] ;  /* 0x007f9000010a7983 */ /* 0x001f280000300a00 */
[----:B------:R-:W4:Y:S01]  /*239d50*/  LDL.LU R9, [R1+0x7f88] ;  /* 0x007f880001097983 */ /* 0x000f220000300800 */
[--C-:B---3--:R-:W-:Y:S01]  /*239d60*/  PRMT R26, R29, 0x4210, R2.reuse ;  /* 0x000042101d1a7816 */ /* 0x108fe20000000002 */
[----:B------:R-:W-:Y:S06]  /*239d70*/  BAR.SYNC.DEFER_BLOCKING 0x0 ;  /* 0x0000000000007b1d */ /* 0x000fec0000010000 */
[----:B--2---:R0:W-:Y:S04]  /*239d80*/  STSM.16.M88.4 [R20], R24 ;  /* 0x0000001814007844 */ /* 0x0041e80000000200 */
[----:B------:R-:W-:Y:S01]  /*239d90*/  STSM.16.M88.4 [R20+0x200], R4 ;  /* 0x0002000414007844 */ /* 0x000fe20000000200 */
[----:B------:R-:W-:Y:S06]  /*239da0*/  BAR.SYNC.DEFER_BLOCKING 0x0 ;  /* 0x0000000000007b1d */ /* 0x000fec0000010000 */
[----:B0-----:R-:W2:Y:S04]  /*239db0*/  LDL.LU.64 R24, [R1+0x7f80] ;  /* 0x007f800001187983 */ /* 0x001ea80000300a00 */
[----:B------:R-:W0:Y:S04]  /*239dc0*/  LDS.128 R4, [R3] ;  /* 0x0000000003047984 */ /* 0x000e280000000c00 */
[----:B0-----:R-:W-:Y:S04]  /*239dd0*/  STL [R1+0x594], R5 ;  /* 0x0005940501007387 */ /* 0x001fe80000100800 */
[----:B------:R-:W-:Y:S01]  /*239de0*/  STL.64 [R1+0x598], R6 ;  /* 0x0005980601007387 */ /* 0x000fe20000100a00 */
[----:B----4-:R-:W-:Y:S01]  /*239df0*/  PRMT R26, R9, 0x5210, R2 ;  /* 0x00005210091a7816 */ /* 0x010fe20000000002 */
[----:B------:R-:W-:-:S02]  /*239e00*/  IMAD.MOV.U32 R2, RZ, RZ, R4 ;  /* 0x000000ffff027224 */ /* 0x000fc400078e0004 */
[----:B------:R-:W0:Y:S04]  /*239e10*/  LDS.128 R4, [R3+0x400] ;  /* 0x0004000003047984 */ /* 0x000e280000000c00 */
[----:B------:R-:W-:Y:S04]  /*239e20*/  STL [R1+0x7b68], R2 ;  /* 0x007b680201007387 */ /* 0x000fe80000100800 */
[----:B0-----:R-:W-:Y:S04]  /*239e30*/  STL.64 [R1+0x580], R4 ;  /* 0x0005800401007387 */ /* 0x001fe80000100a00 */
[----:B------:R0:W-:Y:S04]  /*239e40*/  STL.64 [R1+0x588], R6 ;  /* 0x0005880601007387 */ /* 0x0001e80000100a00 */
[----:B0-----:R-:W3:Y:S04]  /*239e50*/  LDL.LU.64 R6, [R1+0x7f78] ;  /* 0x007f780001067983 */ /* 0x001ee80000300a00 */
[----:B------:R-:W3:Y:S01]  /*239e60*/  LDL.LU.64 R4, [R1+0x7f70] ;  /* 0x007f700001047983 */ /* 0x000ee20000300a00 */
[----:B------:R-:W-:Y:S01]  /*239e70*/  PRMT R27, R10, 0x5210, R0 ;  /* 0x000052100a1b7816 */ /* 0x000fe20000000000 */
[----:B------:R-:W-:Y:S06]  /*239e80*/  BAR.SYNC.DEFER_BLOCKING 0x0 ;  /* 0x0000000000007b1d */ /* 0x000fec0000010000 */
[----:B--2---:R0:W-:Y:S04]  /*239e90*/  STSM.16.M88.4 [R20], R24 ;  /* 0x0000001814007844 */ /* 0x0041e80000000200 */
[----:B0-----:R-:W2:Y:S04]  /*239ea0*/  LDL.LU R26, [R1+0x7f68] ;  /* 0x007f6800011a7983 */ /* 0x001ea80000300800 */
[----:B------:R-:W2:Y:S04]  /*239eb0*/  LDL.LU.64 R24, [R1+0x7f60] ;  /* 0x007f600001187983 */ /* 0x000ea80000300a00 */
[----:B------:R-:W-:Y:S04]  /*239ec0*/  STL.64 [R1+0x7f58], R20 ;  /* 0x007f581401007387 */ /* 0x000fe80000100a00 */
[----:B---3--:R0:W-:Y:S01]  /*239ed0*/  STSM.16.M88.4 [R20+0x200], R4 ;  /* 0x0002000414007844 */ /* 0x0081e20000000200 */
[----:B------:R-:W-:Y:S06]  /*239ee0*/  BAR.SYNC.DEFER_BLOCKING 0x0 ;  /* 0x0000000000007b1d */ /* 0x000fec0000010000 */
[----:B0-----:R-:W3:Y:S04]  /*239ef0*/  LDL.LU R4, [R1+0x810] ;  /* 0x0008100001047983 */ /* 0x001ee80000300800 */
[----:B------:R-:W3:Y:S04]  /*239f00*/  LDL.LU R5, [R1+0x814] ;  /* 0x0008140001057983 */ /* 0x000ee80000300800 */
[----:B------:R-:W4:Y:S04]  /*239f10*/  LDL.LU R6, [R1+0x818] ;  /* 0x0008180001067983 */ /* 0x000f280000300800 */
[----:B------:R-:W0:Y:S01]  /*239f20*/  LDS.128 R20, [R3] ;  /* 0x0000000003147984 */ /* 0x000e220000000c00 */
[----:B------:R-:W-:-:S02]  /*239f30*/  LOP3.LUT R0, R12, 0xffff, RZ, 0xc0, !PT ;  /* 0x0000ffff0c007812 */ /* 0x000fc400078ec0ff */
[----:B------:R-:W-:Y:S02]  /*239f40*/  LOP3.LUT R8, R11, 0xffff, RZ, 0xc0, !PT ;  /* 0x0000ffff0b087812 */ /* 0x000fe400078ec0ff */
[----:B------:R-:W2:Y:S01]  /*239f50*/  LDL.LU R11, [R1+0xf5c] ;  /* 0x000f5c00010b7983 */ /* 0x000ea20000300800 */
[----:B------:R-:W-:Y:S02]  /*239f60*/  PRMT R2, R13, 0x4210, R0 ;  /* 0x000042100d027816 */ /* 0x000fe40000000000 */
[----:B------:R-:W-:Y:S01]  /*239f70*/  PRMT R27, R14, 0x4210, R8 ;  /* 0x000042100e1b7816 */ /* 0x000fe20000000008 */
[----:B------:R-:W2:Y:S04]  /*239f80*/  LDL.LU R12, [R1+0x81c] ;  /* 0x00081c00010c7983 */ /* 0x000ea80000300800 */
[----:B------:R-:W2:Y:S04]  /*239f90*/  LDL.LU R13, [R1+0x1c84] ;  /* 0x001c8400010d7983 */ /* 0x000ea80000300800 */
[----:B------:R-:W2:Y:S04]  /*239fa0*/  LDL.LU R14, [R1+0x1bbc] ;  /* 0x001bbc00010e7983 */ /* 0x000ea80000300800 */
[----:B----4-:R-:W-:Y:S04]  /*239fb0*/  STL [R1+0x7f20], R6 ;  /* 0x007f200601007387 */ /* 0x010fe80000100800 */
[----:B---3--:R1:W-:Y:S04]  /*239fc0*/  STL.64 [R1+0x7f18], R4 ;  /* 0x007f180401007387 */ /* 0x0083e80000100a00 */
[----:B-1----:R-:W3:Y:S04]  /*239fd0*/  LDL.LU R4, [R1+0x890] ;  /* 0x0008900001047983 */ /* 0x002ee80000300800 */
[----:B------:R-:W3:Y:S04]  /*239fe0*/  LDL.LU R5, [R1+0x894] ;  /* 0x0008940001057983 */ /* 0x000ee80000300800 */
[----:B------:R-:W4:Y:S04]  /*239ff0*/  LDL.LU R6, [R1+0x898] ;  /* 0x0008980001067983 */ /* 0x000f280000300800 */
[----:B0-----:R-:W-:Y:S04]  /*23a000*/  STL.64 [R1+0x570], R20 ;  /* 0x0005701401007387 */ /* 0x001fe80000100a00 */
[----:B------:R-:W-:Y:S04]  /*23a010*/  STL.64 [R1+0x578], R22 ;  /* 0x0005781601007387 */ /* 0x000fe80000100a00 */
[----:B------:R-:W0:Y:S04]  /*23a020*/  LDS.128 R20, [R3+0x400] ;  /* 0x0004000003147984 */ /* 0x000e280000000c00 */
[----:B0-----:R0:W-:Y:S04]  /*23a030*/  STL.64 [R1+0x560], R20 ;  /* 0x0005601401007387 */ /* 0x0011e80000100a00 */
[----:B------:R-:W-:Y:S04]  /*23a040*/  STL.64 [R1+0x568], R22 ;  /* 0x0005681601007387 */ /* 0x000fe80000100a00 */
[----:B0-----:R-:W3:Y:S01]  /*23a050*/  LDL.LU.64 R20, [R1+0x7f58] ;  /* 0x007f580001147983 */ /* 0x001ee20000300a00 */
[----:B------:R-:W-:Y:S06]  /*23a060*/  BAR.SYNC.DEFER_BLOCKING 0x0 ;  /* 0x0000000000007b1d */ /* 0x000fec0000010000 */
[----:B--2---:R-:W-:Y:S04]  /*23a070*/  STL [R1+0x7f54], R11 ;  /* 0x007f540b01007387 */ /* 0x004fe80000100800 */
[----:B------:R0:W-:Y:S04]  /*23a080*/  STL [R1+0x7f50], R8 ;  /* 0x007f500801007387 */ /* 0x0001e80000100800 */
[----:B0-----:R-:W2:Y:S04]  /*23a090*/  LDL.LU R8, [R1+0x840] ;  /* 0x0008400001087983 */ /* 0x001ea80000300800 */
[----:B------:R-:W2:Y:S04]  /*23a0a0*/  LDL.LU R9, [R1+0x844] ;  /* 0x0008440001097983 */ /* 0x000ea80000300800 */
[----:B------:R-:W2:Y:S04]  /*23a0b0*/  LDL.LU R10, [R1+0x848] ;  /* 0x00084800010a7983 */ /* 0x000ea80000300800 */
[----:B---3--:R0:W-:Y:S04]  /*23a0c0*/  STSM.16.M88.4 [R20], R24 ;  /* 0x0000001814007844 */ /* 0x0081e80000000200 */
[----:B0-----:R-:W3:Y:S04]  /*23a0d0*/  LDL.LU R27, [R1+0x1e54] ;  /* 0x001e5400011b7983 */ /* 0x001ee80000300800 */
[----:B---3--:R0:W-:Y:S04]  /*23a0e0*/  STL [R1+0x7f30], R27 ;  /* 0x007f301b01007387 */ /* 0x0081e80000100800 */
[----:B------:R-:W3:Y:S04]  /*23a0f0*/  LDL.LU R24, [R1+0x7f0] ;  /* 0x0007f00001187983 */ /* 0x000ee80000300800 */
[----:B------:R-:W3:Y:S04]  /*23a100*/  LDL.LU R25, [R1+0x7f4] ;  /* 0x0007f40001197983 */ /* 0x000ee80000300800 */
[----:B------:R-:W3:Y:S04]  /*23a110*/  LDL.LU R26, [R1+0x7f8] ;  /* 0x0007f800011a7983 */ /* 0x000ee80000300800 */
[----:B------:R-:W4:Y:S01]  /*23a120*/  LDL.LU R7, [R1+0x16a0] ;  /* 0x0016a00001077983 */ /* 0x000f220000300800 */
[----:B------:R-:W-:-:S05]  /*23a130*/  IMAD.MOV.U32 R11, RZ, RZ, R2 ;  /* 0x000000ffff0b7224 */ /* 0x000fca00078e0002 */
[----:B--2---:R-:W-:Y:S01]  /*23a140*/  STSM.16.M88.4 [R20+0x200], R8 ;  /* 0x0002000814007844 */ /* 0x004fe20000000200 */
[----:B0-----:R-:W-:Y:S01]  /*23a150*/  PRMT R27, R12, 0x5210, R0 ;  /* 0x000052100c1b7816 */ /* 0x001fe20000000000 */
[----:B------:R-:W-:Y:S06]  /*23a160*/  BAR.SYNC.DEFER_BLOCKING 0x0 ;  /* 0x0000000000007b1d */ /* 0x000fec0000010000 */
[----:B----4-:R-:W-:Y:S04]  /*23a170*/  STL.64 [R1+0x7f40], R6 ;  /* 0x007f400601007387 */ /* 0x010fe80000100a00 */
[----:B------:R0:W-:Y:S04]  /*23a180*/  STL.64 [R1+0x7f38], R4 ;  /* 0x007f380401007387 */ /* 0x0001e80000100a00 */
[----:B0-----:R-:W2:Y:S04]  /*23a190*/  LDL.LU R4, [R1+0x7e0] ;  /* 0x0007e00001047983 */ /* 0x001ea80000300800 */
[----:B------:R-:W2:Y:S04]  /*23a1a0*/  LDL.LU R5, [R1+0x7e4] ;  /* 0x0007e40001057983 */ /* 0x000ea80000300800 */
[----:B------:R-:W2:Y:S04]  /*23a1b0*/  LDL.LU R6, [R1+0x7e8] ;  /* 0x0007e80001067983 */ /* 0x000ea80000300800 */
[----:B------:R-:W4:Y:S04]  /*23a1c0*/  LDL.LU R11, [R1+0x7f54] ;  /* 0x007f5400010b7983 */ /* 0x000f280000300800 */
[----:B------:R-:W4:Y:S04]  /*23a1d0*/  LDL.LU R8, [R1+0x7f50] ;  /* 0x007f500001087983 */ /* 0x000f280000300800 */
[----:B------:R-:W-:Y:S04]  /*23a1e0*/  STL.64 [R1+0x7f48], R20 ;  /* 0x007f481401007387 */ /* 0x000fe80000100a00 */
[----:B------:R-:W2:Y:S04]  /*23a1f0*/  LDL.LU R9, [R1+0xf80] ;  /* 0x000f800001097983 */ /* 0x000ea80000300800 */
[----:B------:R-:W2:Y:S04]  /*23a200*/  LDL.LU R10, [R1+0x858] ;  /* 0x00085800010a7983 */ /* 0x000ea80000300800 */
[----:B------:R-:W0:Y:S01]  /*23a210*/  LDS.128 R20, [R3] ;  /* 0x0000000003147984 */ /* 0x000e220000000c00 */
[----:B----4-:R-:W-:-:S03]  /*23a220*/  PRMT R7, R11, 0x5210, R8 ;  /* 0x000052100b077816 */ /* 0x010fc60000000008 */
[----:B------:R-:W2:Y:S01]  /*23a230*/  LDL.LU R11, [R1+0x1c94] ;  /* 0x001c9400010b7983 */ /* 0x000ea20000300800 */
[----:B0-----:R-:W-:-:S03]  /*23a240*/  IMAD.MOV.U32 R29, RZ, RZ, R23 ;  /* 0x000000ffff1d7224 */ /* 0x001fc600078e0017 */
[----:B--2---:R-:W-:Y:S04]  /*23a250*/  STL.64 [R1+0x7f28], R10 ;  /* 0x007f280a01007387 */ /* 0x004fe80000100a00 */
[----:B------:R0:W-:Y:S04]  /*23a260*/  STL [R1+0x7f24], R9 ;  /* 0x007f240901007387 */ /* 0x0001e80000100800 */
[----:B------:R-:W2:Y:S04]  /*23a270*/  LDL.LU R8, [R1+0x860] ;  /* 0x0008600001087983 */ /* 0x000ea80000300800 */
[----:B0-----:R-:W2:Y:S04]  /*23a280*/  LDL.LU R9, [R1+0x864] ;  /* 0x0008640001097983 */ /* 0x001ea80000300800 */
[----:B------:R-:W2:Y:S04]  /*23a290*/  LDL.LU R10, [R1+0x868] ;  /* 0x00086800010a7983 */ /* 0x000ea80000300800 */
[----:B------:R-:W4:Y:S04]  /*23a2a0*/  LDL.LU R12, [R1+0x1c90] ;  /* 0x001c9000010c7983 */ /* 0x000f280000300800 */
[----:B------:R-:W-:Y:S04]  /*23a2b0*/  STL.64 [R1+0x550], R20 ;  /* 0x0005501401007387 */ /* 0x000fe80000100a00 */
[----:B------:R-:W-:Y:S04]  /*23a2c0*/  STL [R1+0x558], R22 ;  /* 0x0005581601007387 */ /* 0x000fe80000100800 */
[----:B------:R-:W0:Y:S04]  /*23a2d0*/  LDS.128 R20, [R3+0x400] ;  /* 0x0004000003147984 */ /* 0x000e280000000c00 */
[----:B------:R-:W-:Y:S04]  /*23a2e0*/  STL [R1+0x7784], R29 ;  /* 0x0077841d01007387 */ /* 0x000fe80000100800 */
[----:B0-----:R0:W-:Y:S04]  /*23a2f0*/  STL.64 [R1+0x540], R20 ;  /* 0x0005401401007387 */ /* 0x0011e80000100a00 */
[----:B------:R-:W-:Y:S04]  /*23a300*/  STL.64 [R1+0x548], R22 ;  /* 0x0005481601007387 */ /* 0x000fe80000100a00 */
[----:B0-----:R-:W2:Y:S01]  /*23a310*/  LDL.LU.64 R20, [R1+0x7f48] ;  /* 0x007f480001147983 */ /* 0x001ea20000300a00 */
[----:B------:R-:W-:Y:S01]  /*23a320*/  BAR.SYNC.DEFER_BLOCKING 0x0 ;  /* 0x0000000000007b1d */ /* 0x000fe20000010000 */
[----:B------:R-:W-:-:S02]  /*23a330*/  LOP3.LUT R0, R13, 0xffff, RZ, 0xc0, !PT ;  /* 0x0000ffff0d007812 */ /* 0x000fc400078ec0ff */
[----:B------:R-:W-:-:S03]  /*23a340*/  LOP3.LUT R2, R14, 0xffff, RZ, 0xc0, !PT ;  /* 0x0000ffff0e027812 */ /* 0x000fc600078ec0ff */
[----:B------:R-:W4:Y:S04]  /*23a350*/  LDL.LU R13, [R1+0x16ac] ;  /* 0x0016ac00010d7983 */ /* 0x000f280000300800 */
[----:B------:R-:W4:Y:S04]  /*23a360*/  LDL.LU R14, [R1+0x1090] ;  /* 0x00109000010e7983 */ /* 0x000f280000300800 */
[----:B--2---:R0:W-:Y:S04]  /*23a370*/  STSM.16.M88.4 [R20], R4 ;  /* 0x0000000414007844 */ /* 0x0041e80000000200 */
[----:B---3--:R1:W-:Y:S04]  /*23a380*/  STSM.16.M88.4 [R20+0x200], R24 ;  /* 0x0002001814007844 */ /* 0x0083e80000000200 */
[----:B0-----:R-:W2:Y:S04]  /*23a390*/  LDL.LU.64 R6, [R1+0x7f40] ;  /* 0x007f400001067983 */ /* 0x001ea80000300a00 */
[----:B------:R-:W3:Y:S04]  /*23a3a0*/  LDL.LU.64 R4, [R1+0x7f38] ;  /* 0x007f380001047983 */ /* 0x000ee80000300a00 */
[----:B-1----:R-:W2:Y:S01]  /*23a3b0*/  LDL.LU R27, [R1+0x7f30] ;  /* 0x007f3000011b7983 */ /* 0x002ea20000300800 */
[----:B------:R-:W-:Y:S01]  /*23a3c0*/  BAR.SYNC.DEFER_BLOCKING 0x0 ;  /* 0x0000000000007b1d */ /* 0x000fe20000010000 */
[----:B--2---:R-:W-:-:S05]  /*23a3d0*/  PRMT R11, R27, 0x4210, R0 ;  /* 0x000042101b0b7816 */ /* 0x004fca0000000000 */
[----:B------:R-:W0:Y:S04]  /*23a3e0*/  LDS.128 R24, [R3] ;  /* 0x0000000003187984 */ /* 0x000e280000000c00 */
[----:B0-----:R-:W-:Y:S04]  /*23a3f0*/  STL.64 [R1+0x530], R24 ;  /* 0x0005301801007387 */ /* 0x001fe80000100a00 */
[----:B------:R-:W-:Y:S04]  /*23a400*/  STL.64 [R1+0x538], R26 ;  /* 0x0005381a01007387 */ /* 0x000fe80000100a00 */
[----:B------:R-:W0:Y:S01]  /*23a410*/  LDS.128 R24, [R3+0x400] ;  /* 0x0004000003187984 */ /* 0x000e220000000c00 */
[----:B------:R-:W-:Y:S06]  /*23a420*/  BAR.SYNC.DEFER_BLOCKING 0x0 ;  /* 0x0000000000007b1d */ /* 0x000fec0000010000 */
[----:B------:R-:W-:Y:S04]  /*23a430*/  STSM.16.M88.4 [R20], R8 ;  /* 0x0000000814007844 */ /* 0x000fe80000000200 */
[----:B0-----:R0:W-:Y:S04]  /*23a440*/  STL.64 [R1+0x520], R24 ;  /* 0x0005201801007387 */ /* 0x0011e80000100a00 */
[----:B------:R1:W-:Y:S04]  /*23a450*/  STL [R1+0x528], R26 ;  /* 0x0005281a01007387 */ /* 0x0003e80000100800 */
[----:B------:R-:W-:Y:S04]  /*23a460*/  STL [R1+0x7f10], R27 ;  /* 0x007f101b01007387 */ /* 0x000fe80000100800 */
[----:B0-----:R-:W2:Y:S04]  /*23a470*/  LDL.LU R24, [R1+0x800] ;  /* 0x0008000001187983 */ /* 0x001ea80000300800 */
[----:B------:R-:W2:Y:S04]  /*23a480*/  LDL.LU R25, [R1+0x804] ;  /* 0x0008040001197983 */ /* 0x000ea80000300800 */
[----:B-1----:R-:W2:Y:S04]  /*23a490*/  LDL.LU R26, [R1+0x808] ;  /* 0x00080800011a7983 */ /* 0x002ea80000300800 */
[----:B------:R-:W2:Y:S04]  /*23a4a0*/  LDL.LU.64 R10, [R1+0x7f28] ;  /* 0x007f2800010a7983 */ /* 0x000ea80000300a00 */
[----:B------:R-:W4:Y:S01]  /*23a4b0*/  LDL.LU R9, [R1+0x7f24] ;  /* 0x007f240001097983 */ /* 0x000f220000300800 */
[----:B------:R-:W-:-:S05]  /*23a4c0*/  PRMT R7, R7, 0x4210, R2 ;  /* 0x0000421007077816 */ /* 0x000fca0000000002 */
[----:B---3--:R0:W-:Y:S04]  /*23a4d0*/  STSM.16.M88.4 [R20+0x200], R4 ;  /* 0x0002000414007844 */ /* 0x0081e80000000200 */
[----:B0-----:R-:W3:Y:S04]  /*23a4e0*/  LDL.LU R6, [R1+0x7f20] ;  /* 0x007f200001067983 */ /* 0x001ee80000300800 */
[----:B------:R-:W3:Y:S01]  /*23a4f0*/  LDL.LU.64 R4, [R1+0x7f18] ;  /* 0x007f180001047983 */ /* 0x000ee20000300a00 */
[----:B------:R-:W-:Y:S01]  /*23a500*/  BAR.SYNC.DEFER_BLOCKING 0x0 ;  /* 0x0000000000007b1d */ /* 0x000fe20000010000 */
[----:B--2---:R-:W-:-:S02]  /*23a510*/  PRMT R27, R10, 0x5210, R0 ;  /* 0x000052100a1b7816 */ /* 0x004fc40000000000 */
[----:B----4-:R-:W-:Y:S02]  /*23a520*/  PRMT R7, R9, 0x5210, R2 ;  /* 0x0000521009077816 */ /* 0x010fe40000000002 */
[----:B------:R-:W-:Y:S02]  /*23a530*/  LOP3.LUT R2, R11, 0xffff, RZ, 0xc0, !PT ;  /* 0x0000ffff0b027812 */ /* 0x000fe400078ec0ff */
[----:B------:R-:W0:Y:S04]  /*23a540*/  LDS.128 R8, [R3] ;  /* 0x0000000003087984 */ /* 0x000e280000000c00 */
[----:B0-----:R-:W-:Y:S04]  /*23a550*/  STL.64 [R1+0x7e0], R8 ;  /* 0x0007e00801007387 */ /* 0x001fe80000100a00 */
[----:B------:R-:W-:Y:S04]  /*23a560*/  STL.64 [R1+0x7e8], R10 ;  /* 0x0007e80a01007387 */ /* 0x000fe80000100a00 */
[----:B------:R-:W0:Y:S01]  /*23a570*/  LDS.128 R8, [R3+0x400] ;  /* 0x0004000003087984 */ /* 0x000e220000000c00 */
[----:B------:R-:W-:Y:S06]  /*23a580*/  BAR.SYNC.DEFER_BLOCKING 0x0 ;  /* 0x0000000000007b1d */ /* 0x000fec0000010000 */
[----:B------:R-:W-:Y:S04]  /*23a590*/  STSM.16.M88.4 [R20], R24 ;  /* 0x0000001814007844 */ /* 0x000fe80000000200 */
[----:B0-----:R0:W-:Y:S04]  /*23a5a0*/  STL.64 [R1+0x820], R8 ;  /* 0x0008200801007387 */ /* 0x0011e80000100a00 */
[----:B------:R1:W-:Y:S04]  /*23a5b0*/  STL.64 [R1+0x828], R10 ;  /* 0x0008280a01007387 */ /* 0x0003e80000100a00 */
[----:B0-----:R-:W2:Y:S04]  /*23a5c0*/  LDL.LU R9, [R1+0x878] ;  /* 0x0008780001097983 */ /* 0x001ea80000300800 */
[----:B-1----:R-:W4:Y:S04]  /*23a5d0*/  LDL.LU R11, [R1+0x85c] ;  /* 0x00085c00010b7983 */ /* 0x002f280000300800 */
[----:B------:R-:W2:Y:S04]  /*23a5e0*/  LDL.LU R27, [R1+0x7f10] ;  /* 0x007f1000011b7983 */ /* 0x000ea80000300800 */
[----:B------:R-:W-:Y:S04]  /*23a5f0*/  STL.64 [R1+0x7ef8], R18 ;  /* 0x007ef81201007387 */ /* 0x000fe80000100a00 */
[----:B------:R0:W-:Y:S04]  /*23a600*/  STL.64 [R1+0x7ef0], R16 ;  /* 0x007ef01001007387 */ /* 0x0001e80000100a00 */
[----:B0-----:R-:W2:Y:S04]  /*23a610*/  LDL.LU R16, [R1+0x850] ;  /* 0x0008500001107983 */ /* 0x001ea80000300800 */
[----:B------:R-:W2:Y:S04]  /*23a620*/  LDL.LU R17, [R1+0x854] ;  /* 0x0008540001117983 */ /* 0x000ea80000300800 */
[----:B---3--:R0:W-:Y:S01]  /*23a630*/  STSM.16.M88.4 [R20+0x200], R4 ;  /* 0x0002000414007844 */ /* 0x0081e20000000200 */
[----:B------:R-:W-:-:S02]  /*23a640*/  LOP3.LUT R0, R12, 0xffff, RZ, 0xc0, !PT ;  /* 0x0000ffff0c007812 */ /* 0x000fc400078ec0ff */
[----:B0-----:R-:W-:Y:S02]  /*23a650*/  PRMT R5, R13, 0x4210, R2 ;  /* 0x000042100d057816 */ /* 0x001fe40000000002 */
[----:B------:R-:W-:-:S03]  /*23a660*/  PRMT R4, R14, 0x4210, R0 ;  /* 0x000042100e047816 */ /* 0x000fc60000000000 */
[----:B------:R-:W-:Y:S02]  /*23a670*/  IMAD.MOV.U32 R18, RZ, RZ, R5 ;  /* 0x000000ffff127224 */ /* 0x000fe400078e0005 */
[----:B------:R-:W-:Y:S01]  /*23a680*/  IMAD.MOV.U32 R19, RZ, RZ, R4 ;  /* 0x000000ffff137224 */ /* 0x000fe200078e0004 */
[----:B------:R-:W-:Y:S06]  /*23a690*/  BAR.SYNC.DEFER_BLOCKING 0x0 ;  /* 0x0000000000007b1d */ /* 0x000fec0000010000 */
[----:B------:R-:W0:Y:S02]  /*23a6a0*/  LDS.128 R4, [R3] ;  /* 0x0000000003047984 */ /* 0x000e240000000c00 */
[----:B0-----:R-:W-:-:S02]  /*23a6b0*/  IMAD.MOV.U32 R26, RZ, RZ, R7 ;  /* 0x000000ffff1a7224 */ /* 0x001fc400078e0007 */
[----:B--2---:R0:W-:Y:S04]  /*23a6c0*/  STL.64 [R1+0x7f08], R16 ;  /* 0x007f081001007387 */ /* 0x0041e80000100a00 */
[----:B0-----:R-:W2:Y:S04]  /*23a6d0*/  LDL.LU R16, [R1+0x8a0] ;  /* 0x0008a00001107983 */ /* 0x001ea80000300800 */
[----:B------:R-:W2:Y:S04]  /*23a6e0*/  LDL.LU R17, [R1+0x8a4] ;  /* 0x0008a40001117983 */ /* 0x000ea80000300800 */
[----:B------:R0:W-:Y:S04]  /*23a6f0*/  STL.64 [R1+0x800], R4 ;  /* 0x0008000401007387 */ /* 0x0001e80000100a00 */
[----:B------:R-:W-:Y:S04]  /*23a700*/  STL [R1+0x808], R6 ;  /* 0x0008080601007387 */ /* 0x000fe80000100800 */
[----:B0-----:R-:W3:Y:S04]  /*23a710*/  LDL.LU R5, [R1+0x1bec] ;  /* 0x001bec0001057983 */ /* 0x001ee80000300800 */
[----:B------:R-:W2:Y:S04]  /*23a720*/  LDL.LU R7, [R1+0x1ca4] ;  /* 0x001ca40001077983 */ /* 0x000ea80000300800 */
[----:B--2---:R-:W-:Y:S04]  /*23a730*/  STL [R1+0x7f04], R7 ;  /* 0x007f040701007387 */ /* 0x004fe80000100800 */
[----:B---3--:R0:W-:Y:S04]  /*23a740*/  STL [R1+0x7f00], R5 ;  /* 0x007f000501007387 */ /* 0x0081e80000100800 */
[----:B------:R-:W2:Y:S04]  /*23a750*/  LDL.LU R4, [R1+0x830] ;  /* 0x0008300001047983 */ /* 0x000ea80000300800 */
[----:B0-----:R-:W2:Y:S04]  /*23a760*/  LDL.LU R5, [R1+0x834] ;  /* 0x0008340001057983 */ /* 0x001ea80000300800 */
[----:B------:R-:W2:Y:S04]  /*23a770*/  LDL.LU R6, [R1+0x838] ;  /* 0x0008380001067983 */ /* 0x000ea80000300800 */
[----:B------:R-:W2:Y:S04]  /*23a780*/  LDL.LU R7, [R1+0x83c] ;  /* 0x00083c0001077983 */ /* 0x000ea80000300800 */
[----:B------:R-:W3:Y:S04]  /*23a790*/  LDL.LU R10, [R1+0x1ca0] ;  /* 0x001ca000010a7983 */ /* 0x000ee80000300800 */
[----:B------:R-:W3:Y:S04]  /*23a7a0*/  LDL.LU R13, [R1+0x1094] ;  /* 0x00109400010d7983 */ /* 0x000ee80000300800 */
[----:B------:R-:W3:Y:S04]  /*23a7b0*/  LDL.LU R12, [R1+0x1e58] ;  /* 0x001e5800010c7983 */ /* 0x000ee80000300800 */
[----:B------:R-:W3:Y:S04]  /*23a7c0*/  LDL.LU R14, [R1+0x16b4] ;  /* 0x0016b400010e7983 */ /* 0x000ee80000300800 */
[----:B------:R-:W-:Y:S04]  /*23a7d0*/  STL.64 [R1+0x74a8], R26 ;  /* 0x0074a81a01007387 */ /* 0x000fe80000100a00 */
[----:B------:R-:W0:Y:S01]  /*23a7e0*/  LDS.128 R24, [R3+0x400] ;  /* 0x0004000003187984 */ /* 0x000e220000000c00 */
[----:B------:R-:W-:Y:S06]  /*23a7f0*/  BAR.SYNC.DEFER_BLOCKING 0x0 ;  /* 0x0000000000007b1d */ /* 0x000fec0000010000 */
[----:B------:R1:W-:Y:S04]  /*23a800*/  STSM.16.M88.4 [R20], R16 ;  /* 0x0000001014007844 */ /* 0x0003e80000000200 */
[----:B0-----:R-:W-:Y:S04]  /*23a810*/  STL.64 [R1+0x810], R24 ;  /* 0x0008101801007387 */ /* 0x001fe80000100a00 */
[----:B------:R-:W-:Y:S04]  /*23a820*/  STL [R1+0x81c], R27 ;  /* 0x00081c1b01007387 */ /* 0x000fe80000100800 */
[----:B-1----:R-:W3:Y:S01]  /*23a830*/  LDL.LU.64 R16, [R1+0x7f08] ;  /* 0x007f080001107983 */ /* 0x002ee20000300a00 */
[----:B------:R-:W-:-:S02]  /*23a840*/  PRMT R18, R9, 0x5210, R2 ;  /* 0x0000521009127816 */ /* 0x000fc40000000002 */
[----:B----4-:R-:W-:Y:S01]  /*23a850*/  PRMT R19, R11, 0x5210, R0 ;  /* 0x000052100b137816 */ /* 0x010fe20000000000 */
[----:B--2---:R-:W-:Y:S01]  /*23a860*/  STSM.16.M88.4 [R20+0x200], R4 ;  /* 0x0002000414007844 */ /* 0x004fe20000000200 */
[----:B------:R-:W-:Y:S06]  /*23a870*/  BAR.SYNC.DEFER_BLOCKING 0x0 ;  /* 0x0000000000007b1d */ /* 0x000fec0000010000 */
[----:B------:R-:W0:Y:S04]  /*23a880*/  LDS.128 R4, [R3] ;  /* 0x0000000003047984 */ /* 0x000e280000000c00 */
[----:B0-----:R-:W-:Y:S04]  /*23a890*/  STL.64 [R1+0x840], R4 ;  /* 0x0008400401007387 */ /* 0x001fe80000100a00 */
[----:B------:R-:W-:Y:S04]  /*23a8a0*/  STL.64 [R1+0x848], R6 ;  /* 0x0008480601007387 */ /* 0x000fe80000100a00 */
[----:B------:R-:W0:Y:S01]  /*23a8b0*/  LDS.128 R4, [R3+0x400] ;  /* 0x0004000003047984 */ /* 0x000e220000000c00 */
[----:B------:R-:W-:Y:S06]  /*23a8c0*/  BAR.SYNC.DEFER_BLOCKING 0x0 ;  /* 0x0000000000007b1d */ /* 0x000fec0000010000 */
[----:B---3--:R-:W-:Y:S04]  /*23a8d0*/  STSM.16.M88.4 [R20], R16 ;  /* 0x0000001014007844 */ /* 0x008fe80000000200 */
[----:B0-----:R-:W-:Y:S04]  /*23a8e0*/  STL.64 [R1+0x860], R4 ;  /* 0x0008600401007387 */ /* 0x001fe80000100a00 */
[----:B------:R0:W-:Y:S04]  /*23a8f0*/  STL.64 [R1+0x868], R6 ;  /* 0x0008680601007387 */ /* 0x0001e80000100a00 */
[----:B0-----:R-:W2:Y:S04]  /*23a900*/  LDL.LU R7, [R1+0x7f04] ;  /* 0x007f040001077983 */ /* 0x001ea80000300800 */
[----:B------:R-:W3:Y:S04]  /*23a910*/  LDL.LU R5, [R1+0x7f00] ;  /* 0x007f000001057983 */ /* 0x000ee80000300800 */
[----:B------:R-:W4:Y:S04]  /*23a920*/  LDL.LU.64 R18, [R1+0x7ef8] ;  /* 0x007ef80001127983 */ /* 0x000f280000300a00 */
[----:B------:R-:W2:Y:S04]  /*23a930*/  LDL.LU.64 R16, [R1+0x7ef0] ;  /* 0x007ef00001107983 */ /* 0x000ea80000300a00 */
[----:B------:R-:W2:Y:S04]  /*23a940*/  LDL.LU R11, [R1+0xf84] ;  /* 0x000f8400010b7983 */ /* 0x000ea80000300800 */
[----:B--2---:R-:W-:Y:S04]  /*23a950*/  STL [R1+0x7edc], R11 ;  /* 0x007edc0b01007387 */ /* 0x004fe80000100800 */
[----:B------:R-:W2:Y:S04]  /*23a960*/  LDL.LU R8, [R1+0x8b0] ;  /* 0x0008b00001087983 */ /* 0x000ea80000300800 */
[----:B------:R-:W2:Y:S04]  /*23a970*/  LDL.LU R9, [R1+0x8b4] ;  /* 0x0008b40001097983 */ /* 0x000ea80000300800 */
[----:B----4-:R-:W-:Y:S04]  /*23a980*/  STL.64 [R1+0x7ee8], R18 ;  /* 0x007ee81201007387 */ /* 0x010fe80000100a00 */
[----:B------:R0:W-:Y:S04]  /*23a990*/  STL.64 [R1+0x7ee0], R16 ;  /* 0x007ee01001007387 */ /* 0x0001e80000100a00 */
[----:B0-----:R-:W4:Y:S04]  /*23a9a0*/  LDL.LU R16, [R1+0x510] ;  /* 0x0005100001107983 */ /* 0x001f280000300800 */
[----:B------:R-:W4:Y:S04]  /*23a9b0*/  LDL.LU R17, [R1+0x514] ;  /* 0x0005140001117983 */ /* 0x000f280000300800 */
[----:B------:R-:W4:Y:S04]  /*23a9c0*/  LDL.LU R18, [R1+0x518] ;  /* 0x0005180001127983 */ /* 0x000f280000300800 */
[----:B------:R-:W4:Y:S01]  /*23a9d0*/  LDL.LU R19, [R1+0x51c] ;  /* 0x00051c0001137983 */ /* 0x000f220000300800 */
[----:B---3--:R-:W-:-:S02]  /*23a9e0*/  LOP3.LUT R4, R5, 0xffff, RZ, 0xc0, !PT ;  /* 0x0000ffff05047812 */ /* 0x008fc400078ec0ff */
[----:B------:R-:W-:Y:S01]  /*23a9f0*/  LOP3.LUT R5, R10, 0xffff, RZ, 0xc0, !PT ;  /* 0x0000ffff0a057812 */ /* 0x000fe200078ec0ff */
[----:B------:R-:W-:Y:S01]  /*23aa00*/  IMAD.MOV.U32 R25, RZ, RZ, R26 ;  /* 0x000000ffff197224 */ /* 0x000fe200078e001a */
[----:B------:R-:W-:Y:S02]  /*23aa10*/  PRMT R0, R13, 0x4210, R4 ;  /* 0x000042100d007816 */ /* 0x000fe40000000004 */
[----:B------:R-:W3:Y:S01]  /*23aa20*/  LDL.LU R13, [R1+0xf88] ;  /* 0x000f8800010d7983 */ /* 0x000ee20000300800 */
[----:B------:R-:W-:-:S03]  /*23aa30*/  PRMT R11, R14, 0x4210, R5 ;  /* 0x000042100e0b7816 */ /* 0x000fc60000000005 */
[----:B------:R-:W2:Y:S04]  /*23aa40*/  LDL.LU R14, [R1+0x88c] ;  /* 0x00088c00010e7983 */ /* 0x000ea80000300800 */
[----:B----4-:R-:W-:Y:S01]  /*23aa50*/  STSM.16.M88.4 [R20+0x200], R16 ;  /* 0x0002001014007844 */ /* 0x010fe20000000200 */
[----:B------:R-:W-:Y:S06]  /*23aa60*/  BAR.SYNC.DEFER_BLOCKING 0x0 ;  /* 0x0000000000007b1d */ /* 0x000fec0000010000 */
[----:B------:R-:W0:Y:S02]  /*23aa70*/  LDS.128 R16, [R3] ;  /* 0x0000000003107984 */ /* 0x000e240000000c00 */
[----:B0-----:R-:W-:-:S02]  /*23aa80*/  IMAD.MOV.U32 R24, RZ, RZ, R19 ;  /* 0x000000ffff187224 */ /* 0x001fc400078e0013 */
[----:B------:R-:W-:Y:S04]  /*23aa90*/  STL.64 [R1+0x830], R16 ;  /* 0x0008301001007387 */ /* 0x000fe80000100a00 */
[----:B------:R-:W-:Y:S04]  /*23aaa0*/  STL [R1+0x838], R18 ;  /* 0x0008381201007387 */ /* 0x000fe80000100800 */
[----:B------:R0:W-:Y:S04]  /*23aab0*/  STL.64 [R1+0x7460], R24 ;  /* 0x0074601801007387 */ /* 0x0001e80000100a00 */
[----:B------:R-:W1:Y:S04]  /*23aac0*/  LDS.128 R16, [R3+0x400] ;  /* 0x0004000003107984 */ /* 0x000e680000000c00 */
[----:B0-----:R-:W4:Y:S04]  /*23aad0*/  LDL.LU R24, [R1+0x880] ;  /* 0x0008800001187983 */ /* 0x001f280000300800 */
[----:B------:R-:W4:Y:S04]  /*23aae0*/  LDL.LU R25, [R1+0x884] ;  /* 0x0008840001197983 */ /* 0x000f280000300800 */
[----:B------:R-:W2:Y:S01]  /*23aaf0*/  LDL.LU R26, [R1+0x888] ;  /* 0x00088800011a7983 */ /* 0x000ea20000300800 */
[----:B-1----:R-:W-:Y:S01]  /*23ab00*/  IMAD.MOV.U32 R23, RZ, RZ, R19 ;  /* 0x000000ffff177224 */ /* 0x002fe200078e0013 */
[----:B------:R-:W-:Y:S01]  /*23ab10*/  LOP3.LUT R6, R7, 0xffff, RZ, 0xc0, !PT ;  /* 0x0000ffff07067812 */ /* 0x000fe200078ec0ff */
[----:B------:R-:W-:Y:S01]  /*23ab20*/  IMAD.MOV.U32 R27, RZ, RZ, R0 ;  /* 0x000000ffff1b7224 */ /* 0x000fe200078e0000 */
[----:B------:R-:W-:Y:S06]  /*23ab30*/  BAR.SYNC.DEFER_BLOCKING 0x0 ;  /* 0x0000000000007b1d */ /* 0x000fec0000010000 */
[----:B--2---:R-:W-:Y:S04]  /*23ab40*/  STL [R1+0x7ed8], R26 ;  /* 0x007ed81a01007387 */ /* 0x004fe80000100800 */
[----:B----4-:R0:W-:Y:S04]  /*23ab50*/  STL.64 [R1+0x7ed0], R24 ;  /* 0x007ed01801007387 */ /* 0x0101e80000100a00 */
[----:B0-----:R-:W2:Y:S04]  /*23ab60*/  LDL.LU R24, [R1+0x8c0] ;  /* 0x0008c00001187983 */ /* 0x001ea80000300800 */
[----:B------:R-:W2:Y:S04]  /*23ab70*/  LDL.LU R25, [R1+0x8c4] ;  /* 0x0008c40001197983 */ /* 0x000ea80000300800 */
[----:B------:R-:W2:Y:S04]  /*23ab80*/  LDL.LU R26, [R1+0x8c8] ;  /* 0x0008c800011a7983 */ /* 0x000ea80000300800 */
[----:B------:R-:W-:Y:S04]  /*23ab90*/  STL.64 [R1+0x850], R16 ;  /* 0x0008501001007387 */ /* 0x000fe80000100a00 */
[----:B------:R0:W-:Y:S04]  /*23aba0*/  STL [R1+0x858], R18 ;  /* 0x0008581201007387 */ /* 0x0001e80000100800 */
[----:B0-----:R-:W4:Y:S04]  /*23abb0*/  LDL.LU.64 R18, [R1+0x7ee8] ;  /* 0x007ee80001127983 */ /* 0x001f280000300a00 */
[----:B------:R-:W3:Y:S01]  /*23abc0*/  LDL.LU.64 R16, [R1+0x7ee0] ;  /* 0x007ee00001107983 */ /* 0x000ee20000300a00 */
[----:B------:R-:W-:-:S05]  /*23abd0*/  PRMT R10, R12, 0x4210, R6 ;  /* 0x000042100c0a7816 */ /* 0x000fca0000000006 */
[----:B------:R0:W-:Y:S04]  /*23abe0*/  STSM.16.M88.4 [R20], R8 ;  /* 0x0000000814007844 */ /* 0x0001e80000000200 */
[----:B0-----:R-:W3:Y:S04]  /*23abf0*/  LDL.LU R11, [R1+0x7edc] ;  /* 0x007edc00010b7983 */ /* 0x001ee80000300800 */
[----:B------:R-:W3:Y:S04]  /*23ac00*/  LDL.LU R10, [R1+0x24bc] ;  /* 0x0024bc00010a7983 */ /* 0x000ee80000300800 */
[----:B------:R-:W3:Y:S04]  /*23ac10*/  LDL.LU R0, [R1+0x24b8] ;  /* 0x0024b80001007983 */ /* 0x000ee80000300800 */
[----:B------:R-:W3:Y:S04]  /*23ac20*/  LDL.LU R12, [R1+0x1cb0] ;  /* 0x001cb000010c7983 */ /* 0x000ee80000300800 */
[----:B------:R-:W3:Y:S04]  /*23ac30*/  LDL.LU R2, [R1+0x1cac] ;  /* 0x001cac0001027983 */ /* 0x000ee80000300800 */
[----:B--2---:R0:W-:Y:S04]  /*23ac40*/  STSM.16.M88.4 [R20+0x200], R24 ;  /* 0x0002001814007844 */ /* 0x0041e80000000200 */
[----:B0-----:R-:W2:Y:S04]  /*23ac50*/  LDL.LU R26, [R1+0x7ed8] ;  /* 0x007ed800011a7983 */ /* 0x001ea80000300800 */
[----:B------:R-:W2:Y:S04]  /*23ac60*/  LDL.LU.64 R24, [R1+0x7ed0] ;  /* 0x007ed00001187983 */ /* 0x000ea80000300a00 */
[----:B----4-:R-:W-:Y:S04]  /*23ac70*/  STL.64 [R1+0x7eb8], R18 ;  /* 0x007eb81201007387 */ /* 0x010fe80000100a00 */
[----:B---3--:R0:W-:Y:S04]  /*23ac80*/  STL.64 [R1+0x7eb0], R16 ;  /* 0x007eb01001007387 */ /* 0x0081e80000100a00 */
[----:B0-----:R-:W3:Y:S04]  /*23ac90*/  LDL.LU R16, [R1+0x870] ;  /* 0x0008700001107983 */ /* 0x001ee80000300800 */
[----:B------:R-:W3:Y:S01]  /*23aca0*/  LDL.LU R17, [R1+0x874] ;  /* 0x0008740001117983 */ /* 0x000ee20000300800 */
[----:B------:R-:W-:-:S02]  /*23acb0*/  PRMT R6, R11, 0x5210, R6 ;  /* 0x000052100b067816 */ /* 0x000fc40000000006 */
[----:B------:R-:W-:-:S03]  /*23acc0*/  PRMT R19, R13, 0x5210, R5 ;  /* 0x000052100d137816 */ /* 0x000fc60000000005 */
[----:B------:R-:W-:-:S05]  /*23acd0*/  IMAD.MOV.U32 R18, RZ, RZ, R6 ;  /* 0x000000ffff127224 */ /* 0x000fca00078e0006 */
[----:B------:R-:W-:Y:S01]  /*23ace0*/  STL.64 [R1+0x7ec8], R18 ;  /* 0x007ec81201007387 */ /* 0x000fe20000100a00 */
[----:B------:R-:W-:Y:S01]  /*23acf0*/  PRMT R27, R14, 0x5210, R4 ;  /* 0x000052100e1b7816 */ /* 0x000fe20000000004 */
[----:B------:R-:W-:Y:S06]  /*23ad00*/  BAR.SYNC.DEFER_BLOCKING 0x0 ;  /* 0x0000000000007b1d */ /* 0x000fec0000010000 */
[----:B---3--:R-:W-:Y:S04]  /*23ad10*/  STL.64 [R1+0x7ec0], R16 ;  /* 0x007ec01001007387 */ /* 0x008fe80000100a00 */
[----:B------:R-:W0:Y:S04]  /*23ad20*/  LDS.128 R16, [R3] ;  /* 0x0000000003107984 */ /* 0x000e280000000c00 */
        /* <DEDUP_REMOVED lines=19> */
[----:B------:R-:W-:Y:S01]  /*23ae60*/  BAR.SYNC.DEFER_BLOCKING 0x0 ;  /* 0x0000000000007b1d */ /* 0x000fe20000010000 */
[----:B------:R-:W-:-:S05]  /*23ae70*/  LOP3.LUT R0, R0, 0xffff, RZ, 0xc0, !PT ;  /* 0x0000ffff00007812 */ /* 0x000fca00078ec0ff */
[----:B--2---:R0:W-:Y:S04]  /*23ae80*/  STSM.16.M88.4 [R20], R16 ;  /* 0x0000001014007844 */ /* 0x0041e80000000200 */
[----:B0-----:R-:W2:Y:S04]  /*23ae90*/  LDL.LU.64 R18, [R1+0x7eb8] ;  /* 0x007eb80001127983 */ /* 0x001ea80000300a00 */
[----:B------:R-:W2:Y:S04]  /*23aea0*/  LDL.LU.64 R16, [R1+0x7eb0] ;  /* 0x007eb00001107983 */ /* 0x000ea80000300a00 */
[----:B------:R0:W-:Y:S01]  /*23aeb0*/  STSM.16.M88.4 [R20+0x200], R24 ;  /* 0x0002001814007844 */ /* 0x0001e20000000200 */
[----:B------:R-:W-:-:S03]  /*23aec0*/  LOP3.LUT R2, R2, 0xffff, RZ, 0xc0, !PT ;  /* 0x0000ffff02027812 */ /* 0x000fc600078ec0ff */
[----:B------:R-:W-:Y:S04]  /*23aed0*/  STL [R1+0x8a4], R0 ;  /* 0x0008a40001007387 */ /* 0x000fe80000100800 */
[----:B------:R-:W-:Y:S01]  /*23aee0*/  STL [R1+0x8ac], R2 ;  /* 0x0008ac0201007387 */ /* 0x000fe20000100800 */
[----:B------:R-:W-:Y:S02]  /*23aef0*/  LOP3.LUT R6, R6, 0xffff, RZ, 0xc0, !PT ;  /* 0x0000ffff06067812 */ /* 0x000fe400078ec0ff */
[----:B------:R-:W-:Y:S02]  /*23af00*/  LOP3.LUT R8, R8, 0xffff, RZ, 0xc0, !PT ;  /* 0x0000ffff08087812 */ /* 0x000fe400078ec0ff */
[----:B---3--:R-:W-:Y:S02]  /*23af10*/  LOP3.LUT R29, R29, 0xffff, RZ, 0xc0, !PT ;  /* 0x0000ffff1d1d7812 */ /* 0x008fe400078ec0ff */
[----:B----4-:R-:W-:-:S02]  /*23af20*/  LOP3.LUT R4, R4, 0xffff, RZ, 0xc0, !PT ;  /* 0x0000ffff04047812 */ /* 0x010fc400078ec0ff */
[----:B0-----:R-:W-:Y:S02]  /*23af30*/  PRMT R26, R5, 0x4210, R6 ;  /* 0x00004210051a7816 */ /* 0x001fe40000000006 */
[----:B------:R-:W-:Y:S02]  /*23af40*/  PRMT R27, R7, 0x4210, R8 ;  /* 0x00004210071b7816 */ /* 0x000fe40000000008 */
[----:B------:R-:W-:Y:S02]  /*23af50*/  PRMT R24, R28, 0x4210, R29 ;  /* 0x000042101c187816 */ /* 0x000fe4000000001d */
[----:B------:R-:W-:Y:S02]  /*23af60*/  PRMT R25, R22, 0x4210, R4 ;  /* 0x0000421016197816 */ /* 0x000fe40000000004 */
[----:B------:R-:W-:Y:S02]  /*23af70*/  LOP3.LUT R10, R10, 0xffff, RZ, 0xc0, !PT ;  /* 0x0000ffff0a0a7812 */ /* 0x000fe400078ec0ff */
[----:B------:R-:W-:Y:S01]  /*23af80*/  LOP3.LUT R12, R12, 0xffff, RZ, 0xc0, !PT ;  /* 0x0000ffff0c0c7812 */ /* 0x000fe200078ec0ff */
[----:B------:R-:W-:Y:S06]  /*23af90*/  BAR.SYNC.DEFER_BLOCKING 0x0 ;  /* 0x0000000000007b1d */ /* 0x000fec0000010000 */
[----:B--2---:R-:W-:Y:S04]  /*23afa0*/  STL.64 [R1+0x7ea8], R18 ;  /* 0x007ea81201007387 */ /* 0x004fe80000100a00 */
[----:B------:R-:W-:Y:S04]  /*23afb0*/  STL.64 [R1+0x7ea0], R16 ;  /* 0x007ea01001007387 */ /* 0x000fe80000100a00 */
[----:B------:R-:W0:Y:S04]  /*23afc0*/  LDS.128 R16, [R3] ;  /* 0x0000000003107984 */ /* 0x000e280000000c00 */
[----:B------:R-:W-:Y:S04]  /*23afd0*/  STL.64 [R1+0x7e98], R26 ;  /* 0x007e981a01007387 */ /* 0x000fe80000100a00 */
[----:B------:R1:W-:Y:S02]  /*23afe0*/  STL.64 [R1+0x7e90], R24 ;  /* 0x007e901801007387 */ /* 0x0003e40000100a00 */
[----:B-1----:R-:W-:-:S02]  /*23aff0*/  PRMT R25, R11, 0x4210, R0 ;  /* 0x000042100b197816 */ /* 0x002fc40000000000 */
[----:B------:R-:W2:Y:S04]  /*23b000*/  LDL.LU R0, [R1+0xe0] ;  /* 0x0000e00001007983 */ /* 0x000ea80000300800 */
[----:B------:R-:W3:Y:S04]  /*23b010*/  LDL.LU R28, [R1+0xf8c] ;  /* 0x000f8c00011c7983 */ /* 0x000ee80000300800 */
[----:B------:R-:W4:Y:S04]  /*23b020*/  LDL.LU R5, [R1+0xf90] ;  /* 0x000f900001057983 */ /* 0x000f280000300800 */
[----:B------:R-:W2:Y:S04]  /*23b030*/  LDL.LU R7, [R1+0xf94] ;  /* 0x000f940001077983 */ /* 0x000ea80000300800 */
[----:B0-----:R-:W-:Y:S01]  /*23b040*/  STL.64 [R1+0x500], R16 ;  /* 0x0005001001007387 */ /* 0x001fe20000100a00 */
[----:B------:R-:W-:-:S03]  /*23b050*/  IMAD.MOV.U32 R22, RZ, RZ, R18 ;  /* 0x000000ffff167224 */ /* 0x000fc600078e0012 */
[----:B------:R-:W-:Y:S04]  /*23b060*/  STL [R1+0x50c], R19 ;  /* 0x00050c1301007387 */ /* 0x000fe80000100800 */
[----:B------:R-:W0:Y:S04]  /*23b070*/  LDS.128 R16, [R3+0x400] ;  /* 0x0004000003107984 */ /* 0x000e280000000c00 */
[----:B------:R-:W-:Y:S01]  /*23b080*/  STL.64 [R1+0x7410], R22 ;  /* 0x0074101601007387 */ /* 0x000fe20000100a00 */
[----:B------:R-:W-:Y:S02]  /*23b090*/  PRMT R24, R9, 0x4210, R10 ;  /* 0x0000421009187816 */ /* 0x000fe4000000000a */
[----:B------:R-:W-:-:S02]  /*23b0a0*/  PRMT R26, R13, 0x4210, R12 ;  /* 0x000042100d1a7816 */ /* 0x000fc4000000000c */
[----:B------:R-:W-:Y:S01]  /*23b0b0*/  PRMT R27, R14, 0x4210, R2 ;  /* 0x000042100e1b7816 */ /* 0x000fe20000000002 */
[----:B------:R-:W-:Y:S06]  /*23b0c0*/  BAR.SYNC.DEFER_BLOCKING 0x0 ;  /* 0x0000000000007b1d */ /* 0x000fec0000010000 */
[----:B0-----:R-:W-:Y:S04]  /*23b0d0*/  STL.64 [R1+0x4f0], R16 ;  /* 0x0004f01001007387 */ /* 0x001fe80000100a00 */
[----:B------:R0:W-:Y:S04]  /*23b0e0*/  STL.64 [R1+0x4f8], R18 ;  /* 0x0004f81201007387 */ /* 0x0001e80000100a00 */
[----:B------:R1:W-:Y:S04]  /*23b0f0*/  STSM.16.M88.4 [R20], R24 ;  /* 0x0000001814007844 */ /* 0x0003e80000000200 */
[----:B0-----:R-:W2:Y:S04]  /*23b100*/  LDL.LU.64 R18, [R1+0x7ea8] ;  /* 0x007ea80001127983 */ /* 0x001ea80000300a00 */
[----:B------:R-:W2:Y:S04]  /*23b110*/  LDL.LU.64 R16, [R1+0x7ea0] ;  /* 0x007ea00001107983 */ /* 0x000ea80000300a00 */
[----:B------:R-:W2:Y:S04]  /*23b120*/  LDL.LU R9, [R1+0xf98] ;  /* 0x000f980001097983 */ /* 0x000ea80000300800 */
[----:B------:R-:W2:Y:S04]  /*23b130*/  LDL.LU R11, [R1+0xf9c] ;  /* 0x000f9c00010b7983 */ /* 0x000ea80000300800 */
[----:B------:R-:W2:Y:S04]  /*23b140*/  LDL.LU R13, [R1+0xef4] ;  /* 0x000ef400010d7983 */ /* 0x000ea80000300800 */
[----:B------:R-:W2:Y:S04]  /*23b150*/  LDL.LU R22, [R1+0x8ac] ;  /* 0x0008ac0001167983 */ /* 0x000ea80000300800 */
[----:B------:R-:W2:Y:S04]  /*23b160*/  LDL.LU R2, [R1+0xef0] ;  /* 0x000ef00001027983 */ /* 0x000ea80000300800 */
[----:B-1----:R-:W2:Y:S04]  /*23b170*/  LDL.LU.64 R26, [R1+0x7e98] ;  /* 0x007e9800011a7983 */ /* 0x002ea80000300a00 */
[----:B------:R-:W2:Y:S04]  /*23b180*/  LDL.LU.64 R24, [R1+0x7e90] ;  /* 0x007e900001187983 */ /* 0x000ea80000300a00 */
[----:B--2---:R0:W-:Y:S04]  /*23b190*/  STSM.16.M88.4 [R20+0x200], R24 ;  /* 0x0002001814007844 */ /* 0x0041e80000000200 */
[----:B0-----:R-:W2:Y:S04]  /*23b1a0*/  LDL.LU.64 R24, [R1+0x44d8] ;  /* 0x0044d80001187983 */ /* 0x001ea80000300a00 */
[----:B------:R-:W2:Y:S01]  /*23b1b0*/  LDL.LU.64 R26, [R1+0x44d0] ;  /* 0x0044d000011a7983 */ /* 0x000ea20000300a00 */
[----:B------:R-:W-:Y:S06]  /*23b1c0*/  BAR.SYNC.DEFER_BLOCKING 0x0 ;  /* 0x0000000000007b1d */ /* 0x000fec0000010000 */
[----:B--2---:R0:W-:Y:S04]  /*23b1d0*/  STL.64 [R1+0x7e60], R26 ;  /* 0x007e601a01007387 */ /* 0x0041e80000100a00 */
[----:B------:R3:W-:Y:S04]  /*23b1e0*/  STL.64 [R1+0x7e58], R24 ;  /* 0x007e581801007387 */ /* 0x0007e80000100a00 */
[----:B------:R-:W2:Y:S04]  /*23b1f0*/  LDL.LU R14, [R1+0xc0] ;  /* 0x0000c000010e7983 */ /* 0x000ea80000300800 */
[----:B------:R-:W2:Y:S01]  /*23b200*/  LDL.LU R23, [R1+0x30] ;  /* 0x0000300001177983 */ /* 0x000ea20000300800 */
[----:B0-----:R-:W-:-:S02]  /*23b210*/  PRMT R26, R7, 0x5210, R6 ;  /* 0x00005210071a7816 */ /* 0x001fc40000000006 */
[----:B---3--:R-:W-:Y:S02]  /*23b220*/  PRMT R24, R28, 0x5210, R29 ;  /* 0x000052101c187816 */ /* 0x008fe4000000001d */
[----:B----4-:R-:W-:Y:S01]  /*23b230*/  PRMT R25, R5, 0x5210, R4 ;  /* 0x0000521005197816 */ /* 0x010fe20000000004 */
[----:B--2---:R0:W-:Y:S04]  /*23b240*/  STL [R1+0x7e88], R23 ;  /* 0x007e881701007387 */ /* 0x0041e80000100800 */
[----:B0-----:R-:W2:Y:S04]  /*23b250*/  LDL.LU R23, [R1+0x1000] ;  /* 0x0010000001177983 */ /* 0x001ea80000300800 */
[----:B------:R0:W-:Y:S04]  /*23b260*/  STL.64 [R1+0x7e80], R20 ;  /* 0x007e801401007387 */ /* 0x0001e80000100a00 */
[----:B0-----:R-:W2:Y:S04]  /*23b270*/  LDL.LU R21, [R1+0x8a4] ;  /* 0x0008a40001157983 */ /* 0x001ea80000300800 */
[----:B------:R-:W3:Y:S04]  /*23b280*/  LDL.LU.64 R28, [R1+0x4288] ;  /* 0x00428800011c7983 */ /* 0x000ee80000300a00 */
[----:B------:R-:W4:Y:S04]  /*23b290*/  LDL.LU.64 R4, [R1+0xec8] ;  /* 0x000ec80001047983 */ /* 0x000f280000300a00 */
[----:B------:R-:W2:Y:S01]  /*23b2a0*/  LDL.LU.64 R6, [R1+0x44c8] ;  /* 0x0044c80001067983 */ /* 0x000ea20000300a00 */
[----:B------:R-:W-:-:S03]  /*23b2b0*/  PRMT R27, R9, 0x5210, R8 ;  /* 0x00005210091b7816 */ /* 0x000fc60000000008 */
[----:B--2---:R0:W-:Y:S04]  /*23b2c0*/  STL.64 [R1+0x7e78], R6 ;  /* 0x007e780601007387 */ /* 0x0041e80000100a00 */
[----:B----4-:R1:W-:Y:S04]  /*23b2d0*/  STL.64 [R1+0x7e70], R4 ;  /* 0x007e700401007387 */ /* 0x0103e80000100a00 */
[----:B------:R-:W2:Y:S01]  /*23b2e0*/  LDL.LU.64 R8, [R1+0x44c0] ;  /* 0x0044c00001087983 */ /* 0x000ea20000300a00 */
[----:B0-----:R-:W-:Y:S02]  /*23b2f0*/  PRMT R7, R2, 0x5210, R22 ;  /* 0x0000521002077816 */ /* 0x001fe40000000016 */
[----:B-1----:R-:W-:-:S02]  /*23b300*/  PRMT R5, R23, 0x5210, R21 ;  /* 0x0000521017057816 */ /* 0x002fc40000000015 */
[----:B------:R-:W0:Y:S01]  /*23b310*/  LDS.128 R20, [R3] ;  /* 0x0000000003147984 */ /* 0x000e220000000c00 */
[----:B------:R-:W-:Y:S02]  /*23b320*/  PRMT R4, R11, 0x5210, R10 ;  /* 0x000052100b047816 */ /* 0x000fe4000000000a */
[----:B------:R-:W-:Y:S01]  /*23b330*/  PRMT R6, R13, 0x5210, R12 ;  /* 0x000052100d067816 */ /* 0x000fe2000000000c */
[----:B------:R-:W4:Y:S04]  /*23b340*/  LDL.LU.64 R10, [R1+0x4280] ;  /* 0x00428000010a7983 */ /* 0x000f280000300a00 */
[----:B------:R-:W2:Y:S04]  /*23b350*/  LDL.LU.64 R12, [R1+0xed0] ;  /* 0x000ed000010c7983 */ /* 0x000ea80000300a00 */
[----:B0-----:R-:W-:Y:S04]  /*23b360*/  STL.64 [R1+0xa0], R20 ;  /* 0x0000a01401007387 */ /* 0x001fe80000100a00 */
[----:B------:R-:W-:Y:S04]  /*23b370*/  STL.64 [R1+0xa8], R22 ;  /* 0x0000a81601007387 */ /* 0x000fe80000100a00 */
[----:B------:R-:W0:Y:S04]  /*23b380*/  LDS.128 R20, [R3+0x400] ;  /* 0x0004000003147984 */ /* 0x000e280000000c00 */
[----:B0-----:R-:W-:Y:S04]  /*23b390*/  STL.64 [R1+0x870], R20 ;  /* 0x0008701401007387 */ /* 0x001fe80000100a00 */
[----:B------:R0:W-:Y:S04]  /*23b3a0*/  STL.64 [R1+0x878], R22 ;  /* 0x0008781601007387 */ /* 0x0001e80000100a00 */
[----:B0-----:R-:W2:Y:S04]  /*23b3b0*/  LDL.LU R23, [R1+0x7e88] ;  /* 0x007e880001177983 */ /* 0x001ea80000300800 */
[----:B------:R-:W2:Y:S01]  /*23b3c0*/  LDL.LU.64 R20, [R1+0x7e80] ;  /* 0x007e800001147983 */ /* 0x000ea20000300a00 */
[----:B------:R-:W-:Y:S06]  /*23b3d0*/  BAR.SYNC.DEFER_BLOCKING 0x0 ;  /* 0x0000000000007b1d */ /* 0x000fec0000010000 */
[----:B--2---:R0:W-:Y:S04]  /*23b3e0*/  STSM.16.M88.4 [R20], R4 ;  /* 0x0000000414007844 */ /* 0x0041e80000000200 */
[----:B------:R1:W-:Y:S04]  /*23b3f0*/  STSM.16.M88.4 [R20+0x200], R24 ;  /* 0x0002001814007844 */ /* 0x0003e80000000200 */
[----:B0-----:R-:W2:Y:S04]  /*23b400*/  LDL.LU.64 R6, [R1+0x7e78] ;  /* 0x007e780001067983 */ /* 0x001ea80000300a00 */
[----:B------:R-:W2:Y:S04]  /*23b410*/  LDL.LU.64 R4, [R1+0x7e70] ;  /* 0x007e700001047983 */ /* 0x000ea80000300a00 */
[----:B-1----:R-:W2:Y:S04]  /*23b420*/  LDL.LU R20, [R1+0x7e68] ;  /* 0x007e680001147983 */ /* 0x002ea80000300800 */
[----:B------:R-:W2:Y:S04]  /*23b430*/  LDL.LU.64 R26, [R1+0x7e60] ;  /* 0x007e6000011a7983 */ /* 0x000ea80000300a00 */
[----:B------:R-:W2:Y:S01]  /*23b440*/  LDL.LU.64 R24, [R1+0x7e58] ;  /* 0x007e580001187983 */ /* 0x000ea20000300a00 */
[C---:B------:R-:W-:Y:S01]  /*23b450*/  PRMT R2, R0.reuse, 0x7770, RZ ;  /* 0x0000777000027816 */ /* 0x040fe200000000ff */
[----:B------:R-:W-:Y:S06]  /*23b460*/  BAR.SYNC.DEFER_BLOCKING 0x0 ;  /* 0x0000000000007b1d */ /* 0x000fec0000010000 */
[----:B--2---:R0:W-:Y:S02]  /*23b470*/  @P5 STG.E.U8 desc[UR4][R24.64], R2 ;  /* 0x0000000218005986 */ /* 0x0041e4000c101104 */
[----:B0-----:R-:W-:-:S05]  /*23b480*/  PRMT R2, R0, 0x7771, RZ ;  /* 0x0000777100027816 */ /* 0x001fca00000000ff */
[----:B------:R0:W-:Y:S02]  /*23b490*/  @P6 STG.E.U8 desc[UR4][R26.64], R2 ;  /* 0x000000021a006986 */ /* 0x0001e4000c101104 */
[C---:B0-----:R-:W-:Y:S02]  /*23b4a0*/  PRMT R2, R0.reuse, 0x7772, RZ ;  /* 0x0000777200027816 */ /* 0x041fe400000000ff */
[----:B------:R-:W-:-:S03]  /*23b4b0*/  PRMT R0, R0, 0x7773, RZ ;  /* 0x0000777300007816 */ /* 0x000fc600000000ff */
[----:B---3--:R0:W-:Y:S04]  /*23b4c0*/  @P0 STG.E.U8 desc[UR4][R28.64], R2 ;  /* 0x000000021c000986 */ /* 0x0081e8000c101104 */
[----:B------:R1:W-:Y:S01]  /*23b4d0*/  @P1 STG.E.U8 desc[UR4][R4.64], R0 ;  /* 0x0000000004001986 */ /* 0x0003e2000c101104 */
[----:B------:R-:W-:-:S03]  /*23b4e0*/  LOP3.LUT P5, RZ, R21, 0x10000000, RZ, 0xc0, !PT ;  /* 0x1000000015ff7812 */ /* 0x000fc600078ac0ff */
[----:B0-----:R-:W2:Y:S01]  /*23b4f0*/  LDL.LU.64 R2, [R1+0x44b8] ;  /* 0x0044b80001027983 */ /* 0x001ea20000300a00 */
[----:B-1----:R-:W-:-:S03]  /*23b500*/  PRMT R0, R14, 0x7770, RZ ;  /* 0x000077700e007816 */ /* 0x002fc600000000ff */
[----:B------:R-:W3:Y:S04]  /*23b510*/  LDL.LU.64 R4, [R1+0x44b0] ;  /* 0x0044b00001047983 */ /* 0x000ee80000300a00 */
[----:B------:R0:W-:Y:S02]  /*23b520*/  @P2 STG.E.U8 desc[UR4][R6.64], R0 ;  /* 0x0000000006002986 */ /* 0x0001e4000c101104 */
[----:B0-----:R-:W-:-:S05]  /*23b530*/  PRMT R0, R14, 0x7771, RZ ;  /* 0x000077710e007816 */ /* 0x001fca00000000ff */
[----:B------:R0:W-:Y:S02]  /*23b540*/  @P3 STG.E.U8 desc[UR4][R8.64], R0 ;  /* 0x0000000008003986 */ /* 0x0001e4000c101104 */
[----:B0-----:R-:W-:-:S05]  /*23b550*/  PRMT R0, R14, 0x7772, RZ ;  /* 0x000077720e007816 */ /* 0x001fca00000000ff */
[----:B----4-:R0:W-:Y:S02]  /*23b560*/  @P4 STG.E.U8 desc[UR4][R10.64], R0 ;  /* 0x000000000a004986 */ /* 0x0101e4000c101104 */
[----:B0-----:R-:W-:Y:S02]  /*23b570*/  PRMT R0, R14, 0x7773, RZ ;  /* 0x000077730e007816 */ /* 0x001fe400000000ff */
[----:B------:R-:W4:Y:S04]  /*23b580*/  LDL.LU.64 R10, [R1+0x4278] ;  /* 0x00427800010a7983 */ /* 0x000f280000300a00 */
[----:B------:R0:W-:Y:S04]  /*23b590*/  @P5 STG.E.U8 desc[UR4][R12.64], R0 ;  /* 0x000000000c005986 */ /* 0x0001e8000c101104 */
[----:B0-----:R-:W2:Y:S01]  /*23b5a0*/  LDL.LU R12, [R1+0xe4] ;  /* 0x0000e400010c7983 */ /* 0x001ea20000300800 */
[----:B------:R-:W-:-:S02]  /*23b5b0*/  IMAD.MOV.U32 R14, RZ, RZ, R16 ;  /* 0x000000ffff0e7224 */ /* 0x000fc400078e0010 */
[----:B------:R-:W-:Y:S01]  /*23b5c0*/  IMAD.MOV.U32 R13, RZ, RZ, R18 ;  /* 0x000000ffff0d7224 */ /* 0x000fe200078e0012 */
[----:B------:R-:W3:Y:S01]  /*23b5d0*/  LDL.LU.64 R6, [R1+0xf00] ;  /* 0x000f000001067983 */ /* 0x000ee20000300a00 */
[----:B------:R-:W-:-:S03]  /*23b5e0*/  IMAD.MOV.U32 R16, RZ, RZ, R19 ;  /* 0x000000ffff107224 */ /* 0x000fc600078e0013 */
[----:B------:R-:W3:Y:S04]  /*23b5f0*/  LDL.LU.64 R18, [R1+0x44a8] ;  /* 0x0044a80001127983 */ /* 0x000ee80000300a00 */
[----:B------:R-:W3:Y:S01]  /*23b600*/  LDL.LU R9, [R1+0xc4] ;  /* 0x0000c40001097983 */ /* 0x000ee20000300800 */
[----:B------:R-:W-:Y:S02]  /*23b610*/  LOP3.LUT P6, RZ, R20, 0x400, RZ, 0xc0, !PT ;  /* 0x0000040014ff7812 */ /* 0x000fe400078cc0ff */
[----:B------:R-:W-:-:S11]  /*23b620*/  LOP3.LUT R21, R21, 0xffefffff, RZ, 0xc0, !PT ;  /* 0xffefffff15157812 */ /* 0x000fd600078ec0ff */
[----:B------:R-:W-:Y:S02]  /*23b630*/  @P6 LOP3.LUT R21, R21, 0x100000, RZ, 0xfc, !PT ;  /* 0x0010000015156812 */ /* 0x000fe400078efcff */
        /* <DEDUP_REMOVED lines=16> */
[----:B------:R-:W-:Y:S02]  /*23b740*/  LOP3.LUT P2, RZ, R23, 0x40000000, RZ, 0xc0, !PT ;  /* 0x4000000017ff7812 */ /* 0x000fe4000784c0ff */
[----:B------:R-:W-:Y:S02]  /*23b750*/  LOP3.LUT R21, R21, 0xfbffffff, RZ, 0xc0, !PT ;  /* 0xfbffffff15157812 */ /* 0x000fe400078ec0ff */
[----:B------:R-:W-:-:S07]  /*23b760*/  LOP3.LUT P3, RZ, R23, 0x80000000, RZ, 0xc0, !PT ;  /* 0x8000000017ff7812 */ /* 0x000fce000786c0ff */
[----:B------:R-:W-:Y:S02]  /*23b770*/  @P6 LOP3.LUT R21, R21, 0x4000000, RZ, 0xfc, !PT ;  /* 0x0400000015156812 */ /* 0x000fe400078efcff */
[C---:B------:R-:W-:Y:S02]  /*23b780*/  LOP3.LUT P6, RZ, R20.reuse, 0x8, RZ, 0xc0, !PT ;  /* 0x0000000814ff7812 */ /* 0x040fe400078cc0ff */
[C---:B------:R-:W-:Y:S02]  /*23b790*/  LOP3.LUT P4, RZ, R20.reuse, 0x1, RZ, 0xc0, !PT ;  /* 0x0000000114ff7812 */ /* 0x040fe4000788c0ff */
[----:B------:R-:W-:Y:S02]  /*23b7a0*/  LOP3.LUT P5, RZ, R20, 0x2, RZ, 0xc0, !PT ;  /* 0x0000000214ff7812 */ /* 0x000fe400078ac0ff */
[----:B------:R-:W-:-:S07]  /*23b7b0*/  LOP3.LUT R21, R21, 0xf7ffffff, RZ, 0xc0, !PT ;  /* 0xf7ffffff15157812 */ /* 0x000fce00078ec0ff */
[----:B------:R-:W-:Y:S02]  /*23b7c0*/  @P6 LOP3.LUT R21, R21, 0x8000000, RZ, 0xfc, !PT ;  /* 0x0800000015156812 */ /* 0x000fe400078efcff */
[----:B------:R-:W-:Y:S01]  /*23b7d0*/  LOP3.LUT P6, RZ, R20, 0x4, RZ, 0xc0, !PT ;  /* 0x0000000414ff7812 */ /* 0x000fe200078cc0ff */
[----:B------:R-:W-:Y:S04]  /*23b7e0*/  STL [R1+0x75b0], R23 ;  /* 0x0075b01701007387 */ /* 0x000fe80000100800 */
[----:B------:R-:W4:Y:S01]  /*23b7f0*/  LDL.LU.64 R28, [R1+0x44a0] ;  /* 0x0044a000011c7983 */ /* 0x000f220000300a00 */
[----:B--2---:R-:W-:-:S05]  /*23b800*/  PRMT R0, R12, 0x7770, RZ ;  /* 0x000077700c007816 */ /* 0x004fca00000000ff */
[----:B------:R0:W-:Y:S02]  /*23b810*/  @P2 STG.E.U8 desc[UR4][R2.64], R0 ;  /* 0x0000000002002986 */ /* 0x0001e4000c101104 */
[C---:B0-----:R-:W-:Y:S02]  /*23b820*/  PRMT R0, R12.reuse, 0x7771, RZ ;  /* 0x000077710c007816 */ /* 0x041fe400000000ff */
[----:B------:R-:W-:-:S03]  /*23b830*/  PRMT R2, R12, 0x7773, RZ ;  /* 0x000077730c027816 */ /* 0x000fc600000000ff */
[----:B---3--:R0:W-:Y:S02]  /*23b840*/  @P3 STG.E.U8 desc[UR4][R4.64], R0 ;  /* 0x0000000004003986 */ /* 0x0081e4000c101104 */
[----:B0-----:R-:W-:Y:S02]  /*23b850*/  PRMT R0, R12, 0x7772, RZ ;  /* 0x000077720c007816 */ /* 0x001fe400000000ff */
[----:B------:R-:W2:Y:S04]  /*23b860*/  LDL.LU.64 R4, [R1+0x4270] ;  /* 0x0042700001047983 */ /* 0x000ea80000300a00 */
[----:B----4-:R0:W-:Y:S04]  /*23b870*/  @P4 STG.E.U8 desc[UR4][R10.64], R0 ;  /* 0x000000000a004986 */ /* 0x0101e8000c101104 */
[----:B------:R1:W-:Y:S04]  /*23b880*/  @P5 STG.E.U8 desc[UR4][R6.64], R2 ;  /* 0x0000000206005986 */ /* 0x0003e8000c101104 */
[----:B0-----:R-:W3:Y:S01]  /*23b890*/  LDL.LU R0, [R1+0xe8] ;  /* 0x0000e80001007983 */ /* 0x001ee20000300800 */
[----:B-1----:R-:W-:-:S03]  /*23b8a0*/  PRMT R2, R9, 0x7770, RZ ;  /* 0x0000777009027816 */ /* 0x002fc600000000ff */
[----:B------:R-:W4:Y:S04]  /*23b8b0*/  LDL.LU.64 R10, [R1+0xf10] ;  /* 0x000f1000010a7983 */ /* 0x000f280000300a00 */
[----:B------:R0:W-:Y:S04]  /*23b8c0*/  @P6 STG.E.U8 desc[UR4][R18.64], R2 ;  /* 0x0000000212006986 */ /* 0x0001e8000c101104 */
[----:B0-----:R-:W2:Y:S04]  /*23b8d0*/  LDL.LU.64 R18, [R1+0x4268] ;  /* 0x0042680001127983 */ /* 0x001ea80000300a00 */
[----:B--2---:R0:W-:Y:S04]  /*23b8e0*/  STL.64 [R1+0x7e48], R18 ;  /* 0x007e481201007387 */ /* 0x0041e80000100a00 */
[----:B0-----:R-:W2:Y:S01]  /*23b8f0*/  LDL.LU.64 R18, [R1+0x4490] ;  /* 0x0044900001127983 */ /* 0x001ea20000300a00 */
[----:B------:R-:W-:-:S02]  /*23b900*/  LOP3.LUT P6, RZ, R21, 0x8000000, RZ, 0xc0, !PT ;  /* 0x0800000015ff7812 */ /* 0x000fc400078cc0ff */
[----:B------:R-:W-:-:S11]  /*23b910*/  PRMT R2, R9, 0x7771, RZ ;  /* 0x0000777109027816 */ /* 0x000fd600000000ff */
[----:B------:R0:W-:Y:S01]  /*23b920*/  @P6 STG.E.U8 desc[UR4][R28.64], R2 ;  /* 0x000000021c006986 */ /* 0x0001e2000c101104 */
[----:B------:R-:W-:Y:S02]  /*23b930*/  LOP3.LUT P6, RZ, R21, 0x4000000, RZ, 0xc0, !PT ;  /* 0x0400000015ff7812 */ /* 0x000fe400078cc0ff */
[----:B0-----:R-:W-:Y:S01]  /*23b940*/  PRMT R2, R9, 0x7772, RZ ;  /* 0x0000777209027816 */ /* 0x001fe200000000ff */
[----:B--2---:R0:W-:Y:S04]  /*23b950*/  STL.64 [R1+0x7e50], R18 ;  /* 0x007e501201007387 */ /* 0x0041e80000100a00 */
[----:B0-----:R-:W2:Y:S06]  /*23b960*/  LDL.LU.64 R18, [R1+0x4498] ;  /* 0x0044980001127983 */ /* 0x001eac0000300a00 */
[----:B------:R-:W-:Y:S01]  /*23b970*/  @P6 STG.E.U8 desc[UR4][R4.64], R2 ;  /* 0x0000000204006986 */ /* 0x000fe2000c101104 */
[----:B------:R-:W-:-:S02]  /*23b980*/  LOP3.LUT P6, RZ, R21, 0x2000000, RZ, 0xc0, !PT ;  /* 0x0200000015ff7812 */ /* 0x000fc400078cc0ff */
[----:B------:R-:W-:Y:S01]  /*23b990*/  PRMT R6, R9, 0x7773, RZ ;  /* 0x0000777309067816 */ /* 0x000fe200000000ff */
[----:B------:R-:W2:Y:S04]  /*23b9a0*/  LDL.LU.64 R22, [R1+0xf18] ;  /* 0x000f180001167983 */ /* 0x000ea80000300a00 */
[----:B------:R-:W2:Y:S04]  /*23b9b0*/  LDL.LU R12, [R1+0xc8] ;  /* 0x0000c800010c7983 */ /* 0x000ea80000300800 */
[----:B------:R-:W2:Y:S04]  /*23b9c0*/  LDL.LU R7, [R1+0xec] ;  /* 0x0000ec0001077983 */ /* 0x000ea80000300800 */
[----:B----4-:R3:W-:Y:S01]  /*23b9d0*/  @P6 STG.E.U8 desc[UR4][R10.64], R6 ;  /* 0x000000060a006986 */ /* 0x0107e2000c101104 */
[----:B------:R-:W-:-:S03]  /*23b9e0*/  LOP3.LUT P6, RZ, R21, 0x1000000, RZ, 0xc0, !PT ;  /* 0x0100000015ff7812 */ /* 0x000fc600078cc0ff */
[----:B------:R-:W4:Y:S04]  /*23b9f0*/  LDL.LU.64 R24, [R1+0x4488] ;  /* 0x0044880001187983 */ /* 0x000f280000300a00 */
[----:B------:R-:W4:Y:S01]  /*23ba00*/  LDL.LU.64 R26, [R1+0x4480] ;  /* 0x00448000011a7983 */ /* 0x000f220000300a00 */
[----:B---3--:R-:W-:-:S03]  /*23ba10*/  PRMT R6, R0, 0x7770, RZ ;  /* 0x0000777000067816 */ /* 0x008fc600000000ff */
[----:B------:R-:W3:Y:S04]  /*23ba20*/  LDL.LU.64 R28, [R1+0x4260] ;  /* 0x00426000011c7983 */ /* 0x000ee80000300a00 */
[----:B------:R-:W3:Y:S04]  /*23ba30*/  LDL.LU.64 R2, [R1+0xf38] ;  /* 0x000f380001027983 */ /* 0x000ee80000300a00 */
[----:B------:R-:W3:Y:S04]  /*23ba40*/  LDL.LU.64 R4, [R1+0x4478] ;  /* 0x0044780001047983 */ /* 0x000ee80000300a00 */
[----:B------:R-:W3:Y:S04]  /*23ba50*/  LDL.LU.64 R8, [R1+0x4470] ;  /* 0x0044700001087983 */ /* 0x000ee80000300a00 */
[----:B------:R-:W3:Y:S04]  /*23ba60*/  LDL.LU.64 R10, [R1+0x4258] ;  /* 0x00425800010a7983 */ /* 0x000ee80000300a00 */
[----:B--2---:R0:W-:Y:S04]  /*23ba70*/  @P6 STG.E.U8 desc[UR4][R18.64], R6 ;  /* 0x0000000612006986 */ /* 0x0041e8000c101104 */
[----:B0-----:R-:W2:Y:S01]  /*23ba80*/  LDL.LU.64 R18, [R1+0x7e50] ;  /* 0x007e500001127983 */ /* 0x001ea20000300a00 */
[----:B------:R-:W-:-:S02]  /*23ba90*/  LOP3.LUT P6, RZ, R21, 0x800000, RZ, 0xc0, !PT ;  /* 0x0080000015ff7812 */ /* 0x000fc400078cc0ff */
[----:B------:R-:W-:-:S11]  /*23baa0*/  PRMT R6, R0, 0x7771, RZ ;  /* 0x0000777100067816 */ /* 0x000fd600000000ff */
[----:B--2---:R0:W-:Y:S04]  /*23bab0*/  @P6 STG.E.U8 desc[UR4][R18.64], R6 ;  /* 0x0000000612006986 */ /* 0x0041e8000c101104 */
[----:B0-----:R-:W2:Y:S01]  /*23bac0*/  LDL.LU.64 R18, [R1+0x7e48] ;  /* 0x007e480001127983 */ /* 0x001ea20000300a00 */
[----:B------:R-:W-:Y:S02]  /*23bad0*/  LOP3.LUT P6, RZ, R21, 0x400000, RZ, 0xc0, !PT ;  /* 0x0040000015ff7812 */ /* 0x000fe400078cc0ff */
[C---:B------:R-:W-:Y:S02]  /*23bae0*/  PRMT R6, R0.reuse, 0x7772, RZ ;  /* 0x0000777200067816 */ /* 0x040fe400000000ff */
[----:B------:R-:W-:Y:S02]  /*23baf0*/  PRMT R0, R0, 0x7773, RZ ;  /* 0x0000777300007816 */ /* 0x000fe400000000ff */
[----:B------:R-:W-:-:S02]  /*23bb00*/  LOP3.LUT P0, RZ, R20, 0x800, RZ, 0xc0, !PT ;  /* 0x0000080014ff7812 */ /* 0x000fc4000780c0ff */
[C---:B------:R-:W-:Y:S02]  /*23bb10*/  LOP3.LUT P1, RZ, R20.reuse, 0x1000, RZ, 0xc0, !PT ;  /* 0x0000100014ff7812 */ /* 0x040fe4000782c0ff */
[C---:B------:R-:W-:Y:S02]  /*23bb20*/  LOP3.LUT P2, RZ, R20.reuse, 0x2000, RZ, 0xc0, !PT ;  /* 0x0000200014ff7812 */ /* 0x040fe4000784c0ff */
[C---:B------:R-:W-:Y:S02]  /*23bb30*/  LOP3.LUT P3, RZ, R20.reuse, 0x4000, RZ, 0xc0, !PT ;  /* 0x0000400014ff7812 */ /* 0x040fe4000786c0ff */
[C---:B------:R-:W-:Y:S02]  /*23bb40*/  LOP3.LUT P4, RZ, R20.reuse, 0x8000, RZ, 0xc0, !PT ;  /* 0x0000800014ff7812 */ /* 0x040fe4000788c0ff */
[----:B------:R-:W-:Y:S01]  /*23bb50*/  LOP3.LUT P5, RZ, R20, 0x10000, RZ, 0xc0, !PT ;  /* 0x0001000014ff7812 */ /* 0x000fe200078ac0ff */
[----:B--2---:R0:W-:Y:S01]  /*23bb60*/  @P6 STG.E.U8 desc[UR4][R18.64], R6 ;  /* 0x0000000612006986 */ /* 0x0041e2000c101104 */
[----:B------:R-:W-:-:S03]  /*23bb70*/  LOP3.LUT P6, RZ, R21, 0x200000, RZ, 0xc0, !PT ;  /* 0x0020000015ff7812 */ /* 0x000fc600078cc0ff */
[----:B0-----:R-:W2:Y:S10]  /*23bb80*/  LDL.LU.64 R18, [R1+0x7e40] ;  /* 0x007e400001127983 */ /* 0x001eb40000300a00 */
[----:B------:R0:W-:Y:S01]  /*23bb90*/  @P6 STG.E.U8 desc[UR4][R22.64], R0 ;  /* 0x0000000016006986 */ /* 0x0001e2000c101104 */
[----:B------:R-:W-:-:S02]  /*23bba0*/  LOP3.LUT P6, RZ, R21, 0x100000, RZ, 0xc0, !PT ;  /* 0x0010000015ff7812 */ /* 0x000fc400078cc0ff */
[----:B0-----:R-:W-:-:S11]  /*23bbb0*/  PRMT R0, R12, 0x7770, RZ ;  /* 0x000077700c007816 */ /* 0x001fd600000000ff */
[----:B----4-:R0:W-:Y:S02]  /*23bbc0*/  @P6 STG.E.U8 desc[UR4][R24.64], R0 ;  /* 0x0000000018006986 */ /* 0x0101e4000c101104 */
[----:B0-----:R-:W-:-:S05]  /*23bbd0*/  PRMT R0, R12, 0x7771, RZ ;  /* 0x000077710c007816 */ /* 0x001fca00000000ff */
[----:B------:R0:W-:Y:S02]  /*23bbe0*/  @P0 STG.E.U8 desc[UR4][R26.64], R0 ;  /* 0x000000001a000986 */ /* 0x0001e4000c101104 */
[----:B0-----:R-:W-:-:S05]  /*23bbf0*/  PRMT R0, R12, 0x7772, RZ ;  /* 0x000077720c007816 */ /* 0x001fca00000000ff */
[----:B---3--:R0:W-:Y:S02]  /*23bc00*/  @P1 STG.E.U8 desc[UR4][R28.64], R0 ;  /* 0x000000001c001986 */ /* 0x0081e4000c101104 */
[----:B0-----:R-:W-:-:S05]  /*23bc10*/  PRMT R0, R12, 0x7773, RZ ;  /* 0x000077730c007816 */ /* 0x001fca00000000ff */
[----:B------:R0:W-:Y:S02]  /*23bc20*/  @P2 STG.E.U8 desc[UR4][R2.64], R0 ;  /* 0x0000000002002986 */ /* 0x0001e4000c101104 */
[----:B0-----:R-:W-:-:S05]  /*23bc30*/  PRMT R0, R7, 0x7770, RZ ;  /* 0x0000777007007816 */ /* 0x001fca00000000ff */
[----:B------:R0:W-:Y:S02]  /*23bc40*/  @P3 STG.E.U8 desc[UR4][R4.64], R0 ;  /* 0x0000000004003986 */ /* 0x0001e4000c101104 */
[C---:B0-----:R-:W-:Y:S02]  /*23bc50*/  PRMT R0, R7.reuse, 0x7771, RZ ;  /* 0x0000777107007816 */ /* 0x041fe400000000ff */
[----:B------:R-:W3:Y:S04]  /*23bc60*/  LDL.LU.64 R4, [R1+0xf48] ;  /* 0x000f480001047983 */ /* 0x000ee80000300a00 */
[----:B------:R0:W-:Y:S02]  /*23bc70*/  @P4 STG.E.U8 desc[UR4][R8.64], R0 ;  /* 0x0000000008004986 */ /* 0x0001e4000c101104 */
[----:B0-----:R-:W-:-:S02]  /*23bc80*/  PRMT R0, R7, 0x7772, RZ ;  /* 0x0000777207007816 */ /* 0x001fc400000000ff */
[----:B------:R-:W4:Y:S04]  /*23bc90*/  LDL.LU.64 R8, [R1+0x4468] ;  /* 0x0044680001087983 */ /* 0x000f280000300a00 */
[----:B------:R0:W-:Y:S04]  /*23bca0*/  @P5 STG.E.U8 desc[UR4][R10.64], R0 ;  /* 0x000000000a005986 */ /* 0x0001e8000c101104 */
[----:B------:R-:W4:Y:S04]  /*23bcb0*/  LDL.LU.64 R2, [R1+0x4460] ;  /* 0x0044600001027983 */ /* 0x000f280000300a00 */
[----:B0-----:R-:W4:Y:S04]  /*23bcc0*/  LDL.LU.64 R10, [R1+0x4250] ;  /* 0x00425000010a7983 */ /* 0x001f280000300a00 */
[----:B------:R-:W4:Y:S01]  /*23bcd0*/  LDL.LU R12, [R1+0xcc] ;  /* 0x0000cc00010c7983 */ /* 0x000f220000300800 */
[----:B------:R-:W-:-:S02]  /*23bce0*/  LOP3.LUT P2, RZ, R20, 0x20000, RZ, 0xc0, !PT ;  /* 0x0002000014ff7812 */ /* 0x000fc4000784c0ff */
[C---:B------:R-:W-:Y:S01]  /*23bcf0*/  LOP3.LUT P3, RZ, R20.reuse, 0x40000, RZ, 0xc0, !PT ;  /* 0x0004000014ff7812 */ /* 0x040fe2000786c0ff */
[----:B------:R-:W4:Y:S01]  /*23bd00*/  LDL.LU.64 R28, [R1+0xf60] ;  /* 0x000f6000011c7983 */ /* 0x000f220000300a00 */
[----:B------:R-:W-:Y:S02]  /*23bd10*/  PRMT R0, R7, 0x7773, RZ ;  /* 0x0000777307007816 */ /* 0x000fe400000000ff */
[C---:B------:R-:W-:Y:S01]  /*23bd20*/  LOP3.LUT P4, RZ, R20.reuse, 0x80000, RZ, 0xc0, !PT ;  /* 0x0008000014ff7812 */ /* 0x040fe2000788c0ff */
[----:B------:R-:W4:Y:S01]  /*23bd30*/  LDL.LU R6, [R1+0xd0] ;  /* 0x0000d00001067983 */ /* 0x000f220000300800 */
[----:B------:R-:W-:-:S05]  /*23bd40*/  LOP3.LUT P5, RZ, R20, 0x100000, RZ, 0xc0, !PT ;  /* 0x0010000014ff7812 */ /* 0x000fca00078ac0ff */
[----:B---3--:R0:W-:Y:S01]  /*23bd50*/  @P2 STG.E.U8 desc[UR4][R4.64], R0 ;  /* 0x0000000004002986 */ /* 0x0081e2000c101104 */
[----:B--2---:R-:W-:-:S03]  /*23bd60*/  LOP3.LUT P2, RZ, R19, 0x1, RZ, 0xc0, !PT ;  /* 0x0000000113ff7812 */ /* 0x004fc6000784c0ff */
[----:B0-----:R-:W2:Y:S04]  /*23bd70*/  LDL.LU.64 R4, [R1+0x4458] ;  /* 0x0044580001047983 */ /* 0x001ea80000300a00 */
[----:B------:R-:W-:Y:S01]  /*23bd80*/  STL [R1+0x77a4], R20 ;  /* 0x0077a41401007387 */ /* 0x000fe20000100800 */
[----:B----4-:R-:W-:-:S05]  /*23bd90*/  PRMT R0, R12, 0x7770, RZ ;  /* 0x000077700c007816 */ /* 0x010fca00000000ff */
[----:B------:R0:W-:Y:S02]  /*23bda0*/  @P3 STG.E.U8 desc[UR4][R8.64], R0 ;  /* 0x0000000008003986 */ /* 0x0001e4000c101104 */
[----:B0-----:R-:W-:Y:S02]  /*23bdb0*/  PRMT R0, R12, 0x7771, RZ ;  /* 0x000077710c007816 */ /* 0x001fe400000000ff */
[----:B------:R-:W3:Y:S04]  /*23bdc0*/  LDL.LU.64 R8, [R1+0x4450] ;  /* 0x0044500001087983 */ /* 0x000ee80000300a00 */
[----:B------:R0:W-:Y:S01]  /*23bdd0*/  @P4 STG.E.U8 desc[UR4][R2.64], R0 ;  /* 0x0000000002004986 */ /* 0x0001e2000c101104 */
[C---:B------:R-:W-:Y:S02]  /*23bde0*/  LOP3.LUT P3, RZ, R19.reuse, 0x2, RZ, 0xc0, !PT ;  /* 0x0000000213ff7812 */ /* 0x040fe4000786c0ff */
[----:B------:R-:W-:-:S02]  /*23bdf0*/  LOP3.LUT P4, RZ, R19, 0x4, RZ, 0xc0, !PT ;  /* 0x0000000413ff7812 */ /* 0x000fc4000788c0ff */
[----:B0-----:R-:W-:-:S05]  /*23be00*/  PRMT R0, R12, 0x7772, RZ ;  /* 0x000077720c007816 */ /* 0x001fca00000000ff */
[----:B------:R0:W-:Y:S01]  /*23be10*/  @P5 STG.E.U8 desc[UR4][R10.64], R0 ;  /* 0x000000000a005986 */ /* 0x0001e2000c101104 */
[----:B------:R-:W-:-:S03]  /*23be20*/  LOP3.LUT P5, RZ, R19, 0x8, RZ, 0xc0, !PT ;  /* 0x0000000813ff7812 */ /* 0x000fc600078ac0ff */
[----:B0-----:R-:W4:Y:S04]  /*23be30*/  LDL.LU.64 R10, [R1+0x4248] ;  /* 0x00424800010a7983 */ /* 0x001f280000300a00 */
[----:B------:R-:W2:Y:S04]  /*23be40*/  LDL.LU R0, [R1+0xb0] ;  /* 0x0000b00001007983 */ /* 0x000ea80000300800 */
[----:B------:R0:W-:Y:S04]  /*23be50*/  STL.64 [R1+0x7e28], R18 ;  /* 0x007e281201007387 */ /* 0x0001e80000100a00 */
[----:B0-----:R-:W2:Y:S04]  /*23be60*/  LDL.LU.64 R18, [R1+0x4440] ;  /* 0x0044400001127983 */ /* 0x001ea80000300a00 */
[----:B--2---:R0:W-:Y:S04]  /*23be70*/  STL.64 [R1+0x7e30], R18 ;  /* 0x007e301201007387 */ /* 0x0041e80000100a00 */
[----:B0-----:R-:W2:Y:S01]  /*23be80*/  LDL.LU.64 R18, [R1+0x4448] ;  /* 0x0044480001127983 */ /* 0x001ea20000300a00 */
[----:B------:R-:W-:-:S02]  /*23be90*/  LOP3.LUT P6, RZ, R20, 0x20000000, RZ, 0xc0, !PT ;  /* 0x2000000014ff7812 */ /* 0x000fc400078cc0ff */
        /* <DEDUP_REMOVED lines=17> */
[----:B------:R-:W-:Y:S01]  /*23bfb0*/  LOP3.LUT P6, RZ, R20, 0x800000, RZ, 0xc0, !PT ;  /* 0x0080000014ff7812 */ /* 0x000fe200078cc0ff */
[----:B--2---:R0:W-:Y:S04]  /*23bfc0*/  STL.64 [R1+0x7e38], R18 ;  /* 0x007e381201007387 */ /* 0x0041e80000100a00 */
[----:B0-----:R-:W2:Y:S01]  /*23bfd0*/  LDL.LU.64 R18, [R1+0xfa0] ;  /* 0x000fa00001127983 */ /* 0x001ea20000300a00 */
[----:B------:R-:W-:Y:S02]  /*23bfe0*/  LOP3.LUT R21, R21, 0xfffbffff, RZ, 0xc0, !PT ;  /* 0xfffbffff15157812 */ /* 0x000fe400078ec0ff */
[----:B------:R-:W-:Y:S01]  /*23bff0*/  PRMT R2, R12, 0x7773, RZ ;  /* 0x000077730c027816 */ /* 0x000fe200000000ff */
[----:B------:R-:W2:Y:S04]  /*23c000*/  LDL.LU.64 R22, [R1+0x4240] ;  /* 0x0042400001167983 */ /* 0x000ea80000300a00 */
[----:B------:R-:W-:-:S02]  /*23c010*/  @P6 LOP3.LUT R21, R21, 0x40000, RZ, 0xfc, !PT ;  /* 0x0004000015156812 */ /* 0x000fc400078efcff */
[----:B------:R-:W-:Y:S01]  /*23c020*/  LOP3.LUT P6, RZ, R20, 0x400000, RZ, 0xc0, !PT ;  /* 0x0040000014ff7812 */ /* 0x000fe200078cc0ff */
[----:B------:R-:W2:Y:S01]  /*23c030*/  LDL.LU R12, [R1+0xd4] ;  /* 0x0000d400010c7983 */ /* 0x000ea20000300800 */
[----:B------:R-:W-:-:S03]  /*23c040*/  LOP3.LUT R21, R21, 0xfff7ffff, RZ, 0xc0, !PT ;  /* 0xfff7ffff15157812 */ /* 0x000fc600078ec0ff */
[----:B------:R-:W2:Y:S04]  /*23c050*/  LDL.LU R7, [R1+0xb4] ;  /* 0x0000b40001077983 */ /* 0x000ea80000300800 */
[----:B------:R-:W2:Y:S04]  /*23c060*/  LDL.LU.64 R24, [R1+0xfb0] ;  /* 0x000fb00001187983 */ /* 0x000ea80000300a00 */
[----:B------:R-:W-:Y:S01]  /*23c070*/  @P6 LOP3.LUT R21, R21, 0x80000, RZ, 0xfc, !PT ;  /* 0x0008000015156812 */ /* 0x000fe200078efcff */
[----:B------:R-:W2:Y:S01]  /*23c080*/  LDL.LU.64 R26, [R1+0x4438] ;  /* 0x00443800011a7983 */ /* 0x000ea20000300a00 */
[----:B------:R-:W-:-:S13]  /*23c090*/  LOP3.LUT P6, RZ, R20, 0x200000, RZ, 0xc0, !PT ;  /* 0x0020000014ff7812 */ /* 0x000fda00078cc0ff */
[----:B------:R0:W-:Y:S01]  /*23c0a0*/  @P6 STG.E.U8 desc[UR4][R28.64], R2 ;  /* 0x000000021c006986 */ /* 0x0001e2000c101104 */
[C---:B------:R-:W-:Y:S02]  /*23c0b0*/  LOP3.LUT P6, RZ, R21.reuse, 0x80000, RZ, 0xc0, !PT ;  /* 0x0008000015ff7812 */ /* 0x040fe400078cc0ff */
[----:B0-----:R-:W-:Y:S01]  /*23c0c0*/  PRMT R2, R6, 0x7770, RZ ;  /* 0x0000777006027816 */ /* 0x001fe200000000ff */
[----:B------:R-:W2:Y:S10]  /*23c0d0*/  LDL.LU.64 R28, [R1+0x4430] ;  /* 0x00443000011c7983 */ /* 0x000eb40000300a00 */
[----:B------:R0:W-:Y:S01]  /*23c0e0*/  @P6 STG.E.U8 desc[UR4][R4.64], R2 ;  /* 0x0000000204006986 */ /* 0x0001e2000c101104 */
[----:B------:R-:W-:-:S02]  /*23c0f0*/  LOP3.LUT P6, RZ, R21, 0x40000, RZ, 0xc0, !PT ;  /* 0x0004000015ff7812 */ /* 0x000fc400078cc0ff */
[----:B0-----:R-:W-:-:S11]  /*23c100*/  PRMT R2, R6, 0x7771, RZ ;  /* 0x0000777106027816 */ /* 0x001fd600000000ff */
[----:B---3--:R0:W-:Y:S01]  /*23c110*/  @P6 STG.E.U8 desc[UR4][R8.64], R2 ;  /* 0x0000000208006986 */ /* 0x0081e2000c101104 */
[C---:B------:R-:W-:Y:S02]  /*23c120*/  LOP3.LUT P6, RZ, R21.reuse, 0x20000, RZ, 0xc0, !PT ;  /* 0x0002000015ff7812 */ /* 0x040fe400078cc0ff */
[----:B0-----:R-:W-:Y:S01]  /*23c130*/  PRMT R8, R6, 0x7772, RZ ;  /* 0x0000777206087816 */ /* 0x001fe200000000ff */
[----:B------:R-:W3:Y:S10]  /*23c140*/  LDL.LU.64 R2, [R1+0x4238] ;  /* 0x0042380001027983 */ /* 0x000ef40000300a00 */
[----:B----4-:R0:W-:Y:S01]  /*23c150*/  @P6 STG.E.U8 desc[UR4][R10.64], R8 ;  /* 0x000000080a006986 */ /* 0x0101e2000c101104 */
[----:B------:R-:W-:-:S02]  /*23c160*/  LOP3.LUT P6, RZ, R21, 0x10000, RZ, 0xc0, !PT ;  /* 0x0001000015ff7812 */ /* 0x000fc400078cc0ff */
[----:B------:R-:W-:Y:S01]  /*23c170*/  PRMT R6, R6, 0x7773, RZ ;  /* 0x0000777306067816 */ /* 0x000fe200000000ff */
[----:B------:R-:W4:Y:S04]  /*23c180*/  LDL.LU.64 R4, [R1+0xfb8] ;  /* 0x000fb80001047983 */ /* 0x000f280000300a00 */
[----:B0-----:R-:W3:Y:S04]  /*23c190*/  LDL.LU.64 R8, [R1+0x4428] ;  /* 0x0044280001087983 */ /* 0x001ee80000300a00 */
        /* <DEDUP_REMOVED lines=8> */
[----:B------:R-:W-:Y:S02]  /*23c220*/  PRMT R6, R0, 0x7771, RZ ;  /* 0x0000777100067816 */ /* 0x000fe400000000ff */
[C---:B------:R-:W-:Y:S02]  /*23c230*/  LOP3.LUT P0, RZ, R20.reuse, 0x40000000, RZ, 0xc0, !PT ;  /* 0x4000000014ff7812 */ /* 0x040fe4000780c0ff */
[----:B------:R-:W-:-:S07]  /*23c240*/  LOP3.LUT P1, RZ, R20, 0x80000000, RZ, 0xc0, !PT ;  /* 0x8000000014ff7812 */ /* 0x000fce000782c0ff */
[----:B--2---:R0:W-:Y:S04]  /*23c250*/  @P6 STG.E.U8 desc[UR4][R18.64], R6 ;  /* 0x0000000612006986 */ /* 0x0041e8000c101104 */
[----:B0-----:R-:W2:Y:S01]  /*23c260*/  LDL.LU.64 R18, [R1+0x7e28] ;  /* 0x007e280001127983 */ /* 0x001ea20000300a00 */
[----:B------:R-:W-:Y:S02]  /*23c270*/  LOP3.LUT P6, RZ, R21, 0x2000, RZ, 0xc0, !PT ;  /* 0x0000200015ff7812 */ /* 0x000fe400078cc0ff */
[C---:B------:R-:W-:Y:S02]  /*23c280*/  PRMT R6, R0.reuse, 0x7772, RZ ;  /* 0x0000777200067816 */ /* 0x040fe400000000ff */
[----:B------:R-:W-:-:S09]  /*23c290*/  PRMT R0, R0, 0x7773, RZ ;  /* 0x0000777300007816 */ /* 0x000fd200000000ff */
[----:B------:R-:W-:Y:S01]  /*23c2a0*/  @P6 STG.E.U8 desc[UR4][R22.64], R6 ;  /* 0x0000000616006986 */ /* 0x000fe2000c101104 */
[----:B------:R-:W-:-:S13]  /*23c2b0*/  LOP3.LUT P6, RZ, R21, 0x1000, RZ, 0xc0, !PT ;  /* 0x0000100015ff7812 */ /* 0x000fda00078cc0ff */
[----:B------:R0:W-:Y:S02]  /*23c2c0*/  @P6 STG.E.U8 desc[UR4][R24.64], R0 ;  /* 0x0000000018006986 */ /* 0x0001e4000c101104 */
[----:B0-----:R-:W-:-:S05]  /*23c2d0*/  PRMT R0, R12, 0x7770, RZ ;  /* 0x000077700c007816 */ /* 0x001fca00000000ff */
[----:B------:R0:W-:Y:S02]  /*23c2e0*/  @P0 STG.E.U8 desc[UR4][R26.64], R0 ;  /* 0x000000001a000986 */ /* 0x0001e4000c101104 */
[----:B0-----:R-:W-:-:S05]  /*23c2f0*/  PRMT R0, R12, 0x7771, RZ ;  /* 0x000077710c007816 */ /* 0x001fca00000000ff */
[----:B------:R0:W-:Y:S02]  /*23c300*/  @P1 STG.E.U8 desc[UR4][R28.64], R0 ;  /* 0x000000001c001986 */ /* 0x0001e4000c101104 */
[----:B0-----:R-:W-:-:S05]  /*23c310*/  PRMT R0, R12, 0x7772, RZ ;  /* 0x000077720c007816 */ /* 0x001fca00000000ff */
[----:B---3--:R0:W-:Y:S02]  /*23c320*/  @P2 STG.E.U8 desc[UR4][R2.64], R0 ;  /* 0x0000000002002986 */ /* 0x0081e4000c101104 */
[----:B0-----:R-:W-:-:S05]  /*23c330*/  PRMT R0, R12, 0x7773, RZ ;  /* 0x000077730c007816 */ /* 0x001fca00000000ff */
[----:B----4-:R0:W-:Y:S02]  /*23c340*/  @P3 STG.E.U8 desc[UR4][R4.64], R0 ;  /* 0x0000000004003986 */ /* 0x0101e4000c101104 */
        /* <DEDUP_REMOVED lines=8> */
[----:B------:R-:W4:Y:S04]  /*23c3d0*/  LDL.LU.64 R28, [R1+0x4228] ;  /* 0x00422800011c7983 */ /* 0x000f280000300a00 */
[----:B------:R-:W4:Y:S01]  /*23c3e0*/  LDL.LU R12, [R1+0xd8] ;  /* 0x0000d800010c7983 */ /* 0x000f220000300800 */
[----:B------:R-:W-:-:S02]  /*23c3f0*/  LOP3.LUT R21, R21, 0xffffffef, RZ, 0xc0, !PT ;  /* 0xffffffef15157812 */ /* 0x000fc400078ec0ff */
[----:B------:R-:W-:Y:S01]  /*23c400*/  PRMT R0, R7, 0x7772, RZ ;  /* 0x0000777207007816 */ /* 0x000fe200000000ff */
[----:B------:R-:W4:Y:S01]  /*23c410*/  LDL.LU R6, [R1+0xb8] ;  /* 0x0000b80001067983 */ /* 0x000f220000300800 */
[----:B--2---:R-:W-:-:S13]  /*23c420*/  LOP3.LUT P6, RZ, R19, 0x10000, RZ, 0xc0, !PT ;  /* 0x0001000013ff7812 */ /* 0x004fda00078cc0ff */
        /* <DEDUP_REMOVED lines=11> */
[----:B------:R-:W-:Y:S02]  /*23c4e0*/  LOP3.LUT R21, R21, 0xfffffeff, RZ, 0xc0, !PT ;  /* 0xfffffeff15157812 */ /* 0x000fe400078ec0ff */
[----:B------:R-:W-:-:S09]  /*23c4f0*/  LOP3.LUT P2, RZ, R19, 0x10, RZ, 0xc0, !PT ;  /* 0x0000001013ff7812 */ /* 0x000fd2000784c0ff */
[----:B------:R-:W-:Y:S02]  /*23c500*/  @P6 LOP3.LUT R21, R21, 0x100, RZ, 0xfc, !PT ;  /* 0x0000010015156812 */ /* 0x000fe400078efcff */
[----:B------:R-:W-:Y:S02]  /*23c510*/  LOP3.LUT P6, RZ, R19, 0x800, RZ, 0xc0, !PT ;  /* 0x0000080013ff7812 */ /* 0x000fe400078cc0ff */
[----:B------:R-:W-:Y:S02]  /*23c520*/  LOP3.LUT R21, R21, 0xfffffdff, RZ, 0xc0, !PT ;  /* 0xfffffdff15157812 */ /* 0x000fe400078ec0ff */
[C---:B------:R-:W-:Y:S02]  /*23c530*/  LOP3.LUT P3, RZ, R19.reuse, 0x20, RZ, 0xc0, !PT ;  /* 0x0000002013ff7812 */ /* 0x040fe4000786c0ff */
[----:B------:R-:W-:-:S07]  /*23c540*/  LOP3.LUT P4, RZ, R19, 0x40, RZ, 0xc0, !PT ;  /* 0x0000004013ff7812 */ /* 0x000fce000788c0ff */
[----:B------:R-:W-:Y:S02]  /*23c550*/  @P6 LOP3.LUT R21, R21, 0x200, RZ, 0xfc, !PT ;  /* 0x0000020015156812 */ /* 0x000fe400078efcff */
[----:B------:R-:W-:Y:S02]  /*23c560*/  LOP3.LUT P6, RZ, R19, 0x400, RZ, 0xc0, !PT ;  /* 0x0000040013ff7812 */ /* 0x000fe400078cc0ff */
[----:B------:R-:W-:Y:S02]  /*23c570*/  LOP3.LUT R21, R21, 0xfffffbff, RZ, 0xc0, !PT ;  /* 0xfffffbff15157812 */ /* 0x000fe400078ec0ff */
[----:B------:R-:W-:Y:S01]  /*23c580*/  LOP3.LUT P5, RZ, R19, 0x80, RZ, 0xc0, !PT ;  /* 0x0000008013ff7812 */ /* 0x000fe200078ac0ff */
[----:B---3--:R0:W-:Y:S08]  /*23c590*/  @P2 STG.E.U8 desc[UR4][R4.64], R0 ;  /* 0x0000000004002986 */ /* 0x0081f0000c101104 */
[----:B------:R-:W-:-:S02]  /*23c5a0*/  @P6 LOP3.LUT R21, R21, 0x400, RZ, 0xfc, !PT ;  /* 0x0000040015156812 */ /* 0x000fc400078efcff */
[----:B------:R-:W-:Y:S02]  /*23c5b0*/  LOP3.LUT P6, RZ, R19, 0x200, RZ, 0xc0, !PT ;  /* 0x0000020013ff7812 */ /* 0x000fe400078cc0ff */
[----:B0-----:R-:W-:Y:S01]  /*23c5c0*/  PRMT R0, R7, 0x7773, RZ ;  /* 0x0000777307007816 */ /* 0x001fe200000000ff */
[----:B------:R-:W2:Y:S04]  /*23c5d0*/  LDL.LU.64 R4, [R1+0xfe8] ;  /* 0x000fe80001047983 */ /* 0x000ea80000300a00 */
[----:B----4-:R0:W-:Y:S01]  /*23c5e0*/  @P3 STG.E.U8 desc[UR4][R8.64], R0 ;  /* 0x0000000008003986 */ /* 0x0101e2000c101104 */
[----:B------:R-:W-:Y:S02]  /*23c5f0*/  LOP3.LUT R21, R21, 0xfffff7ff, RZ, 0xc0, !PT ;  /* 0xfffff7ff15157812 */ /* 0x000fe400078ec0ff */
[----:B------:R-:W-:-:S03]  /*23c600*/  LOP3.LUT P0, RZ, R19, 0x20000, RZ, 0xc0, !PT ;  /* 0x0002000013ff7812 */ /* 0x000fc6000780c0ff */
[----:B------:R-:W-:Y:S02]  /*23c610*/  @P6 LOP3.LUT R21, R21, 0x800, RZ, 0xfc, !PT ;  /* 0x0000080015156812 */ /* 0x000fe400078efcff */
[----:B------:R-:W-:Y:S01]  /*23c620*/  LOP3.LUT P6, RZ, R19, 0x100, RZ, 0xc0, !PT ;  /* 0x0000010013ff7812 */ /* 0x000fe200078cc0ff */
[----:B0-----:R-:W3:Y:S01]  /*23c630*/  LDL.LU.64 R8, [R1+0x4408] ;  /* 0x0044080001087983 */ /* 0x001ee20000300a00 */
[----:B------:R-:W-:-:S05]  /*23c640*/  PRMT R0, R12, 0x7770, RZ ;  /* 0x000077700c007816 */ /* 0x000fca00000000ff */
[----:B------:R0:W-:Y:S01]  /*23c650*/  @P4 STG.E.U8 desc[UR4][R2.64], R0 ;  /* 0x0000000002004986 */ /* 0x0001e2000c101104 */
[----:B------:R-:W-:Y:S02]  /*23c660*/  LOP3.LUT P1, RZ, R19, 0x40000, RZ, 0xc0, !PT ;  /* 0x0004000013ff7812 */ /* 0x000fe4000782c0ff */
[----:B0-----:R-:W-:-:S05]  /*23c670*/  PRMT R0, R12, 0x7771, RZ ;  /* 0x000077710c007816 */ /* 0x001fca00000000ff */
[----:B------:R0:W-:Y:S01]  /*23c680*/  @P5 STG.E.U8 desc[UR4][R10.64], R0 ;  /* 0x000000000a005986 */ /* 0x0001e2000c101104 */
[C---:B------:R-:W-:Y:S02]  /*23c690*/  LOP3.LUT P2, RZ, R19.reuse, 0x80000, RZ, 0xc0, !PT ;  /* 0x0008000013ff7812 */ /* 0x040fe4000784c0ff */
[C---:B------:R-:W-:Y:S02]  /*23c6a0*/  LOP3.LUT P3, RZ, R19.reuse, 0x100000, RZ, 0xc0, !PT ;  /* 0x0010000013ff7812 */ /* 0x040fe4000786c0ff */
[C---:B------:R-:W-:Y:S02]  /*23c6b0*/  LOP3.LUT P4, RZ, R19.reuse, 0x200000, RZ, 0xc0, !PT ;  /* 0x0020000013ff7812 */ /* 0x040fe4000788c0ff */
[----:B------:R-:W-:Y:S01]  /*23c6c0*/  LOP3.LUT P5, RZ, R19, 0x400000, RZ, 0xc0, !PT ;  /* 0x0040000013ff7812 */ /* 0x000fe200078ac0ff */
[----:B0-----:R-:W4:Y:S04]  /*23c6d0*/  LDL.LU.64 R10, [R1+0x4400] ;  /* 0x00440000010a7983 */ /* 0x001f280000300a00 */
[----:B------:R0:W-:Y:S04]  /*23c6e0*/  STL.64 [R1+0x7e20], R16 ;  /* 0x007e201001007387 */ /* 0x0001e80000100a00 */
[----:B0-----:R-:W2:Y:S04]  /*23c6f0*/  LDL.LU.64 R16, [R1+0x4220] ;  /* 0x0042200001107983 */ /* 0x001ea80000300a00 */
[----:B------:R-:W2:Y:S04]  /*23c700*/  LDL.LU R0, [R1+0xdc] ;  /* 0x0000dc0001007983 */ /* 0x000ea80000300800 */
[----:B------:R0:W-:Y:S04]  /*23c710*/  STL.64 [R1+0x7e10], R18 ;  /* 0x007e101201007387 */ /* 0x0001e80000100a00 */
[----:B0-----:R-:W2:Y:S01]  /*23c720*/  LDL.LU.64 R18, [R1+0x43f8] ;  /* 0x0043f80001127983 */ /* 0x001ea20000300a00 */
[----:B------:R-:W-:-:S05]  /*23c730*/  PRMT R2, R12, 0x7772, RZ ;  /* 0x000077720c027816 */ /* 0x000fca00000000ff */
[----:B------:R0:W-:Y:S01]  /*23c740*/  @P6 STG.E.U8 desc[UR4][R28.64], R2 ;  /* 0x000000021c006986 */ /* 0x0001e2000c101104 */
[C---:B------:R-:W-:Y:S02]  /*23c750*/  LOP3.LUT P6, RZ, R21.reuse, 0x800, RZ, 0xc0, !PT ;  /* 0x0000080015ff7812 */ /* 0x040fe400078cc0ff */
[----:B0-----:R-:W-:Y:S01]  /*23c760*/  PRMT R2, R12, 0x7773, RZ ;  /* 0x000077730c027816 */ /* 0x001fe200000000ff */
[----:B--2---:R0:W-:Y:S04]  /*23c770*/  STL.64 [R1+0x7e18], R18 ;  /* 0x007e181201007387 */ /* 0x0041e80000100a00 */
[----:B0-----:R-:W2:Y:S06]  /*23c780*/  LDL.LU.64 R18, [R1+0xff0] ;  /* 0x000ff00001127983 */ /* 0x001eac0000300a00 */
[----:B------:R0:W-:Y:S01]  /*23c790*/  @P6 STG.E.U8 desc[UR4][R4.64], R2 ;  /* 0x0000000204006986 */ /* 0x0001e2000c101104 */
[----:B------:R-:W-:-:S03]  /*23c7a0*/  LOP3.LUT P6, RZ, R21, 0x400, RZ, 0xc0, !PT ;  /* 0x0000040015ff7812 */ /* 0x000fc600078cc0ff */
[----:B------:R-:W2:Y:S04]  /*23c7b0*/  LDL.LU.64 R22, [R1+0x43f0] ;  /* 0x0043f00001167983 */ /* 0x000ea80000300a00 */
[----:B------:R-:W2:Y:S01]  /*23c7c0*/  LDL.LU.64 R24, [R1+0x4218] ;  /* 0x0042180001187983 */ /* 0x000ea20000300a00 */
[----:B0-----:R-:W-:-:S03]  /*23c7d0*/  PRMT R2, R6, 0x7770, RZ ;  /* 0x0000777006027816 */ /* 0x001fc600000000ff */
[----:B------:R-:W2:Y:S04]  /*23c7e0*/  LDL.LU R7, [R1+0xbc] ;  /* 0x0000bc0001077983 */ /* 0x000ea80000300800 */
[----:B---3--:R0:W-:Y:S01]  /*23c7f0*/  @P6 STG.E.U8 desc[UR4][R8.64], R2 ;  /* 0x0000000208006986 */ /* 0x0081e2000c101104 */
[C---:B------:R-:W-:Y:S02]  /*23c800*/  LOP3.LUT P6, RZ, R21.reuse, 0x200, RZ, 0xc0, !PT ;  /* 0x0000020015ff7812 */ /* 0x040fe400078cc0ff */
[----:B------:R-:W-:Y:S01]  /*23c810*/  PRMT R4, R6, 0x7771, RZ ;  /* 0x0000777106047816 */ /* 0x000fe200000000ff */
[----:B------:R-:W3:Y:S04]  /*23c820*/  LDL.LU.64 R26, [R1+0x1020] ;  /* 0x00102000011a7983 */ /* 0x000ee80000300a00 */
[----:B------:R-:W3:Y:S04]  /*23c830*/  LDL.LU.64 R28, [R1+0x43e8] ;  /* 0x0043e800011c7983 */ /* 0x000ee80000300a00 */
[----:B0-----:R-:W3:Y:S04]  /*23c840*/  LDL.LU.64 R2, [R1+0x43e0] ;  /* 0x0043e00001027983 */ /* 0x001ee80000300a00 */
[----:B----4-:R0:W-:Y:S01]  /*23c850*/  @P6 STG.E.U8 desc[UR4][R10.64], R4 ;  /* 0x000000040a006986 */ /* 0x0101e2000c101104 */
[----:B------:R-:W-:-:S03]  /*23c860*/  LOP3.LUT P6, RZ, R21, 0x100, RZ, 0xc0, !PT ;  /* 0x0000010015ff7812 */ /* 0x000fc600078cc0ff */
[----:B------:R-:W4:Y:S01]  /*23c870*/  LDL.LU R12, [R1+0x120] ;  /* 0x00012000010c7983 */ /* 0x000f220000300800 */
[----:B0-----:R-:W-:-:S03]  /*23c880*/  PRMT R10, R6, 0x7772, RZ ;  /* 0x00007772060a7816 */ /* 0x001fc600000000ff */
[----:B------:R-:W3:Y:S06]  /*23c890*/  LDL.LU.64 R4, [R1+0x4210] ;  /* 0x0042100001047983 */ /* 0x000eec0000300a00 */
[----:B------:R0:W-:Y:S01]  /*23c8a0*/  @P6 STG.E.U8 desc[UR4][R16.64], R10 ;  /* 0x0000000a10006986 */ /* 0x0001e2000c101104 */
[C---:B------:R-:W-:Y:S02]  /*23c8b0*/  LOP3.LUT P6, RZ, R21.reuse, 0x80, RZ, 0xc0, !PT ;  /* 0x0000008015ff7812 */ /* 0x040fe400078cc0ff */
[----:B------:R-:W-:Y:S01]  /*23c8c0*/  PRMT R6, R6, 0x7773, RZ ;  /* 0x0000777306067816 */ /* 0x000fe200000000ff */
[----:B------:R-:W3:Y:S04]  /*23c8d0*/  LDL.LU.64 R8, [R1+0x1030] ;  /* 0x0010300001087983 */ /* 0x000ee80000300a00 */
[----:B0-----:R-:W3:Y:S04]  /*23c8e0*/  LDL.LU.64 R16, [R1+0x7e20] ;  /* 0x007e200001107983 */ /* 0x001ee80000300a00 */
[----:B------:R-:W3:Y:S04]  /*23c8f0*/  LDL.LU.64 R10, [R1+0x43d8] ;  /* 0x0043d800010a7983 */ /* 0x000ee80000300a00 */
[----:B--2---:R0:W-:Y:S04]  /*23c900*/  @P6 STG.E.U8 desc[UR4][R18.64], R6 ;  /* 0x0000000612006986 */ /* 0x0041e8000c101104 */
[----:B0-----:R-:W2:Y:S01]  /*23c910*/  LDL.LU.64 R18, [R1+0x7e18] ;  /* 0x007e180001127983 */ /* 0x001ea20000300a00 */
[----:B------:R-:W-:-:S02]  /*23c920*/  LOP3.LUT P6, RZ, R21, 0x40, RZ, 0xc0, !PT ;  /* 0x0000004015ff7812 */ /* 0x000fc400078cc0ff */
[----:B------:R-:W-:-:S11]  /*23c930*/  PRMT R6, R0, 0x7770, RZ ;  /* 0x0000777000067816 */ /* 0x000fd600000000ff */
[----:B--2---:R0:W-:Y:S01]  /*23c940*/  @P6 STG.E.U8 desc[UR4][R18.64], R6 ;  /* 0x0000000612006986 */ /* 0x0041e2000c101104 */
[C---:B------:R-:W-:Y:S02]  /*23c950*/  LOP3.LUT P6, RZ, R21.reuse, 0x20, RZ, 0xc0, !PT ;  /* 0x0000002015ff7812 */ /* 0x040fe400078cc0ff */
[----:B0-----:R-:W-:Y:S01]  /*23c960*/  PRMT R6, R0, 0x7771, RZ ;  /* 0x0000777100067816 */ /* 0x001fe200000000ff */
[----:B------:R-:W2:Y:S10]  /*23c970*/  LDL.LU.64 R18, [R1+0x7e10] ;  /* 0x007e100001127983 */ /* 0x000eb40000300a00 */
[----:B------:R0:W-:Y:S01]  /*23c980*/  @P6 STG.E.U8 desc[UR4][R22.64], R6 ;  /* 0x0000000616006986 */ /* 0x0001e2000c101104 */
[----:B------:R-:W-:-:S02]  /*23c990*/  LOP3.LUT P6, RZ, R21, 0x10, RZ, 0xc0, !PT ;  /* 0x0000001015ff7812 */ /* 0x000fc400078cc0ff */
[----:B0-----:R-:W-:-:S11]  /*23c9a0*/  PRMT R6, R0, 0x7772, RZ ;  /* 0x0000777200067816 */ /* 0x001fd600000000ff */
[----:B------:R0:W-:Y:S04]  /*23c9b0*/  @P6 STG.E.U8 desc[UR4][R24.64], R6 ;  /* 0x0000000618006986 */ /* 0x0001e8000c101104 */
[----:B0-----:R-:W2:Y:S01]  /*23c9c0*/  LDL.LU R6, [R1+0x4c] ;  /* 0x00004c0001067983 */ /* 0x001ea20000300800 */
[----:B------:R-:W-:-:S05]  /*23c9d0*/  PRMT R0, R0, 0x7773, RZ ;  /* 0x0000777300007816 */ /* 0x000fca00000000ff */
        /* <DEDUP_REMOVED lines=8> */
[----:B0-----:R-:W-:-:S05]  /*23ca60*/  PRMT R0, R7, 0x7773, RZ ;  /* 0x0000777307007816 */ /* 0x001fca00000000ff */
[----:B------:R4:W-:Y:S02]  /*23ca70*/  @P4 STG.E.U8 desc[UR4][R8.64], R0 ;  /* 0x0000000008004986 */ /* 0x0009e4000c101104 */
[----:B----4-:R-:W-:Y:S02]  /*23ca80*/  PRMT R0, R12, 0x7770, RZ ;  /* 0x000077700c007816 */ /* 0x010fe400000000ff */
[----:B------:R-:W4:Y:S04]  /*23ca90*/  LDL.LU.64 R8, [R1+0x4330] ;  /* 0x0043300001087983 */ /* 0x000f280000300a00 */
[----:B------:R0:W-:Y:S04]  /*23caa0*/  @P5 STG.E.U8 desc[UR4][R10.64], R0 ;  /* 0x000000000a005986 */ /* 0x0001e8000c101104 */
[----:B------:R-:W4:Y:S04]  /*23cab0*/  LDL.LU.64 R24, [R1+0x1058] ;  /* 0x0010580001187983 */ /* 0x000f280000300a00 */
[----:B0-----:R-:W4:Y:S04]  /*23cac0*/  LDL.LU.64 R10, [R1+0x46a0] ;  /* 0x0046a000010a7983 */ /* 0x001f280000300a00 */
[----:B------:R-:W4:Y:S04]  /*23cad0*/  LDL.LU.64 R26, [R1+0x4698] ;  /* 0x00469800011a7983 */ /* 0x000f280000300a00 */
[----:B------:R-:W4:Y:S01]  /*23cae0*/  LDL.LU R5, [R1+0x100] ;  /* 0x0001000001057983 */ /* 0x000f220000300800 */
[----:B------:R-:W-:-:S02]  /*23caf0*/  LOP3.LUT R21, R21, 0xfffffffe, RZ, 0xc0, !PT ;  /* 0xfffffffe15157812 */ /* 0x000fc400078ec0ff */
[----:B------:R-:W-:Y:S02]  /*23cb00*/  PRMT R0, R12, 0x7771, RZ ;  /* 0x000077710c007816 */ /* 0x000fe400000000ff */
[----:B--2---:R-:W-:Y:S02]  /*23cb10*/  LOP3.LUT P6, RZ, R18, 0x8, RZ, 0xc0, !PT ;  /* 0x0000000812ff7812 */ /* 0x004fe400078cc0ff */
        /* <DEDUP_REMOVED lines=11> */
[C---:B------:R-:W-:Y:S02]  /*23cbd0*/  LOP3.LUT P6, RZ, R19.reuse, 0x80000000, RZ, 0xc0, !PT ;  /* 0x8000000013ff7812 */ /* 0x040fe400078cc0ff */
[----:B------:R-:W-:-:S11]  /*23cbe0*/  LOP3.LUT P2, RZ, R19, 0x800000, RZ, 0xc0, !PT ;  /* 0x0080000013ff7812 */ /* 0x000fd6000784c0ff */
[----:B------:R-:W-:Y:S02]  /*23cbf0*/  @P6 LOP3.LUT R21, R21, 0x1, RZ, 0xfc, !PT ;  /* 0x0000000115156812 */ /* 0x000fe400078efcff */
[----:B------:R-:W-:Y:S02]  /*23cc00*/  LOP3.LUT P6, RZ, R19, 0x40000000, RZ, 0xc0, !PT ;  /* 0x4000000013ff7812 */ /* 0x000fe400078cc0ff */
[----:B------:R-:W-:Y:S02]  /*23cc10*/  LOP3.LUT R21, R21, 0xfffffffd, RZ, 0xc0, !PT ;  /* 0xfffffffd15157812 */ /* 0x000fe400078ec0ff */
[----:B------:R-:W-:-:S09]  /*23cc20*/  LOP3.LUT P3, RZ, R19, 0x1000000, RZ, 0xc0, !PT ;  /* 0x0100000013ff7812 */ /* 0x000fd2000786c0ff */
[----:B------:R-:W-:Y:S02]  /*23cc30*/  @P6 LOP3.LUT R21, R21, 0x2, RZ, 0xfc, !PT ;  /* 0x0000000215156812 */ /* 0x000fe400078efcff */
[C---:B------:R-:W-:Y:S01]  /*23cc40*/  LOP3.LUT P6, RZ, R19.reuse, 0x20000000, RZ, 0xc0, !PT ;  /* 0x2000000013ff7812 */ /* 0x040fe200078cc0ff */
[----:B---3--:R0:W-:Y:S01]  /*23cc50*/  @P2 STG.E.U8 desc[UR4][R2.64], R0 ;  /* 0x0000000002002986 */ /* 0x0081e2000c101104 */
[----:B------:R-:W-:Y:S02]  /*23cc60*/  LOP3.LUT P4, RZ, R19, 0x2000000, RZ, 0xc0, !PT ;  /* 0x0200000013ff7812 */ /* 0x000fe4000788c0ff */
[----:B------:R-:W-:Y:S02]  /*23cc70*/  LOP3.LUT R21, R21, 0xfffffffb, RZ, 0xc0, !PT ;  /* 0xfffffffb15157812 */ /* 0x000fe400078ec0ff */
[----:B------:R-:W-:Y:S02]  /*23cc80*/  LOP3.LUT P5, RZ, R19, 0x4000000, RZ, 0xc0, !PT ;  /* 0x0400000013ff7812 */ /* 0x000fe400078ac0ff */
[----:B0-----:R-:W-:-:S05]  /*23cc90*/  PRMT R2, R12, 0x7772, RZ ;  /* 0x000077720c027816 */ /* 0x001fca00000000ff */
[----:B------:R-:W-:Y:S02]  /*23cca0*/  @P6 LOP3.LUT R21, R21, 0x4, RZ, 0xfc, !PT ;  /* 0x0000000415156812 */ /* 0x000fe400078efcff */
[----:B------:R-:W-:Y:S01]  /*23ccb0*/  LOP3.LUT P6, RZ, R19, 0x10000000, RZ, 0xc0, !PT ;  /* 0x1000000013ff7812 */ /* 0x000fe200078cc0ff */
[----:B----4-:R0:W-:Y:S01]  /*23ccc0*/  @P3 STG.E.U8 desc[UR4][R8.64], R2 ;  /* 0x0000000208003986 */ /* 0x0101e2000c101104 */
[----:B------:R-:W-:-:S03]  /*23ccd0*/  LOP3.LUT R21, R21, 0xfffffff7, RZ, 0xc0, !PT ;  /* 0xfffffff715157812 */ /* 0x000fc600078ec0ff */
[----:B------:R-:W-:Y:S04]  /*23cce0*/  STL [R1+0x7758], R19 ;  /* 0x0077581301007387 */ /* 0x000fe80000100800 */
[----:B------:R-:W2:Y:S01]  /*23ccf0*/  LDL.LU.64 R28, [R1+0x4328] ;  /* 0x00432800011c7983 */ /* 0x000ea20000300a00 */
[----:B0-----:R-:W-:-:S03]  /*23cd00*/  PRMT R2, R12, 0x7773, RZ ;  /* 0x000077730c027816 */ /* 0x001fc600000000ff */
[----:B------:R-:W3:Y:S04]  /*23cd10*/  LDL.LU R0, [R1+0x124] ;  /* 0x0001240001007983 */ /* 0x000ee80000300800 */
[----:B------:R0:W-:Y:S01]  /*23cd20*/  @P4 STG.E.U8 desc[UR4][R24.64], R2 ;  /* 0x0000000218004986 */ /* 0x0001e2000c101104 */
[----:B------:R-:W-:-:S03]  /*23cd30*/  @P6 LOP3.LUT R21, R21, 0x8, RZ, 0xfc, !PT ;  /* 0x0000000815156812 */ /* 0x000fc600078efcff */
[----:B------:R-:W4:Y:S01]  /*23cd40*/  LDL.LU.64 R8, [R1+0x1070] ;  /* 0x0010700001087983 */ /* 0x000f220000300a00 */
[----:B------:R-:W-:Y:S02]  /*23cd50*/  LOP3.LUT P6, RZ, R19, 0x8000000, RZ, 0xc0, !PT ;  /* 0x0800000013ff7812 */ /* 0x000fe400078cc0ff */
[----:B0-----:R-:W-:Y:S02]  /*23cd60*/  PRMT R2, R5, 0x7770, RZ ;  /* 0x0000777005027816 */ /* 0x001fe400000000ff */
[----:B------:R-:W-:-:S03]  /*23cd70*/  LOP3.LUT P0, RZ, R18, 0x10, RZ, 0xc0, !PT ;  /* 0x0000001012ff7812 */ /* 0x000fc6000780c0ff */
[----:B------:R0:W-:Y:S01]  /*23cd80*/  @P5 STG.E.U8 desc[UR4][R10.64], R2 ;  /* 0x000000020a005986 */ /* 0x0001e2000c101104 */
[C---:B------:R-:W-:Y:S02]  /*23cd90*/  LOP3.LUT P1, RZ, R18.reuse, 0x20, RZ, 0xc0, !PT ;  /* 0x0000002012ff7812 */ /* 0x040fe4000782c0ff */
[C---:B------:R-:W-:Y:S02]  /*23cda0*/  LOP3.LUT P2, RZ, R18.reuse, 0x40, RZ, 0xc0, !PT ;  /* 0x0000004012ff7812 */ /* 0x040fe4000784c0ff */
[C---:B------:R-:W-:Y:S02]  /*23cdb0*/  LOP3.LUT P3, RZ, R18.reuse, 0x80, RZ, 0xc0, !PT ;  /* 0x0000008012ff7812 */ /* 0x040fe4000786c0ff */
[C---:B------:R-:W-:Y:S02]  /*23cdc0*/  LOP3.LUT P4, RZ, R18.reuse, 0x100, RZ, 0xc0, !PT ;  /* 0x0000010012ff7812 */ /* 0x040fe4000788c0ff */
[----:B------:R-:W-:Y:S01]  /*23cdd0*/  LOP3.LUT P5, RZ, R18, 0x200, RZ, 0xc0, !PT ;  /* 0x0000020012ff7812 */ /* 0x000fe200078ac0ff */
[----:B0-----:R-:W2:Y:S04]  /*23cde0*/  LDL.LU.64 R10, [R1+0x4690] ;  /* 0x00469000010a7983 */ /* 0x001ea80000300a00 */
[----:B------:R0:W-:Y:S04]  /*23cdf0*/  STL [R1+0x7df8], R18 ;  /* 0x007df81201007387 */ /* 0x0001e80000100800 */
[----:B0-----:R-:W2:Y:S04]  /*23ce00*/  LDL.LU.64 R18, [R1+0x1078] ;  /* 0x0010780001127983 */ /* 0x001ea80000300a00 */
[----:B--2---:R0:W-:Y:S04]  /*23ce10*/  STL.64 [R1+0x7e00], R18 ;  /* 0x007e001201007387 */ /* 0x0041e80000100a00 */
[----:B0-----:R-:W2:Y:S01]  /*23ce20*/  LDL.LU.64 R18, [R1+0x4320] ;  /* 0x0043200001127983 */ /* 0x001ea20000300a00 */
[----:B------:R-:W-:-:S05]  /*23ce30*/  PRMT R2, R5, 0x7771, RZ ;  /* 0x0000777105027816 */ /* 0x000fca00000000ff */
[----:B------:R0:W-:Y:S01]  /*23ce40*/  @P6 STG.E.U8 desc[UR4][R26.64], R2 ;  /* 0x000000021a006986 */ /* 0x0001e2000c101104 */
[----:B------:R-:W-:Y:S02]  /*23ce50*/  LOP3.LUT P6, RZ, R21, 0x8, RZ, 0xc0, !PT ;  /* 0x0000000815ff7812 */ /* 0x000fe400078cc0ff */
[----:B0-----:R-:W-:-:S11]  /*23ce60*/  PRMT R2, R5, 0x7772, RZ ;  /* 0x0000777205027816 */ /* 0x001fd600000000ff */
[----:B------:R-:W-:Y:S01]  /*23ce70*/  @P6 STG.E.U8 desc[UR4][R28.64], R2 ;  /* 0x000000021c006986 */ /* 0x000fe2000c101104 */
[----:B------:R-:W-:-:S03]  /*23ce80*/  LOP3.LUT P6, RZ, R21, 0x4, RZ, 0xc0, !PT ;  /* 0x0000000415ff7812 */ /* 0x000fc600078cc0ff */
[----:B--2---:R0:W-:Y:S04]  /*23ce90*/  STL.64 [R1+0x7e08], R18 ;  /* 0x007e081201007387 */ /* 0x0041e80000100a00 */
[----:B0-----:R-:W2:Y:S01]  /*23cea0*/  LDL.LU.64 R18, [R1+0x4688] ;  /* 0x0046880001127983 */ /* 0x001ea20000300a00 */
[----:B------:R-:W-:-:S03]  /*23ceb0*/  PRMT R2, R5, 0x7773, RZ ;  /* 0x0000777305027816 */ /* 0x000fc600000000ff */
[----:B------:R-:W2:Y:S04]  /*23cec0*/  LDL.LU R7, [R1+0x104] ;  /* 0x0001040001077983 */ /* 0x000ea80000300800 */
[----:B----4-:R3:W-:Y:S01]  /*23ced0*/  @P6 STG.E.U8 desc[UR4][R8.64], R2 ;  /* 0x0000000208006986 */ /* 0x0107e2000c101104 */
[----:B------:R-:W-:-:S03]  /*23cee0*/  LOP3.LUT P6, RZ, R21, 0x2, RZ, 0xc0, !PT ;  /* 0x0000000215ff7812 */ /* 0x000fc600078cc0ff */
[----:B------:R-:W4:Y:S04]  /*23cef0*/  LDL.LU.64 R22, [R1+0x4680] ;  /* 0x0046800001167983 */ /* 0x000f280000300a00 */
[----:B------:R-:W4:Y:S01]  /*23cf00*/  LDL.LU.64 R24, [R1+0x4678] ;  /* 0x0046780001187983 */ /* 0x000f220000300a00 */
[----:B---3--:R-:W-:-:S03]  /*23cf10*/  PRMT R8, R0, 0x7770, RZ ;  /* 0x0000777000087816 */ /* 0x008fc600000000ff */
[----:B------:R-:W3:Y:S04]  /*23cf20*/  LDL.LU R12, [R1+0x128] ;  /* 0x00012800010c7983 */ /* 0x000ee80000300800 */
[----:B------:R0:W-:Y:S01]  /*23cf30*/  @P6 STG.E.U8 desc[UR4][R10.64], R8 ;  /* 0x000000080a006986 */ /* 0x0001e2000c101104 */
[----:B------:R-:W-:Y:S02]  /*23cf40*/  LOP3.LUT P6, RZ, R21, 0x1, RZ, 0xc0, !PT ;  /* 0x0000000115ff7812 */ /* 0x000fe400078cc0ff */
[----:B------:R-:W-:Y:S01]  /*23cf50*/  PRMT R21, R0, 0x7771, RZ ;  /* 0x0000777100157816 */ /* 0x000fe200000000ff */
[----:B------:R-:W3:Y:S04]  /*23cf60*/  LDL.LU.64 R26, [R1+0x4318] ;  /* 0x00431800011a7983 */ /* 0x000ee80000300a00 */
[----:B------:R-:W3:Y:S04]  /*23cf70*/  LDL.LU.64 R28, [R1+0x10a0] ;  /* 0x0010a000011c7983 */ /* 0x000ee80000300a00 */
[----:B------:R-:W3:Y:S04]  /*23cf80*/  LDL.LU.64 R2, [R1+0x4670] ;  /* 0x0046700001027983 */ /* 0x000ee80000300a00 */
[----:B------:R-:W3:Y:S04]  /*23cf90*/  LDL.LU.64 R4, [R1+0x4668] ;  /* 0x0046680001047983 */ /* 0x000ee80000300a00 */
        /* <DEDUP_REMOVED lines=9> */
[----:B------:R-:W-:-:S11]  /*23d030*/  PRMT R21, R0, 0x7773, RZ ;  /* 0x0000777300157816 */ /* 0x000fd600000000ff */
[----:B--2---:R0:W-:Y:S04]  /*23d040*/  @P6 STG.E.U8 desc[UR4][R18.64], R21 ;  /* 0x0000001512006986 */ /* 0x0041e8000c101104 */
[----:B0-----:R-:W2:Y:S01]  /*23d050*/  LDL.LU R18, [R1+0x7df8] ;  /* 0x007df80001127983 */ /* 0x001ea20000300800 */
[----:B------:R-:W-:Y:S02]  /*23d060*/  LOP3.LUT P6, RZ, R6, 0x20000000, RZ, 0xc0, !PT ;  /* 0x2000000006ff7812 */ /* 0x000fe400078cc0ff */
[----:B------:R-:W-:-:S11]  /*23d070*/  PRMT R21, R7, 0x7770, RZ ;  /* 0x0000777007157816 */ /* 0x000fd600000000ff */
[----:B----4-:R0:W-:Y:S01]  /*23d080*/  @P6 STG.E.U8 desc[UR4][R22.64], R21 ;  /* 0x0000001516006986 */ /* 0x0101e2000c101104 */
[----:B------:R-:W-:Y:S02]  /*23d090*/  LOP3.LUT P6, RZ, R6, 0x10000000, RZ, 0xc0, !PT ;  /* 0x1000000006ff7812 */ /* 0x000fe400078cc0ff */
[----:B0-----:R-:W-:-:S11]  /*23d0a0*/  PRMT R21, R7, 0x7771, RZ ;  /* 0x0000777107157816 */ /* 0x001fd600000000ff */
[----:B------:R0:W-:Y:S02]  /*23d0b0*/  @P6 STG.E.U8 desc[UR4][R24.64], R21 ;  /* 0x0000001518006986 */ /* 0x0001e4000c101104 */
[----:B0-----:R-:W-:-:S05]  /*23d0c0*/  PRMT R21, R7, 0x7772, RZ ;  /* 0x0000777207157816 */ /* 0x001fca00000000ff */
[----:B---3--:R0:W-:Y:S02]  /*23d0d0*/  @P0 STG.E.U8 desc[UR4][R26.64], R21 ;  /* 0x000000151a000986 */ /* 0x0081e4000c101104 */
        /* <DEDUP_REMOVED lines=8> */
[----:B------:R-:W3:Y:S01]  /*23d160*/  LDL.LU.64 R26, [R1+0x4308] ;  /* 0x00430800011a7983 */ /* 0x000ee20000300a00 */
[----:B0-----:R-:W-:-:S05]  /*23d170*/  PRMT R21, R12, 0x7772, RZ ;  /* 0x000077720c157816 */ /* 0x001fca00000000ff */
[----:B------:R0:W-:Y:S02]  /*23d180*/  @P4 STG.E.U8 desc[UR4][R8.64], R21 ;  /* 0x0000001508004986 */ /* 0x0001e4000c101104 */
[----:B0-----:R-:W-:-:S05]  /*23d190*/  PRMT R21, R12, 0x7773, RZ ;  /* 0x000077730c157816 */ /* 0x001fca00000000ff */
[----:B------:R0:W-:Y:S04]  /*23d1a0*/  @P5 STG.E.U8 desc[UR4][R10.64], R21 ;  /* 0x000000150a005986 */ /* 0x0001e8000c101104 */
[----:B0-----:R-:W3:Y:S04]  /*23d1b0*/  LDL.LU R10, [R1+0x108] ;  /* 0x00010800010a7983 */ /* 0x001ee80000300800 */
[----:B------:R-:W4:Y:S01]  /*23d1c0*/  LDL.LU.64 R8, [R1+0x10c0] ;  /* 0x0010c00001087983 */ /* 0x000f220000300a00 */
[----:B------:R-:W-:Y:S01]  /*23d1d0*/  LOP3.LUT R6, R6, 0xffefffff, RZ, 0xc0, !PT ;  /* 0xffefffff06067812 */ /* 0x000fe200078ec0ff */
[----:B------:R-:W-:-:S02]  /*23d1e0*/  IMAD.MOV.U32 R11, RZ, RZ, R13 ;  /* 0x000000ffff0b7224 */ /* 0x000fc400078e000d */
[----:B------:R-:W-:Y:S02]  /*23d1f0*/  IMAD.MOV.U32 R12, RZ, RZ, R16 ;  /* 0x000000ffff0c7224 */ /* 0x000fe400078e0010 */
[----:B------:R-:W-:Y:S02]  /*23d200*/  IMAD.MOV.U32 R13, RZ, RZ, R17 ;  /* 0x000000ffff0d7224 */ /* 0x000fe400078e0011 */
[----:B------:R-:W4:Y:S04]  /*23d210*/  LDL.LU.64 R16, [R1+0x4650] ;  /* 0x0046500001107983 */ /* 0x000f280000300a00 */
        /* <DEDUP_REMOVED lines=16> */
[----:B------:R-:W-:Y:S02]  /*23d320*/  LOP3.LUT P2, RZ, R18, 0x400, RZ, 0xc0, !PT ;  /* 0x0000040012ff7812 */ /* 0x000fe4000784c0ff */
[----:B------:R-:W-:Y:S02]  /*23d330*/  LOP3.LUT R6, R6, 0xfdffffff, RZ, 0xc0, !PT ;  /* 0xfdffffff06067812 */ /* 0x000fe400078ec0ff */
[----:B------:R-:W-:-:S07]  /*23d340*/  LOP3.LUT P3, RZ, R18, 0x800, RZ, 0xc0, !PT ;  /* 0x0000080012ff7812 */ /* 0x000fce000786c0ff */
[----:B------:R-:W-:Y:S02]  /*23d350*/  @P6 LOP3.LUT R6, R6, 0x2000000, RZ, 0xfc, !PT ;  /* 0x0200000006066812 */ /* 0x000fe400078efcff */
[C---:B------:R-:W-:Y:S02]  /*23d360*/  LOP3.LUT P6, RZ, R18.reuse, 0x10000, RZ, 0xc0, !PT ;  /* 0x0001000012ff7812 */ /* 0x040fe400078cc0ff */
[----:B------:R-:W-:Y:S02]  /*23d370*/  LOP3.LUT P4, RZ, R18, 0x1000, RZ, 0xc0, !PT ;  /* 0x0000100012ff7812 */ /* 0x000fe4000788c0ff */
[----:B------:R-:W-:Y:S02]  /*23d380*/  LOP3.LUT R6, R6, 0xfbffffff, RZ, 0xc0, !PT ;  /* 0xfbffffff06067812 */ /* 0x000fe400078ec0ff */
[----:B------:R-:W-:-:S07]  /*23d390*/  LOP3.LUT P5, RZ, R18, 0x2000, RZ, 0xc0, !PT ;  /* 0x0000200012ff7812 */ /* 0x000fce00078ac0ff */
[----:B------:R-:W-:Y:S02]  /*23d3a0*/  @P6 LOP3.LUT R6, R6, 0x4000000, RZ, 0xfc, !PT ;  /* 0x0400000006066812 */ /* 0x000fe400078efcff */
[----:B------:R-:W-:Y:S02]  /*23d3b0*/  LOP3.LUT P6, RZ, R18, 0x8000, RZ, 0xc0, !PT ;  /* 0x0000800012ff7812 */ /* 0x000fe400078cc0ff */
[----:B------:R-:W-:Y:S02]  /*23d3c0*/  LOP3.LUT R6, R6, 0xf7ffffff, RZ, 0xc0, !PT ;  /* 0xf7ffffff06067812 */ /* 0x000fe400078ec0ff */
[C---:B------:R-:W-:Y:S02]  /*23d3d0*/  LOP3.LUT P0, RZ, R18.reuse, 0x800000, RZ, 0xc0, !PT ;  /* 0x0080000012ff7812 */ /* 0x040fe4000780c0ff */
[----:B------:R-:W-:-:S07]  /*23d3e0*/  LOP3.LUT P1, RZ, R18, 0x1000000, RZ, 0xc0, !PT ;  /* 0x0100000012ff7812 */ /* 0x000fce000782c0ff */
[----:B------:R-:W-:Y:S02]  /*23d3f0*/  @P6 LOP3.LUT R6, R6, 0x8000000, RZ, 0xfc, !PT ;  /* 0x0800000006066812 */ /* 0x000fe400078efcff */
[----:B------:R-:W-:Y:S02]  /*23d400*/  LOP3.LUT P6, RZ, R18, 0x4000, RZ, 0xc0, !PT ;  /* 0x0000400012ff7812 */ /* 0x000fe400078cc0ff */
[----:B---3--:R-:W-:-:S05]  /*23d410*/  PRMT R21, R10, 0x7770, RZ ;  /* 0x000077700a157816 */ /* 0x008fca00000000ff */
[----:B------:R0:W-:Y:S02]  /*23d420*/  @P2 STG.E.U8 desc[UR4][R28.64], R21 ;  /* 0x000000151c002986 */ /* 0x0001e4000c101104 */
[C---:B0-----:R-:W-:Y:S02]  /*23d430*/  PRMT R21, R10.reuse, 0x7771, RZ ;  /* 0x000077710a157816 */ /* 0x041fe400000000ff */
[----:B------:R-:W2:Y:S04]  /*23d440*/  LDL.LU.64 R28, [R1+0x4648] ;  /* 0x00464800011c7983 */ /* 0x000ea80000300a00 */
[----:B----4-:R0:W-:Y:S02]  /*23d450*/  @P3 STG.E.U8 desc[UR4][R2.64], R21 ;  /* 0x0000001502003986 */ /* 0x0101e4000c101104 */
[----:B0-----:R-:W-:-:S02]  /*23d460*/  PRMT R21, R10, 0x7772, RZ ;  /* 0x000077720a157816 */ /* 0x001fc400000000ff */
[----:B------:R-:W3:Y:S04]  /*23d470*/  LDL.LU.64 R2, [R1+0x4300] ;  /* 0x0043000001027983 */ /* 0x000ee80000300a00 */
[----:B------:R0:W-:Y:S01]  /*23d480*/  @P4 STG.E.U8 desc[UR4][R26.64], R21 ;  /* 0x000000151a004986 */ /* 0x0001e2000c101104 */
[----:B------:R-:W-:-:S03]  /*23d490*/  LOP3.LUT P2, RZ, R18, 0x2000000, RZ, 0xc0, !PT ;  /* 0x0200000012ff7812 */ /* 0x000fc6000784c0ff */
[----:B------:R-:W4:Y:S01]  /*23d4a0*/  LDL.LU R0, [R1+0x10c] ;  /* 0x00010c0001007983 */ /* 0x000f220000300800 */
[----:B------:R-:W-:Y:S02]  /*23d4b0*/  LOP3.LUT P3, RZ, R18, 0x4000000, RZ, 0xc0, !PT ;  /* 0x0400000012ff7812 */ /* 0x000fe4000786c0ff */
[----:B0-----:R-:W-:Y:S02]  /*23d4c0*/  PRMT R21, R10, 0x7773, RZ ;  /* 0x000077730a157816 */ /* 0x001fe400000000ff */
[----:B------:R-:W-:-:S03]  /*23d4d0*/  LOP3.LUT P4, RZ, R18, 0x8000000, RZ, 0xc0, !PT ;  /* 0x0800000012ff7812 */ /* 0x000fc6000788c0ff */
[----:B------:R0:W-:Y:S01]  /*23d4e0*/  @P5 STG.E.U8 desc[UR4][R8.64], R21 ;  /* 0x0000001508005986 */ /* 0x0001e2000c101104 */
[----:B------:R-:W-:-:S03]  /*23d4f0*/  LOP3.LUT P5, RZ, R18, 0x10000000, RZ, 0xc0, !PT ;  /* 0x1000000012ff7812 */ /* 0x000fc600078ac0ff */
        /* <DEDUP_REMOVED lines=14> */
[----:B------:R-:W2:Y:S04]  /*23d5e0*/  LDL.LU.64 R16, [R1+0x1100] ;  /* 0x0011000001107983 */ /* 0x000ea80000300a00 */
[----:B---3--:R0:W-:Y:S01]  /*23d5f0*/  @P6 STG.E.U8 desc[UR4][R2.64], R21 ;  /* 0x0000001502006986 */ /* 0x0081e2000c101104 */
[----:B------:R-:W-:-:S03]  /*23d600*/  LOP3.LUT P6, RZ, R6, 0x2000000, RZ, 0xc0, !PT ;  /* 0x0200000006ff7812 */ /* 0x000fc600078cc0ff */
[----:B------:R-:W3:Y:S04]  /*23d610*/  LDL.LU R10, [R1+0x110] ;  /* 0x00011000010a7983 */ /* 0x000ee80000300800 */
[----:B------:R-:W3:Y:S01]  /*23d620*/  LDL.LU R7, [R1+0xf0] ;  /* 0x0000f00001077983 */ /* 0x000ee20000300800 */
[----:B0-----:R-:W-:-:S03]  /*23d630*/  PRMT R21, R5, 0x7773, RZ ;  /* 0x0000777305157816 */ /* 0x001fc600000000ff */
[----:B------:R-:W3:Y:S04]  /*23d640*/  LDL.LU.64 R22, [R1+0x4630] ;  /* 0x0046300001167983 */ /* 0x000ee80000300a00 */
[----:B------:R4:W-:Y:S01]  /*23d650*/  @P6 STG.E.U8 desc[UR4][R8.64], R21 ;  /* 0x0000001508006986 */ /* 0x0009e2000c101104 */
[----:B------:R-:W-:-:S03]  /*23d660*/  LOP3.LUT P6, RZ, R6, 0x1000000, RZ, 0xc0, !PT ;  /* 0x0100000006ff7812 */ /* 0x000fc600078cc0ff */
[----:B------:R-:W3:Y:S04]  /*23d670*/  LDL.LU.64 R24, [R1+0x4628] ;  /* 0x0046280001187983 */ /* 0x000ee80000300a00 */
[----:B------:R-:W3:Y:S01]  /*23d680*/  LDL.LU.64 R26, [R1+0x42f0] ;  /* 0x0042f000011a7983 */ /* 0x000ee20000300a00 */
[----:B----4-:R-:W-:-:S03]  /*23d690*/  PRMT R21, R0, 0x7770, RZ ;  /* 0x0000777000157816 */ /* 0x010fc600000000ff */
[----:B------:R-:W4:Y:S04]  /*23d6a0*/  LDL.LU.64 R28, [R1+0x1108] ;  /* 0x00110800011c7983 */ /* 0x000f280000300a00 */
        /* <DEDUP_REMOVED lines=11> */
[----:B--2---:R0:W-:Y:S01]  /*23d760*/  @P6 STG.E.U8 desc[UR4][R18.64], R21 ;  /* 0x0000001512006986 */ /* 0x0041e2000c101104 */
[----:B------:R-:W-:Y:S02]  /*23d770*/  LOP3.LUT P6, RZ, R6, 0x200000, RZ, 0xc0, !PT ;  /* 0x0020000006ff7812 */ /* 0x000fe400078cc0ff */
[----:B0-----:R-:W-:Y:S01]  /*23d780*/  PRMT R21, R0, 0x7773, RZ ;  /* 0x0000777300157816 */ /* 0x001fe200000000ff */
[----:B------:R-:W2:Y:S10]  /*23d790*/  LDL.LU R18, [R1+0x7de0] ;  /* 0x007de00001127983 */ /* 0x000eb40000300800 */
[----:B------:R0:W-:Y:S04]  /*23d7a0*/  @P6 STG.E.U8 desc[UR4][R16.64], R21 ;  /* 0x0000001510006986 */ /* 0x0001e8000c101104 */
[----:B0-----:R-:W2:Y:S01]  /*23d7b0*/  LDL.LU.64 R16, [R1+0x7dd8] ;  /* 0x007dd80001107983 */ /* 0x001ea20000300a00 */
[----:B------:R-:W-:-:S02]  /*23d7c0*/  LOP3.LUT P6, RZ, R6, 0x100000, RZ, 0xc0, !PT ;  /* 0x0010000006ff7812 */ /* 0x000fc400078cc0ff */
[----:B---3--:R-:W-:-:S11]  /*23d7d0*/  PRMT R21, R10, 0x7770, RZ ;  /* 0x000077700a157816 */ /* 0x008fd600000000ff */
[----:B------:R0:W-:Y:S02]  /*23d7e0*/  @P6 STG.E.U8 desc[UR4][R22.64], R21 ;  /* 0x0000001516006986 */ /* 0x0001e4000c101104 */
[----:B0-----:R-:W-:-:S05]  /*23d7f0*/  PRMT R21, R10, 0x7771, RZ ;  /* 0x000077710a157816 */ /* 0x001fca00000000ff */
[----:B------:R0:W-:Y:S02]  /*23d800*/  @P0 STG.E.U8 desc[UR4][R24.64], R21 ;  /* 0x0000001518000986 */ /* 0x0001e4000c101104 */
[----:B0-----:R-:W-:-:S05]  /*23d810*/  PRMT R21, R10, 0x7772, RZ ;  /* 0x000077720a157816 */ /* 0x001fca00000000ff */
[----:B------:R0:W-:Y:S02]  /*23d820*/  @P1 STG.E.U8 desc[UR4][R26.64], R21 ;  /* 0x000000151a001986 */ /* 0x0001e4000c101104 */
[----:B0-----:R-:W-:-:S05]  /*23d830*/  PRMT R21, R10, 0x7773, RZ ;  /* 0x000077730a157816 */ /* 0x001fca00000000ff */
[----:B----4-:R0:W-:Y:S02]  /*23d840*/  @P2 STG.E.U8 desc[UR4][R28.64], R21 ;  /* 0x000000151c002986 */ /* 0x0101e4000c101104 */
        /* <DEDUP_REMOVED lines=11> */
[----:B------:R-:W-:-:S02]  /*23d900*/  LOP3.LUT R6, R6, 0xffffefff, RZ, 0xc0, !PT ;  /* 0xffffefff06067812 */ /* 0x000fc400078ec0ff */
[----:B------:R-:W-:Y:S01]  /*23d910*/  PRMT R21, R7, 0x7773, RZ ;  /* 0x0000777307157816 */ /* 0x000fe200000000ff */
        /* <DEDUP_REMOVED lines=22> */
[C---:B------:R-:W-:Y:S02]  /*23da80*/  LOP3.LUT P6, RZ, R17.reuse, 0x8, RZ, 0xc0, !PT ;  /* 0x0000000811ff7812 */ /* 0x040fe400078cc0ff */
[----:B------:R-:W-:Y:S01]  /*23da90*/  LOP3.LUT R6, R6, 0xfffbffff, RZ, 0xc0, !PT ;  /* 0xfffbffff06067812 */ /* 0x000fe200078ec0ff */
[----:B---3--:R0:W-:Y:S01]  /*23daa0*/  @P2 STG.E.U8 desc[UR4][R2.64], R21 ;  /* 0x0000001502002986 */ /* 0x0081e2000c101104 */
[----:B------:R-:W-:-:S09]  /*23dab0*/  LOP3.LUT P5, RZ, R17, 0x1, RZ, 0xc0, !PT ;  /* 0x0000000111ff7812 */ /* 0x000fd200078ac0ff */
[----:B------:R-:W-:Y:S02]  /*23dac0*/  @P6 LOP3.LUT R6, R6, 0x40000, RZ, 0xfc, !PT ;  /* 0x0004000006066812 */ /* 0x000fe400078efcff */
[----:B------:R-:W-:Y:S01]  /*23dad0*/  LOP3.LUT P6, RZ, R17, 0x4, RZ, 0xc0, !PT ;  /* 0x0000000411ff7812 */ /* 0x000fe200078cc0ff */
[----:B------:R-:W-:Y:S01]  /*23dae0*/  STL [R1+0x76e0], R18 ;  /* 0x0076e01201007387 */ /* 0x000fe20000100800 */
[----:B------:R-:W-:-:S03]  /*23daf0*/  LOP3.LUT R6, R6, 0xfff7ffff, RZ, 0xc0, !PT ;  /* 0xfff7ffff06067812 */ /* 0x000fc600078ec0ff */
[----:B0-----:R-:W2:Y:S01]  /*23db00*/  LDL.LU.64 R2, [R1+0x4600] ;  /* 0x0046000001027983 */ /* 0x001ea20000300a00 */
[----:B------:R-:W-:Y:S02]  /*23db10*/  LOP3.LUT P0, RZ, R17, 0x400, RZ, 0xc0, !PT ;  /* 0x0000040011ff7812 */ /* 0x000fe4000780c0ff */
[----:B----4-:R-:W-:-:S05]  /*23db20*/  PRMT R21, R10, 0x7770, RZ ;  /* 0x000077700a157816 */ /* 0x010fca00000000ff */
[----:B------:R0:W-:Y:S02]  /*23db30*/  @P3 STG.E.U8 desc[UR4][R4.64], R21 ;  /* 0x0000001504003986 */ /* 0x0001e4000c101104 */
[----:B0-----:R-:W-:Y:S02]  /*23db40*/  PRMT R21, R10, 0x7771, RZ ;  /* 0x000077710a157816 */ /* 0x001fe400000000ff */
[----:B------:R-:W3:Y:S04]  /*23db50*/  LDL.LU.64 R4, [R1+0x45f8] ;  /* 0x0045f80001047983 */ /* 0x000ee80000300a00 */
[----:B------:R0:W-:Y:S01]  /*23db60*/  @P4 STG.E.U8 desc[UR4][R26.64], R21 ;  /* 0x000000151a004986 */ /* 0x0001e2000c101104 */
[----:B------:R-:W-:Y:S02]  /*23db70*/  @P6 LOP3.LUT R6, R6, 0x80000, RZ, 0xfc, !PT ;  /* 0x0008000006066812 */ /* 0x000fe400078efcff */
[----:B------:R-:W-:-:S02]  /*23db80*/  LOP3.LUT P6, RZ, R17, 0x2, RZ, 0xc0, !PT ;  /* 0x0000000211ff7812 */ /* 0x000fc400078cc0ff */
[----:B0-----:R-:W-:Y:S02]  /*23db90*/  PRMT R21, R10, 0x7772, RZ ;  /* 0x000077720a157816 */ /* 0x001fe400000000ff */
[----:B------:R-:W-:-:S03]  /*23dba0*/  LOP3.LUT P1, RZ, R17, 0x800, RZ, 0xc0, !PT ;  /* 0x0000080011ff7812 */ /* 0x000fc6000782c0ff */
[----:B------:R0:W-:Y:S01]  /*23dbb0*/  @P5 STG.E.U8 desc[UR4][R8.64], R21 ;  /* 0x0000001508005986 */ /* 0x0001e2000c101104 */
[C---:B------:R-:W-:Y:S02]  /*23dbc0*/  LOP3.LUT P2, RZ, R17.reuse, 0x1000, RZ, 0xc0, !PT ;  /* 0x0000100011ff7812 */ /* 0x040fe4000784c0ff */
[C---:B------:R-:W-:Y:S02]  /*23dbd0*/  LOP3.LUT P3, RZ, R17.reuse, 0x2000, RZ, 0xc0, !PT ;  /* 0x0000200011ff7812 */ /* 0x040fe4000786c0ff */
[C---:B------:R-:W-:Y:S02]  /*23dbe0*/  LOP3.LUT P4, RZ, R17.reuse, 0x4000, RZ, 0xc0, !PT ;  /* 0x0000400011ff7812 */ /* 0x040fe4000788c0ff */
[----:B------:R-:W-:Y:S01]  /*23dbf0*/  LOP3.LUT P5, RZ, R17, 0x8000, RZ, 0xc0, !PT ;  /* 0x0000800011ff7812 */ /* 0x000fe200078ac0ff */
[----:B0-----:R-:W4:Y:S04]  /*23dc00*/  LDL.LU.64 R8, [R1+0x42d8] ;  /* 0x0042d80001087983 */ /* 0x001f280000300a00 */
[----:B------:R-:W2:Y:S04]  /*23dc10*/  LDL.LU R7, [R1+0x118] ;  /* 0x0001180001077983 */ /* 0x000ea80000300800 */
[----:B------:R0:W-:Y:S04]  /*23dc20*/  STL.64 [R1+0x7dc0], R16 ;  /* 0x007dc01001007387 */ /* 0x0001e80000100a00 */
        /* <DEDUP_REMOVED lines=19> */
[----:B----4-:R0:W-:Y:S01]  /*23dd60*/  @P6 STG.E.U8 desc[UR4][R8.64], R21 ;  /* 0x0000001508006986 */ /* 0x0101e2000c101104 */
[----:B------:R-:W-:-:S03]  /*23dd70*/  LOP3.LUT P6, RZ, R6, 0x10000, RZ, 0xc0, !PT ;  /* 0x0001000006ff7812 */ /* 0x000fc600078cc0ff */
[----:B------:R-:W4:Y:S04]  /*23dd80*/  LDL.LU.64 R24, [R1+0x45e0] ;  /* 0x0045e00001187983 */ /* 0x000f280000300a00 */
[----:B------:R-:W3:Y:S01]  /*23dd90*/  LDL.LU.64 R26, [R1+0x45d8] ;  /* 0x0045d800011a7983 */ /* 0x000ee20000300a00 */
[----:B0-----:R-:W-:-:S03]  /*23dda0*/  PRMT R21, R20, 0x7773, RZ ;  /* 0x0000777314157816 */ /* 0x001fc600000000ff */
        /* <DEDUP_REMOVED lines=13> */
[----:B0-----:R-:W2:Y:S01]  /*23de80*/  LDL.LU.64 R16, [R1+0x7dc0] ;  /* 0x007dc00001107983 */ /* 0x001ea20000300a00 */
[----:B------:R-:W-:Y:S02]  /*23de90*/  LOP3.LUT P6, RZ, R6, 0x2000, RZ, 0xc0, !PT ;  /* 0x0000200006ff7812 */ /* 0x000fe400078cc0ff */
[----:B------:R-:W-:-:S11]  /*23dea0*/  PRMT R21, R7, 0x7772, RZ ;  /* 0x0000777207157816 */ /* 0x000fd600000000ff */
[----:B------:R0:W-:Y:S01]  /*23deb0*/  @P6 STG.E.U8 desc[UR4][R18.64], R21 ;  /* 0x0000001512006986 */ /* 0x0001e2000c101104 */
[----:B------:R-:W-:Y:S02]  /*23dec0*/  LOP3.LUT P6, RZ, R6, 0x1000, RZ, 0xc0, !PT ;  /* 0x0000100006ff7812 */ /* 0x000fe400078cc0ff */
[----:B0-----:R-:W-:-:S11]  /*23ded0*/  PRMT R21, R7, 0x7773, RZ ;  /* 0x0000777307157816 */ /* 0x001fd600000000ff */
[----:B---3--:R0:W-:Y:S02]  /*23dee0*/  @P6 STG.E.U8 desc[UR4][R22.64], R21 ;  /* 0x0000001516006986 */ /* 0x0081e4000c101104 */
[----:B0-----:R-:W-:-:S05]  /*23def0*/  PRMT R21, R10, 0x7770, RZ ;  /* 0x000077700a157816 */ /* 0x001fca00000000ff */
[----:B----4-:R0:W-:Y:S02]  /*23df00*/  @P0 STG.E.U8 desc[UR4][R24.64], R21 ;  /* 0x0000001518000986 */ /* 0x0101e4000c101104 */
[----:B0-----:R-:W-:-:S05]  /*23df10*/  PRMT R21, R10, 0x7771, RZ ;  /* 0x000077710a157816 */ /* 0x001fca00000000ff */
[----:B------:R0:W-:Y:S02]  /*23df20*/  @P1 STG.E.U8 desc[UR4][R26.64], R21 ;  /* 0x000000151a001986 */ /* 0x0001e4000c101104 */
[C---:B0-----:R-:W-:Y:S02]  /*23df30*/  PRMT R21, R10.reuse, 0x7772, RZ ;  /* 0x000077720a157816 */ /* 0x041fe400000000ff */
[----:B------:R-:W3:Y:S04]  /*23df40*/  LDL.LU.64 R26, [R1+0x42c0] ;  /* 0x0042c000011a7983 */ /* 0x000ee80000300a00 */
[----:B------:R0:W-:Y:S02]  /*23df50*/  @P2 STG.E.U8 desc[UR4][R28.64], R21 ;  /* 0x000000151c002986 */ /* 0x0001e4000c101104 */
[----:B0-----:R-:W-:-:S05]  /*23df60*/  PRMT R21, R10, 0x7773, RZ ;  /* 0x000077730a157816 */ /* 0x001fca00000000ff */
[----:B------:R0:W-:Y:S02]  /*23df70*/  @P3 STG.E.U8 desc[UR4][R2.64], R21 ;  /* 0x0000001502003986 */ /* 0x0001e4000c101104 */
[C---:B0-----:R-:W-:Y:S02]  /*23df80*/  PRMT R21, R0.reuse, 0x7770, RZ ;  /* 0x0000777000157816 */ /* 0x041fe400000000ff */
[----:B------:R-:W4:Y:S04]  /*23df90*/  LDL.LU.64 R2, [R1+0x2810] ;  /* 0x0028100001027983 */ /* 0x000f280000300a00 */
[----:B------:R0:W-:Y:S04]  /*23dfa0*/  @P4 STG.E.U8 desc[UR4][R4.64], R21 ;  /* 0x0000001504004986 */ /* 0x0001e8000c101104 */
[----:B------:R-:W4:Y:S01]  /*23dfb0*/  LDL.LU.64 R28, [R1+0x45c0] ;  /* 0x0045c000011c7983 */ /* 0x000f220000300a00 */
[----:B0-----:R-:W-:-:S05]  /*23dfc0*/  PRMT R21, R0, 0x7771, RZ ;  /* 0x0000777100157816 */ /* 0x001fca00000000ff */
[----:B------:R0:W-:Y:S04]  /*23dfd0*/  @P5 STG.E.U8 desc[UR4][R8.64], R21 ;  /* 0x0000001508005986 */ /* 0x0001e8000c101104 */
[----:B0-----:R-:W4:Y:S04]  /*23dfe0*/  LDL.LU.64 R8, [R1+0x45b8] ;  /* 0x0045b80001087983 */ /* 0x001f280000300a00 */
[----:B------:R-:W4:Y:S04]  /*23dff0*/  LDL.LU.64 R24, [R1+0x42b8] ;  /* 0x0042b80001187983 */ /* 0x000f280000300a00 */
        /* <DEDUP_REMOVED lines=20> */
[C---:B------:R-:W-:Y:S02]  /*23e140*/  LOP3.LUT P2, RZ, R17.reuse, 0x10000, RZ, 0xc0, !PT ;  /* 0x0001000011ff7812 */ /* 0x040fe4000784c0ff */
[----:B------:R-:W-:Y:S02]  /*23e150*/  LOP3.LUT R6, R6, 0xfffffdff, RZ, 0xc0, !PT ;  /* 0xfffffdff06067812 */ /* 0x000fe400078ec0ff */
[----:B------:R-:W-:-:S07]  /*23e160*/  LOP3.LUT P3, RZ, R17, 0x20000, RZ, 0xc0, !PT ;  /* 0x0002000011ff7812 */ /* 0x000fce000786c0ff */
[----:B------:R-:W-:Y:S02]  /*23e170*/  @P6 LOP3.LUT R6, R6, 0x200, RZ, 0xfc, !PT ;  /* 0x0000020006066812 */ /* 0x000fe400078efcff */
[C---:B------:R-:W-:Y:S01]  /*23e180*/  LOP3.LUT P6, RZ, R17.reuse, 0x400000, RZ, 0xc0, !PT ;  /* 0x0040000011ff7812 */ /* 0x040fe200078cc0ff */
[----:B---3--:R0:W-:Y:S01]  /*23e190*/  @P2 STG.E.U8 desc[UR4][R26.64], R21 ;  /* 0x000000151a002986 */ /* 0x0081e2000c101104 */
[C---:B------:R-:W-:Y:S02]  /*23e1a0*/  LOP3.LUT P4, RZ, R17.reuse, 0x40000, RZ, 0xc0, !PT ;  /* 0x0004000011ff7812 */ /* 0x040fe4000788c0ff */
[----:B------:R-:W-:Y:S02]  /*23e1b0*/  LOP3.LUT R6, R6, 0xfffffbff, RZ, 0xc0, !PT ;  /* 0xfffffbff06067812 */ /* 0x000fe400078ec0ff */
[----:B------:R-:W-:Y:S02]  /*23e1c0*/  LOP3.LUT P5, RZ, R17, 0x80000, RZ, 0xc0, !PT ;  /* 0x0008000011ff7812 */ /* 0x000fe400078ac0ff */
[----:B0-----:R-:W-:-:S05]  /*23e1d0*/  PRMT R21, R0, 0x7773, RZ ;  /* 0x0000777300157816 */ /* 0x001fca00000000ff */
[----:B------:R-:W-:Y:S02]  /*23e1e0*/  @P6 LOP3.LUT R6, R6, 0x400, RZ, 0xfc, !PT ;  /* 0x0000040006066812 */ /* 0x000fe400078efcff */
[C---:B------:R-:W-:Y:S01]  /*23e1f0*/  LOP3.LUT P6, RZ, R17.reuse, 0x200000, RZ, 0xc0, !PT ;  /* 0x0020000011ff7812 */ /* 0x040fe200078cc0ff */
[----:B----4-:R0:W-:Y:S01]  /*23e200*/  @P3 STG.E.U8 desc[UR4][R2.64], R21 ;  /* 0x0000001502003986 */ /* 0x0101e2000c101104 */
[----:B------:R-:W-:Y:S02]  /*23e210*/  LOP3.LUT R6, R6, 0xfffff7ff, RZ, 0xc0, !PT ;  /* 0xfffff7ff06067812 */ /* 0x000fe400078ec0ff */
[C---:B------:R-:W-:Y:S02]  /*23e220*/  LOP3.LUT P0, RZ, R17.reuse, 0x20000000, RZ, 0xc0, !PT ;  /* 0x2000000011ff7812 */ /* 0x040fe4000780c0ff */
[C---:B------:R-:W-:Y:S02]  /*23e230*/  LOP3.LUT P1, RZ, R17.reuse, 0x40000000, RZ, 0xc0, !PT ;  /* 0x4000000011ff7812 */ /* 0x040fe4000782c0ff */
[C---:B------:R-:W-:Y:S01]  /*23e240*/  LOP3.LUT P2, RZ, R17.reuse, 0x80000000, RZ, 0xc0, !PT ;  /* 0x8000000011ff7812 */ /* 0x040fe2000784c0ff */
[----:B0-----:R-:W2:Y:S04]  /*23e250*/  LDL.LU.64 R2, [R1+0x45b0] ;  /* 0x0045b00001027983 */ /* 0x001ea80000300a00 */
[----:B------:R-:W-:Y:S01]  /*23e260*/  @P6 LOP3.LUT R6, R6, 0x800, RZ, 0xfc, !PT ;  /* 0x0000080006066812 */ /* 0x000fe200078efcff */
[----:B------:R-:W-:Y:S01]  /*23e270*/  STL [R1+0x76f8], R17 ;  /* 0x0076f81101007387 */ /* 0x000fe20000100800 */
[----:B------:R-:W-:-:S03]  /*23e280*/  LOP3.LUT P6, RZ, R17, 0x100000, RZ, 0xc0, !PT ;  /* 0x0010000011ff7812 */ /* 0x000fc600078cc0ff */
[----:B------:R-:W3:Y:S01]  /*23e290*/  LDL.LU.64 R26, [R1+0x45a8] ;  /* 0x0045a800011a7983 */ /* 0x000ee20000300a00 */
[----:B------:R-:W-:Y:S02]  /*23e2a0*/  LOP3.LUT P3, RZ, R16, 0x1, RZ, 0xc0, !PT ;  /* 0x0000000110ff7812 */ /* 0x000fe4000786c0ff */
[----:B------:R-:W-:-:S05]  /*23e2b0*/  PRMT R21, R10, 0x7770, RZ ;  /* 0x000077700a157816 */ /* 0x000fca00000000ff */
[----:B------:R0:W-:Y:S01]  /*23e2c0*/  @P4 STG.E.U8 desc[UR4][R28.64], R21 ;  /* 0x000000151c004986 */ /* 0x0001e2000c101104 */
[----:B------:R-:W-:Y:S02]  /*23e2d0*/  LOP3.LUT P4, RZ, R16, 0x2, RZ, 0xc0, !PT ;  /* 0x0000000210ff7812 */ /* 0x000fe4000788c0ff */
[----:B0-----:R-:W-:Y:S01]  /*23e2e0*/  PRMT R21, R10, 0x7771, RZ ;  /* 0x000077710a157816 */ /* 0x001fe200000000ff */
[----:B------:R-:W4:Y:S04]  /*23e2f0*/  LDL.LU.64 R28, [R1+0x42b0] ;  /* 0x0042b000011c7983 */ /* 0x000f280000300a00 */
[----:B------:R0:W-:Y:S01]  /*23e300*/  @P5 STG.E.U8 desc[UR4][R8.64], R21 ;  /* 0x0000001508005986 */ /* 0x0001e2000c101104 */
[----:B------:R-:W-:-:S03]  /*23e310*/  LOP3.LUT P5, RZ, R16, 0x4, RZ, 0xc0, !PT ;  /* 0x0000000410ff7812 */ /* 0x000fc600078ac0ff */
[----:B0-----:R-:W2:Y:S04]  /*23e320*/  LDL.LU R9, [R1+0x140] ;  /* 0x0001400001097983 */ /* 0x001ea80000300800 */
        /* <DEDUP_REMOVED lines=8> */
[----:B------:R0:W-:Y:S01]  /*23e3b0*/  @P6 STG.E.U8 desc[UR4][R4.64], R21 ;  /* 0x0000001504006986 */ /* 0x0001e2000c101104 */
[----:B------:R-:W-:Y:S02]  /*23e3c0*/  LOP3.LUT P6, RZ, R6, 0x400, RZ, 0xc0, !PT ;  /* 0x0000040006ff7812 */ /* 0x000fe400078cc0ff */
[----:B0-----:R-:W-:-:S11]  /*23e3d0*/  PRMT R21, R7, 0x7770, RZ ;  /* 0x0000777007157816 */ /* 0x001fd600000000ff */
[----:B------:R-:W-:Y:S04]  /*23e3e0*/  @P6 STG.E.U8 desc[UR4][R2.64], R21 ;  /* 0x0000001502006986 */ /* 0x000fe8000c101104 */
[----:B--2---:R0:W-:Y:S04]  /*23e3f0*/  STL.64 [R1+0x7db8], R16 ;  /* 0x007db81001007387 */ /* 0x0041e80000100a00 */
[----:B0-----:R-:W2:Y:S01]  /*23e400*/  LDL.LU.64 R16, [R1+0x2820] ;  /* 0x0028200001107983 */ /* 0x001ea20000300a00 */
[C---:B------:R-:W-:Y:S02]  /*23e410*/  LOP3.LUT P6, RZ, R6.reuse, 0x200, RZ, 0xc0, !PT ;  /* 0x0000020006ff7812 */ /* 0x040fe400078cc0ff */
[----:B------:R-:W-:Y:S01]  /*23e420*/  PRMT R21, R7, 0x7771, RZ ;  /* 0x0000777107157816 */ /* 0x000fe200000000ff */
[----:B------:R-:W2:Y:S04]  /*23e430*/  LDL.LU.64 R4, [R1+0x42a8] ;  /* 0x0042a80001047983 */ /* 0x000ea80000300a00 */
[----:B------:R-:W2:Y:S04]  /*23e440*/  LDL.LU R10, [R1+0x164] ;  /* 0x00016400010a7983 */ /* 0x000ea80000300800 */
[----:B------:R-:W2:Y:S04]  /*23e450*/  LDL.LU.64 R2, [R1+0x2828] ;  /* 0x0028280001027983 */ /* 0x000ea80000300a00 */
[----:B---3--:R0:W-:Y:S01]  /*23e460*/  @P6 STG.E.U8 desc[UR4][R26.64], R21 ;  /* 0x000000151a006986 */ /* 0x0081e2000c101104 */
[----:B------:R-:W-:-:S03]  /*23e470*/  LOP3.LUT P6, RZ, R6, 0x100, RZ, 0xc0, !PT ;  /* 0x0000010006ff7812 */ /* 0x000fc600078cc0ff */
[----:B------:R-:W3:Y:S04]  /*23e480*/  LDL.LU.64 R18, [R1+0x4590] ;  /* 0x0045900001127983 */ /* 0x000ee80000300a00 */
[----:B------:R-:W3:Y:S01]  /*23e490*/  LDL.LU.64 R22, [R1+0x4588] ;  /* 0x0045880001167983 */ /* 0x000ee20000300a00 */
[----:B0-----:R-:W-:-:S03]  /*23e4a0*/  PRMT R21, R7, 0x7772, RZ ;  /* 0x0000777207157816 */ /* 0x001fc600000000ff */
[----:B------:R-:W3:Y:S04]  /*23e4b0*/  LDL.LU R8, [R1+0x144] ;  /* 0x0001440001087983 */ /* 0x000ee80000300800 */
[----:B----4-:R0:W-:Y:S01]  /*23e4c0*/  @P6 STG.E.U8 desc[UR4][R28.64], R21 ;  /* 0x000000151c006986 */ /* 0x0101e2000c101104 */
[----:B------:R-:W-:-:S03]  /*23e4d0*/  LOP3.LUT P6, RZ, R6, 0x80, RZ, 0xc0, !PT ;  /* 0x0000008006ff7812 */ /* 0x000fc600078cc0ff */
[----:B------:R-:W4:Y:S04]  /*23e4e0*/  LDL.LU.64 R24, [R1+0x42a0] ;  /* 0x0042a00001187983 */ /* 0x000f280000300a00 */
[----:B------:R-:W3:Y:S01]  /*23e4f0*/  LDL.LU.64 R26, [R1+0x2830] ;  /* 0x00283000011a7983 */ /* 0x000ee20000300a00 */
[----:B0-----:R-:W-:-:S03]  /*23e500*/  PRMT R21, R7, 0x7773, RZ ;  /* 0x0000777307157816 */ /* 0x001fc600000000ff */
[----:B------:R-:W3:Y:S04]  /*23e510*/  LDL.LU.64 R28, [R1+0x4580] ;  /* 0x00458000011c7983 */ /* 0x000ee80000300a00 */
        /* <DEDUP_REMOVED lines=8> */
[----:B--2---:R0:W-:Y:S01]  /*23e5a0*/  @P6 STG.E.U8 desc[UR4][R16.64], R21 ;  /* 0x0000001510006986 */ /* 0x0041e2000c101104 */
[----:B------:R-:W-:Y:S02]  /*23e5b0*/  LOP3.LUT P6, RZ, R6, 0x10, RZ, 0xc0, !PT ;  /* 0x0000001006ff7812 */ /* 0x000fe400078cc0ff */
[C---:B0-----:R-:W-:Y:S01]  /*23e5c0*/  PRMT R21, R9.reuse, 0x7772, RZ ;  /* 0x0000777209157816 */ /* 0x041fe200000000ff */
[----:B------:R-:W2:Y:S10]  /*23e5d0*/  LDL.LU R16, [R1+0x7da8] ;  /* 0x007da80001107983 */ /* 0x000eb40000300800 */
[----:B------:R0:W-:Y:S02]  /*23e5e0*/  @P6 STG.E.U8 desc[UR4][R4.64], R21 ;  /* 0x0000001504006986 */ /* 0x0001e4000c101104 */
[----:B0-----:R-:W-:-:S02]  /*23e5f0*/  PRMT R21, R9, 0x7773, RZ ;  /* 0x0000777309157816 */ /* 0x001fc400000000ff */
[----:B------:R-:W2:Y:S04]  /*23e600*/  LDL.LU R4, [R1+0x7da4] ;  /* 0x007da40001047983 */ /* 0x000ea80000300800 */
[----:B------:R0:W-:Y:S04]  /*23e610*/  @P0 STG.E.U8 desc[UR4][R2.64], R21 ;  /* 0x0000001502000986 */ /* 0x0001e8000c101104 */
[----:B0-----:R-:W2:Y:S01]  /*23e620*/  LDL.LU R2, [R1+0x28] ;  /* 0x0000280001027983 */ /* 0x001ea20000300800 */
[----:B------:R-:W-:-:S05]  /*23e630*/  PRMT R21, R10, 0x7770, RZ ;  /* 0x000077700a157816 */ /* 0x000fca00000000ff */
[----:B---3--:R0:W-:Y:S02]  /*23e640*/  @P1 STG.E.U8 desc[UR4][R18.64], R21 ;  /* 0x0000001512001986 */ /* 0x0081e4000c101104 */
[----:B0-----:R-:W-:-:S05]  /*23e650*/  PRMT R21, R10, 0x7771, RZ ;  /* 0x000077710a157816 */ /* 0x001fca00000000ff */
[----:B------:R0:W-:Y:S01]  /*23e660*/  @P2 STG.E.U8 desc[UR4][R22.64], R21 ;  /* 0x0000001516002986 */ /* 0x0001e2000c101104 */
[----:B------:R-:W-:Y:S02]  /*23e670*/  IMAD.MOV.U32 R9, RZ, RZ, R11 ;  /* 0x000000ffff097224 */ /* 0x000fe400078e000b */
[----:B------:R-:W-:Y:S01]  /*23e680*/  IMAD.MOV.U32 R11, RZ, RZ, R14 ;  /* 0x000000ffff0b7224 */ /* 0x000fe200078e000e */
[----:B0-----:R-:W-:-:S05]  /*23e690*/  PRMT R21, R10, 0x7772, RZ ;  /* 0x000077720a157816 */ /* 0x001fca00000000ff */
[----:B----4-:R0:W-:Y:S02]  /*23e6a0*/  @P3 STG.E.U8 desc[UR4][R24.64], R21 ;  /* 0x0000001518003986 */ /* 0x0101e4000c101104 */
[----:B0-----:R-:W-:Y:S01]  /*23e6b0*/  PRMT R21, R10, 0x7773, RZ ;  /* 0x000077730a157816 */ /* 0x001fe200000000ff */
[----:B------:R-:W-:Y:S02]  /*23e6c0*/  IMAD.MOV.U32 R10, RZ, RZ, R12 ;  /* 0x000000ffff0a7224 */ /* 0x000fe400078e000c */
[----:B------:R-:W-:Y:S02]  /*23e6d0*/  IMAD.MOV.U32 R12, RZ, RZ, R15 ;  /* 0x000000ffff0c7224 */ /* 0x000fe400078e000f */
        /* <DEDUP_REMOVED lines=9> */
[----:B------:R-:W-:-:S02]  /*23e770*/  PRMT R21, R8, 0x7771, RZ ;  /* 0x0000777108157816 */ /* 0x000fc400000000ff */
[C---:B--2---:R-:W-:Y:S02]  /*23e780*/  LOP3.LUT P6, RZ, R16.reuse, 0x8000, RZ, 0xc0, !PT ;  /* 0x0000800010ff7812 */ /* 0x044fe400078cc0ff */
[C---:B------:R-:W-:Y:S02]  /*23e790*/  LOP3.LUT P2, RZ, R16.reuse, 0x8, RZ, 0xc0, !PT ;  /* 0x0000000810ff7812 */ /* 0x040fe4000784c0ff */
[----:B------:R-:W-:Y:S02]  /*23e7a0*/  LOP3.LUT P3, RZ, R16, 0x10, RZ, 0xc0, !PT ;  /* 0x0000001010ff7812 */ /* 0x000fe4000786c0ff */
[----:B------:R-:W-:-:S07]  /*23e7b0*/  LOP3.LUT R2, R2, 0xefffffff, RZ, 0xc0, !PT ;  /* 0xefffffff02027812 */ /* 0x000fce00078ec0ff */
        /* <DEDUP_REMOVED lines=8> */
[C---:B------:R-:W-:Y:S02]  /*23e840*/  LOP3.LUT P6, RZ, R16.reuse, 0x1000, RZ, 0xc0, !PT ;  /* 0x0000100010ff7812 */ /* 0x040fe400078cc0ff */
[----:B------:R-:W-:Y:S02]  /*23e850*/  LOP3.LUT P5, RZ, R16, 0x40, RZ, 0xc0, !PT ;  /* 0x0000004010ff7812 */ /* 0x000fe400078ac0ff */
[----:B------:R-:W-:Y:S01]  /*23e860*/  LOP3.LUT R2, R2, 0x7fffffff, RZ, 0xc0, !PT ;  /* 0x7fffffff02027812 */ /* 0x000fe200078ec0ff */
[----:B---3--:R0:W-:Y:S08]  /*23e870*/  @P2 STG.E.U8 desc[UR4][R14.64], R21 ;  /* 0x000000150e002986 */ /* 0x0081f0000c101104 */
[----:B------:R-:W-:-:S02]  /*23e880*/  @P6 LOP3.LUT R2, R2, 0x80000000, RZ, 0xfc, !PT ;  /* 0x8000000002026812 */ /* 0x000fc400078efcff */
[----:B0-----:R-:W-:-:S05]  /*23e890*/  PRMT R21, R8, 0x7772, RZ ;  /* 0x0000777208157816 */ /* 0x001fca00000000ff */
[----:B----4-:R0:W-:Y:S04]  /*23e8a0*/  @P3 STG.E.U8 desc[UR4][R26.64], R21 ;  /* 0x000000151a003986 */ /* 0x0101e8000c101104 */
[----:B------:R-:W-:Y:S04]  /*23e8b0*/  STL [R1+0x7da0], R2 ;  /* 0x007da00201007387 */ /* 0x000fe80000100800 */
[----:B------:R-:W2:Y:S01]  /*23e8c0*/  LDL.LU.64 R14, [R1+0x43c8] ;  /* 0x0043c800010e7983 */ /* 0x000ea20000300a00 */
[----:B0-----:R-:W-:-:S03]  /*23e8d0*/  PRMT R21, R8, 0x7773, RZ ;  /* 0x0000777308157816 */ /* 0x001fc600000000ff */
[----:B------:R-:W3:Y:S04]  /*23e8e0*/  LDL.LU R0, [R1+0x148] ;  /* 0x0001480001007983 */ /* 0x000ee80000300800 */
[----:B------:R0:W-:Y:S04]  /*23e8f0*/  @P4 STG.E.U8 desc[UR4][R22.64], R21 ;  /* 0x0000001516004986 */ /* 0x0001e8000c101104 */
[----:B------:R-:W4:Y:S01]  /*23e900*/  LDL.LU.64 R26, [R1+0x2840] ;  /* 0x00284000011a7983 */ /* 0x000f220000300a00 */
[----:B0-----:R-:W-:-:S05]  /*23e910*/  PRMT R21, R7, 0x7770, RZ ;  /* 0x0000777007157816 */ /* 0x001fca00000000ff */
[----:B------:R0:W-:Y:S04]  /*23e920*/  @P5 STG.E.U8 desc[UR4][R28.64], R21 ;  /* 0x000000151c005986 */ /* 0x0001e8000c101104 */
[----:B0-----:R-:W2:Y:S04]  /*23e930*/  LDL.LU.64 R28, [R1+0x4868] ;  /* 0x00486800011c7983 */ /* 0x001ea80000300a00 */
[----:B------:R-:W-:Y:S04]  /*23e940*/  STL [R1+0x7d88], R16 ;  /* 0x007d881001007387 */ /* 0x000fe80000100800 */
[----:B------:R-:W2:Y:S04]  /*23e950*/  LDL.LU.64 R2, [R1+0x4860] ;  /* 0x0048600001027983 */ /* 0x000ea80000300a00 */
[----:B------:R-:W2:Y:S01]  /*23e960*/  LDL.LU R5, [R1+0x16c] ;  /* 0x00016c0001057983 */ /* 0x000ea20000300800 */
        /* <DEDUP_REMOVED lines=11> */
[----:B------:R-:W-:-:S09]  /*23ea20*/  PRMT R21, R7, 0x7771, RZ ;  /* 0x0000777107157816 */ /* 0x000fd200000000ff */
[----:B------:R-:W-:Y:S01]  /*23ea30*/  @P6 LOP3.LUT R6, R6, 0x8, RZ, 0xfc, !PT ;  /* 0x0000000806066812 */ /* 0x000fe200078efcff */
[----:B--2---:R0:W-:Y:S04]  /*23ea40*/  STL.64 [R1+0x7d90], R4 ;  /* 0x007d900401007387 */ /* 0x0041e80000100a00 */
[----:B0-----:R-:W2:Y:S01]  /*23ea50*/  LDL.LU.64 R4, [R1+0x2848] ;  /* 0x0028480001047983 */ /* 0x001ea20000300a00 */
[----:B------:R-:W-:-:S13]  /*23ea60*/  LOP3.LUT P6, RZ, R16, 0x80, RZ, 0xc0, !PT ;  /* 0x0000008010ff7812 */ /* 0x000fda00078cc0ff */
[----:B------:R0:W-:Y:S01]  /*23ea70*/  @P6 STG.E.U8 desc[UR4][R24.64], R21 ;  /* 0x0000001518006986 */ /* 0x0001e2000c101104 */
[----:B------:R-:W-:Y:S02]  /*23ea80*/  LOP3.LUT P6, RZ, R6, 0x8, RZ, 0xc0, !PT ;  /* 0x0000000806ff7812 */ /* 0x000fe400078cc0ff */
[----:B0-----:R-:W-:-:S11]  /*23ea90*/  PRMT R21, R7, 0x7772, RZ ;  /* 0x0000777207157816 */ /* 0x001fd600000000ff */
[----:B------:R0:W-:Y:S01]  /*23eaa0*/  @P6 STG.E.U8 desc[UR4][R14.64], R21 ;  /* 0x000000150e006986 */ /* 0x0001e2000c101104 */
[----:B------:R-:W-:Y:S02]  /*23eab0*/  LOP3.LUT P6, RZ, R6, 0x4, RZ, 0xc0, !PT ;  /* 0x0000000406ff7812 */ /* 0x000fe400078cc0ff */
[----:B0-----:R-:W-:-:S11]  /*23eac0*/  PRMT R21, R7, 0x7773, RZ ;  /* 0x0000777307157816 */ /* 0x001fd600000000ff */
[----:B----4-:R3:W-:Y:S01]  /*23ead0*/  @P6 STG.E.U8 desc[UR4][R26.64], R21 ;  /* 0x000000151a006986 */ /* 0x0107e2000c101104 */
[----:B------:R-:W-:Y:S02]  /*23eae0*/  LOP3.LUT P6, RZ, R6, 0x2, RZ, 0xc0, !PT ;  /* 0x0000000206ff7812 */ /* 0x000fe400078cc0ff */
[----:B---3--:R-:W-:-:S11]  /*23eaf0*/  PRMT R21, R0, 0x7770, RZ ;  /* 0x0000777000157816 */ /* 0x008fd600000000ff */
[----:B------:R0:W-:Y:S01]  /*23eb00*/  @P6 STG.E.U8 desc[UR4][R28.64], R21 ;  /* 0x000000151c006986 */ /* 0x0001e2000c101104 */
[----:B------:R-:W-:Y:S02]  /*23eb10*/  LOP3.LUT P6, RZ, R6, 0x1, RZ, 0xc0, !PT ;  /* 0x0000000106ff7812 */ /* 0x000fe400078cc0ff */
[C---:B------:R-:W-:Y:S02]  /*23eb20*/  LOP3.LUT P0, RZ, R16.reuse, 0x10000, RZ, 0xc0, !PT ;  /* 0x0001000010ff7812 */ /* 0x040fe4000780c0ff */
[C---:B------:R-:W-:Y:S02]  /*23eb30*/  LOP3.LUT P1, RZ, R16.reuse, 0x20000, RZ, 0xc0, !PT ;  /* 0x0002000010ff7812 */ /* 0x040fe4000782c0ff */
[C---:B------:R-:W-:Y:S02]  /*23eb40*/  LOP3.LUT P2, RZ, R16.reuse, 0x40000, RZ, 0xc0, !PT ;  /* 0x0004000010ff7812 */ /* 0x040fe4000784c0ff */
[C---:B------:R-:W-:Y:S02]  /*23eb50*/  LOP3.LUT P3, RZ, R16.reuse, 0x80000, RZ, 0xc0, !PT ;  /* 0x0008000010ff7812 */ /* 0x040fe4000786c0ff */
[----:B------:R-:W-:-:S02]  /*23eb60*/  LOP3.LUT P4, RZ, R16, 0x100000, RZ, 0xc0, !PT ;  /* 0x0010000010ff7812 */ /* 0x000fc4000788c0ff */
[----:B------:R-:W-:Y:S02]  /*23eb70*/  LOP3.LUT P5, RZ, R16, 0x200000, RZ, 0xc0, !PT ;  /* 0x0020000010ff7812 */ /* 0x000fe400078ac0ff */
[----:B0-----:R-:W-:-:S05]  /*23eb80*/  PRMT R21, R0, 0x7771, RZ ;  /* 0x0000777100157816 */ /* 0x001fca00000000ff */
[----:B------:R-:W-:Y:S04]  /*23eb90*/  @P6 STG.E.U8 desc[UR4][R2.64], R21 ;  /* 0x0000001502006986 */ /* 0x000fe8000c101104 */
[----:B--2---:R0:W-:Y:S04]  /*23eba0*/  STL.64 [R1+0x7d98], R4 ;  /* 0x007d980401007387 */ /* 0x0041e80000100a00 */
[----:B0-----:R-:W2:Y:S04]  /*23ebb0*/  LDL.LU.64 R4, [R1+0x43c0] ;  /* 0x0043c00001047983 */ /* 0x001ea80000300a00 */
[----:B------:R-:W3:Y:S04]  /*23ebc0*/  LDL.LU.64 R16, [R1+0x4858] ;  /* 0x0048580001107983 */ /* 0x000ee80000300a00 */
[----:B------:R-:W4:Y:S04]  /*23ebd0*/  LDL.LU.64 R14, [R1+0x4850] ;  /* 0x00485000010e7983 */ /* 0x000f280000300a00 */
[----:B------:R-:W2:Y:S04]  /*23ebe0*/  LDL.LU R8, [R1+0x14c] ;  /* 0x00014c0001087983 */ /* 0x000ea80000300800 */
[----:B------:R-:W2:Y:S04]  /*23ebf0*/  LDL.LU.64 R18, [R1+0x43b8] ;  /* 0x0043b80001127983 */ /* 0x000ea80000300a00 */
[----:B------:R-:W2:Y:S04]  /*23ec00*/  LDL.LU.64 R22, [R1+0x2850] ;  /* 0x0028500001167983 */ /* 0x000ea80000300a00 */
[----:B------:R-:W2:Y:S04]  /*23ec10*/  LDL.LU.64 R24, [R1+0x4848] ;  /* 0x0048480001187983 */ /* 0x000ea80000300a00 */
[----:B------:R-:W2:Y:S04]  /*23ec20*/  LDL.LU.64 R26, [R1+0x4840] ;  /* 0x00484000011a7983 */ /* 0x000ea80000300a00 */
[----:B------:R-:W2:Y:S04]  /*23ec30*/  LDL.LU.64 R28, [R1+0x43b0] ;  /* 0x0043b000011c7983 */ /* 0x000ea80000300a00 */
[----:B------:R-:W2:Y:S04]  /*23ec40*/  LDL.LU.64 R6, [R1+0x2858] ;  /* 0x0028580001067983 */ /* 0x000ea80000300a00 */
[----:B------:R-:W2:Y:S01]  /*23ec50*/  LDL.LU R2, [R1+0x7da0] ;  /* 0x007da00001027983 */ /* 0x000ea20000300800 */
[----:B------:R-:W-:-:S02]  /*23ec60*/  PRMT R21, R0, 0x7772, RZ ;  /* 0x0000777200157816 */ /* 0x000fc400000000ff */
[----:B--2---:R-:W-:-:S13]  /*23ec70*/  LOP3.LUT P6, RZ, R2, 0x80000000, RZ, 0xc0, !PT ;  /* 0x8000000002ff7812 */ /* 0x004fda00078cc0ff */
[----:B------:R0:W-:Y:S04]  /*23ec80*/  @P6 STG.E.U8 desc[UR4][R4.64], R21 ;  /* 0x0000001504006986 */ /* 0x0001e8000c101104 */
[----:B0-----:R-:W2:Y:S01]  /*23ec90*/  LDL.LU.64 R4, [R1+0x7d98] ;  /* 0x007d980001047983 */ /* 0x001ea20000300a00 */
[----:B------:R-:W-:Y:S02]  /*23eca0*/  LOP3.LUT P6, RZ, R2, 0x40000000, RZ, 0xc0, !PT ;  /* 0x4000000002ff7812 */ /* 0x000fe400078cc0ff */
[----:B------:R-:W-:-:S11]  /*23ecb0*/  PRMT R21, R0, 0x7773, RZ ;  /* 0x0000777300157816 */ /* 0x000fd600000000ff */
[----:B--2---:R0:W-:Y:S04]  /*23ecc0*/  @P6 STG.E.U8 desc[UR4][R4.64], R21 ;  /* 0x0000001504006986 */ /* 0x0041e8000c101104 */
[----:B0-----:R-:W2:Y:S01]  /*23ecd0*/  LDL.LU.64 R4, [R1+0x7d90] ;  /* 0x007d900001047983 */ /* 0x001ea20000300a00 */
[----:B------:R-:W-:Y:S02]  /*23ece0*/  LOP3.LUT P6, RZ, R2, 0x20000000, RZ, 0xc0, !PT ;  /* 0x2000000002ff7812 */ /* 0x000fe400078cc0ff */
[----:B--2---:R-:W-:-:S11]  /*23ecf0*/  PRMT R21, R5, 0x7770, RZ ;  /* 0x0000777005157816 */ /* 0x004fd600000000ff */
[----:B---3--:R0:W-:Y:S01]  /*23ed00*/  @P6 STG.E.U8 desc[UR4][R16.64], R21 ;  /* 0x0000001510006986 */ /* 0x0081e2000c101104 */
[----:B------:R-:W-:Y:S02]  /*23ed10*/  LOP3.LUT P6, RZ, R2, 0x10000000, RZ, 0xc0, !PT ;  /* 0x1000000002ff7812 */ /* 0x000fe400078cc0ff */
[C---:B0-----:R-:W-:Y:S01]  /*23ed20*/  PRMT R21, R5.reuse, 0x7771, RZ ;  /* 0x0000777105157816 */ /* 0x041fe200000000ff */
[----:B------:R-:W2:Y:S10]  /*23ed30*/  LDL.LU R16, [R1+0x7d88] ;  /* 0x007d880001107983 */ /* 0x000eb40000300800 */
[----:B----4-:R0:W-:Y:S02]  /*23ed40*/  @P6 STG.E.U8 desc[UR4][R14.64], R21 ;  /* 0x000000150e006986 */ /* 0x0101e4000c101104 */
[----:B0-----:R-:W-:-:S02]  /*23ed50*/  PRMT R21, R5, 0x7772, RZ ;  /* 0x0000777205157816 */ /* 0x001fc400000000ff */
[----:B------:R-:W3:Y:S04]  /*23ed60*/  LDL.LU.64 R14, [R1+0x7d80] ;  /* 0x007d8000010e7983 */ /* 0x000ee80000300a00 */
[----:B------:R0:W-:Y:S02]  /*23ed70*/  @P0 STG.E.U8 desc[UR4][R18.64], R21 ;  /* 0x0000001512000986 */ /* 0x0001e4000c101104 */
[----:B0-----:R-:W-:Y:S02]  /*23ed80*/  PRMT R21, R5, 0x7773, RZ ;  /* 0x0000777305157816 */ /* 0x001fe400000000ff */
[----:B------:R-:W4:Y:S04]  /*23ed90*/  LDL.LU.64 R18, [R1+0x4838] ;  /* 0x0048380001127983 */ /* 0x000f280000300a00 */
[----:B------:R0:W-:Y:S02]  /*23eda0*/  @P1 STG.E.U8 desc[UR4][R22.64], R21 ;  /* 0x0000001516001986 */ /* 0x0001e4000c101104 */
[----:B0-----:R-:W-:-:S05]  /*23edb0*/  PRMT R21, R8, 0x7770, RZ ;  /* 0x0000777008157816 */ /* 0x001fca00000000ff */
[----:B------:R0:W-:Y:S02]  /*23edc0*/  @P2 STG.E.U8 desc[UR4][R24.64], R21 ;  /* 0x0000001518002986 */ /* 0x0001e4000c101104 */
[C---:B0-----:R-:W-:Y:S02]  /*23edd0*/  PRMT R21, R8.reuse, 0x7771, RZ ;  /* 0x0000777108157816 */ /* 0x041fe400000000ff */
[----:B------:R-:W4:Y:S04]  /*23ede0*/  LDL.LU.64 R24, [R1+0x4830] ;  /* 0x0048300001187983 */ /* 0x000f280000300a00 */
[----:B------:R0:W-:Y:S02]  /*23edf0*/  @P3 STG.E.U8 desc[UR4][R26.64], R21 ;  /* 0x000000151a003986 */ /* 0x0001e4000c101104 */
[----:B0-----:R-:W-:-:S02]  /*23ee00*/  PRMT R21, R8, 0x7772, RZ ;  /* 0x0000777208157816 */ /* 0x001fc400000000ff */
[----:B------:R-:W4:Y:S04]  /*23ee10*/  LDL.LU.64 R26, [R1+0x43a8] ;  /* 0x0043a800011a7983 */ /* 0x000f280000300a00 */
[----:B------:R0:W-:Y:S02]  /*23ee20*/  @P4 STG.E.U8 desc[UR4][R28.64], R21 ;  /* 0x000000151c004986 */ /* 0x0001e4000c101104 */
[----:B0-----:R-:W-:Y:S02]  /*23ee30*/  PRMT R21, R8, 0x7773, RZ ;  /* 0x0000777308157816 */ /* 0x001fe400000000ff */
[----:B------:R-:W4:Y:S04]  /*23ee40*/  LDL.LU R8, [R1+0x150] ;  /* 0x0001500001087983 */ /* 0x000f280000300800 */
[----:B------:R0:W-:Y:S04]  /*23ee50*/  @P5 STG.E.U8 desc[UR4][R6.64], R21 ;  /* 0x0000001506005986 */ /* 0x0001e8000c101104 */
[----:B0-----:R-:W4:Y:S01]  /*23ee60*/  LDL.LU.64 R6, [R1+0x2860] ;  /* 0x0028600001067983 */ /* 0x001f220000300a00 */
[----:B------:R-:W-:-:S03]  /*23ee70*/  LOP3.LUT R2, R2, 0xffefffff, RZ, 0xc0, !PT ;  /* 0xffefffff02027812 */ /* 0x000fc600078ec0ff */
[----:B------:R-:W4:Y:S04]  /*23ee80*/  LDL.LU.64 R22, [R1+0x4828] ;  /* 0x0048280001167983 */ /* 0x000f280000300a00 */
[----:B------:R-:W4:Y:S01]  /*23ee90*/  LDL.LU R28, [R1+0x130] ;  /* 0x00013000011c7983 */ /* 0x000f220000300800 */
[C---:B--2---:R-:W-:Y:S02]  /*23eea0*/  LOP3.LUT P2, RZ, R16.reuse, 0x400000, RZ, 0xc0, !PT ;  /* 0x0040000010ff7812 */ /* 0x044fe4000784c0ff */
[C---:B------:R-:W-:Y:S02]  /*23eeb0*/  LOP3.LUT P3, RZ, R16.reuse, 0x800000, RZ, 0xc0, !PT ;  /* 0x0080000010ff7812 */ /* 0x040fe4000786c0ff */
[----:B------:R-:W-:Y:S02]  /*23eec0*/  LOP3.LUT P4, RZ, R16, 0x1000000, RZ, 0xc0, !PT ;  /* 0x0100000010ff7812 */ /* 0x000fe4000788c0ff */
[----:B---3--:R-:W-:-:S02]  /*23eed0*/  LOP3.LUT P6, RZ, R15, 0x4, RZ, 0xc0, !PT ;  /* 0x000000040fff7812 */ /* 0x008fc400078cc0ff */
[----:B------:R-:W-:Y:S01]  /*23eee0*/  LOP3.LUT P5, RZ, R16, 0x2000000, RZ, 0xc0, !PT ;  /* 0x0200000010ff7812 */ /* 0x000fe200078ac0ff */
[----:B------:R-:W-:Y:S10]  /*23eef0*/  STL [R1+0x766c], R16 ;  /* 0x00766c1001007387 */ /* 0x000ff40000100800 */
[----:B------:R-:W-:-:S02]  /*23ef00*/  @P6 LOP3.LUT R2, R2, 0x100000, RZ, 0xfc, !PT ;  /* 0x0010000002026812 */ /* 0x000fc400078efcff */
[C---:B------:R-:W-:Y:S02]  /*23ef10*/  LOP3.LUT P6, RZ, R15.reuse, 0x2, RZ, 0xc0, !PT ;  /* 0x000000020fff7812 */ /* 0x040fe400078cc0ff */
[----:B------:R-:W-:Y:S02]  /*23ef20*/  LOP3.LUT R2, R2, 0xffdfffff, RZ, 0xc0, !PT ;  /* 0xffdfffff02027812 */ /* 0x000fe400078ec0ff */
[C---:B------:R-:W-:Y:S02]  /*23ef30*/  LOP3.LUT P0, RZ, R15.reuse, 0x8, RZ, 0xc0, !PT ;  /* 0x000000080fff7812 */ /* 0x040fe4000780c0ff */
[----:B------:R-:W-:-:S07]  /*23ef40*/  LOP3.LUT P1, RZ, R15, 0x10, RZ, 0xc0, !PT ;  /* 0x000000100fff7812 */ /* 0x000fce000782c0ff */
[----:B------:R-:W-:Y:S02]  /*23ef50*/  @P6 LOP3.LUT R2, R2, 0x200000, RZ, 0xfc, !PT ;  /* 0x0020000002026812 */ /* 0x000fe400078efcff */
[----:B------:R-:W-:Y:S02]  /*23ef60*/  LOP3.LUT P6, RZ, R15, 0x1, RZ, 0xc0, !PT ;  /* 0x000000010fff7812 */ /* 0x000fe400078cc0ff */
[----:B----4-:R-:W-:-:S05]  /*23ef70*/  PRMT R21, R8, 0x7770, RZ ;  /* 0x0000777008157816 */ /* 0x010fca00000000ff */
[----:B------:R0:W-:Y:S02]  /*23ef80*/  @P2 STG.E.U8 desc[UR4][R18.64], R21 ;  /* 0x0000001512002986 */ /* 0x0001e4000c101104 */
[----:B0-----:R-:W-:-:S05]  /*23ef90*/  PRMT R21, R8, 0x7771, RZ ;  /* 0x0000777108157816 */ /* 0x001fca00000000ff */
[----:B------:R0:W-:Y:S02]  /*23efa0*/  @P3 STG.E.U8 desc[UR4][R24.64], R21 ;  /* 0x0000001518003986 */ /* 0x0001e4000c101104 */
[----:B0-----:R-:W-:Y:S02]  /*23efb0*/  PRMT R21, R8, 0x7772, RZ ;  /* 0x0000777208157816 */ /* 0x001fe400000000ff */
[----:B------:R-:W2:Y:S04]  /*23efc0*/  LDL.LU.64 R24, [R1+0x4820] ;  /* 0x0048200001187983 */ /* 0x000ea80000300a00 */
[----:B------:R0:W-:Y:S01]  /*23efd0*/  @P4 STG.E.U8 desc[UR4][R26.64], R21 ;  /* 0x000000151a004986 */ /* 0x0001e2000c101104 */
[C---:B------:R-:W-:Y:S02]  /*23efe0*/  LOP3.LUT P2, RZ, R15.reuse, 0x20, RZ, 0xc0, !PT ;  /* 0x000000200fff7812 */ /* 0x040fe4000784c0ff */
[----:B------:R-:W-:-:S02]  /*23eff0*/  LOP3.LUT P3, RZ, R15, 0x40, RZ, 0xc0, !PT ;  /* 0x000000400fff7812 */ /* 0x000fc4000786c0ff */
[C---:B------:R-:W-:Y:S02]  /*23f000*/  LOP3.LUT P4, RZ, R15.reuse, 0x80, RZ, 0xc0, !PT ;  /* 0x000000800fff7812 */ /* 0x040fe4000788c0ff */
[----:B0-----:R-:W-:Y:S01]  /*23f010*/  PRMT R21, R8, 0x7773, RZ ;  /* 0x0000777308157816 */ /* 0x001fe200000000ff */
[----:B------:R-:W3:Y:S04]  /*23f020*/  LDL.LU.64 R26, [R1+0x43a0] ;  /* 0x0043a000011a7983 */ /* 0x000ee80000300a00 */
[----:B------:R-:W4:Y:S04]  /*23f030*/  LDL.LU R0, [R1+0x154] ;  /* 0x0001540001007983 */ /* 0x000f280000300800 */
[----:B------:R0:W-:Y:S01]  /*23f040*/  @P5 STG.E.U8 desc[UR4][R6.64], R21 ;  /* 0x0000001506005986 */ /* 0x0001e2000c101104 */
[----:B------:R-:W-:-:S03]  /*23f050*/  LOP3.LUT P5, RZ, R15, 0x100, RZ, 0xc0, !PT ;  /* 0x000001000fff7812 */ /* 0x000fc600078ac0ff */
[----:B0-----:R-:W2:Y:S04]  /*23f060*/  LDL.LU.64 R6, [R1+0x2868] ;  /* 0x0028680001067983 */ /* 0x001ea80000300a00 */
[----:B------:R0:W-:Y:S04]  /*23f070*/  STL.64 [R1+0x7d60], R14 ;  /* 0x007d600e01007387 */ /* 0x0001e80000100a00 */
[----:B0-----:R-:W2:Y:S04]  /*23f080*/  LDL.LU.64 R14, [R1+0x2870] ;  /* 0x00287000010e7983 */ /* 0x001ea80000300a00 */
[----:B--2---:R0:W-:Y:S04]  /*23f090*/  STL.64 [R1+0x7d68], R14 ;  /* 0x007d680e01007387 */ /* 0x0041e80000100a00 */
[----:B0-----:R-:W2:Y:S04]  /*23f0a0*/  LDL.LU.64 R14, [R1+0x4398] ;  /* 0x00439800010e7983 */ /* 0x001ea80000300a00 */
[----:B--2---:R0:W-:Y:S04]  /*23f0b0*/  STL.64 [R1+0x7d70], R14 ;  /* 0x007d700e01007387 */ /* 0x0041e80000100a00 */
[----:B0-----:R-:W2:Y:S01]  /*23f0c0*/  LDL.LU.64 R14, [R1+0x4810] ;  /* 0x00481000010e7983 */ /* 0x001ea20000300a00 */
[----:B------:R-:W-:-:S04]  /*23f0d0*/  LOP3.LUT R2, R2, 0xffbfffff, RZ, 0xc0, !PT ;  /* 0xffbfffff02027812 */ /* 0x000fc800078ec0ff */
        /* <DEDUP_REMOVED lines=14> */
[----:B------:R-:W-:Y:S01]  /*23f1c0*/  LOP3.LUT R2, R2, 0xf7ffffff, RZ, 0xc0, !PT ;  /* 0xf7ffffff02027812 */ /* 0x000fe200078ec0ff */
[----:B--2---:R0:W-:Y:S04]  /*23f1d0*/  STL.64 [R1+0x7d78], R14 ;  /* 0x007d780e01007387 */ /* 0x0041e80000100a00 */
[----:B0-----:R-:W2:Y:S06]  /*23f1e0*/  LDL.LU.64 R14, [R1+0x4818] ;  /* 0x00481800010e7983 */ /* 0x001eac0000300a00 */
[----:B------:R-:W-:-:S02]  /*23f1f0*/  @P6 LOP3.LUT R2, R2, 0x8000000, RZ, 0xfc, !PT ;  /* 0x0800000002026812 */ /* 0x000fc400078efcff */
[----:B------:R-:W-:Y:S01]  /*23f200*/  LOP3.LUT P6, RZ, R16, 0x4000000, RZ, 0xc0, !PT ;  /* 0x0400000010ff7812 */ /* 0x000fe200078cc0ff */
[----:B------:R-:W2:Y:S01]  /*23f210*/  LDL.LU R8, [R1+0x134] ;  /* 0x0001340001087983 */ /* 0x000ea20000300800 */
[----:B------:R-:W-:-:S03]  /*23f220*/  PRMT R21, R28, 0x7770, RZ ;  /* 0x000077701c157816 */ /* 0x000fc600000000ff */
[----:B------:R-:W2:Y:S04]  /*23f230*/  LDL.LU R5, [R1+0x158] ;  /* 0x0001580001057983 */ /* 0x000ea80000300800 */
[----:B------:R-:W2:Y:S04]  /*23f240*/  LDL.LU.64 R16, [R1+0x4808] ;  /* 0x0048080001107983 */ /* 0x000ea80000300a00 */
[----:B------:R0:W-:Y:S01]  /*23f250*/  @P6 STG.E.U8 desc[UR4][R22.64], R21 ;  /* 0x0000001516006986 */ /* 0x0001e2000c101104 */
[----:B------:R-:W-:-:S03]  /*23f260*/  LOP3.LUT P6, RZ, R2, 0x8000000, RZ, 0xc0, !PT ;  /* 0x0800000002ff7812 */ /* 0x000fc600078cc0ff */
[----:B------:R-:W2:Y:S01]  /*23f270*/  LDL.LU.64 R18, [R1+0x4800] ;  /* 0x0048000001127983 */ /* 0x000ea20000300a00 */
[----:B0-----:R-:W-:-:S03]  /*23f280*/  PRMT R21, R28, 0x7771, RZ ;  /* 0x000077711c157816 */ /* 0x001fc600000000ff */
[----:B------:R-:W2:Y:S06]  /*23f290*/  LDL.LU.64 R22, [R1+0x4390] ;  /* 0x0043900001167983 */ /* 0x000eac0000300a00 */
[----:B------:R0:W-:Y:S01]  /*23f2a0*/  @P6 STG.E.U8 desc[UR4][R24.64], R21 ;  /* 0x0000001518006986 */ /* 0x0001e2000c101104 */
[----:B------:R-:W-:Y:S02]  /*23f2b0*/  LOP3.LUT P6, RZ, R2, 0x4000000, RZ, 0xc0, !PT ;  /* 0x0400000002ff7812 */ /* 0x000fe400078cc0ff */
[----:B0-----:R-:W-:Y:S01]  /*23f2c0*/  PRMT R21, R28, 0x7772, RZ ;  /* 0x000077721c157816 */ /* 0x001fe200000000ff */
[----:B------:R-:W2:Y:S10]  /*23f2d0*/  LDL.LU.64 R24, [R1+0x2878] ;  /* 0x0028780001187983 */ /* 0x000eb40000300a00 */
[----:B---3--:R0:W-:Y:S01]  /*23f2e0*/  @P6 STG.E.U8 desc[UR4][R26.64], R21 ;  /* 0x000000151a006986 */ /* 0x0081e2000c101104 */
[----:B------:R-:W-:-:S02]  /*23f2f0*/  LOP3.LUT P6, RZ, R2, 0x2000000, RZ, 0xc0, !PT ;  /* 0x0200000002ff7812 */ /* 0x000fc400078cc0ff */
[----:B0-----:R-:W-:Y:S01]  /*23f300*/  PRMT R21, R28, 0x7773, RZ ;  /* 0x000077731c157816 */ /* 0x001fe200000000ff */
[----:B------:R-:W3:Y:S10]  /*23f310*/  LDL.LU.64 R26, [R1+0x47f8] ;  /* 0x0047f800011a7983 */ /* 0x000ef40000300a00 */
[----:B------:R4:W-:Y:S01]  /*23f320*/  @P6 STG.E.U8 desc[UR4][R6.64], R21 ;  /* 0x0000001506006986 */ /* 0x0009e2000c101104 */
[----:B------:R-:W-:-:S03]  /*23f330*/  LOP3.LUT P6, RZ, R2, 0x1000000, RZ, 0xc0, !PT ;  /* 0x0100000002ff7812 */ /* 0x000fc600078cc0ff */
[----:B------:R-:W3:Y:S01]  /*23f340*/  LDL.LU.64 R28, [R1+0x47f0] ;  /* 0x0047f000011c7983 */ /* 0x000ee20000300a00 */
[----:B----4-:R-:W-:-:S03]  /*23f350*/  PRMT R21, R0, 0x7770, RZ ;  /* 0x0000777000157816 */ /* 0x010fc600000000ff */
[----:B------:R-:W4:Y:S06]  /*23f360*/  LDL.LU.64 R6, [R1+0x4388] ;  /* 0x0043880001067983 */ /* 0x000f2c0000300a00 */
        /* <DEDUP_REMOVED lines=15> */
[----:B------:R-:W2:Y:S10]  /*23f460*/  LDL.LU.64 R14, [R1+0x7d60] ;  /* 0x007d6000010e7983 */ /* 0x000eb40000300a00 */
[----:B------:R0:W-:Y:S02]  /*23f470*/  @P6 STG.E.U8 desc[UR4][R16.64], R21 ;  /* 0x0000001510006986 */ /* 0x0001e4000c101104 */
[----:B0-----:R-:W-:-:S05]  /*23f480*/  PRMT R21, R8, 0x7771, RZ ;  /* 0x0000777108157816 */ /* 0x001fca00000000ff */
        /* <DEDUP_REMOVED lines=8> */
[----:B------:R0:W-:Y:S02]  /*23f510*/  @P4 STG.E.U8 desc[UR4][R28.64], R21 ;  /* 0x000000151c004986 */ /* 0x0001e4000c101104 */
[C---:B0-----:R-:W-:Y:S02]  /*23f520*/  PRMT R21, R5.reuse, 0x7772, RZ ;  /* 0x0000777205157816 */ /* 0x041fe400000000ff */
[----:B------:R-:W3:Y:S04]  /*23f530*/  LDL.LU.64 R28, [R1+0x2880] ;  /* 0x00288000011c7983 */ /* 0x000ee80000300a00 */
[----:B----4-:R0:W-:Y:S04]  /*23f540*/  @P5 STG.E.U8 desc[UR4][R6.64], R21 ;  /* 0x0000001506005986 */ /* 0x0101e8000c101104 */
[----:B0-----:R-:W4:Y:S04]  /*23f550*/  LDL.LU.64 R6, [R1+0x47e8] ;  /* 0x0047e80001067983 */ /* 0x001f280000300a00 */
[----:B------:R-:W4:Y:S04]  /*23f560*/  LDL.LU.64 R24, [R1+0x47e0] ;  /* 0x0047e00001187983 */ /* 0x000f280000300a00 */
[----:B------:R-:W4:Y:S04]  /*23f570*/  LDL.LU.64 R26, [R1+0x4380] ;  /* 0x00438000011a7983 */ /* 0x000f280000300a00 */
[----:B------:R-:W4:Y:S01]  /*23f580*/  LDL.LU R8, [R1+0x138] ;  /* 0x0001380001087983 */ /* 0x000f220000300800 */
[----:B------:R-:W-:-:S03]  /*23f590*/  PRMT R21, R5, 0x7773, RZ ;  /* 0x0000777305157816 */ /* 0x000fc600000000ff */
[----:B------:R-:W4:Y:S01]  /*23f5a0*/  LDL.LU.64 R22, [R1+0x2888] ;  /* 0x0028880001167983 */ /* 0x000f220000300a00 */
[C---:B--2---:R-:W-:Y:S02]  /*23f5b0*/  LOP3.LUT P2, RZ, R15.reuse, 0x200, RZ, 0xc0, !PT ;  /* 0x000002000fff7812 */ /* 0x044fe4000784c0ff */
[C---:B------:R-:W-:Y:S02]  /*23f5c0*/  LOP3.LUT P3, RZ, R15.reuse, 0x400, RZ, 0xc0, !PT ;  /* 0x000004000fff7812 */ /* 0x040fe4000786c0ff */
[C---:B------:R-:W-:Y:S02]  /*23f5d0*/  LOP3.LUT P4, RZ, R15.reuse, 0x800, RZ, 0xc0, !PT ;  /* 0x000008000fff7812 */ /* 0x040fe4000788c0ff */
[----:B------:R-:W-:-:S07]  /*23f5e0*/  LOP3.LUT P5, RZ, R15, 0x1000, RZ, 0xc0, !PT ;  /* 0x000010000fff7812 */ /* 0x000fce00078ac0ff */
[----:B---3--:R0:W-:Y:S04]  /*23f5f0*/  @P2 STG.E.U8 desc[UR4][R28.64], R21 ;  /* 0x000000151c002986 */ /* 0x0081e8000c101104 */
[----:B0-----:R-:W2:Y:S01]  /*23f600*/  LDL.LU R28, [R1+0x15c] ;  /* 0x00015c00011c7983 */ /* 0x001ea20000300800 */
[----:B----4-:R-:W-:-:S05]  /*23f610*/  PRMT R21, R8, 0x7770, RZ ;  /* 0x0000777008157816 */ /* 0x010fca00000000ff */
[----:B------:R0:W-:Y:S02]  /*23f620*/  @P3 STG.E.U8 desc[UR4][R6.64], R21 ;  /* 0x0000001506003986 */ /* 0x0001e4000c101104 */
[C---:B0-----:R-:W-:Y:S02]  /*23f630*/  PRMT R21, R8.reuse, 0x7771, RZ ;  /* 0x0000777108157816 */ /* 0x041fe400000000ff */
[----:B------:R-:W3:Y:S04]  /*23f640*/  LDL.LU.64 R6, [R1+0x47d8] ;  /* 0x0047d80001067983 */ /* 0x000ee80000300a00 */
[----:B------:R0:W-:Y:S02]  /*23f650*/  @P4 STG.E.U8 desc[UR4][R24.64], R21 ;  /* 0x0000001518004986 */ /* 0x0001e4000c101104 */
[----:B0-----:R-:W-:-:S02]  /*23f660*/  PRMT R21, R8, 0x7772, RZ ;  /* 0x0000777208157816 */ /* 0x001fc400000000ff */
[----:B------:R-:W4:Y:S04]  /*23f670*/  LDL.LU.64 R24, [R1+0x47d0] ;  /* 0x0047d00001187983 */ /* 0x000f280000300a00 */
[----:B------:R0:W-:Y:S04]  /*23f680*/  @P5 STG.E.U8 desc[UR4][R26.64], R21 ;  /* 0x000000151a005986 */ /* 0x0001e8000c101104 */
[----:B0-----:R-:W2:Y:S04]  /*23f690*/  LDL.LU.64 R26, [R1+0x4378] ;  /* 0x00437800011a7983 */ /* 0x001ea80000300a00 */
        /* <DEDUP_REMOVED lines=23> */
[----:B------:R-:W-:Y:S02]  /*23f810*/  LOP3.LUT R2, R2, 0xfff7ffff, RZ, 0xc0, !PT ;  /* 0xfff7ffff02027812 */ /* 0x000fe400078ec0ff */
[C---:B------:R-:W-:Y:S02]  /*23f820*/  LOP3.LUT P0, RZ, R15.reuse, 0x400000, RZ, 0xc0, !PT ;  /* 0x004000000fff7812 */ /* 0x040fe4000780c0ff */
[C---:B------:R-:W-:Y:S02]  /*23f830*/  LOP3.LUT P1, RZ, R15.reuse, 0x800000, RZ, 0xc0, !PT ;  /* 0x008000000fff7812 */ /* 0x040fe4000782c0ff */
[----:B------:R-:W-:-:S02]  /*23f840*/  LOP3.LUT P2, RZ, R15, 0x1000000, RZ, 0xc0, !PT ;  /* 0x010000000fff7812 */ /* 0x000fc4000784c0ff */
[C---:B------:R-:W-:Y:S02]  /*23f850*/  LOP3.LUT P3, RZ, R15.reuse, 0x2000000, RZ, 0xc0, !PT ;  /* 0x020000000fff7812 */ /* 0x040fe4000786c0ff */
[C---:B------:R-:W-:Y:S02]  /*23f860*/  LOP3.LUT P4, RZ, R15.reuse, 0x4000000, RZ, 0xc0, !PT ;  /* 0x040000000fff7812 */ /* 0x040fe4000788c0ff */
[----:B------:R-:W-:Y:S02]  /*23f870*/  @P6 LOP3.LUT R2, R2, 0x80000, RZ, 0xfc, !PT ;  /* 0x0008000002026812 */ /* 0x000fe400078efcff */
[C---:B------:R-:W-:Y:S02]  /*23f880*/  LOP3.LUT P6, RZ, R15.reuse, 0x2000, RZ, 0xc0, !PT ;  /* 0x000020000fff7812 */ /* 0x040fe400078cc0ff */
[----:B------:R-:W-:Y:S01]  /*23f890*/  LOP3.LUT P5, RZ, R15, 0x8000000, RZ, 0xc0, !PT ;  /* 0x080000000fff7812 */ /* 0x000fe200078ac0ff */
[----:B--2---:R0:W-:Y:S04]  /*23f8a0*/  STL.64 [R1+0x7d58], R4 ;  /* 0x007d580401007387 */ /* 0x0041e80000100a00 */
[----:B------:R1:W-:Y:S04]  /*23f8b0*/  STL.64 [R1+0x7d40], R14 ;  /* 0x007d400e01007387 */ /* 0x0003e80000100a00 */
[----:B0-----:R-:W2:Y:S04]  /*23f8c0*/  LDL.LU.64 R4, [R1+0x2890] ;  /* 0x0028900001047983 */ /* 0x001ea80000300a00 */
[----:B-1----:R-:W2:Y:S01]  /*23f8d0*/  LDL.LU.64 R14, [R1+0x4370] ;  /* 0x00437000010e7983 */ /* 0x002ea20000300a00 */
[----:B------:R-:W-:-:S05]  /*23f8e0*/  PRMT R21, R8, 0x7773, RZ ;  /* 0x0000777308157816 */ /* 0x000fca00000000ff */
[----:B------:R0:W-:Y:S01]  /*23f8f0*/  @P6 STG.E.U8 desc[UR4][R22.64], R21 ;  /* 0x0000001516006986 */ /* 0x0001e2000c101104 */
[----:B------:R-:W-:Y:S02]  /*23f900*/  LOP3.LUT P6, RZ, R2, 0x80000, RZ, 0xc0, !PT ;  /* 0x0008000002ff7812 */ /* 0x000fe400078cc0ff */
[----:B0-----:R-:W-:-:S11]  /*23f910*/  PRMT R21, R28, 0x7770, RZ ;  /* 0x000077701c157816 */ /* 0x001fd600000000ff */
[----:B---3--:R-:W-:Y:S01]  /*23f920*/  @P6 STG.E.U8 desc[UR4][R6.64], R21 ;  /* 0x0000001506006986 */ /* 0x008fe2000c101104 */
[----:B------:R-:W-:-:S03]  /*23f930*/  LOP3.LUT P6, RZ, R2, 0x40000, RZ, 0xc0, !PT ;  /* 0x0004000002ff7812 */ /* 0x000fc600078cc0ff */
[----:B--2---:R0:W-:Y:S04]  /*23f940*/  STL.64 [R1+0x7d48], R14 ;  /* 0x007d480e01007387 */ /* 0x0041e80000100a00 */
[----:B0-----:R-:W2:Y:S01]  /*23f950*/  LDL.LU.64 R14, [R1+0x47c0] ;  /* 0x0047c000010e7983 */ /* 0x001ea20000300a00 */
[----:B------:R-:W-:-:S05]  /*23f960*/  PRMT R21, R28, 0x7771, RZ ;  /* 0x000077711c157816 */ /* 0x000fca00000000ff */
[----:B----4-:R0:W-:Y:S01]  /*23f970*/  @P6 STG.E.U8 desc[UR4][R24.64], R21 ;  /* 0x0000001518006986 */ /* 0x0101e2000c101104 */
[----:B------:R-:W-:Y:S02]  /*23f980*/  LOP3.LUT P6, RZ, R2, 0x20000, RZ, 0xc0, !PT ;  /* 0x0002000002ff7812 */ /* 0x000fe400078cc0ff */
[----:B0-----:R-:W-:-:S11]  /*23f990*/  PRMT R21, R28, 0x7772, RZ ;  /* 0x000077721c157816 */ /* 0x001fd600000000ff */
[----:B------:R0:W-:Y:S01]  /*23f9a0*/  @P6 STG.E.U8 desc[UR4][R26.64], R21 ;  /* 0x000000151a006986 */ /* 0x0001e2000c101104 */
[----:B------:R-:W-:Y:S02]  /*23f9b0*/  LOP3.LUT P6, RZ, R2, 0x10000, RZ, 0xc0, !PT ;  /* 0x0001000002ff7812 */ /* 0x000fe400078cc0ff */
[----:B0-----:R-:W-:-:S11]  /*23f9c0*/  PRMT R21, R28, 0x7773, RZ ;  /* 0x000077731c157816 */ /* 0x001fd600000000ff */
[----:B------:R-:W-:Y:S04]  /*23f9d0*/  @P6 STG.E.U8 desc[UR4][R4.64], R21 ;  /* 0x0000001504006986 */ /* 0x000fe8000c101104 */
[----:B--2---:R0:W-:Y:S04]  /*23f9e0*/  STL.64 [R1+0x7d50], R14 ;  /* 0x007d500e01007387 */ /* 0x0041e80000100a00 */
[----:B0-----:R-:W2:Y:S04]  /*23f9f0*/  LDL.LU.64 R14, [R1+0x47c8] ;  /* 0x0047c800010e7983 */ /* 0x001ea80000300a00 */
[----:B------:R-:W3:Y:S04]  /*23fa00*/  LDL.LU R8, [R1+0x1c0] ;  /* 0x0001c00001087983 */ /* 0x000ee80000300800 */
[----:B------:R-:W4:Y:S04]  /*23fa10*/  LDL.LU R0, [R1+0x1a0] ;  /* 0x0001a00001007983 */ /* 0x000f280000300800 */
[----:B------:R-:W2:Y:S04]  /*23fa20*/  LDL.LU.64 R6, [R1+0x2898] ;  /* 0x0028980001067983 */ /* 0x000ea80000300a00 */
[----:B------:R-:W2:Y:S04]  /*23fa30*/  LDL.LU.64 R16, [R1+0x47b8] ;  /* 0x0047b80001107983 */ /* 0x000ea80000300a00 */
[----:B------:R-:W2:Y:S04]  /*23fa40*/  LDL.LU.64 R18, [R1+0x47b0] ;  /* 0x0047b00001127983 */ /* 0x000ea80000300a00 */
[----:B------:R-:W2:Y:S04]  /*23fa50*/  LDL.LU.64 R22, [R1+0x4368] ;  /* 0x0043680001167983 */ /* 0x000ea80000300a00 */
[----:B------:R-:W2:Y:S04]  /*23fa60*/  LDL.LU.64 R24, [R1+0x28a0] ;  /* 0x0028a00001187983 */ /* 0x000ea80000300a00 */
[----:B------:R-:W2:Y:S04]  /*23fa70*/  LDL.LU.64 R26, [R1+0x47a8] ;  /* 0x0047a800011a7983 */ /* 0x000ea80000300a00 */
[----:B------:R-:W2:Y:S04]  /*23fa80*/  LDL.LU.64 R28, [R1+0x47a0] ;  /* 0x0047a000011c7983 */ /* 0x000ea80000300a00 */
[----:B------:R-:W2:Y:S01]  /*23fa90*/  LDL.LU.64 R4, [R1+0x7d58] ;  /* 0x007d580001047983 */ /* 0x000ea20000300a00 */
[----:B------:R-:W-:-:S02]  /*23faa0*/  LOP3.LUT P6, RZ, R2, 0x8000, RZ, 0xc0, !PT ;  /* 0x0000800002ff7812 */ /* 0x000fc400078cc0ff */
[----:B--2---:R-:W-:-:S11]  /*23fab0*/  PRMT R21, R5, 0x7770, RZ ;  /* 0x0000777005157816 */ /* 0x004fd600000000ff */
[----:B------:R0:W-:Y:S04]  /*23fac0*/  @P6 STG.E.U8 desc[UR4][R14.64], R21 ;  /* 0x000000150e006986 */ /* 0x0001e8000c101104 */
[----:B0-----:R-:W2:Y:S01]  /*23fad0*/  LDL.LU.64 R14, [R1+0x7d50] ;  /* 0x007d5000010e7983 */ /* 0x001ea20000300a00 */
[----:B------:R-:W-:Y:S02]  /*23fae0*/  LOP3.LUT P6, RZ, R2, 0x4000, RZ, 0xc0, !PT ;  /* 0x0000400002ff7812 */ /* 0x000fe400078cc0ff */
        /* <DEDUP_REMOVED lines=9> */
[----:B------:R3:W-:Y:S02]  /*23fb80*/  @P6 STG.E.U8 desc[UR4][R6.64], R21 ;  /* 0x0000001506006986 */ /* 0x0007e4000c101104 */
[C---:B---3--:R-:W-:Y:S02]  /*23fb90*/  PRMT R21, R8.reuse, 0x7770, RZ ;  /* 0x0000777008157816 */ /* 0x048fe400000000ff */
[----:B------:R-:W3:Y:S04]  /*23fba0*/  LDL.LU R6, [R1+0x7d38] ;  /* 0x007d380001067983 */ /* 0x000ee80000300800 */
[----:B------:R0:W-:Y:S02]  /*23fbb0*/  @P0 STG.E.U8 desc[UR4][R16.64], R21 ;  /* 0x0000001510000986 */ /* 0x0001e4000c101104 */
[----:B0-----:R-:W-:-:S05]  /*23fbc0*/  PRMT R21, R8, 0x7771, RZ ;  /* 0x0000777108157816 */ /* 0x001fca00000000ff */
[----:B------:R0:W-:Y:S02]  /*23fbd0*/  @P1 STG.E.U8 desc[UR4][R18.64], R21 ;  /* 0x0000001512001986 */ /* 0x0001e4000c101104 */
[C---:B0-----:R-:W-:Y:S02]  /*23fbe0*/  PRMT R21, R8.reuse, 0x7772, RZ ;  /* 0x0000777208157816 */ /* 0x041fe400000000ff */
[----:B------:R-:W3:Y:S04]  /*23fbf0*/  LDL.LU.64 R18, [R1+0x4360] ;  /* 0x0043600001127983 */ /* 0x000ee80000300a00 */
[----:B------:R0:W-:Y:S02]  /*23fc00*/  @P2 STG.E.U8 desc[UR4][R22.64], R21 ;  /* 0x0000001516002986 */ /* 0x0001e4000c101104 */
[----:B0-----:R-:W-:-:S02]  /*23fc10*/  PRMT R21, R8, 0x7773, RZ ;  /* 0x0000777308157816 */ /* 0x001fc400000000ff */
[----:B------:R-:W3:Y:S04]  /*23fc20*/  LDL.LU.64 R22, [R1+0x28a8] ;  /* 0x0028a80001167983 */ /* 0x000ee80000300a00 */
[----:B------:R4:W-:Y:S02]  /*23fc30*/  @P3 STG.E.U8 desc[UR4][R24.64], R21 ;  /* 0x0000001518003986 */ /* 0x0009e4000c101104 */
[----:B----4-:R-:W-:-:S05]  /*23fc40*/  PRMT R21, R0, 0x7770, RZ ;  /* 0x0000777000157816 */ /* 0x010fca00000000ff */
[----:B------:R0:W-:Y:S02]  /*23fc50*/  @P4 STG.E.U8 desc[UR4][R26.64], R21 ;  /* 0x000000151a004986 */ /* 0x0001e4000c101104 */
[----:B0-----:R-:W-:Y:S02]  /*23fc60*/  PRMT R21, R0, 0x7771, RZ ;  /* 0x0000777100157816 */ /* 0x001fe400000000ff */
[----:B------:R-:W4:Y:S04]  /*23fc70*/  LDL.LU.64 R26, [R1+0x4798] ;  /* 0x00479800011a7983 */ /* 0x000f280000300a00 */
[----:B------:R0:W-:Y:S04]  /*23fc80*/  @P5 STG.E.U8 desc[UR4][R28.64], R21 ;  /* 0x000000151c005986 */ /* 0x0001e8000c101104 */
[----:B0-----:R-:W4:Y:S04]  /*23fc90*/  LDL.LU.64 R28, [R1+0x4790] ;  /* 0x00479000011c7983 */ /* 0x001f280000300a00 */
[----:B------:R-:W4:Y:S04]  /*23fca0*/  LDL.LU.64 R24, [R1+0x4358] ;  /* 0x0043580001187983 */ /* 0x000f280000300a00 */
[----:B------:R-:W4:Y:S01]  /*23fcb0*/  LDL.LU R5, [R1+0x1c4] ;  /* 0x0001c40001057983 */ /* 0x000f220000300800 */
[----:B------:R-:W-:-:S02]  /*23fcc0*/  LOP3.LUT R2, R2, 0xffffffef, RZ, 0xc0, !PT ;  /* 0xffffffef02027812 */ /* 0x000fc400078ec0ff */
[----:B------:R-:W-:Y:S01]  /*23fcd0*/  PRMT R21, R0, 0x7772, RZ ;  /* 0x0000777200157816 */ /* 0x000fe200000000ff */
[----:B------:R-:W-:Y:S02]  /*23fce0*/  IMAD.MOV.U32 R8, RZ, RZ, R9 ;  /* 0x000000ffff087224 */ /* 0x000fe400078e0009 */
[----:B------:R-:W-:Y:S02]  /*23fcf0*/  IMAD.MOV.U32 R9, RZ, RZ, R10 ;  /* 0x000000ffff097224 */ /* 0x000fe400078e000a */
        /* <DEDUP_REMOVED lines=21> */
[C---:B------:R-:W-:Y:S01]  /*23fe50*/  LOP3.LUT P3, RZ, R15.reuse, 0x20000000, RZ, 0xc0, !PT ;  /* 0x200000000fff7812 */ /* 0x040fe2000786c0ff */
[----:B---3--:R0:W-:Y:S01]  /*23fe60*/  @P2 STG.E.U8 desc[UR4][R18.64], R21 ;  /* 0x0000001512002986 */ /* 0x0081e2000c101104 */
[----:B------:R-:W-:-:S07]  /*23fe70*/  LOP3.LUT P4, RZ, R15, 0x40000000, RZ, 0xc0, !PT ;  /* 0x400000000fff7812 */ /* 0x000fce000788c0ff */
[----:B------:R-:W-:Y:S02]  /*23fe80*/  @P6 LOP3.LUT R2, R2, 0x200, RZ, 0xfc, !PT ;  /* 0x0000020002026812 */ /* 0x000fe400078efcff */
[----:B------:R-:W-:Y:S02]  /*23fe90*/  LOP3.LUT P6, RZ, R14, 0x4, RZ, 0xc0, !PT ;  /* 0x000000040eff7812 */ /* 0x000fe400078cc0ff */
[----:B0-----:R-:W-:Y:S02]  /*23fea0*/  PRMT R21, R0, 0x7773, RZ ;  /* 0x0000777300157816 */ /* 0x001fe400000000ff */
[----:B------:R-:W-:Y:S02]  /*23feb0*/  LOP3.LUT R2, R2, 0xfffffbff, RZ, 0xc0, !PT ;  /* 0xfffffbff02027812 */ /* 0x000fe400078ec0ff */
[----:B------:R-:W-:Y:S01]  /*23fec0*/  LOP3.LUT P5, RZ, R15, 0x80000000, RZ, 0xc0, !PT ;  /* 0x800000000fff7812 */ /* 0x000fe200078ac0ff */
[----:B------:R4:W-:Y:S06]  /*23fed0*/  @P3 STG.E.U8 desc[UR4][R22.64], R21 ;  /* 0x0000001516003986 */ /* 0x0009ec000c101104 */
[----:B------:R-:W-:-:S02]  /*23fee0*/  @P6 LOP3.LUT R2, R2, 0x400, RZ, 0xfc, !PT ;  /* 0x0000040002026812 */ /* 0x000fc400078efcff */
[----:B------:R-:W-:Y:S02]  /*23fef0*/  LOP3.LUT P6, RZ, R14, 0x2, RZ, 0xc0, !PT ;  /* 0x000000020eff7812 */ /* 0x000fe400078cc0ff */
[----:B------:R-:W-:Y:S02]  /*23ff00*/  LOP3.LUT R2, R2, 0xfffff7ff, RZ, 0xc0, !PT ;  /* 0xfffff7ff02027812 */ /* 0x000fe400078ec0ff */
[C---:B------:R-:W-:Y:S02]  /*23ff10*/  LOP3.LUT P0, RZ, R14.reuse, 0x200, RZ, 0xc0, !PT ;  /* 0x000002000eff7812 */ /* 0x040fe4000780c0ff */
[C---:B------:R-:W-:Y:S02]  /*23ff20*/  LOP3.LUT P1, RZ, R14.reuse, 0x400, RZ, 0xc0, !PT ;  /* 0x000004000eff7812 */ /* 0x040fe4000782c0ff */
[C---:B------:R-:W-:Y:S02]  /*23ff30*/  LOP3.LUT P2, RZ, R14.reuse, 0x800, RZ, 0xc0, !PT ;  /* 0x000008000eff7812 */ /* 0x040fe4000784c0ff */
[----:B------:R-:W-:-:S03]  /*23ff40*/  LOP3.LUT P3, RZ, R14, 0x1000, RZ, 0xc0, !PT ;  /* 0x000010000eff7812 */ /* 0x000fc6000786c0ff */
[----:B------:R-:W-:Y:S02]  /*23ff50*/  @P6 LOP3.LUT R2, R2, 0x800, RZ, 0xfc, !PT ;  /* 0x0000080002026812 */ /* 0x000fe400078efcff */
[----:B------:R-:W-:Y:S02]  /*23ff60*/  LOP3.LUT P6, RZ, R14, 0x1, RZ, 0xc0, !PT ;  /* 0x000000010eff7812 */ /* 0x000fe400078cc0ff */
[----:B----4-:R-:W-:-:S05]  /*23ff70*/  PRMT R21, R5, 0x7770, RZ ;  /* 0x0000777005157816 */ /* 0x010fca00000000ff */
[----:B------:R0:W-:Y:S01]  /*23ff80*/  @P4 STG.E.U8 desc[UR4][R26.64], R21 ;  /* 0x000000151a004986 */ /* 0x0001e2000c101104 */
[C---:B------:R-:W-:Y:S02]  /*23ff90*/  LOP3.LUT P4, RZ, R14.reuse, 0x2000, RZ, 0xc0, !PT ;  /* 0x000020000eff7812 */ /* 0x040fe4000788c0ff */
[----:B0-----:R-:W-:Y:S01]  /*23ffa0*/  PRMT R21, R5, 0x7771, RZ ;  /* 0x0000777105157816 */ /* 0x001fe200000000ff */
[----:B------:R-:W2:Y:S04]  /*23ffb0*/  LDL.LU.64 R26, [R1+0x4788] ;  /* 0x00478800011a7983 */ /* 0x000ea80000300a00 */
[----:B------:R0:W-:Y:S01]  /*23ffc0*/  @P5 STG.E.U8 desc[UR4][R28.64], R21 ;  /* 0x000000151c005986 */ /* 0x0001e2000c101104 */
[----:B------:R-:W-:-:S03]  /*23ffd0*/  LOP3.LUT P5, RZ, R14, 0x4000, RZ, 0xc0, !PT ;  /* 0x000040000eff7812 */ /* 0x000fc600078ac0ff */
[----:B0-----:R-:W3:Y:S04]  /*23ffe0*/  LDL.LU.64 R28, [R1+0x4780] ;  /* 0x00478000011c7983 */ /* 0x001ee80000300a00 */
[----:B------:R-:W4:Y:S04]  /*23fff0*/  LDL.LU R3, [R1+0x1c8] ;  /* 0x0001c80001037983 */ /* 0x000f280000300800 */
[----:B------:R0:W-:Y:S04]  /*240000*/  STL.64 [R1+0x7d18], R14 ;  /* 0x007d180e01007387 */ /* 0x0001e80000100a00 */
[----:B0-----:R-:W2:Y:S04]  /*240010*/  LDL.LU.64 R14, [R1+0x4770] ;  /* 0x00477000010e7983 */ /* 0x001ea80000300a00 */
[----:B--2---:R0:W-:Y:S04]  /*240020*/  STL.64 [R1+0x7d20], R14 ;  /* 0x007d200e01007387 */ /* 0x0041e80000100a00 */
        /* <DEDUP_REMOVED lines=12> */
[----:B------:R-:W4:Y:S04]  /*2400f0*/  LDL.LU.64 R12, [R1+0x4348] ;  /* 0x00434800010c7983 */ /* 0x000f280000300a00 */
[----:B------:R0:W-:Y:S01]  /*240100*/  @P6 STG.E.U8 desc[UR4][R26.64], R21 ;  /* 0x000000151a006986 */ /* 0x0001e2000c101104 */
[----:B------:R-:W-:-:S03]  /*240110*/  LOP3.LUT P6, RZ, R2, 0x200, RZ, 0xc0, !PT ;  /* 0x0000020002ff7812 */ /* 0x000fc600078cc0ff */
[----:B------:R-:W4:Y:S04]  /*240120*/  LDL.LU.64 R16, [R1+0x2900] ;  /* 0x0029000001107983 */ /* 0x000f280000300a00 */
[----:B------:R-:W4:Y:S01]  /*240130*/  LDL.LU R0, [R1+0x1a8] ;  /* 0x0001a80001007983 */ /* 0x000f220000300800 */
[----:B0-----:R-:W-:-:S03]  /*240140*/  PRMT R21, R20, 0x7771, RZ ;  /* 0x0000777114157816 */ /* 0x001fc600000000ff */
[----:B------:R-:W4:Y:S04]  /*240150*/  LDL.LU R5, [R1+0x1cc] ;  /* 0x0001cc0001057983 */ /* 0x000f280000300800 */
[----:B---3--:R0:W-:Y:S01]  /*240160*/  @P6 STG.E.U8 desc[UR4][R28.64], R21 ;  /* 0x000000151c006986 */ /* 0x0081e2000c101104 */
[----:B------:R-:W-:-:S03]  /*240170*/  LOP3.LUT P6, RZ, R2, 0x100, RZ, 0xc0, !PT ;  /* 0x0000010002ff7812 */ /* 0x000fc600078cc0ff */
[----:B------:R-:W3:Y:S04]  /*240180*/  LDL.LU.64 R18, [R1+0x4768] ;  /* 0x0047680001127983 */ /* 0x000ee80000300a00 */
[----:B------:R-:W3:Y:S01]  /*240190*/  LDL.LU.64 R22, [R1+0x4760] ;  /* 0x0047600001167983 */ /* 0x000ee20000300a00 */
[----:B0-----:R-:W-:-:S03]  /*2401a0*/  PRMT R21, R20, 0x7772, RZ ;  /* 0x0000777214157816 */ /* 0x001fc600000000ff */
        /* <DEDUP_REMOVED lines=10> */
[----:B----4-:R-:W-:-:S11]  /*240250*/  PRMT R21, R3, 0x7770, RZ ;  /* 0x0000777003157816 */ /* 0x010fd600000000ff */
        /* <DEDUP_REMOVED lines=9> */
[----:B0-----:R-:W-:Y:S02]  /*2402f0*/  PRMT R21, R3, 0x7773, RZ ;  /* 0x0000777303157816 */ /* 0x001fe400000000ff */
[----:B------:R-:W4:Y:S04]  /*240300*/  LDL.LU.64 R12, [R1+0x7d10] ;  /* 0x007d1000010c7983 */ /* 0x000f280000300a00 */
[----:B------:R0:W-:Y:S02]  /*240310*/  @P0 STG.E.U8 desc[UR4][R16.64], R21 ;  /* 0x0000001510000986 */ /* 0x0001e4000c101104 */
[----:B0-----:R-:W-:-:S02]  /*240320*/  PRMT R21, R0, 0x7770, RZ ;  /* 0x0000777000157816 */ /* 0x001fc400000000ff */
[----:B------:R-:W4:Y:S04]  /*240330*/  LDL.LU.64 R16, [R1+0x4a60] ;  /* 0x004a600001107983 */ /* 0x000f280000300a00 */
[----:B---3--:R0:W-:Y:S02]  /*240340*/  @P1 STG.E.U8 desc[UR4][R18.64], R21 ;  /* 0x0000001512001986 */ /* 0x0081e4000c101104 */
[----:B0-----:R-:W-:-:S05]  /*240350*/  PRMT R21, R0, 0x7771, RZ ;  /* 0x0000777100157816 */ /* 0x001fca00000000ff */
[----:B------:R0:W-:Y:S02]  /*240360*/  @P2 STG.E.U8 desc[UR4][R22.64], R21 ;  /* 0x0000001516002986 */ /* 0x0001e4000c101104 */
[----:B0-----:R-:W-:-:S05]  /*240370*/  PRMT R21, R0, 0x7772, RZ ;  /* 0x0000777200157816 */ /* 0x001fca00000000ff */
[----:B------:R0:W-:Y:S02]  /*240380*/  @P3 STG.E.U8 desc[UR4][R24.64], R21 ;  /* 0x0000001518003986 */ /* 0x0001e4000c101104 */
[----:B0-----:R-:W-:-:S05]  /*240390*/  PRMT R21, R0, 0x7773, RZ ;  /* 0x0000777300157816 */ /* 0x001fca00000000ff */
[----:B------:R0:W-:Y:S02]  /*2403a0*/  @P4 STG.E.U8 desc[UR4][R26.64], R21 ;  /* 0x000000151a004986 */ /* 0x0001e4000c101104 */
[----:B0-----:R-:W-:Y:S02]  /*2403b0*/  PRMT R21, R5, 0x7770, RZ ;  /* 0x0000777005157816 */ /* 0x001fe400000000ff */
[----:B------:R-:W3:Y:S04]  /*2403c0*/  LDL.LU.64 R26, [R1+0x4578] ;  /* 0x00457800011a7983 */ /* 0x000ee80000300a00 */
[----:B------:R0:W-:Y:S04]  /*2403d0*/  @P5 STG.E.U8 desc[UR4][R28.64], R21 ;  /* 0x000000151c005986 */ /* 0x0001e8000c101104 */
[----:B------:R-:W3:Y:S04]  /*2403e0*/  LDL.LU.64 R18, [R1+0x2960] ;  /* 0x0029600001127983 */ /* 0x000ee80000300a00 */
[----:B0-----:R-:W3:Y:S04]  /*2403f0*/  LDL.LU.64 R28, [R1+0x4a58] ;  /* 0x004a5800011c7983 */ /* 0x001ee80000300a00 */
[----:B------:R-:W3:Y:S04]  /*240400*/  LDL.LU.64 R22, [R1+0x4a50] ;  /* 0x004a500001167983 */ /* 0x000ee80000300a00 */
[----:B------:R-:W3:Y:S04]  /*240410*/  LDL.LU.64 R24, [R1+0x4570] ;  /* 0x0045700001187983 */ /* 0x000ee80000300a00 */
[----:B------:R-:W3:Y:S01]  /*240420*/  LDL.LU R3, [R1+0x1ac] ;  /* 0x0001ac0001037983 */ /* 0x000ee20000300800 */
[----:B------:R-:W-:-:S02]  /*240430*/  LOP3.LUT R2, R2, 0xfffffffe, RZ, 0xc0, !PT ;  /* 0xfffffffe02027812 */ /* 0x000fc400078ec0ff */
[----:B------:R-:W-:Y:S01]  /*240440*/  PRMT R21, R5, 0x7771, RZ ;  /* 0x0000777105157816 */ /* 0x000fe200000000ff */
[----:B------:R-:W3:Y:S01]  /*240450*/  LDL.LU R20, [R1+0x1b0] ;  /* 0x0001b00001147983 */ /* 0x000ee20000300800 */
        /* <DEDUP_REMOVED lines=20> */
[----:B----4-:R0:W-:Y:S01]  /*2405a0*/  @P2 STG.E.U8 desc[UR4][R16.64], R21 ;  /* 0x0000001510002986 */ /* 0x0101e2000c101104 */
[----:B------:R-:W-:Y:S02]  /*2405b0*/  LOP3.LUT P4, RZ, R14, 0x20000, RZ, 0xc0, !PT ;  /* 0x000200000eff7812 */ /* 0x000fe4000788c0ff */
[----:B------:R-:W-:Y:S02]  /*2405c0*/  LOP3.LUT R2, R2, 0xfffffffb, RZ, 0xc0, !PT ;  /* 0xfffffffb02027812 */ /* 0x000fe400078ec0ff */
[----:B------:R-:W-:Y:S02]  /*2405d0*/  LOP3.LUT P5, RZ, R14, 0x40000, RZ, 0xc0, !PT ;  /* 0x000400000eff7812 */ /* 0x000fe400078ac0ff */
[----:B0-----:R-:W-:-:S05]  /*2405e0*/  PRMT R21, R5, 0x7772, RZ ;  /* 0x0000777205157816 */ /* 0x001fca00000000ff */
[----:B------:R-:W-:Y:S02]  /*2405f0*/  @P6 LOP3.LUT R2, R2, 0x4, RZ, 0xfc, !PT ;  /* 0x0000000402026812 */ /* 0x000fe400078efcff */
[----:B------:R-:W-:Y:S01]  /*240600*/  LOP3.LUT P6, RZ, R14, 0x100000, RZ, 0xc0, !PT ;  /* 0x001000000eff7812 */ /* 0x000fe200078cc0ff */
[----:B---3--:R0:W-:Y:S01]  /*240610*/  @P3 STG.E.U8 desc[UR4][R26.64], R21 ;  /* 0x000000151a003986 */ /* 0x0081e2000c101104 */
[----:B------:R-:W-:Y:S02]  /*240620*/  LOP3.LUT R2, R2, 0xfffffff7, RZ, 0xc0, !PT ;  /* 0xfffffff702027812 */ /* 0x000fe400078ec0ff */
[----:B0-----:R-:W-:Y:S01]  /*240630*/  PRMT R21, R5, 0x7773, RZ ;  /* 0x0000777305157816 */ /* 0x001fe200000000ff */
[----:B------:R-:W2:Y:S04]  /*240640*/  LDL.LU.64 R26, [R1+0x2988] ;  /* 0x00298800011a7983 */ /* 0x000ea80000300a00 */
[----:B------:R0:W-:Y:S04]  /*240650*/  @P4 STG.E.U8 desc[UR4][R18.64], R21 ;  /* 0x0000001512004986 */ /* 0x0001e8000c101104 */
[----:B------:R-:W-:Y:S01]  /*240660*/  @P6 LOP3.LUT R2, R2, 0x8, RZ, 0xfc, !PT ;  /* 0x0000000802026812 */ /* 0x000fe200078efcff */
[----:B------:R-:W-:Y:S01]  /*240670*/  STL [R1+0x7c10], R14 ;  /* 0x007c100e01007387 */ /* 0x000fe20000100800 */
[----:B------:R-:W-:-:S02]  /*240680*/  LOP3.LUT P6, RZ, R14, 0x80000, RZ, 0xc0, !PT ;  /* 0x000800000eff7812 */ /* 0x000fc400078cc0ff */
[----:B0-----:R-:W-:Y:S01]  /*240690*/  PRMT R21, R3, 0x7770, RZ ;  /* 0x0000777003157816 */ /* 0x001fe200000000ff */
[----:B------:R-:W-:Y:S01]  /*2406a0*/  STL [R1+0x7d08], R15 ;  /* 0x007d080f01007387 */ /* 0x000fe20000100800 */
[----:B------:R-:W-:-:S03]  /*2406b0*/  LOP3.LUT P0, RZ, R14, 0x10000000, RZ, 0xc0, !PT ;  /* 0x100000000eff7812 */ /* 0x000fc6000780c0ff */
[----:B------:R0:W-:Y:S01]  /*2406c0*/  @P5 STG.E.U8 desc[UR4][R28.64], R21 ;  /* 0x000000151c005986 */ /* 0x0001e2000c101104 */
[C---:B------:R-:W-:Y:S02]  /*2406d0*/  LOP3.LUT P1, RZ, R14.reuse, 0x20000000, RZ, 0xc0, !PT ;  /* 0x200000000eff7812 */ /* 0x040fe4000782c0ff */
[C---:B------:R-:W-:Y:S02]  /*2406e0*/  LOP3.LUT P2, RZ, R14.reuse, 0x40000000, RZ, 0xc0, !PT ;  /* 0x400000000eff7812 */ /* 0x040fe4000784c0ff */
[----:B------:R-:W-:Y:S02]  /*2406f0*/  LOP3.LUT P3, RZ, R14, 0x80000000, RZ, 0xc0, !PT ;  /* 0x800000000eff7812 */ /* 0x000fe4000786c0ff */
[C---:B------:R-:W-:Y:S02]  /*240700*/  LOP3.LUT P4, RZ, R13.reuse, 0x1, RZ, 0xc0, !PT ;  /* 0x000000010dff7812 */ /* 0x040fe4000788c0ff */
[----:B------:R-:W-:Y:S01]  /*240710*/  LOP3.LUT P5, RZ, R13, 0x2, RZ, 0xc0, !PT ;  /* 0x000000020dff7812 */ /* 0x000fe200078ac0ff */
[----:B0-----:R-:W3:Y:S04]  /*240720*/  LDL.LU.64 R28, [R1+0x4a48] ;  /* 0x004a4800011c7983 */ /* 0x001ee80000300a00 */
[----:B------:R0:W-:Y:S04]  /*240730*/  STL.64 [R1+0x7cf0], R12 ;  /* 0x007cf00c01007387 */ /* 0x0001e80000100a00 */
[----:B------:R-:W4:Y:S04]  /*240740*/  LDL.LU.64 R14, [R1+0x4a40] ;  /* 0x004a4000010e7983 */ /* 0x000f280000300a00 */
[----:B------:R-:W2:Y:S04]  /*240750*/  LDL.LU R0, [R1+0x190] ;  /* 0x0001900001007983 */ /* 0x000ea80000300800 */
        /* <DEDUP_REMOVED lines=9> */
[----:B------:R-:W-:-:S05]  /*2407f0*/  PRMT R21, R3, 0x7773, RZ ;  /* 0x0000777303157816 */ /* 0x000fca00000000ff */
[----:B------:R0:W-:Y:S01]  /*240800*/  @P6 STG.E.U8 desc[UR4][R26.64], R21 ;  /* 0x000000151a006986 */ /* 0x0001e2000c101104 */
[----:B------:R-:W-:Y:S02]  /*240810*/  LOP3.LUT P6, RZ, R2, 0x2, RZ, 0xc0, !PT ;  /* 0x0000000202ff7812 */ /* 0x000fe400078cc0ff */
[----:B0-----:R-:W-:-:S11]  /*240820*/  PRMT R21, R20, 0x7770, RZ ;  /* 0x0000777014157816 */ /* 0x001fd600000000ff */
[----:B---3--:R0:W-:Y:S01]  /*240830*/  @P6 STG.E.U8 desc[UR4][R28.64], R21 ;  /* 0x000000151c006986 */ /* 0x0081e2000c101104 */
[----:B------:R-:W-:Y:S02]  /*240840*/  LOP3.LUT P6, RZ, R2, 0x1, RZ, 0xc0, !PT ;  /* 0x0000000102ff7812 */ /* 0x000fe400078cc0ff */
[----:B0-----:R-:W-:-:S11]  /*240850*/  PRMT R21, R20, 0x7771, RZ ;  /* 0x0000777114157816 */ /* 0x001fd600000000ff */
[----:B----4-:R-:W-:Y:S04]  /*240860*/  @P6 STG.E.U8 desc[UR4][R14.64], R21 ;  /* 0x000000150e006986 */ /* 0x010fe8000c101104 */
[----:B--2---:R0:W-:Y:S04]  /*240870*/  STL.64 [R1+0x7d00], R12 ;  /* 0x007d000c01007387 */ /* 0x0041e80000100a00 */
[----:B0-----:R-:W2:Y:S04]  /*240880*/  LDL.LU.64 R12, [R1+0x4568] ;  /* 0x00456800010c7983 */ /* 0x001ea80000300a00 */
[----:B------:R-:W3:Y:S04]  /*240890*/  LDL.LU.64 R16, [R1+0x4a30] ;  /* 0x004a300001107983 */ /* 0x000ee80000300a00 */
[----:B------:R-:W4:Y:S04]  /*2408a0*/  LDL.LU R5, [R1+0x1b4] ;  /* 0x0001b40001057983 */ /* 0x000f280000300800 */
        /* <DEDUP_REMOVED lines=21> */
[----:B---3--:R0:W-:Y:S02]  /*240a00*/  @P6 STG.E.U8 desc[UR4][R16.64], R21 ;  /* 0x0000001510006986 */ /* 0x0081e4000c101104 */
[----:B0-----:R-:W-:-:S05]  /*240a10*/  PRMT R21, R0, 0x7772, RZ ;  /* 0x0000777200157816 */ /* 0x001fca00000000ff */
[----:B------:R0:W-:Y:S02]  /*240a20*/  @P0 STG.E.U8 desc[UR4][R18.64], R21 ;  /* 0x0000001512000986 */ /* 0x0001e4000c101104 */
[----:B0-----:R-:W-:Y:S02]  /*240a30*/  PRMT R21, R0, 0x7773, RZ ;  /* 0x0000777300157816 */ /* 0x001fe400000000ff */
[----:B------:R-:W3:Y:S04]  /*240a40*/  LDL.LU.64 R18, [R1+0x4a18] ;  /* 0x004a180001127983 */ /* 0x000ee80000300a00 */
[----:B------:R4:W-:Y:S02]  /*240a50*/  @P1 STG.E.U8 desc[UR4][R22.64], R21 ;  /* 0x0000001516001986 */ /* 0x0009e4000c101104 */
[----:B----4-:R-:W-:-:S05]  /*240a60*/  PRMT R21, R5, 0x7770, RZ ;  /* 0x0000777005157816 */ /* 0x010fca00000000ff */
[----:B------:R0:W-:Y:S02]  /*240a70*/  @P2 STG.E.U8 desc[UR4][R24.64], R21 ;  /* 0x0000001518002986 */ /* 0x0001e4000c101104 */
[C---:B0-----:R-:W-:Y:S02]  /*240a80*/  PRMT R21, R5.reuse, 0x7771, RZ ;  /* 0x0000777105157816 */ /* 0x041fe400000000ff */
[----:B------:R-:W4:Y:S04]  /*240a90*/  LDL.LU.64 R24, [R1+0x4a10] ;  /* 0x004a100001187983 */ /* 0x000f280000300a00 */
[----:B------:R0:W-:Y:S02]  /*240aa0*/  @P3 STG.E.U8 desc[UR4][R26.64], R21 ;  /* 0x000000151a003986 */ /* 0x0001e4000c101104 */
[----:B0-----:R-:W-:-:S02]  /*240ab0*/  PRMT R21, R5, 0x7772, RZ ;  /* 0x0000777205157816 */ /* 0x001fc400000000ff */
[----:B------:R-:W3:Y:S04]  /*240ac0*/  LDL.LU.64 R26, [R1+0x4550] ;  /* 0x00455000011a7983 */ /* 0x000ee80000300a00 */
[----:B------:R0:W-:Y:S02]  /*240ad0*/  @P4 STG.E.U8 desc[UR4][R28.64], R21 ;  /* 0x000000151c004986 */ /* 0x0001e4000c101104 */
[----:B0-----:R-:W-:Y:S02]  /*240ae0*/  PRMT R21, R5, 0x7773, RZ ;  /* 0x0000777305157816 */ /* 0x001fe400000000ff */
[----:B------:R-:W3:Y:S04]  /*240af0*/  LDL.LU R5, [R1+0x194] ;  /* 0x0001940001057983 */ /* 0x000ee80000300800 */
[----:B------:R0:W-:Y:S04]  /*240b00*/  @P5 STG.E.U8 desc[UR4][R2.64], R21 ;  /* 0x0000001502005986 */ /* 0x0001e8000c101104 */
[----:B0-----:R-:W4:Y:S01]  /*240b10*/  LDL.LU.64 R2, [R1+0x3218] ;  /* 0x0032180001027983 */ /* 0x001f220000300a00 */
[----:B------:R-:W-:-:S03]  /*240b20*/  LOP3.LUT R15, R15, 0xffefffff, RZ, 0xc0, !PT ;  /* 0xffefffff0f0f7812 */ /* 0x000fc600078ec0ff */
        /* <DEDUP_REMOVED lines=26> */
[----:B---3--:R-:W-:-:S05]  /*240cd0*/  PRMT R21, R5, 0x7770, RZ ;  /* 0x0000777005157816 */ /* 0x008fca00000000ff */
[----:B------:R0:W-:Y:S01]  /*240ce0*/  @P2 STG.E.U8 desc[UR4][R18.64], R21 ;  /* 0x0000001512002986 */ /* 0x0001e2000c101104 */
[----:B------:R-:W-:Y:S02]  /*240cf0*/  LOP3.LUT P6, RZ, R13, 0x80, RZ, 0xc0, !PT ;  /* 0x000000800dff7812 */ /* 0x000fe400078cc0ff */
[----:B0-----:R-:W-:-:S05]  /*240d00*/  PRMT R21, R5, 0x7771, RZ ;  /* 0x0000777105157816 */ /* 0x001fca00000000ff */
[----:B----4-:R0:W-:Y:S01]  /*240d10*/  @P3 STG.E.U8 desc[UR4][R24.64], R21 ;  /* 0x0000001518003986 */ /* 0x0101e2000c101104 */
[----:B------:R-:W-:Y:S02]  /*240d20*/  LOP3.LUT R15, R15, 0xf7ffffff, RZ, 0xc0, !PT ;  /* 0xf7ffffff0f0f7812 */ /* 0x000fe400078ec0ff */
[----:B0-----:R-:W-:Y:S01]  /*240d30*/  PRMT R21, R5, 0x7772, RZ ;  /* 0x0000777205157816 */ /* 0x001fe200000000ff */
[----:B------:R-:W2:Y:S04]  /*240d40*/  LDL.LU.64 R24, [R1+0x4a00] ;  /* 0x004a000001187983 */ /* 0x000ea80000300a00 */
[----:B------:R0:W-:Y:S01]  /*240d50*/  @P4 STG.E.U8 desc[UR4][R26.64], R21 ;  /* 0x000000151a004986 */ /* 0x0001e2000c101104 */
[----:B------:R-:W-:Y:S02]  /*240d60*/  @P6 LOP3.LUT R15, R15, 0x8000000, RZ, 0xfc, !PT ;  /* 0x080000000f0f6812 */ /* 0x000fe400078efcff */
[----:B------:R-:W-:-:S02]  /*240d70*/  LOP3.LUT P6, RZ, R13, 0x40, RZ, 0xc0, !PT ;  /* 0x000000400dff7812 */ /* 0x000fc400078cc0ff */
[----:B------:R-:W-:Y:S02]  /*240d80*/  LOP3.LUT P0, RZ, R13, 0x8000, RZ, 0xc0, !PT ;  /* 0x000080000dff7812 */ /* 0x000fe4000780c0ff */
[----:B0-----:R-:W-:Y:S01]  /*240d90*/  PRMT R21, R5, 0x7773, RZ ;  /* 0x0000777305157816 */ /* 0x001fe200000000ff */
[----:B------:R-:W3:Y:S01]  /*240da0*/  LDL.LU.64 R26, [R1+0x4548] ;  /* 0x00454800011a7983 */ /* 0x000ee20000300a00 */
[----:B------:R-:W-:-:S03]  /*240db0*/  LOP3.LUT P1, RZ, R13, 0x10000, RZ, 0xc0, !PT ;  /* 0x000100000dff7812 */ /* 0x000fc6000782c0ff */
[----:B------:R-:W4:Y:S01]  /*240dc0*/  LDL.LU R20, [R1+0x198] ;  /* 0x0001980001147983 */ /* 0x000f220000300800 */
[----:B------:R-:W-:-:S03]  /*240dd0*/  LOP3.LUT P2, RZ, R13, 0x20000, RZ, 0xc0, !PT ;  /* 0x000200000dff7812 */ /* 0x000fc6000784c0ff */
[----:B------:R0:W-:Y:S01]  /*240de0*/  @P5 STG.E.U8 desc[UR4][R2.64], R21 ;  /* 0x0000001502005986 */ /* 0x0001e2000c101104 */
[C---:B------:R-:W-:Y:S02]  /*240df0*/  LOP3.LUT P3, RZ, R13.reuse, 0x40000, RZ, 0xc0, !PT ;  /* 0x000400000dff7812 */ /* 0x040fe4000786c0ff */
[C---:B------:R-:W-:Y:S02]  /*240e00*/  LOP3.LUT P4, RZ, R13.reuse, 0x80000, RZ, 0xc0, !PT ;  /* 0x000800000dff7812 */ /* 0x040fe4000788c0ff */
[----:B------:R-:W-:Y:S01]  /*240e10*/  LOP3.LUT P5, RZ, R13, 0x100000, RZ, 0xc0, !PT ;  /* 0x001000000dff7812 */ /* 0x000fe200078ac0ff */
[----:B0-----:R-:W2:Y:S04]  /*240e20*/  LDL.LU.64 R2, [R1+0x3240] ;  /* 0x0032400001027983 */ /* 0x001ea80000300a00 */
        /* <DEDUP_REMOVED lines=16> */
[----:B---3--:R0:W-:Y:S01]  /*240f30*/  @P6 STG.E.U8 desc[UR4][R26.64], R21 ;  /* 0x000000151a006986 */ /* 0x0081e2000c101104 */
[----:B------:R-:W-:-:S03]  /*240f40*/  LOP3.LUT P6, RZ, R15, 0x2000000, RZ, 0xc0, !PT ;  /* 0x020000000fff7812 */ /* 0x000fc600078cc0ff */
[----:B------:R-:W3:Y:S04]  /*240f50*/  LDL.LU R0, [R1+0x19c] ;  /* 0x00019c0001007983 */ /* 0x000ee80000300800 */
[----:B------:R-:W3:Y:S01]  /*240f60*/  LDL.LU.64 R16, [R1+0x49e8] ;  /* 0x0049e80001107983 */ /* 0x000ee20000300a00 */
        /* <DEDUP_REMOVED lines=26> */
[----:B---3--:R0:W-:Y:S02]  /*241110*/  @P6 STG.E.U8 desc[UR4][R16.64], R21 ;  /* 0x0000001510006986 */ /* 0x0081e4000c101104 */
        /* <DEDUP_REMOVED lines=8> */
[----:B------:R-:W3:Y:S04]  /*2411a0*/  LDL.LU.64 R24, [R1+0x49c8] ;  /* 0x0049c80001187983 */ /* 0x000ee80000300a00 */
[----:B----4-:R0:W-:Y:S02]  /*2411b0*/  @P3 STG.E.U8 desc[UR4][R26.64], R21 ;  /* 0x000000151a003986 */ /* 0x0101e4000c101104 */
[----:B0-----:R-:W-:-:S05]  /*2411c0*/  PRMT R21, R0, 0x7771, RZ ;  /* 0x0000777100157816 */ /* 0x001fca00000000ff */
[----:B------:R0:W-:Y:S02]  /*2411d0*/  @P4 STG.E.U8 desc[UR4][R28.64], R21 ;  /* 0x000000151c004986 */ /* 0x0001e4000c101104 */
[C---:B0-----:R-:W-:Y:S02]  /*2411e0*/  PRMT R21, R0.reuse, 0x7772, RZ ;  /* 0x0000777200157816 */ /* 0x041fe400000000ff */
[----:B------:R-:W4:Y:S04]  /*2411f0*/  LDL.LU.64 R28, [R1+0x49c0] ;  /* 0x0049c000011c7983 */ /* 0x000f280000300a00 */
[----:B------:R0:W-:Y:S04]  /*241200*/  @P5 STG.E.U8 desc[UR4][R2.64], R21 ;  /* 0x0000001502005986 */ /* 0x0001e8000c101104 */
[----:B0-----:R-:W4:Y:S04]  /*241210*/  LDL.LU.64 R2, [R1+0x4528] ;  /* 0x0045280001027983 */ /* 0x001f280000300a00 */
[----:B------:R-:W4:Y:S01]  /*241220*/  LDL.LU R5, [R1+0x180] ;  /* 0x0001800001057983 */ /* 0x000f220000300800 */
[----:B------:R-:W-:-:S03]  /*241230*/  PRMT R21, R0, 0x7773, RZ ;  /* 0x0000777300157816 */ /* 0x000fc600000000ff */
[----:B------:R-:W4:Y:S04]  /*241240*/  LDL.LU.64 R22, [R1+0x32e0] ;  /* 0x0032e00001167983 */ /* 0x000f280000300a00 */
[----:B------:R-:W4:Y:S01]  /*241250*/  LDL.LU R27, [R1+0x170] ;  /* 0x00017000011b7983 */ /* 0x000f220000300800 */
[C---:B--2---:R-:W-:Y:S02]  /*241260*/  LOP3.LUT P2, RZ, R13.reuse, 0x200000, RZ, 0xc0, !PT ;  /* 0x002000000dff7812 */ /* 0x044fe4000784c0ff */
[C---:B------:R-:W-:Y:S02]  /*241270*/  LOP3.LUT P3, RZ, R13.reuse, 0x400000, RZ, 0xc0, !PT ;  /* 0x004000000dff7812 */ /* 0x040fe4000786c0ff */
[C---:B------:R-:W-:Y:S02]  /*241280*/  LOP3.LUT P4, RZ, R13.reuse, 0x800000, RZ, 0xc0, !PT ;  /* 0x008000000dff7812 */ /* 0x040fe4000788c0ff */
[----:B------:R-:W-:-:S07]  /*241290*/  LOP3.LUT P5, RZ, R13, 0x1000000, RZ, 0xc0, !PT ;  /* 0x010000000dff7812 */ /* 0x000fce00078ac0ff */
[----:B---3--:R4:W-:Y:S02]  /*2412a0*/  @P2 STG.E.U8 desc[UR4][R18.64], R21 ;  /* 0x0000001512002986 */ /* 0x0089e4000c101104 */
[----:B----4-:R-:W-:-:S05]  /*2412b0*/  PRMT R21, R5, 0x7770, RZ ;  /* 0x0000777005157816 */ /* 0x010fca00000000ff */
[----:B------:R0:W-:Y:S02]  /*2412c0*/  @P3 STG.E.U8 desc[UR4][R24.64], R21 ;  /* 0x0000001518003986 */ /* 0x0001e4000c101104 */
[C---:B0-----:R-:W-:Y:S02]  /*2412d0*/  PRMT R21, R5.reuse, 0x7771, RZ ;  /* 0x0000777105157816 */ /* 0x041fe400000000ff */
[----:B------:R-:W2:Y:S04]  /*2412e0*/  LDL.LU.64 R24, [R1+0x49b8] ;  /* 0x0049b80001187983 */ /* 0x000ea80000300a00 */
[----:B------:R0:W-:Y:S02]  /*2412f0*/  @P4 STG.E.U8 desc[UR4][R28.64], R21 ;  /* 0x000000151c004986 */ /* 0x0001e4000c101104 */
[----:B0-----:R-:W-:-:S02]  /*241300*/  PRMT R21, R5, 0x7772, RZ ;  /* 0x0000777205157816 */ /* 0x001fc400000000ff */
[----:B------:R-:W3:Y:S04]  /*241310*/  LDL.LU.64 R28, [R1+0x49b0] ;  /* 0x0049b000011c7983 */ /* 0x000ee80000300a00 */
[----:B------:R0:W-:Y:S04]  /*241320*/  @P5 STG.E.U8 desc[UR4][R2.64], R21 ;  /* 0x0000001502005986 */ /* 0x0001e8000c101104 */
[----:B0-----:R-:W4:Y:S01]  /*241330*/  LDL.LU.64 R2, [R1+0x4520] ;  /* 0x0045200001027983 */ /* 0x001f220000300a00 */
[----:B------:R-:W-:-:S03]  /*241340*/  PRMT R21, R5, 0x7773, RZ ;  /* 0x0000777305157816 */ /* 0x000fc600000000ff */
[----:B------:R-:W2:Y:S04]  /*241350*/  LDL.LU R0, [R1+0x184] ;  /* 0x0001840001007983 */ /* 0x000ea80000300800 */
[----:B------:R-:W-:Y:S04]  /*241360*/  STL.64 [R1+0x7ca8], R12 ;  /* 0x007ca80c01007387 */ /* 0x000fe80000100a00 */
[----:B------:R-:W2:Y:S04]  /*241370*/  LDL.LU R5, [R1+0x174] ;  /* 0x0001740001057983 */ /* 0x000ea80000300800 */
[----:B--2---:R0:W-:Y:S04]  /*241380*/  STL.64 [R1+0x7cb0], R4 ;  /* 0x007cb00401007387 */ /* 0x0041e80000100a00 */
[----:B0-----:R-:W2:Y:S04]  /*241390*/  LDL.LU.64 R4, [R1+0x4518] ;  /* 0x0045180001047983 */ /* 0x001ea80000300a00 */
[----:B--2---:R0:W-:Y:S04]  /*2413a0*/  STL.64 [R1+0x7cb8], R4 ;  /* 0x007cb80401007387 */ /* 0x0041e80000100a00 */
        /* <DEDUP_REMOVED lines=25> */
[----:B------:R-:W-:Y:S01]  /*241540*/  LOP3.LUT P0, RZ, R12, 0x4, RZ, 0xc0, !PT ;  /* 0x000000040cff7812 */ /* 0x000fe2000780c0ff */
[----:B------:R-:W2:Y:S04]  /*241550*/  LDL.LU R26, [R1+0x188] ;  /* 0x00018800011a7983 */ /* 0x000ea80000300800 */
[----:B------:R-:W-:-:S02]  /*241560*/  @P6 LOP3.LUT R15, R15, 0x40000, RZ, 0xfc, !PT ;  /* 0x000400000f0f6812 */ /* 0x000fc400078efcff */
[----:B------:R-:W-:Y:S02]  /*241570*/  LOP3.LUT P6, RZ, R13, 0x4000000, RZ, 0xc0, !PT ;  /* 0x040000000dff7812 */ /* 0x000fe400078cc0ff */
[----:B------:R-:W-:-:S11]  /*241580*/  LOP3.LUT R15, R15, 0xfff7ffff, RZ, 0xc0, !PT ;  /* 0xfff7ffff0f0f7812 */ /* 0x000fd600078ec0ff */
[----:B------:R-:W-:Y:S02]  /*241590*/  @P6 LOP3.LUT R15, R15, 0x80000, RZ, 0xfc, !PT ;  /* 0x000800000f0f6812 */ /* 0x000fe400078efcff */
[----:B------:R-:W-:-:S13]  /*2415a0*/  LOP3.LUT P6, RZ, R13, 0x2000000, RZ, 0xc0, !PT ;  /* 0x020000000dff7812 */ /* 0x000fda00078cc0ff */
[----:B------:R0:W-:Y:S01]  /*2415b0*/  @P6 STG.E.U8 desc[UR4][R22.64], R21 ;  /* 0x0000001516006986 */ /* 0x0001e2000c101104 */
[----:B------:R-:W-:Y:S02]  /*2415c0*/  LOP3.LUT P6, RZ, R15, 0x80000, RZ, 0xc0, !PT ;  /* 0x000800000fff7812 */ /* 0x000fe400078cc0ff */
[----:B0-----:R-:W-:-:S11]  /*2415d0*/  PRMT R21, R27, 0x7770, RZ ;  /* 0x000077701b157816 */ /* 0x001fd600000000ff */
[----:B------:R0:W-:Y:S01]  /*2415e0*/  @P6 STG.E.U8 desc[UR4][R24.64], R21 ;  /* 0x0000001518006986 */ /* 0x0001e2000c101104 */
[----:B------:R-:W-:Y:S02]  /*2415f0*/  LOP3.LUT P6, RZ, R15, 0x40000, RZ, 0xc0, !PT ;  /* 0x000400000fff7812 */ /* 0x000fe400078cc0ff */
[----:B0-----:R-:W-:-:S11]  /*241600*/  PRMT R21, R27, 0x7771, RZ ;  /* 0x000077711b157816 */ /* 0x001fd600000000ff */
[----:B---3--:R0:W-:Y:S01]  /*241610*/  @P6 STG.E.U8 desc[UR4][R28.64], R21 ;  /* 0x000000151c006986 */ /* 0x0081e2000c101104 */
[----:B------:R-:W-:Y:S02]  /*241620*/  LOP3.LUT P6, RZ, R15, 0x20000, RZ, 0xc0, !PT ;  /* 0x000200000fff7812 */ /* 0x000fe400078cc0ff */
[----:B0-----:R-:W-:-:S11]  /*241630*/  PRMT R21, R27, 0x7772, RZ ;  /* 0x000077721b157816 */ /* 0x001fd600000000ff */
[----:B----4-:R0:W-:Y:S01]  /*241640*/  @P6 STG.E.U8 desc[UR4][R2.64], R21 ;  /* 0x0000001502006986 */ /* 0x0101e2000c101104 */
[----:B------:R-:W-:Y:S02]  /*241650*/  LOP3.LUT P6, RZ, R15, 0x10000, RZ, 0xc0, !PT ;  /* 0x000100000fff7812 */ /* 0x000fe400078cc0ff */
[C---:B------:R-:W-:Y:S02]  /*241660*/  LOP3.LUT P1, RZ, R12.reuse, 0x8, RZ, 0xc0, !PT ;  /* 0x000000080cff7812 */ /* 0x040fe4000782c0ff */
[C---:B------:R-:W-:Y:S02]  /*241670*/  LOP3.LUT P2, RZ, R12.reuse, 0x10, RZ, 0xc0, !PT ;  /* 0x000000100cff7812 */ /* 0x040fe4000784c0ff */
[C---:B------:R-:W-:Y:S02]  /*241680*/  LOP3.LUT P3, RZ, R12.reuse, 0x20, RZ, 0xc0, !PT ;  /* 0x000000200cff7812 */ /* 0x040fe4000786c0ff */
[C---:B------:R-:W-:Y:S02]  /*241690*/  LOP3.LUT P4, RZ, R12.reuse, 0x40, RZ, 0xc0, !PT ;  /* 0x000000400cff7812 */ /* 0x040fe4000788c0ff */
[----:B------:R-:W-:-:S02]  /*2416a0*/  LOP3.LUT P5, RZ, R12, 0x80, RZ, 0xc0, !PT ;  /* 0x000000800cff7812 */ /* 0x000fc400078ac0ff */
[----:B------:R-:W3:Y:S01]  /*2416b0*/  LDL.LU.64 R12, [R1+0x3330] ;  /* 0x00333000010c7983 */ /* 0x000ee20000300a00 */
[----:B0-----:R-:W-:-:S03]  /*2416c0*/  PRMT R21, R27, 0x7773, RZ ;  /* 0x000077731b157816 */ /* 0x001fc600000000ff */
[----:B------:R-:W4:Y:S04]  /*2416d0*/  LDL.LU.64 R16, [R1+0x4998] ;  /* 0x0049980001107983 */ /* 0x000f280000300a00 */
        /* <DEDUP_REMOVED lines=21> */
[----:B---3--:R0:W-:Y:S04]  /*241830*/  @P6 STG.E.U8 desc[UR4][R12.64], R21 ;  /* 0x000000150c006986 */ /* 0x0081e8000c101104 */
[----:B0-----:R-:W3:Y:S01]  /*241840*/  LDL.LU.64 R12, [R1+0x7ca8] ;  /* 0x007ca800010c7983 */ /* 0x001ee20000300a00 */
[----:B------:R-:W-:Y:S02]  /*241850*/  LOP3.LUT R15, R15, 0xffffffef, RZ, 0xc0, !PT ;  /* 0xffffffef0f0f7812 */ /* 0x000fe400078ec0ff */
[----:B--2---:R-:W-:-:S05]  /*241860*/  PRMT R21, R5, 0x7770, RZ ;  /* 0x0000777005157816 */ /* 0x004fca00000000ff */
[----:B----4-:R0:W-:Y:S02]  /*241870*/  @P0 STG.E.U8 desc[UR4][R16.64], R21 ;  /* 0x0000001510000986 */ /* 0x0101e4000c101104 */
[----:B0-----:R-:W-:-:S05]  /*241880*/  PRMT R21, R5, 0x7771, RZ ;  /* 0x0000777105157816 */ /* 0x001fca00000000ff */
[----:B------:R0:W-:Y:S02]  /*241890*/  @P1 STG.E.U8 desc[UR4][R18.64], R21 ;  /* 0x0000001512001986 */ /* 0x0001e4000c101104 */
[----:B0-----:R-:W-:-:S05]  /*2418a0*/  PRMT R21, R5, 0x7772, RZ ;  /* 0x0000777205157816 */ /* 0x001fca00000000ff */
[----:B------:R0:W-:Y:S02]  /*2418b0*/  @P2 STG.E.U8 desc[UR4][R22.64], R21 ;  /* 0x0000001516002986 */ /* 0x0001e4000c101104 */
[----:B0-----:R-:W-:-:S05]  /*2418c0*/  PRMT R21, R5, 0x7773, RZ ;  /* 0x0000777305157816 */ /* 0x001fca00000000ff */
[----:B------:R0:W-:Y:S02]  /*2418d0*/  @P3 STG.E.U8 desc[UR4][R24.64], R21 ;  /* 0x0000001518003986 */ /* 0x0001e4000c101104 */
[C---:B0-----:R-:W-:Y:S02]  /*2418e0*/  PRMT R21, R26.reuse, 0x7770, RZ ;  /* 0x000077701a157816 */ /* 0x041fe400000000ff */
[----:B------:R-:W2:Y:S04]  /*2418f0*/  LDL.LU.64 R24, [R1+0x4508] ;  /* 0x0045080001187983 */ /* 0x000ea80000300a00 */
[----:B------:R0:W-:Y:S04]  /*241900*/  @P4 STG.E.U8 desc[UR4][R28.64], R21 ;  /* 0x000000151c004986 */ /* 0x0001e8000c101104 */
[----:B------:R-:W4:Y:S01]  /*241910*/  LDL.LU.64 R18, [R1+0x3380] ;  /* 0x0033800001127983 */ /* 0x000f220000300a00 */
[----:B0-----:R-:W-:-:S03]  /*241920*/  PRMT R21, R26, 0x7771, RZ ;  /* 0x000077711a157816 */ /* 0x001fc600000000ff */
[----:B------:R-:W4:Y:S04]  /*241930*/  LDL.LU.64 R28, [R1+0x4978] ;  /* 0x00497800011c7983 */ /* 0x000f280000300a00 */
[----:B------:R0:W-:Y:S04]  /*241940*/  @P5 STG.E.U8 desc[UR4][R2.64], R21 ;  /* 0x0000001502005986 */ /* 0x0001e8000c101104 */
[----:B0-----:R-:W4:Y:S04]  /*241950*/  LDL.LU.64 R2, [R1+0x4970] ;  /* 0x0049700001027983 */ /* 0x001f280000300a00 */
[----:B------:R-:W4:Y:S04]  /*241960*/  LDL.LU.64 R22, [R1+0x4500] ;  /* 0x0045000001167983 */ /* 0x000f280000300a00 */
[----:B------:R-:W4:Y:S01]  /*241970*/  LDL.LU R27, [R1+0x178] ;  /* 0x00017800011b7983 */ /* 0x000f220000300800 */
[----:B---3--:R-:W-:-:S13]  /*241980*/  LOP3.LUT P6, RZ, R12, 0x100000, RZ, 0xc0, !PT ;  /* 0x001000000cff7812 */ /* 0x008fda00078cc0ff */
        /* <DEDUP_REMOVED lines=12> */
[----:B------:R-:W-:-:S09]  /*241a50*/  LOP3.LUT P2, RZ, R12, 0x100, RZ, 0xc0, !PT ;  /* 0x000001000cff7812 */ /* 0x000fd2000784c0ff */
[----:B------:R-:W-:Y:S02]  /*241a60*/  @P6 LOP3.LUT R15, R15, 0x100, RZ, 0xfc, !PT ;  /* 0x000001000f0f6812 */ /* 0x000fe400078efcff */
[C---:B------:R-:W-:Y:S02]  /*241a70*/  LOP3.LUT P6, RZ, R12.reuse, 0x8000, RZ, 0xc0, !PT ;  /* 0x000080000cff7812 */ /* 0x040fe400078cc0ff */
[----:B------:R-:W-:Y:S02]  /*241a80*/  LOP3.LUT R15, R15, 0xfffffdff, RZ, 0xc0, !PT ;  /* 0xfffffdff0f0f7812 */ /* 0x000fe400078ec0ff */
[----:B------:R-:W-:Y:S02]  /*241a90*/  LOP3.LUT P3, RZ, R12, 0x200, RZ, 0xc0, !PT ;  /* 0x000002000cff7812 */ /* 0x000fe4000786c0ff */
[----:B------:R-:W-:-:S07]  /*241aa0*/  PRMT R21, R26, 0x7772, RZ ;  /* 0x000077721a157816 */ /* 0x000fce00000000ff */
[----:B------:R-:W-:Y:S02]  /*241ab0*/  @P6 LOP3.LUT R15, R15, 0x200, RZ, 0xfc, !PT ;  /* 0x000002000f0f6812 */ /* 0x000fe400078efcff */
[C---:B------:R-:W-:Y:S02]  /*241ac0*/  LOP3.LUT P6, RZ, R12.reuse, 0x4000, RZ, 0xc0, !PT ;  /* 0x000040000cff7812 */ /* 0x040fe400078cc0ff */
[C---:B------:R-:W-:Y:S02]  /*241ad0*/  LOP3.LUT P4, RZ, R12.reuse, 0x400, RZ, 0xc0, !PT ;  /* 0x000004000cff7812 */ /* 0x040fe4000788c0ff */
[----:B------:R-:W-:Y:S02]  /*241ae0*/  LOP3.LUT R15, R15, 0xfffffbff, RZ, 0xc0, !PT ;  /* 0xfffffbff0f0f7812 */ /* 0x000fe400078ec0ff */
[----:B------:R-:W-:Y:S01]  /*241af0*/  LOP3.LUT P5, RZ, R12, 0x800, RZ, 0xc0, !PT ;  /* 0x000008000cff7812 */ /* 0x000fe200078ac0ff */
[----:B------:R-:W-:-:S06]  /*241b00*/  IMAD.MOV.U32 R5, RZ, RZ, R7 ;  /* 0x000000ffff057224 */ /* 0x000fcc00078e0007 */
[----:B------:R-:W-:Y:S02]  /*241b10*/  @P6 LOP3.LUT R15, R15, 0x400, RZ, 0xfc, !PT ;  /* 0x000004000f0f6812 */ /* 0x000fe400078efcff */
[C---:B------:R-:W-:Y:S01]  /*241b20*/  LOP3.LUT P6, RZ, R12.reuse, 0x2000, RZ, 0xc0, !PT ;  /* 0x000020000cff7812 */ /* 0x040fe200078cc0ff */
[----:B------:R-:W-:Y:S02]  /*241b30*/  IMAD.MOV.U32 R7, RZ, RZ, R8 ;  /* 0x000000ffff077224 */ /* 0x000fe400078e0008 */
[----:B------:R-:W-:Y:S01]  /*241b40*/  IMAD.MOV.U32 R8, RZ, RZ, R9 ;  /* 0x000000ffff087224 */ /* 0x000fe200078e0009 */
[----:B------:R-:W-:Y:S01]  /*241b50*/  LOP3.LUT R15, R15, 0xfffff7ff, RZ, 0xc0, !PT ;  /* 0xfffff7ff0f0f7812 */ /* 0x000fe200078ec0ff */
[----:B------:R-:W-:Y:S02]  /*241b60*/  IMAD.MOV.U32 R9, RZ, RZ, R10 ;  /* 0x000000ffff097224 */ /* 0x000fe400078e000a */
[----:B------:R-:W-:Y:S02]  /*241b70*/  IMAD.MOV.U32 R0, RZ, RZ, R11 ;  /* 0x000000ffff007224 */ /* 0x000fe400078e000b */
[----:B------:R-:W3:Y:S01]  /*241b80*/  LDL.LU.64 R10, [R1+0x33a0] ;  /* 0x0033a000010a7983 */ /* 0x000ee20000300a00 */
[----:B------:R-:W-:-:S02]  /*241b90*/  LOP3.LUT P0, RZ, R12, 0x200000, RZ, 0xc0, !PT ;  /* 0x002000000cff7812 */ /* 0x000fc4000780c0ff */
[C---:B------:R-:W-:Y:S02]  /*241ba0*/  LOP3.LUT P1, RZ, R12.reuse, 0x400000, RZ, 0xc0, !PT ;  /* 0x004000000cff7812 */ /* 0x040fe4000782c0ff */
[----:B------:R-:W-:Y:S02]  /*241bb0*/  @P6 LOP3.LUT R15, R15, 0x800, RZ, 0xfc, !PT ;  /* 0x000008000f0f6812 */ /* 0x000fe400078efcff */
[----:B------:R-:W-:Y:S01]  /*241bc0*/  LOP3.LUT P6, RZ, R12, 0x1000, RZ, 0xc0, !PT ;  /* 0x000010000cff7812 */ /* 0x000fe200078cc0ff */
[----:B--2---:R0:W-:Y:S02]  /*241bd0*/  @P2 STG.E.U8 desc[UR4][R24.64], R21 ;  /* 0x0000001518002986 */ /* 0x0041e4000c101104 */
[----:B0-----:R-:W-:Y:S02]  /*241be0*/  PRMT R21, R26, 0x7773, RZ ;  /* 0x000077731a157816 */ /* 0x001fe400000000ff */
[----:B------:R-:W2:Y:S04]  /*241bf0*/  LDL.LU R25, [R1+0x18c] ;  /* 0x00018c0001197983 */ /* 0x000ea80000300800 */
[----:B----4-:R0:W-:Y:S01]  /*241c00*/  @P3 STG.E.U8 desc[UR4][R18.64], R21 ;  /* 0x0000001512003986 */ /* 0x0101e2000c101104 */
[----:B------:R-:W-:-:S02]  /*241c10*/  LOP3.LUT P2, RZ, R12, 0x800000, RZ, 0xc0, !PT ;  /* 0x008000000cff7812 */ /* 0x000fc4000784c0ff */
[----:B------:R-:W-:Y:S02]  /*241c20*/  LOP3.LUT P3, RZ, R12, 0x1000000, RZ, 0xc0, !PT ;  /* 0x010000000cff7812 */ /* 0x000fe4000786c0ff */
[----:B0-----:R-:W-:-:S05]  /*241c30*/  PRMT R21, R27, 0x7770, RZ ;  /* 0x000077701b157816 */ /* 0x001fca00000000ff */
[----:B------:R0:W-:Y:S01]  /*241c40*/  @P4 STG.E.U8 desc[UR4][R28.64], R21 ;  /* 0x000000151c004986 */ /* 0x0001e2000c101104 */
[C---:B------:R-:W-:Y:S02]  /*241c50*/  LOP3.LUT P4, RZ, R12.reuse, 0x2000000, RZ, 0xc0, !PT ;  /* 0x020000000cff7812 */ /* 0x040fe4000788c0ff */
[----:B0-----:R-:W-:Y:S01]  /*241c60*/  PRMT R21, R27, 0x7771, RZ ;  /* 0x000077711b157816 */ /* 0x001fe200000000ff */
[----:B------:R-:W4:Y:S04]  /*241c70*/  LDL.LU.64 R28, [R1+0x4968] ;  /* 0x00496800011c7983 */ /* 0x000f280000300a00 */
[----:B------:R0:W-:Y:S01]  /*241c80*/  @P5 STG.E.U8 desc[UR4][R2.64], R21 ;  /* 0x0000001502005986 */ /* 0x0001e2000c101104 */
[----:B------:R-:W-:-:S03]  /*241c90*/  LOP3.LUT P5, RZ, R12, 0x4000000, RZ, 0xc0, !PT ;  /* 0x040000000cff7812 */ /* 0x000fc600078ac0ff */
[----:B0-----:R-:W2:Y:S04]  /*241ca0*/  LDL.LU.64 R2, [R1+0x4960] ;  /* 0x0049600001027983 */ /* 0x001ea80000300a00 */
[----:B------:R-:W2:Y:S04]  /*241cb0*/  LDL.LU R26, [R1+0x17c] ;  /* 0x00017c00011a7983 */ /* 0x000ea80000300800 */
[----:B------:R0:W-:Y:S04]  /*241cc0*/  STL.64 [R1+0x7c80], R12 ;  /* 0x007c800c01007387 */ /* 0x0001e80000100a00 */
[----:B0-----:R-:W2:Y:S04]  /*241cd0*/  LDL.LU.64 R12, [R1+0x44f0] ;  /* 0x0044f000010c7983 */ /* 0x001ea80000300a00 */
[----:B--2---:R0:W-:Y:S04]  /*241ce0*/  STL.64 [R1+0x7c88], R12 ;  /* 0x007c880c01007387 */ /* 0x0041e80000100a00 */
        /* <DEDUP_REMOVED lines=13> */
[----:B------:R-:W-:-:S03]  /*241dc0*/  PRMT R21, R25, 0x7770, RZ ;  /* 0x0000777019157816 */ /* 0x000fc600000000ff */
[----:B------:R-:W3:Y:S04]  /*241dd0*/  LDL.LU.64 R10, [R1+0x33e8] ;  /* 0x0033e800010a7983 */ /* 0x000ee80000300a00 */
[----:B----4-:R0:W-:Y:S01]  /*241de0*/  @P6 STG.E.U8 desc[UR4][R28.64], R21 ;  /* 0x000000151c006986 */ /* 0x0101e2000c101104 */
[----:B------:R-:W-:-:S03]  /*241df0*/  LOP3.LUT P6, RZ, R15, 0x200, RZ, 0xc0, !PT ;  /* 0x000002000fff7812 */ /* 0x000fc600078cc0ff */
[----:B------:R-:W4:Y:S04]  /*241e00*/  LDL.LU R27, [R1+0x200] ;  /* 0x00020000011b7983 */ /* 0x000f280000300800 */
[----:B------:R-:W3:Y:S01]  /*241e10*/  LDL.LU R24, [R1+0x1f0] ;  /* 0x0001f00001187983 */ /* 0x000ee20000300800 */
[----:B0-----:R-:W-:-:S03]  /*241e20*/  PRMT R21, R25, 0x7771, RZ ;  /* 0x0000777119157816 */ /* 0x001fc600000000ff */
[----:B------:R-:W3:Y:S04]  /*241e30*/  LDL.LU.64 R16, [R1+0x4948] ;  /* 0x0049480001107983 */ /* 0x000ee80000300a00 */
[----:B------:R0:W-:Y:S01]  /*241e40*/  @P6 STG.E.U8 desc[UR4][R2.64], R21 ;  /* 0x0000001502006986 */ /* 0x0001e2000c101104 */
[----:B------:R-:W-:-:S03]  /*241e50*/  LOP3.LUT P6, RZ, R15, 0x100, RZ, 0xc0, !PT ;  /* 0x000001000fff7812 */ /* 0x000fc600078cc0ff */
[----:B------:R-:W3:Y:S04]  /*241e60*/  LDL.LU.64 R18, [R1+0x4940] ;  /* 0x0049400001127983 */ /* 0x000ee80000300a00 */
[----:B------:R-:W3:Y:S01]  /*241e70*/  LDL.LU.64 R22, [R1+0x44e8] ;  /* 0x0044e80001167983 */ /* 0x000ee20000300a00 */
[----:B0-----:R-:W-:-:S03]  /*241e80*/  PRMT R21, R25, 0x7772, RZ ;  /* 0x0000777219157816 */ /* 0x001fc600000000ff */
        /* <DEDUP_REMOVED lines=18> */
[----:B--2---:R0:W-:Y:S02]  /*241fb0*/  @P6 STG.E.U8 desc[UR4][R12.64], R21 ;  /* 0x000000150c006986 */ /* 0x0041e4000c101104 */
[----:B0-----:R-:W-:Y:S02]  /*241fc0*/  PRMT R21, R26, 0x7773, RZ ;  /* 0x000077731a157816 */ /* 0x001fe400000000ff */
[----:B------:R-:W2:Y:S04]  /*241fd0*/  LDL.LU.64 R12, [R1+0x7c80] ;  /* 0x007c8000010c7983 */ /* 0x000ea80000300a00 */
[----:B---3--:R0:W-:Y:S04]  /*241fe0*/  @P0 STG.E.U8 desc[UR4][R10.64], R21 ;  /* 0x000000150a000986 */ /* 0x0081e8000c101104 */
[----:B0-----:R-:W3:Y:S01]  /*241ff0*/  LDL.LU.64 R10, [R1+0x7c78] ;  /* 0x007c7800010a7983 */ /* 0x001ee20000300a00 */
[----:B----4-:R-:W-:-:S05]  /*242000*/  PRMT R21, R27, 0x7770, RZ ;  /* 0x000077701b157816 */ /* 0x010fca00000000ff */
[----:B------:R0:W-:Y:S02]  /*242010*/  @P1 STG.E.U8 desc[UR4][R16.64], R21 ;  /* 0x0000001510001986 */ /* 0x0001e4000c101104 */
[C---:B0-----:R-:W-:Y:S02]  /*242020*/  PRMT R21, R27.reuse, 0x7771, RZ ;  /* 0x000077711b157816 */ /* 0x041fe400000000ff */
[----:B------:R-:W4:Y:S04]  /*242030*/  LDL.LU.64 R16, [R1+0x4c38] ;  /* 0x004c380001107983 */ /* 0x000f280000300a00 */
[----:B------:R0:W-:Y:S02]  /*242040*/  @P2 STG.E.U8 desc[UR4][R18.64], R21 ;  /* 0x0000001512002986 */ /* 0x0001e4000c101104 */
[----:B0-----:R-:W-:-:S05]  /*242050*/  PRMT R21, R27, 0x7772, RZ ;  /* 0x000077721b157816 */ /* 0x001fca00000000ff */
[----:B------:R0:W-:Y:S02]  /*242060*/  @P3 STG.E.U8 desc[UR4][R22.64], R21 ;  /* 0x0000001516003986 */ /* 0x0001e4000c101104 */
[----:B0-----:R-:W-:Y:S02]  /*242070*/  PRMT R21, R27, 0x7773, RZ ;  /* 0x000077731b157816 */ /* 0x001fe400000000ff */
[----:B------:R-:W4:Y:S04]  /*242080*/  LDL.LU.64 R26, [R1+0x4750] ;  /* 0x00475000011a7983 */ /* 0x000f280000300a00 */
[----:B------:R0:W-:Y:S02]  /*242090*/  @P4 STG.E.U8 desc[UR4][R28.64], R21 ;  /* 0x000000151c004986 */ /* 0x0001e4000c101104 */
[----:B0-----:R-:W-:-:S05]  /*2420a0*/  PRMT R21, R24, 0x7770, RZ ;  /* 0x0000777018157816 */ /* 0x001fca00000000ff */
[----:B------:R0:W-:Y:S04]  /*2420b0*/  @P5 STG.E.U8 desc[UR4][R2.64], R21 ;  /* 0x0000001502005986 */ /* 0x0001e8000c101104 */
[----:B0-----:R-:W4:Y:S04]  /*2420c0*/  LDL.LU.64 R2, [R1+0x3448] ;  /* 0x0034480001027983 */ /* 0x001f280000300a00 */
[----:B------:R-:W4:Y:S04]  /*2420d0*/  LDL.LU.64 R18, [R1+0x4c30] ;  /* 0x004c300001127983 */ /* 0x000f280000300a00 */
[----:B------:R-:W4:Y:S04]  /*2420e0*/  LDL.LU.64 R28, [R1+0x4c28] ;  /* 0x004c2800011c7983 */ /* 0x000f280000300a00 */
[----:B------:R-:W4:Y:S04]  /*2420f0*/  LDL.LU.64 R22, [R1+0x4748] ;  /* 0x0047480001167983 */ /* 0x000f280000300a00 */
[----:B------:R-:W4:Y:S01]  /*242100*/  LDL.LU R25, [R1+0x204] ;  /* 0x0002040001197983 */ /* 0x000f220000300800 */
[----:B------:R-:W-:-:S02]  /*242110*/  LOP3.LUT R15, R15, 0xfffffffe, RZ, 0xc0, !PT ;  /* 0xfffffffe0f0f7812 */ /* 0x000fc400078ec0ff */
[----:B------:R-:W-:Y:S02]  /*242120*/  PRMT R21, R24, 0x7771, RZ ;  /* 0x0000777118157816 */ /* 0x000fe400000000ff */
[----:B--2---:R-:W-:Y:S02]  /*242130*/  LOP3.LUT R13, R13, 0xefffffff, RZ, 0xc0, !PT ;  /* 0xefffffff0d0d7812 */ /* 0x004fe400078ec0ff */
        /* <DEDUP_REMOVED lines=11> */
[----:B------:R-:W-:-:S13]  /*2421f0*/  LOP3.LUT P6, RZ, R11, 0x8, RZ, 0xc0, !PT ;  /* 0x000000080bff7812 */ /* 0x000fda00078cc0ff */
        /* <DEDUP_REMOVED lines=8> */
[----:B----4-:R0:W-:Y:S01]  /*242280*/  @P2 STG.E.U8 desc[UR4][R16.64], R21 ;  /* 0x0000001510002986 */ /* 0x0101e2000c101104 */
[----:B------:R-:W-:-:S07]  /*242290*/  LOP3.LUT P4, RZ, R12, 0x20000000, RZ, 0xc0, !PT ;  /* 0x200000000cff7812 */ /* 0x000fce000788c0ff */
[----:B------:R-:W-:Y:S02]  /*2422a0*/  @P6 LOP3.LUT R15, R15, 0x4, RZ, 0xfc, !PT ;  /* 0x000000040f0f6812 */ /* 0x000fe400078efcff */
[----:B------:R-:W-:Y:S02]  /*2422b0*/  LOP3.LUT P6, RZ, R11, 0x1, RZ, 0xc0, !PT ;  /* 0x000000010bff7812 */ /* 0x000fe400078cc0ff */
[----:B0-----:R-:W-:Y:S02]  /*2422c0*/  PRMT R21, R24, 0x7772, RZ ;  /* 0x0000777218157816 */ /* 0x001fe400000000ff */
[----:B------:R-:W-:Y:S02]  /*2422d0*/  LOP3.LUT P5, RZ, R12, 0x40000000, RZ, 0xc0, !PT ;  /* 0x400000000cff7812 */ /* 0x000fe400078ac0ff */
[----:B------:R-:W-:Y:S01]  /*2422e0*/  LOP3.LUT R15, R15, 0xfffffff7, RZ, 0xc0, !PT ;  /* 0xfffffff70f0f7812 */ /* 0x000fe200078ec0ff */
[----:B------:R0:W-:Y:S06]  /*2422f0*/  @P3 STG.E.U8 desc[UR4][R26.64], R21 ;  /* 0x000000151a003986 */ /* 0x0001ec000c101104 */
[----:B------:R-:W-:-:S02]  /*242300*/  @P6 LOP3.LUT R15, R15, 0x8, RZ, 0xfc, !PT ;  /* 0x000000080f0f6812 */ /* 0x000fc400078efcff */
[----:B------:R-:W-:Y:S02]  /*242310*/  LOP3.LUT P6, RZ, R12, 0x80000000, RZ, 0xc0, !PT ;  /* 0x800000000cff7812 */ /* 0x000fe400078cc0ff */
[----:B0-----:R-:W-:-:S05]  /*242320*/  PRMT R21, R24, 0x7773, RZ ;  /* 0x0000777318157816 */ /* 0x001fca00000000ff */
[----:B------:R0:W-:Y:S04]  /*242330*/  @P4 STG.E.U8 desc[UR4][R2.64], R21 ;  /* 0x0000001502004986 */ /* 0x0001e8000c101104 */
[----:B------:R-:W-:Y:S01]  /*242340*/  STL [R1+0x7b98], R12 ;  /* 0x007b980c01007387 */ /* 0x000fe20000100800 */
[----:B0-----:R-:W-:-:S03]  /*242350*/  PRMT R21, R25, 0x7770, RZ ;  /* 0x0000777019157816 */ /* 0x001fc600000000ff */
[----:B------:R-:W-:Y:S04]  /*242360*/  STL [R1+0x7c70], R13 ;  /* 0x007c700d01007387 */ /* 0x000fe80000100800 */
[----:B------:R0:W-:Y:S04]  /*242370*/  @P5 STG.E.U8 desc[UR4][R18.64], R21 ;  /* 0x0000001512005986 */ /* 0x0001e8000c101104 */
[----:B------:R-:W2:Y:S04]  /*242380*/  LDL.LU R14, [R1+0x1f4] ;  /* 0x0001f400010e7983 */ /* 0x000ea80000300800 */
[----:B------:R-:W3:Y:S01]  /*242390*/  LDL.LU.64 R26, [R1+0x3470] ;  /* 0x00347000011a7983 */ /* 0x000ee20000300a00 */
[----:B0-----:R-:W-:-:S03]  /*2423a0*/  PRMT R21, R25, 0x7771, RZ ;  /* 0x0000777119157816 */ /* 0x001fc600000000ff */
[----:B------:R-:W4:Y:S01]  /*2423b0*/  LDL.LU.64 R2, [R1+0x4c20] ;  /* 0x004c200001027983 */ /* 0x000f220000300a00 */
[----:B------:R-:W-:-:S03]  /*2423c0*/  LOP3.LUT P0, RZ, R11, 0x100, RZ, 0xc0, !PT ;  /* 0x000001000bff7812 */ /* 0x000fc6000780c0ff */
[----:B------:R-:W-:Y:S01]  /*2423d0*/  STL.64 [R1+0x7c58], R10 ;  /* 0x007c580a01007387 */ /* 0x000fe20000100a00 */
[C---:B------:R-:W-:Y:S02]  /*2423e0*/  LOP3.LUT P1, RZ, R11.reuse, 0x200, RZ, 0xc0, !PT ;  /* 0x000002000bff7812 */ /* 0x040fe4000782c0ff */
[C---:B------:R-:W-:Y:S01]  /*2423f0*/  LOP3.LUT P2, RZ, R11.reuse, 0x400, RZ, 0xc0, !PT ;  /* 0x000004000bff7812 */ /* 0x040fe2000784c0ff */
[----:B------:R0:W-:Y:S01]  /*242400*/  @P6 STG.E.U8 desc[UR4][R28.64], R21 ;  /* 0x000000151c006986 */ /* 0x0001e2000c101104 */
[C---:B------:R-:W-:Y:S02]  /*242410*/  LOP3.LUT P3, RZ, R11.reuse, 0x800, RZ, 0xc0, !PT ;  /* 0x000008000bff7812 */ /* 0x040fe4000786c0ff */
[C---:B------:R-:W-:Y:S01]  /*242420*/  LOP3.LUT P4, RZ, R11.reuse, 0x1000, RZ, 0xc0, !PT ;  /* 0x000010000bff7812 */ /* 0x040fe2000788c0ff */
[----:B------:R-:W2:Y:S01]  /*242430*/  LDL.LU.64 R12, [R1+0x4c18] ;  /* 0x004c1800010c7983 */ /* 0x000ea20000300a00 */
[----:B------:R-:W-:-:S03]  /*242440*/  LOP3.LUT P5, RZ, R11, 0x2000, RZ, 0xc0, !PT ;  /* 0x000020000bff7812 */ /* 0x000fc600078ac0ff */
[----:B0-----:R-:W2:Y:S04]  /*242450*/  LDL.LU R29, [R1+0x208] ;  /* 0x00020800011d7983 */ /* 0x001ea80000300800 */
[----:B------:R-:W2:Y:S01]  /*242460*/  LDL.LU.64 R10, [R1+0x4c10] ;  /* 0x004c1000010a7983 */ /* 0x000ea20000300a00 */
[----:B------:R-:W-:Y:S02]  /*242470*/  LOP3.LUT P6, RZ, R15, 0x8, RZ, 0xc0, !PT ;  /* 0x000000080fff7812 */ /* 0x000fe400078cc0ff */
[----:B------:R-:W-:-:S11]  /*242480*/  PRMT R21, R25, 0x7772, RZ ;  /* 0x0000777219157816 */ /* 0x000fd600000000ff */
[----:B------:R-:W-:Y:S01]  /*242490*/  @P6 STG.E.U8 desc[UR4][R22.64], R21 ;  /* 0x0000001516006986 */ /* 0x000fe2000c101104 */
[----:B------:R-:W-:-:S03]  /*2424a0*/  LOP3.LUT P6, RZ, R15, 0x4, RZ, 0xc0, !PT ;  /* 0x000000040fff7812 */ /* 0x000fc600078cc0ff */
[----:B--2---:R0:W-:Y:S04]  /*2424b0*/  STL.64 [R1+0x7c60], R10 ;  /* 0x007c600a01007387 */ /* 0x0041e80000100a00 */
[----:B0-----:R-:W2:Y:S01]  /*2424c0*/  LDL.LU.64 R10, [R1+0x3498] ;  /* 0x00349800010a7983 */ /* 0x001ea20000300a00 */
[----:B------:R-:W-:-:S05]  /*2424d0*/  PRMT R21, R25, 0x7773, RZ ;  /* 0x0000777319157816 */ /* 0x000fca00000000ff */
[----:B---3--:R0:W-:Y:S01]  /*2424e0*/  @P6 STG.E.U8 desc[UR4][R26.64], R21 ;  /* 0x000000151a006986 */ /* 0x0081e2000c101104 */
[----:B------:R-:W-:Y:S02]  /*2424f0*/  LOP3.LUT P6, RZ, R15, 0x2, RZ, 0xc0, !PT ;  /* 0x000000020fff7812 */ /* 0x000fe400078cc0ff */
[----:B0-----:R-:W-:-:S11]  /*242500*/  PRMT R21, R14, 0x7770, RZ ;  /* 0x000077700e157816 */ /* 0x001fd600000000ff */
[----:B----4-:R-:W-:Y:S01]  /*242510*/  @P6 STG.E.U8 desc[UR4][R2.64], R21 ;  /* 0x0000001502006986 */ /* 0x010fe2000c101104 */
[----:B------:R-:W-:Y:S02]  /*242520*/  LOP3.LUT P6, RZ, R15, 0x1, RZ, 0xc0, !PT ;  /* 0x000000010fff7812 */ /* 0x000fe400078cc0ff */
[----:B------:R-:W-:-:S11]  /*242530*/  PRMT R15, R14, 0x7771, RZ ;  /* 0x000077710e0f7816 */ /* 0x000fd600000000ff */
[----:B------:R-:W-:Y:S04]  /*242540*/  @P6 STG.E.U8 desc[UR4][R12.64], R15 ;  /* 0x0000000f0c006986 */ /* 0x000fe8000c101104 */
[----:B--2---:R0:W-:Y:S04]  /*242550*/  STL.64 [R1+0x7c68], R10 ;  /* 0x007c680a01007387 */ /* 0x0041e80000100a00 */
[----:B0-----:R-:W2:Y:S04]  /*242560*/  LDL.LU.64 R10, [R1+0x4740] ;  /* 0x00474000010a7983 */ /* 0x001ea80000300a00 */
[----:B------:R-:W3:Y:S04]  /*242570*/  LDL.LU R28, [R1+0x1f8] ;  /* 0x0001f800011c7983 */ /* 0x000ee80000300800 */
[----:B------:R-:W4:Y:S04]  /*242580*/  LDL.LU.64 R16, [R1+0x4738] ;  /* 0x0047380001107983 */ /* 0x000f280000300a00 */
        /* <DEDUP_REMOVED lines=22> */
[----:B0-----:R-:W-:-:S05]  /*2426f0*/  PRMT R15, R29, 0x7772, RZ ;  /* 0x000077721d0f7816 */ /* 0x001fca00000000ff */
[----:B----4-:R0:W-:Y:S02]  /*242700*/  @P0 STG.E.U8 desc[UR4][R16.64], R15 ;  /* 0x0000000f10000986 */ /* 0x0101e4000c101104 */
[----:B0-----:R-:W-:-:S05]  /*242710*/  PRMT R15, R29, 0x7773, RZ ;  /* 0x000077731d0f7816 */ /* 0x001fca00000000ff */
[----:B------:R3:W-:Y:S02]  /*242720*/  @P1 STG.E.U8 desc[UR4][R18.64], R15 ;  /* 0x0000000f12001986 */ /* 0x0007e4000c101104 */
[----:B---3--:R-:W-:-:S05]  /*242730*/  PRMT R15, R28, 0x7770, RZ ;  /* 0x000077701c0f7816 */ /* 0x008fca00000000ff */
[----:B------:R0:W-:Y:S02]  /*242740*/  @P2 STG.E.U8 desc[UR4][R22.64], R15 ;  /* 0x0000000f16002986 */ /* 0x0001e4000c101104 */
[C---:B0-----:R-:W-:Y:S02]  /*242750*/  PRMT R15, R28.reuse, 0x7771, RZ ;  /* 0x000077711c0f7816 */ /* 0x041fe400000000ff */
[----:B------:R-:W3:Y:S04]  /*242760*/  LDL.LU.64 R22, [R1+0x4bf0] ;  /* 0x004bf00001167983 */ /* 0x000ee80000300a00 */
[----:B------:R0:W-:Y:S02]  /*242770*/  @P3 STG.E.U8 desc[UR4][R24.64], R15 ;  /* 0x0000000f18003986 */ /* 0x0001e4000c101104 */
[----:B0-----:R-:W-:-:S02]  /*242780*/  PRMT R15, R28, 0x7772, RZ ;  /* 0x000077721c0f7816 */ /* 0x001fc400000000ff */
[----:B------:R-:W4:Y:S04]  /*242790*/  LDL.LU.64 R24, [R1+0x4be8] ;  /* 0x004be80001187983 */ /* 0x000f280000300a00 */
[----:B------:R0:W-:Y:S04]  /*2427a0*/  @P4 STG.E.U8 desc[UR4][R26.64], R15 ;  /* 0x0000000f1a004986 */ /* 0x0001e8000c101104 */
[----:B------:R-:W3:Y:S04]  /*2427b0*/  LDL.LU.64 R18, [R1+0x4728] ;  /* 0x0047280001127983 */ /* 0x000ee80000300a00 */
[----:B0-----:R-:W3:Y:S01]  /*2427c0*/  LDL.LU R26, [R1+0x20c] ;  /* 0x00020c00011a7983 */ /* 0x001ee20000300800 */
[----:B------:R-:W-:-:S05]  /*2427d0*/  PRMT R15, R28, 0x7773, RZ ;  /* 0x000077731c0f7816 */ /* 0x000fca00000000ff */
        /* <DEDUP_REMOVED lines=27> */
[----:B------:R-:W-:Y:S02]  /*242990*/  LOP3.LUT P5, RZ, R11, 0x20000, RZ, 0xc0, !PT ;  /* 0x000200000bff7812 */ /* 0x000fe400078ac0ff */
[----:B---3--:R-:W-:-:S05]  /*2429a0*/  PRMT R15, R26, 0x7770, RZ ;  /* 0x000077701a0f7816 */ /* 0x008fca00000000ff */
[----:B------:R0:W-:Y:S02]  /*2429b0*/  @P2 STG.E.U8 desc[UR4][R22.64], R15 ;  /* 0x0000000f16002986 */ /* 0x0001e4000c101104 */
[----:B------:R-:W-:Y:S02]  /*2429c0*/  @P6 LOP3.LUT R13, R13, 0x4000000, RZ, 0xfc, !PT ;  /* 0x040000000d0d6812 */ /* 0x000fe400078efcff */
[----:B------:R-:W-:Y:S02]  /*2429d0*/  LOP3.LUT P6, RZ, R11, 0x80000, RZ, 0xc0, !PT ;  /* 0x000800000bff7812 */ /* 0x000fe400078cc0ff */
[----:B0-----:R-:W-:Y:S01]  /*2429e0*/  PRMT R15, R26, 0x7771, RZ ;  /* 0x000077711a0f7816 */ /* 0x001fe200000000ff */
[----:B------:R-:W2:Y:S04]  /*2429f0*/  LDL.LU.64 R22, [R1+0x4bd8] ;  /* 0x004bd80001167983 */ /* 0x000ea80000300a00 */
[----:B----4-:R0:W-:Y:S01]  /*242a00*/  @P3 STG.E.U8 desc[UR4][R24.64], R15 ;  /* 0x0000000f18003986 */ /* 0x0101e2000c101104 */
[----:B------:R-:W-:-:S02]  /*242a10*/  LOP3.LUT R13, R13, 0xf7ffffff, RZ, 0xc0, !PT ;  /* 0xf7ffffff0d0d7812 */ /* 0x000fc400078ec0ff */
[----:B0-----:R-:W-:Y:S01]  /*242a20*/  PRMT R15, R26, 0x7772, RZ ;  /* 0x000077721a0f7816 */ /* 0x001fe200000000ff */
[----:B------:R-:W3:Y:S04]  /*242a30*/  LDL.LU.64 R24, [R1+0x4720] ;  /* 0x0047200001187983 */ /* 0x000ee80000300a00 */
[----:B------:R0:W-:Y:S01]  /*242a40*/  @P4 STG.E.U8 desc[UR4][R18.64], R15 ;  /* 0x0000000f12004986 */ /* 0x0001e2000c101104 */
[----:B------:R-:W-:-:S03]  /*242a50*/  @P6 LOP3.LUT R13, R13, 0x8000000, RZ, 0xfc, !PT ;  /* 0x080000000d0d6812 */ /* 0x000fc600078efcff */
[----:B------:R-:W4:Y:S01]  /*242a60*/  LDL.LU R14, [R1+0x1e0] ;  /* 0x0001e000010e7983 */ /* 0x000f220000300800 */
[----:B0-----:R-:W-:-:S05]  /*242a70*/  PRMT R15, R26, 0x7773, RZ ;  /* 0x000077731a0f7816 */ /* 0x001fca00000000ff */
[----:B------:R0:W-:Y:S01]  /*242a80*/  @P5 STG.E.U8 desc[UR4][R2.64], R15 ;  /* 0x0000000f02005986 */ /* 0x0001e2000c101104 */
[C---:B------:R-:W-:Y:S02]  /*242a90*/  LOP3.LUT P6, RZ, R11.reuse, 0x40000, RZ, 0xc0, !PT ;  /* 0x000400000bff7812 */ /* 0x040fe400078cc0ff */
[C---:B------:R-:W-:Y:S02]  /*242aa0*/  LOP3.LUT P0, RZ, R11.reuse, 0x8000000, RZ, 0xc0, !PT ;  /* 0x080000000bff7812 */ /* 0x040fe4000780c0ff */
[C---:B------:R-:W-:Y:S02]  /*242ab0*/  LOP3.LUT P1, RZ, R11.reuse, 0x10000000, RZ, 0xc0, !PT ;  /* 0x100000000bff7812 */ /* 0x040fe4000782c0ff */
[C---:B------:R-:W-:Y:S02]  /*242ac0*/  LOP3.LUT P2, RZ, R11.reuse, 0x20000000, RZ, 0xc0, !PT ;  /* 0x200000000bff7812 */ /* 0x040fe4000784c0ff */
[C---:B------:R-:W-:Y:S01]  /*242ad0*/  LOP3.LUT P3, RZ, R11.reuse, 0x40000000, RZ, 0xc0, !PT ;  /* 0x400000000bff7812 */ /* 0x040fe2000786c0ff */
[----:B0-----:R-:W2:Y:S01]  /*242ae0*/  LDL.LU.64 R2, [R1+0x3538] ;  /* 0x0035380001027983 */ /* 0x001ea20000300a00 */
[----:B------:R-:W-:-:S03]  /*242af0*/  LOP3.LUT P4, RZ, R11, 0x80000000, RZ, 0xc0, !PT ;  /* 0x800000000bff7812 */ /* 0x000fc6000788c0ff */
[----:B------:R-:W-:Y:S01]  /*242b00*/  STL.64 [R1+0x7c38], R10 ;  /* 0x007c380a01007387 */ /* 0x000fe20000100a00 */
[----:B------:R-:W-:-:S03]  /*242b10*/  LOP3.LUT P5, RZ, R10, 0x1, RZ, 0xc0, !PT ;  /* 0x000000010aff7812 */ /* 0x000fc600078ac0ff */
[----:B------:R0:W-:Y:S04]  /*242b20*/  STL.64 [R1+0x7c50], R6 ;  /* 0x007c500601007387 */ /* 0x0001e80000100a00 */
[----:B0-----:R-:W2:Y:S04]  /*242b30*/  LDL.LU.64 R6, [R1+0x4bd0] ;  /* 0x004bd00001067983 */ /* 0x001ea80000300a00 */
[----:B------:R-:W2:Y:S04]  /*242b40*/  LDL.LU.64 R10, [R1+0x3560] ;  /* 0x00356000010a7983 */ /* 0x000ea80000300a00 */
        /* <DEDUP_REMOVED lines=9> */
[----:B---3--:R-:W-:Y:S04]  /*242be0*/  @P6 STG.E.U8 desc[UR4][R24.64], R15 ;  /* 0x0000000f18006986 */ /* 0x008fe8000c101104 */
[----:B--2---:R0:W-:Y:S04]  /*242bf0*/  STL.64 [R1+0x7c48], R10 ;  /* 0x007c480a01007387 */ /* 0x0041e80000100a00 */
[----:B0-----:R-:W2:Y:S01]  /*242c00*/  LDL.LU.64 R10, [R1+0x4bc8] ;  /* 0x004bc800010a7983 */ /* 0x001ea20000300a00 */
[----:B------:R-:W-:Y:S02]  /*242c10*/  LOP3.LUT P6, RZ, R13, 0x2000000, RZ, 0xc0, !PT ;  /* 0x020000000dff7812 */ /* 0x000fe400078cc0ff */
[----:B------:R-:W-:Y:S01]  /*242c20*/  PRMT R15, R27, 0x7773, RZ ;  /* 0x000077731b0f7816 */ /* 0x000fe200000000ff */
[----:B------:R-:W3:Y:S04]  /*242c30*/  LDL.LU R28, [R1+0x1d0] ;  /* 0x0001d000011c7983 */ /* 0x000ee80000300800 */
[----:B------:R-:W3:Y:S04]  /*242c40*/  LDL.LU R29, [R1+0x1e4] ;  /* 0x0001e400011d7983 */ /* 0x000ee80000300800 */
[----:B------:R-:W3:Y:S04]  /*242c50*/  LDL.LU.64 R20, [R1+0x4bc0] ;  /* 0x004bc00001147983 */ /* 0x000ee80000300a00 */
[----:B------:R4:W-:Y:S01]  /*242c60*/  @P6 STG.E.U8 desc[UR4][R2.64], R15 ;  /* 0x0000000f02006986 */ /* 0x0009e2000c101104 */
[----:B------:R-:W-:-:S03]  /*242c70*/  LOP3.LUT P6, RZ, R13, 0x1000000, RZ, 0xc0, !PT ;  /* 0x010000000dff7812 */ /* 0x000fc600078cc0ff */
[----:B------:R-:W3:Y:S04]  /*242c80*/  LDL.LU.64 R16, [R1+0x4bb8] ;  /* 0x004bb80001107983 */ /* 0x000ee80000300a00 */
[----:B------:R-:W3:Y:S01]  /*242c90*/  LDL.LU.64 R18, [R1+0x4710] ;  /* 0x0047100001127983 */ /* 0x000ee20000300a00 */
[----:B----4-:R-:W-:-:S03]  /*242ca0*/  PRMT R15, R14, 0x7770, RZ ;  /* 0x000077700e0f7816 */ /* 0x010fc600000000ff */
[----:B------:R-:W4:Y:S04]  /*242cb0*/  LDL.LU.64 R22, [R1+0x3588] ;  /* 0x0035880001167983 */ /* 0x000f280000300a00 */
        /* <DEDUP_REMOVED lines=18> */
[----:B---3--:R-:W-:-:S11]  /*242de0*/  PRMT R15, R28, 0x7770, RZ ;  /* 0x000077701c0f7816 */ /* 0x008fd600000000ff */
[----:B------:R0:W-:Y:S02]  /*242df0*/  @P6 STG.E.U8 desc[UR4][R20.64], R15 ;  /* 0x0000000f14006986 */ /* 0x0001e4000c101104 */
[----:B0-----:R-:W-:-:S05]  /*242e00*/  PRMT R15, R28, 0x7771, RZ ;  /* 0x000077711c0f7816 */ /* 0x001fca00000000ff */
[----:B------:R0:W-:Y:S02]  /*242e10*/  @P0 STG.E.U8 desc[UR4][R16.64], R15 ;  /* 0x0000000f10000986 */ /* 0x0001e4000c101104 */
[C---:B0-----:R-:W-:Y:S02]  /*242e20*/  PRMT R15, R28.reuse, 0x7772, RZ ;  /* 0x000077721c0f7816 */ /* 0x041fe400000000ff */
[----:B------:R-:W3:Y:S04]  /*242e30*/  LDL.LU.64 R16, [R1+0x35b0] ;  /* 0x0035b00001107983 */ /* 0x000ee80000300a00 */
[----:B------:R0:W-:Y:S02]  /*242e40*/  @P1 STG.E.U8 desc[UR4][R18.64], R15 ;  /* 0x0000000f12001986 */ /* 0x0001e4000c101104 */
[----:B0-----:R-:W-:-:S05]  /*242e50*/  PRMT R15, R28, 0x7773, RZ ;  /* 0x000077731c0f7816 */ /* 0x001fca00000000ff */
[----:B----4-:R0:W-:Y:S02]  /*242e60*/  @P2 STG.E.U8 desc[UR4][R22.64], R15 ;  /* 0x0000000f16002986 */ /* 0x0101e4000c101104 */
[----:B0-----:R-:W-:-:S05]  /*242e70*/  PRMT R15, R29, 0x7770, RZ ;  /* 0x000077701d0f7816 */ /* 0x001fca00000000ff */
[----:B------:R0:W-:Y:S01]  /*242e80*/  @P3 STG.E.U8 desc[UR4][R24.64], R15 ;  /* 0x0000000f18003986 */ /* 0x0001e2000c101104 */
[----:B------:R-:W-:Y:S01]  /*242e90*/  IMAD.MOV.U32 R28, RZ, RZ, R6 ;  /* 0x000000ffff1c7224 */ /* 0x000fe200078e0006 */
[----:B0-----:R-:W-:-:S05]  /*242ea0*/  PRMT R15, R29, 0x7771, RZ ;  /* 0x000077711d0f7816 */ /* 0x001fca00000000ff */
[----:B------:R0:W-:Y:S01]  /*242eb0*/  @P4 STG.E.U8 desc[UR4][R26.64], R15 ;  /* 0x0000000f1a004986 */ /* 0x0001e2000c101104 */
[----:B------:R-:W-:Y:S02]  /*242ec0*/  IMAD.MOV.U32 R6, RZ, RZ, R7 ;  /* 0x000000ffff067224 */ /* 0x000fe400078e0007 */
[----:B------:R-:W-:Y:S01]  /*242ed0*/  IMAD.MOV.U32 R7, RZ, RZ, R9 ;  /* 0x000000ffff077224 */ /* 0x000fe200078e0009 */
[----:B0-----:R-:W-:-:S05]  /*242ee0*/  PRMT R15, R29, 0x7772, RZ ;  /* 0x000077721d0f7816 */ /* 0x001fca00000000ff */
[----:B------:R0:W-:Y:S02]  /*242ef0*/  @P5 STG.E.U8 desc[UR4][R2.64], R15 ;  /* 0x0000000f02005986 */ /* 0x0001e4000c101104 */
[----:B0-----:R-:W-:Y:S02]  /*242f00*/  IMAD.MOV.U32 R3, RZ, RZ, R4 ;  /* 0x000000ffff037224 */ /* 0x001fe400078e0004 */
[----:B------:R-:W-:Y:S02]  /*242f10*/  IMAD.MOV.U32 R4, RZ, RZ, R8 ;  /* 0x000000ffff047224 */ /* 0x000fe400078e0008 */
[----:B------:R-:W4:Y:S04]  /*242f20*/  LDL.LU.64 R8, [R1+0x4ba0] ;  /* 0x004ba00001087983 */ /* 0x000f280000300a00 */
[----:B------:R-:W4:Y:S04]  /*242f30*/  LDL.LU.64 R18, [R1+0x4b98] ;  /* 0x004b980001127983 */ /* 0x000f280000300a00 */
[----:B------:R-:W4:Y:S04]  /*242f40*/  LDL.LU.64 R24, [R1+0x4700] ;  /* 0x0047000001187983 */ /* 0x000f280000300a00 */
[----:B------:R-:W4:Y:S04]  /*242f50*/  LDL.LU R2, [R1+0x1d4] ;  /* 0x0001d40001027983 */ /* 0x000f280000300800 */
[----:B------:R-:W4:Y:S01]  /*242f60*/  LDL.LU.64 R26, [R1+0x35d8] ;  /* 0x0035d800011a7983 */ /* 0x000f220000300a00 */
[----:B------:R-:W-:-:S02]  /*242f70*/  LOP3.LUT R13, R13, 0xffffefff, RZ, 0xc0, !PT ;  /* 0xffffefff0d0d7812 */ /* 0x000fc400078ec0ff */
[----:B------:R-:W-:Y:S01]  /*242f80*/  PRMT R15, R29, 0x7773, RZ ;  /* 0x000077731d0f7816 */ /* 0x000fe200000000ff */
[----:B------:R-:W4:Y:S04]  /*242f90*/  LDL.LU R12, [R1+0x1e8] ;  /* 0x0001e800010c7983 */ /* 0x000f280000300800 */
[----:B------:R-:W4:Y:S01]  /*242fa0*/  LDL.LU.64 R22, [R1+0x4b90] ;  /* 0x004b900001167983 */ /* 0x000f220000300a00 */
        /* <DEDUP_REMOVED lines=20> */
[C---:B------:R-:W-:Y:S01]  /*2430f0*/  LOP3.LUT P3, RZ, R10.reuse, 0x4, RZ, 0xc0, !PT ;  /* 0x000000040aff7812 */ /* 0x040fe2000786c0ff */
[----:B---3--:R4:W-:Y:S01]  /*243100*/  @P2 STG.E.U8 desc[UR4][R16.64], R15 ;  /* 0x0000000f10002986 */ /* 0x0089e2000c101104 */
[----:B------:R-:W-:-:S07]  /*243110*/  LOP3.LUT P4, RZ, R10, 0x8, RZ, 0xc0, !PT ;  /* 0x000000080aff7812 */ /* 0x000fce000788c0ff */
[----:B------:R-:W-:Y:S02]  /*243120*/  @P6 LOP3.LUT R13, R13, 0x40000, RZ, 0xfc, !PT ;  /* 0x000400000d0d6812 */ /* 0x000fe400078efcff */
[C---:B------:R-:W-:Y:S02]  /*243130*/  LOP3.LUT P6, RZ, R10.reuse, 0x40, RZ, 0xc0, !PT ;  /* 0x000000400aff7812 */ /* 0x040fe400078cc0ff */
[----:B------:R-:W-:Y:S02]  /*243140*/  LOP3.LUT P5, RZ, R10, 0x10, RZ, 0xc0, !PT ;  /* 0x000000100aff7812 */ /* 0x000fe400078ac0ff */
[----:B------:R-:W-:-:S09]  /*243150*/  LOP3.LUT R13, R13, 0xfff7ffff, RZ, 0xc0, !PT ;  /* 0xfff7ffff0d0d7812 */ /* 0x000fd200078ec0ff */
[----:B------:R-:W-:Y:S02]  /*243160*/  @P6 LOP3.LUT R13, R13, 0x80000, RZ, 0xfc, !PT ;  /* 0x000800000d0d6812 */ /* 0x000fe400078efcff */
[----:B------:R-:W-:Y:S02]  /*243170*/  LOP3.LUT P6, RZ, R10, 0x20, RZ, 0xc0, !PT ;  /* 0x000000200aff7812 */ /* 0x000fe400078cc0ff */
[----:B----4-:R-:W-:-:S05]  /*243180*/  PRMT R15, R2, 0x7770, RZ ;  /* 0x00007770020f7816 */ /* 0x010fca00000000ff */
[----:B------:R0:W-:Y:S02]  /*243190*/  @P3 STG.E.U8 desc[UR4][R8.64], R15 ;  /* 0x0000000f08003986 */ /* 0x0001e4000c101104 */
[C---:B0-----:R-:W-:Y:S02]  /*2431a0*/  PRMT R15, R2.reuse, 0x7771, RZ ;  /* 0x00007771020f7816 */ /* 0x041fe400000000ff */
[----:B------:R-:W2:Y:S04]  /*2431b0*/  LDL.LU.64 R8, [R1+0x4b88] ;  /* 0x004b880001087983 */ /* 0x000ea80000300a00 */
[----:B------:R0:W-:Y:S02]  /*2431c0*/  @P4 STG.E.U8 desc[UR4][R18.64], R15 ;  /* 0x0000000f12004986 */ /* 0x0001e4000c101104 */
[----:B0-----:R-:W-:-:S05]  /*2431d0*/  PRMT R15, R2, 0x7772, RZ ;  /* 0x00007772020f7816 */ /* 0x001fca00000000ff */
[----:B------:R0:W-:Y:S01]  /*2431e0*/  @P5 STG.E.U8 desc[UR4][R24.64], R15 ;  /* 0x0000000f18005986 */ /* 0x0001e2000c101104 */
[C---:B------:R-:W-:Y:S02]  /*2431f0*/  LOP3.LUT P0, RZ, R10.reuse, 0x4000, RZ, 0xc0, !PT ;  /* 0x000040000aff7812 */ /* 0x040fe4000780c0ff */
[C---:B------:R-:W-:Y:S02]  /*243200*/  LOP3.LUT P1, RZ, R10.reuse, 0x8000, RZ, 0xc0, !PT ;  /* 0x000080000aff7812 */ /* 0x040fe4000782c0ff */
[----:B------:R-:W-:Y:S02]  /*243210*/  LOP3.LUT P2, RZ, R10, 0x10000, RZ, 0xc0, !PT ;  /* 0x000100000aff7812 */ /* 0x000fe4000784c0ff */
[----:B0-----:R-:W-:Y:S01]  /*243220*/  PRMT R15, R2, 0x7773, RZ ;  /* 0x00007773020f7816 */ /* 0x001fe200000000ff */
[----:B------:R-:W3:Y:S01]  /*243230*/  LDL.LU.64 R24, [R1+0x46f8] ;  /* 0x0046f80001187983 */ /* 0x000ee20000300a00 */
[----:B------:R-:W-:-:S03]  /*243240*/  LOP3.LUT P3, RZ, R10, 0x20000, RZ, 0xc0, !PT ;  /* 0x000200000aff7812 */ /* 0x000fc6000786c0ff */
[----:B------:R-:W-:Y:S01]  /*243250*/  STL.64 [R1+0x7c20], R10 ;  /* 0x007c200a01007387 */ /* 0x000fe20000100a00 */
[----:B------:R-:W-:-:S03]  /*243260*/  LOP3.LUT P4, RZ, R10, 0x40000, RZ, 0xc0, !PT ;  /* 0x000400000aff7812 */ /* 0x000fc6000788c0ff */
[----:B------:R-:W4:Y:S01]  /*243270*/  LDL.LU R14, [R1+0x1d8] ;  /* 0x0001d800010e7983 */ /* 0x000f220000300800 */
[----:B------:R-:W-:-:S03]  /*243280*/  LOP3.LUT P5, RZ, R10, 0x80000, RZ, 0xc0, !PT ;  /* 0x000800000aff7812 */ /* 0x000fc600078ac0ff */
[----:B------:R0:W-:Y:S04]  /*243290*/  @P6 STG.E.U8 desc[UR4][R26.64], R15 ;  /* 0x0000000f1a006986 */ /* 0x0001e8000c101104 */
[----:B0-----:R-:W2:Y:S04]  /*2432a0*/  LDL.LU.64 R26, [R1+0x3600] ;  /* 0x00360000011a7983 */ /* 0x001ea80000300a00 */
[----:B------:R-:W2:Y:S04]  /*2432b0*/  LDL.LU R29, [R1+0x1dc] ;  /* 0x0001dc00011d7983 */ /* 0x000ea80000300800 */
[----:B------:R-:W2:Y:S04]  /*2432c0*/  LDL.LU.64 R10, [R1+0x46f0] ;  /* 0x0046f000010a7983 */ /* 0x000ea80000300a00 */
[----:B--2---:R0:W-:Y:S04]  /*2432d0*/  STL.64 [R1+0x7c28], R10 ;  /* 0x007c280a01007387 */ /* 0x0041e80000100a00 */
[----:B0-----:R-:W2:Y:S01]  /*2432e0*/  LDL.LU.64 R10, [R1+0x4b78] ;  /* 0x004b7800010a7983 */ /* 0x001ea20000300a00 */
[----:B------:R-:W-:-:S02]  /*2432f0*/  LOP3.LUT P6, RZ, R13, 0x80000, RZ, 0xc0, !PT ;  /* 0x000800000dff7812 */ /* 0x000fc400078cc0ff */
[----:B------:R-:W-:-:S11]  /*243300*/  PRMT R15, R12, 0x7770, RZ ;  /* 0x000077700c0f7816 */ /* 0x000fd600000000ff */
        /* <DEDUP_REMOVED lines=11> */
[----:B------:R-:W3:Y:S04]  /*2433c0*/  LDL.LU.64 R8, [R1+0x3628] ;  /* 0x0036280001087983 */ /* 0x000ee80000300a00 */
        /* <DEDUP_REMOVED lines=21> */
[----:B------:R-:W2:Y:S10]  /*243520*/  LDL.LU.64 R10, [R1+0x7c20] ;  /* 0x007c2000010a7983 */ /* 0x000eb40000300a00 */
[----:B---3--:R0:W-:Y:S04]  /*243530*/  @P6 STG.E.U8 desc[UR4][R8.64], R15 ;  /* 0x0000000f08006986 */ /* 0x0081e8000c101104 */
[----:B0-----:R-:W3:Y:S01]  /*243540*/  LDL.LU.64 R8, [R1+0x7c18] ;  /* 0x007c180001087983 */ /* 0x001ee20000300a00 */
[----:B------:R-:W-:-:S05]  /*243550*/  PRMT R15, R2, 0x7770, RZ ;  /* 0x00007770020f7816 */ /* 0x000fca00000000ff */
[----:B------:R0:W-:Y:S02]  /*243560*/  @P0 STG.E.U8 desc[UR4][R20.64], R15 ;  /* 0x0000000f14000986 */ /* 0x0001e4000c101104 */
[C---:B0-----:R-:W-:Y:S02]  /*243570*/  PRMT R15, R2.reuse, 0x7771, RZ ;  /* 0x00007771020f7816 */ /* 0x041fe400000000ff */
[----:B------:R-:W2:Y:S04]  /*243580*/  LDL.LU.64 R20, [R1+0x46e0] ;  /* 0x0046e00001147983 */ /* 0x000ea80000300a00 */
[----:B------:R0:W-:Y:S02]  /*243590*/  @P1 STG.E.U8 desc[UR4][R16.64], R15 ;  /* 0x0000000f10001986 */ /* 0x0001e4000c101104 */
[----:B0-----:R-:W-:-:S05]  /*2435a0*/  PRMT R15, R2, 0x7772, RZ ;  /* 0x00007772020f7816 */ /* 0x001fca00000000ff */
[----:B------:R0:W-:Y:S02]  /*2435b0*/  @P2 STG.E.U8 desc[UR4][R18.64], R15 ;  /* 0x0000000f12002986 */ /* 0x0001e4000c101104 */
[----:B0-----:R-:W-:-:S05]  /*2435c0*/  PRMT R15, R2, 0x7773, RZ ;  /* 0x00007773020f7816 */ /* 0x001fca00000000ff */
[----:B------:R0:W-:Y:S02]  /*2435d0*/  @P3 STG.E.U8 desc[UR4][R22.64], R15 ;  /* 0x0000000f16003986 */ /* 0x0001e4000c101104 */
[C---:B0-----:R-:W-:Y:S02]  /*2435e0*/  PRMT R15, R29.reuse, 0x7770, RZ ;  /* 0x000077701d0f7816 */ /* 0x041fe400000000ff */
[----:B------:R-:W2:Y:S04]  /*2435f0*/  LDL.LU.64 R22, [R1+0x3678] ;  /* 0x0036780001167983 */ /* 0x000ea80000300a00 */
[----:B----4-:R0:W-:Y:S04]  /*243600*/  @P4 STG.E.U8 desc[UR4][R24.64], R15 ;  /* 0x0000000f18004986 */ /* 0x0101e8000c101104 */
[----:B------:R-:W4:Y:S01]  /*243610*/  LDL.LU.64 R16, [R1+0x4b50] ;  /* 0x004b500001107983 */ /* 0x000f220000300a00 */
[----:B0-----:R-:W-:-:S03]  /*243620*/  PRMT R15, R29, 0x7771, RZ ;  /* 0x000077711d0f7816 */ /* 0x001fc600000000ff */
[----:B------:R-:W4:Y:S04]  /*243630*/  LDL.LU.64 R24, [R1+0x4b48] ;  /* 0x004b480001187983 */ /* 0x000f280000300a00 */
[----:B------:R0:W-:Y:S04]  /*243640*/  @P5 STG.E.U8 desc[UR4][R26.64], R15 ;  /* 0x0000000f1a005986 */ /* 0x0001e8000c101104 */
[----:B0-----:R-:W4:Y:S04]  /*243650*/  LDL.LU.64 R26, [R1+0x46d8] ;  /* 0x0046d800011a7983 */ /* 0x001f280000300a00 */
[----:B------:R-:W4:Y:S01]  /*243660*/  LDL.LU R2, [R1+0x250] ;  /* 0x0002500001027983 */ /* 0x000f220000300800 */
[----:B------:R-:W-:-:S02]  /*243670*/  LOP3.LUT R13, R13, 0xffffffef, RZ, 0xc0, !PT ;  /* 0xffffffef0d0d7812 */ /* 0x000fc400078ec0ff */
[----:B------:R-:W-:Y:S01]  /*243680*/  PRMT R15, R29, 0x7772, RZ ;  /* 0x000077721d0f7816 */ /* 0x000fe200000000ff */
[----:B------:R-:W4:Y:S04]  /*243690*/  LDL.LU.64 R18, [R1+0x3698] ;  /* 0x0036980001127983 */ /* 0x000f280000300a00 */
[----:B------:R-:W4:Y:S01]  /*2436a0*/  LDL.LU R14, [R1+0x240] ;  /* 0x00024000010e7983 */ /* 0x000f220000300800 */
[----:B---3--:R-:W-:-:S13]  /*2436b0*/  LOP3.LUT P6, RZ, R9, 0x1, RZ, 0xc0, !PT ;  /* 0x0000000109ff7812 */ /* 0x008fda00078cc0ff */
[----:B------:R-:W-:Y:S02]  /*2436c0*/  @P6 LOP3.LUT R13, R13, 0x10, RZ, 0xfc, !PT ;  /* 0x000000100d0d6812 */ /* 0x000fe400078efcff */
        /* <DEDUP_REMOVED lines=19> */
[----:B------:R0:W-:Y:S01]  /*243800*/  @P2 STG.E.U8 desc[UR4][R20.64], R15 ;  /* 0x0000000f14002986 */ /* 0x0001e2000c101104 */
[----:B------:R-:W-:-:S07]  /*243810*/  LOP3.LUT P4, RZ, R10, 0x400000, RZ, 0xc0, !PT ;  /* 0x004000000aff7812 */ /* 0x000fce000788c0ff */
[----:B------:R-:W-:Y:S02]  /*243820*/  @P6 LOP3.LUT R13, R13, 0x400, RZ, 0xfc, !PT ;  /* 0x000004000d0d6812 */ /* 0x000fe400078efcff */
[C---:B------:R-:W-:Y:S02]  /*243830*/  LOP3.LUT P6, RZ, R10.reuse, 0x2000000, RZ, 0xc0, !PT ;  /* 0x020000000aff7812 */ /* 0x040fe400078cc0ff */
[----:B0-----:R-:W-:Y:S02]  /*243840*/  PRMT R15, R29, 0x7773, RZ ;  /* 0x000077731d0f7816 */ /* 0x001fe400000000ff */
[----:B------:R-:W-:Y:S02]  /*243850*/  LOP3.LUT P5, RZ, R10, 0x800000, RZ, 0xc0, !PT ;  /* 0x008000000aff7812 */ /* 0x000fe400078ac0ff */
[----:B------:R-:W-:Y:S01]  /*243860*/  LOP3.LUT R13, R13, 0xfffff7ff, RZ, 0xc0, !PT ;  /* 0xfffff7ff0d0d7812 */ /* 0x000fe200078ec0ff */
[----:B------:R4:W-:Y:S06]  /*243870*/  @P3 STG.E.U8 desc[UR4][R22.64], R15 ;  /* 0x0000000f16003986 */ /* 0x0009ec000c101104 */
[----:B------:R-:W-:-:S02]  /*243880*/  @P6 LOP3.LUT R13, R13, 0x800, RZ, 0xfc, !PT ;  /* 0x000008000d0d6812 */ /* 0x000fc400078efcff */
[----:B------:R-:W-:Y:S02]  /*243890*/  LOP3.LUT P6, RZ, R10, 0x1000000, RZ, 0xc0, !PT ;  /* 0x010000000aff7812 */ /* 0x000fe400078cc0ff */
[----:B----4-:R-:W-:-:S05]  /*2438a0*/  PRMT R15, R2, 0x7770, RZ ;  /* 0x00007770020f7816 */ /* 0x010fca00000000ff */
[----:B------:R0:W-:Y:S04]  /*2438b0*/  @P4 STG.E.U8 desc[UR4][R16.64], R15 ;  /* 0x0000000f10004986 */ /* 0x0001e8000c101104 */
[----:B------:R-:W-:Y:S04]  /*2438c0*/  STL.64 [R1+0x7bf0], R10 ;  /* 0x007bf00a01007387 */ /* 0x000fe80000100a00 */
[----:B------:R-:W2:Y:S01]  /*2438d0*/  LDL.LU.64 R22, [R1+0x4b40] ;  /* 0x004b400001167983 */ /* 0x000ea20000300a00 */
[----:B0-----:R-:W-:-:S05]  /*2438e0*/  PRMT R15, R2, 0x7771, RZ ;  /* 0x00007771020f7816 */ /* 0x001fca00000000ff */
[----:B------:R0:W-:Y:S01]  /*2438f0*/  @P5 STG.E.U8 desc[UR4][R24.64], R15 ;  /* 0x0000000f18005986 */ /* 0x0001e2000c101104 */
[C---:B------:R-:W-:Y:S02]  /*243900*/  LOP3.LUT P0, RZ, R9.reuse, 0x2, RZ, 0xc0, !PT ;  /* 0x0000000209ff7812 */ /* 0x040fe4000780c0ff */
[C---:B------:R-:W-:Y:S02]  /*243910*/  LOP3.LUT P1, RZ, R9.reuse, 0x4, RZ, 0xc0, !PT ;  /* 0x0000000409ff7812 */ /* 0x040fe4000782c0ff */
[C---:B------:R-:W-:Y:S02]  /*243920*/  LOP3.LUT P2, RZ, R9.reuse, 0x8, RZ, 0xc0, !PT ;  /* 0x0000000809ff7812 */ /* 0x040fe4000784c0ff */
[----:B0-----:R-:W-:Y:S01]  /*243930*/  PRMT R15, R2, 0x7772, RZ ;  /* 0x00007772020f7816 */ /* 0x001fe200000000ff */
[----:B------:R-:W3:Y:S01]  /*243940*/  LDL.LU.64 R24, [R1+0x4b38] ;  /* 0x004b380001187983 */ /* 0x000ee20000300a00 */
[----:B------:R-:W-:-:S03]  /*243950*/  LOP3.LUT P3, RZ, R9, 0x10, RZ, 0xc0, !PT ;  /* 0x0000001009ff7812 */ /* 0x000fc6000786c0ff */
[----:B------:R-:W-:Y:S01]  /*243960*/  STL.64 [R1+0x7bf8], R8 ;  /* 0x007bf80801007387 */ /* 0x000fe20000100a00 */
[----:B------:R-:W-:-:S03]  /*243970*/  LOP3.LUT P4, RZ, R9, 0x20, RZ, 0xc0, !PT ;  /* 0x0000002009ff7812 */ /* 0x000fc6000788c0ff */
[----:B------:R0:W-:Y:S01]  /*243980*/  @P6 STG.E.U8 desc[UR4][R26.64], R15 ;  /* 0x0000000f1a006986 */ /* 0x0001e2000c101104 */
[----:B------:R-:W-:-:S03]  /*243990*/  LOP3.LUT P5, RZ, R9, 0x40, RZ, 0xc0, !PT ;  /* 0x0000004009ff7812 */ /* 0x000fc600078ac0ff */
[----:B0-----:R-:W4:Y:S04]  /*2439a0*/  LDL.LU.64 R26, [R1+0x46d0] ;  /* 0x0046d000011a7983 */ /* 0x001f280000300a00 */
        /* <DEDUP_REMOVED lines=29> */
[----:B------:R-:W3:Y:S04]  /*243b80*/  LDL.LU R14, [R1+0x7c10] ;  /* 0x007c1000010e7983 */ /* 0x000ee80000300800 */
        /* <DEDUP_REMOVED lines=9> */
[----:B------:R-:W-:-:S03]  /*243c20*/  LOP3.LUT P6, RZ, R13, 0x10, RZ, 0xc0, !PT ;  /* 0x000000100dff7812 */ /* 0x000fc600078cc0ff */
[----:B0-----:R-:W2:Y:S01]  /*243c30*/  LDL.LU.64 R8, [R1+0x7bf8] ;  /* 0x007bf80001087983 */ /* 0x001ea20000300a00 */
[----:B------:R-:W-:-:S09]  /*243c40*/  PRMT R15, R12, 0x7772, RZ ;  /* 0x000077720c0f7816 */ /* 0x000fd200000000ff */
[----:B---3--:R0:W-:Y:S04]  /*243c50*/  @P6 STG.E.U8 desc[UR4][R10.64], R15 ;  /* 0x0000000f0a006986 */ /* 0x0081e8000c101104 */
[----:B0-----:R-:W3:Y:S01]  /*243c60*/  LDL.LU.64 R10, [R1+0x7bf0] ;  /* 0x007bf000010a7983 */ /* 0x001ee20000300a00 */
[----:B------:R-:W-:-:S05]  /*243c70*/  PRMT R15, R12, 0x7773, RZ ;  /* 0x000077730c0f7816 */ /* 0x000fca00000000ff */
[----:B------:R0:W-:Y:S02]  /*243c80*/  @P0 STG.E.U8 desc[UR4][R20.64], R15 ;  /* 0x0000000f14000986 */ /* 0x0001e4000c101104 */
[----:B0-----:R-:W-:-:S05]  /*243c90*/  PRMT R15, R2, 0x7770, RZ ;  /* 0x00007770020f7816 */ /* 0x001fca00000000ff */
[----:B----4-:R0:W-:Y:S02]  /*243ca0*/  @P1 STG.E.U8 desc[UR4][R16.64], R15 ;  /* 0x0000000f10001986 */ /* 0x0101e4000c101104 */
[----:B0-----:R-:W-:-:S05]  /*243cb0*/  PRMT R15, R2, 0x7771, RZ ;  /* 0x00007771020f7816 */ /* 0x001fca00000000ff */
[----:B------:R0:W-:Y:S02]  /*243cc0*/  @P2 STG.E.U8 desc[UR4][R18.64], R15 ;  /* 0x0000000f12002986 */ /* 0x0001e4000c101104 */
[----:B0-----:R-:W-:-:S05]  /*243cd0*/  PRMT R15, R2, 0x7772, RZ ;  /* 0x00007772020f7816 */ /* 0x001fca00000000ff */
[----:B------:R0:W-:Y:S02]  /*243ce0*/  @P3 STG.E.U8 desc[UR4][R22.64], R15 ;  /* 0x0000000f16003986 */ /* 0x0001e4000c101104 */
[----:B0-----:R-:W-:Y:S02]  /*243cf0*/  PRMT R15, R2, 0x7773, RZ ;  /* 0x00007773020f7816 */ /* 0x001fe400000000ff */
[----:B------:R-:W4:Y:S04]  /*243d00*/  LDL.LU.64 R22, [R1+0x4df0] ;  /* 0x004df00001167983 */ /* 0x000f280000300a00 */
[----:B------:R0:W-:Y:S04]  /*243d10*/  @P4 STG.E.U8 desc[UR4][R24.64], R15 ;  /* 0x0000000f18004986 */ /* 0x0001e8000c101104 */
[----:B------:R-:W4:Y:S01]  /*243d20*/  LDL.LU.64 R20, [R1+0x4930] ;  /* 0x0049300001147983 */ /* 0x000f220000300a00 */
[----:B0-----:R-:W-:-:S03]  /*243d30*/  PRMT R15, R29, 0x7770, RZ ;  /* 0x000077701d0f7816 */ /* 0x001fc600000000ff */
        /* <DEDUP_REMOVED lines=9> */
[----:B--2---:R-:W-:Y:S02]  /*243dd0*/  LOP3.LUT P6, RZ, R9, 0x80000, RZ, 0xc0, !PT ;  /* 0x0008000009ff7812 */ /* 0x004fe400078cc0ff */
[----:B---3--:R-:W-:-:S11]  /*243de0*/  LOP3.LUT R10, R10, 0xefffffff, RZ, 0xc0, !PT ;  /* 0xefffffff0a0a7812 */ /* 0x008fd600078ec0ff */
        /* <DEDUP_REMOVED lines=23> */
[----:B0-----:R-:W-:Y:S01]  /*243f60*/  PRMT R15, R29, 0x7772, RZ ;  /* 0x000077721d0f7816 */ /* 0x001fe200000000ff */
[----:B------:R-:W2:Y:S01]  /*243f70*/  LDL.LU.64 R22, [R1+0x3768] ;  /* 0x0037680001167983 */ /* 0x000ea20000300a00 */
[----:B------:R-:W-:Y:S02]  /*243f80*/  LOP3.LUT P5, RZ, R9, 0x400, RZ, 0xc0, !PT ;  /* 0x0000040009ff7812 */ /* 0x000fe400078ac0ff */
[----:B------:R-:W-:Y:S01]  /*243f90*/  LOP3.LUT R13, R13, 0xfffffff7, RZ, 0xc0, !PT ;  /* 0xfffffff70d0d7812 */ /* 0x000fe200078ec0ff */
[----:B------:R0:W-:Y:S06]  /*243fa0*/  @P3 STG.E.U8 desc[UR4][R20.64], R15 ;  /* 0x0000000f14003986 */ /* 0x0001ec000c101104 */
[----:B------:R-:W-:-:S02]  /*243fb0*/  @P6 LOP3.LUT R13, R13, 0x8, RZ, 0xfc, !PT ;  /* 0x000000080d0d6812 */ /* 0x000fc400078efcff */
[----:B------:R-:W-:Y:S02]  /*243fc0*/  LOP3.LUT P6, RZ, R9, 0x800, RZ, 0xc0, !PT ;  /* 0x0000080009ff7812 */ /* 0x000fe400078cc0ff */
[----:B0-----:R-:W-:-:S05]  /*243fd0*/  PRMT R15, R29, 0x7773, RZ ;  /* 0x000077731d0f7816 */ /* 0x001fca00000000ff */
[----:B------:R0:W-:Y:S02]  /*243fe0*/  @P4 STG.E.U8 desc[UR4][R24.64], R15 ;  /* 0x0000000f18004986 */ /* 0x0001e4000c101104 */
[----:B0-----:R-:W-:Y:S02]  /*243ff0*/  PRMT R15, R2, 0x7770, RZ ;  /* 0x00007770020f7816 */ /* 0x001fe400000000ff */
[----:B------:R-:W3:Y:S04]  /*244000*/  LDL.LU.64 R24, [R1+0x4dd8] ;  /* 0x004dd80001187983 */ /* 0x000ee80000300a00 */
[----:B------:R0:W-:Y:S01]  /*244010*/  @P5 STG.E.U8 desc[UR4][R16.64], R15 ;  /* 0x0000000f10005986 */ /* 0x0001e2000c101104 */
[----:B------:R-:W-:-:S03]  /*244020*/  LOP3.LUT P0, RZ, R9, 0x100000, RZ, 0xc0, !PT ;  /* 0x0010000009ff7812 */ /* 0x000fc6000780c0ff */
[----:B------:R-:W-:Y:S01]  /*244030*/  STL.64 [R1+0x7bd8], R8 ;  /* 0x007bd80801007387 */ /* 0x000fe20000100a00 */
[C---:B------:R-:W-:Y:S02]  /*244040*/  LOP3.LUT P1, RZ, R9.reuse, 0x200000, RZ, 0xc0, !PT ;  /* 0x0020000009ff7812 */ /* 0x040fe4000782c0ff */
[----:B0-----:R-:W-:Y:S02]  /*244050*/  PRMT R15, R2, 0x7771, RZ ;  /* 0x00007771020f7816 */ /* 0x001fe400000000ff */
[----:B------:R-:W-:-:S03]  /*244060*/  LOP3.LUT P2, RZ, R9, 0x400000, RZ, 0xc0, !PT ;  /* 0x0040000009ff7812 */ /* 0x000fc6000784c0ff */
[----:B------:R0:W-:Y:S01]  /*244070*/  @P6 STG.E.U8 desc[UR4][R26.64], R15 ;  /* 0x0000000f1a006986 */ /* 0x0001e2000c101104 */
[C---:B------:R-:W-:Y:S02]  /*244080*/  LOP3.LUT P3, RZ, R9.reuse, 0x800000, RZ, 0xc0, !PT ;  /* 0x0080000009ff7812 */ /* 0x040fe4000786c0ff */
[C---:B------:R-:W-:Y:S02]  /*244090*/  LOP3.LUT P4, RZ, R9.reuse, 0x1000000, RZ, 0xc0, !PT ;  /* 0x0100000009ff7812 */ /* 0x040fe4000788c0ff */
[----:B------:R-:W-:Y:S01]  /*2440a0*/  LOP3.LUT P5, RZ, R9, 0x2000000, RZ, 0xc0, !PT ;  /* 0x0200000009ff7812 */ /* 0x000fe200078ac0ff */
        /* <DEDUP_REMOVED lines=17> */
[----:B------:R-:W-:Y:S02]  /*2441c0*/  LOP3.LUT P6, RZ, R13, 0x1, RZ, 0xc0, !PT ;  /* 0x000000010dff7812 */ /* 0x000fe400078cc0ff */
[----:B------:R-:W-:Y:S01]  /*2441d0*/  PRMT R13, R12, 0x7771, RZ ;  /* 0x000077710c0d7816 */ /* 0x000fe200000000ff */
[----:B------:R-:W3:Y:S04]  /*2441e0*/  LDL.LU R2, [R1+0x230] ;  /* 0x0002300001027983 */ /* 0x000ee80000300800 */
[----:B------:R-:W3:Y:S04]  /*2441f0*/  LDL.LU.64 R16, [R1+0x37d0] ;  /* 0x0037d00001107983 */ /* 0x000ee80000300a00 */
[----:B------:R-:W3:Y:S04]  /*244200*/  LDL.LU.64 R18, [R1+0x4db8] ;  /* 0x004db80001127983 */ /* 0x000ee80000300a00 */
[----:B----4-:R1:W-:Y:S01]  /*244210*/  @P6 STG.E.U8 desc[UR4][R26.64], R13 ;  /* 0x0000000d1a006986 */ /* 0x0103e2000c101104 */
[----:B------:R-:W-:-:S03]  /*244220*/  LOP3.LUT P6, RZ, R10, 0x80000000, RZ, 0xc0, !PT ;  /* 0x800000000aff7812 */ /* 0x000fc600078cc0ff */
[----:B------:R-:W4:Y:S04]  /*244230*/  LDL.LU.64 R22, [R1+0x4db0] ;  /* 0x004db00001167983 */ /* 0x000f280000300a00 */
[----:B0-----:R-:W3:Y:S01]  /*244240*/  LDL.LU.64 R24, [R1+0x4910] ;  /* 0x0049100001187983 */ /* 0x001ee20000300a00 */
[----:B-1----:R-:W-:-:S03]  /*244250*/  PRMT R13, R12, 0x7772, RZ ;  /* 0x000077720c0d7816 */ /* 0x002fc600000000ff */
[----:B------:R0:W-:Y:S04]  /*244260*/  STL [R1+0x7630], R14 ;  /* 0x0076300e01007387 */ /* 0x0001e80000100800 */
        /* <DEDUP_REMOVED lines=25> */
[----:B0-----:R-:W-:Y:S02]  /*244400*/  PRMT R13, R2, 0x7773, RZ ;  /* 0x00007773020d7816 */ /* 0x001fe400000000ff */
[----:B------:R-:W3:Y:S04]  /*244410*/  LDL.LU R2, [R1+0x210] ;  /* 0x0002100001027983 */ /* 0x000ee80000300800 */
[----:B------:R0:W-:Y:S04]  /*244420*/  @P5 STG.E.U8 desc[UR4][R26.64], R13 ;  /* 0x0000000d1a005986 */ /* 0x0001e8000c101104 */
[----:B------:R-:W4:Y:S04]  /*244430*/  LDL.LU.64 R24, [R1+0x3820] ;  /* 0x0038200001187983 */ /* 0x000f280000300a00 */
[----:B0-----:R-:W4:Y:S04]  /*244440*/  LDL.LU.64 R26, [R1+0x4d98] ;  /* 0x004d9800011a7983 */ /* 0x001f280000300a00 */
[----:B------:R-:W4:Y:S04]  /*244450*/  LDL.LU.64 R16, [R1+0x4da8] ;  /* 0x004da80001107983 */ /* 0x000f280000300a00 */
[----:B------:R-:W4:Y:S04]  /*244460*/  LDL.LU.64 R18, [R1+0x4da0] ;  /* 0x004da00001127983 */ /* 0x000f280000300a00 */
[----:B------:R-:W4:Y:S04]  /*244470*/  LDL.LU.64 R22, [R1+0x4908] ;  /* 0x0049080001167983 */ /* 0x000f280000300a00 */
[----:B------:R-:W4:Y:S01]  /*244480*/  LDL.LU R20, [R1+0x234] ;  /* 0x0002340001147983 */ /* 0x000f220000300800 */
[----:B------:R-:W-:-:S02]  /*244490*/  LOP3.LUT R10, R10, 0xffefffff, RZ, 0xc0, !PT ;  /* 0xffefffff0a0a7812 */ /* 0x000fc400078ec0ff */
        /* <DEDUP_REMOVED lines=24> */
[----:B---3--:R-:W-:Y:S02]  /*244620*/  PRMT R13, R2, 0x7770, RZ ;  /* 0x00007770020d7816 */ /* 0x008fe400000000ff */
[----:B------:R-:W-:Y:S02]  /*244630*/  LOP3.LUT P5, RZ, R9, 0x20000000, RZ, 0xc0, !PT ;  /* 0x2000000009ff7812 */ /* 0x000fe400078ac0ff */
[----:B------:R-:W-:-:S07]  /*244640*/  LOP3.LUT R10, R10, 0xf7ffffff, RZ, 0xc0, !PT ;  /* 0xf7ffffff0a0a7812 */ /* 0x000fce00078ec0ff */
[----:B------:R-:W-:Y:S01]  /*244650*/  @P6 LOP3.LUT R10, R10, 0x8000000, RZ, 0xfc, !PT ;  /* 0x080000000a0a6812 */ /* 0x000fe200078efcff */
[----:B----4-:R0:W-:Y:S01]  /*244660*/  @P2 STG.E.U8 desc[UR4][R16.64], R13 ;  /* 0x0000000d10002986 */ /* 0x0101e2000c101104 */
[----:B------:R-:W-:Y:S02]  /*244670*/  LOP3.LUT P6, RZ, R9, 0x40000000, RZ, 0xc0, !PT ;  /* 0x4000000009ff7812 */ /* 0x000fe400078cc0ff */
[C---:B0-----:R-:W-:Y:S01]  /*244680*/  PRMT R13, R2.reuse, 0x7771, RZ ;  /* 0x00007771020d7816 */ /* 0x041fe200000000ff */
[----:B------:R-:W2:Y:S04]  /*244690*/  LDL.LU.64 R16, [R1+0x4d90] ;  /* 0x004d900001107983 */ /* 0x000ea80000300a00 */
[----:B------:R0:W-:Y:S02]  /*2446a0*/  @P3 STG.E.U8 desc[UR4][R18.64], R13 ;  /* 0x0000000d12003986 */ /* 0x0001e4000c101104 */
[----:B0-----:R-:W-:-:S02]  /*2446b0*/  PRMT R13, R2, 0x7772, RZ ;  /* 0x00007772020d7816 */ /* 0x001fc400000000ff */
[----:B------:R-:W3:Y:S04]  /*2446c0*/  LDL.LU.64 R18, [R1+0x4900] ;  /* 0x0049000001127983 */ /* 0x000ee80000300a00 */
[----:B------:R0:W-:Y:S04]  /*2446d0*/  @P4 STG.E.U8 desc[UR4][R22.64], R13 ;  /* 0x0000000d16004986 */ /* 0x0001e8000c101104 */
[----:B------:R-:W4:Y:S01]  /*2446e0*/  LDL.LU R29, [R1+0x214] ;  /* 0x00021400011d7983 */ /* 0x000f220000300800 */
[----:B0-----:R-:W-:-:S03]  /*2446f0*/  PRMT R13, R2, 0x7773, RZ ;  /* 0x00007773020d7816 */ /* 0x001fc600000000ff */
[----:B------:R-:W2:Y:S04]  /*244700*/  LDL.LU.64 R22, [R1+0x3848] ;  /* 0x0038480001167983 */ /* 0x000ea80000300a00 */
[----:B------:R0:W-:Y:S04]  /*244710*/  @P5 STG.E.U8 desc[UR4][R24.64], R13 ;  /* 0x0000000d18005986 */ /* 0x0001e8000c101104 */
[----:B------:R-:W-:Y:S01]  /*244720*/  STL.64 [R1+0x7bb8], R8 ;  /* 0x007bb80801007387 */ /* 0x000fe20000100a00 */
[----:B0-----:R-:W-:-:S05]  /*244730*/  PRMT R13, R20, 0x7770, RZ ;  /* 0x00007770140d7816 */ /* 0x001fca00000000ff */
[----:B------:R0:W-:Y:S04]  /*244740*/  @P6 STG.E.U8 desc[UR4][R26.64], R13 ;  /* 0x0000000d1a006986 */ /* 0x0001e8000c101104 */
[----:B0-----:R-:W2:Y:S04]  /*244750*/  LDL.LU.64 R26, [R1+0x4d88] ;  /* 0x004d8800011a7983 */ /* 0x001ea80000300a00 */
[----:B------:R-:W2:Y:S04]  /*244760*/  LDL.LU R24, [R1+0x218] ;  /* 0x0002180001187983 */ /* 0x000ea80000300800 */
[----:B--2---:R0:W-:Y:S04]  /*244770*/  STL [R1+0x7bc0], R24 ;  /* 0x007bc01801007387 */ /* 0x0041e80000100800 */
[----:B0-----:R-:W2:Y:S04]  /*244780*/  LDL.LU.64 R24, [R1+0x3870] ;  /* 0x0038700001187983 */ /* 0x001ea80000300a00 */
[----:B--2---:R0:W-:Y:S04]  /*244790*/  STL.64 [R1+0x7bc8], R24 ;  /* 0x007bc81801007387 */ /* 0x0041e80000100a00 */
[----:B0-----:R-:W2:Y:S01]  /*2447a0*/  LDL.LU.64 R24, [R1+0x48f8] ;  /* 0x0048f80001187983 */ /* 0x001ea20000300a00 */
[----:B------:R-:W-:-:S02]  /*2447b0*/  LOP3.LUT P6, RZ, R10, 0x8000000, RZ, 0xc0, !PT ;  /* 0x080000000aff7812 */ /* 0x000fc400078cc0ff */
[----:B------:R-:W-:-:S11]  /*2447c0*/  PRMT R13, R20, 0x7771, RZ ;  /* 0x00007771140d7816 */ /* 0x000fd600000000ff */
[----:B------:R0:W-:Y:S01]  /*2447d0*/  @P6 STG.E.U8 desc[UR4][R16.64], R13 ;  /* 0x0000000d10006986 */ /* 0x0001e2000c101104 */
[----:B------:R-:W-:Y:S02]  /*2447e0*/  LOP3.LUT P6, RZ, R10, 0x4000000, RZ, 0xc0, !PT ;  /* 0x040000000aff7812 */ /* 0x000fe400078cc0ff */
[----:B0-----:R-:W-:-:S11]  /*2447f0*/  PRMT R13, R20, 0x7772, RZ ;  /* 0x00007772140d7816 */ /* 0x001fd600000000ff */
[----:B---3--:R-:W-:Y:S01]  /*244800*/  @P6 STG.E.U8 desc[UR4][R18.64], R13 ;  /* 0x0000000d12006986 */ /* 0x008fe2000c101104 */
[----:B------:R-:W-:-:S03]  /*244810*/  LOP3.LUT P6, RZ, R10, 0x2000000, RZ, 0xc0, !PT ;  /* 0x020000000aff7812 */ /* 0x000fc600078cc0ff */
[----:B--2---:R0:W-:Y:S04]  /*244820*/  STL.64 [R1+0x7bd0], R24 ;  /* 0x007bd01801007387 */ /* 0x0041e80000100a00 */
[----:B0-----:R-:W2:Y:S01]  /*244830*/  LDL.LU.64 R24, [R1+0x4d80] ;  /* 0x004d800001187983 */ /* 0x001ea20000300a00 */
[----:B------:R-:W-:Y:S02]  /*244840*/  PRMT R13, R20, 0x7773, RZ ;  /* 0x00007773140d7816 */ /* 0x000fe400000000ff */
[----:B------:R-:W-:Y:S01]  /*244850*/  LOP3.LUT P0, RZ, R8, 0x80, RZ, 0xc0, !PT ;  /* 0x0000008008ff7812 */ /* 0x000fe2000780c0ff */
[----:B------:R-:W3:Y:S04]  /*244860*/  LDL.LU R2, [R1+0x238] ;  /* 0x0002380001027983 */ /* 0x000ee80000300800 */
[----:B------:R4:W-:Y:S01]  /*244870*/  @P6 STG.E.U8 desc[UR4][R22.64], R13 ;  /* 0x0000000d16006986 */ /* 0x0009e2000c101104 */
[----:B------:R-:W-:-:S02]  /*244880*/  LOP3.LUT P6, RZ, R10, 0x1000000, RZ, 0xc0, !PT ;  /* 0x010000000aff7812 */ /* 0x000fc400078cc0ff */
[----:B----4-:R-:W-:-:S11]  /*244890*/  PRMT R13, R29, 0x7770, RZ ;  /* 0x000077701d0d7816 */ /* 0x010fd600000000ff */
[----:B------:R0:W-:Y:S01]  /*2448a0*/  @P6 STG.E.U8 desc[UR4][R26.64], R13 ;  /* 0x0000000d1a006986 */ /* 0x0001e2000c101104 */
[----:B------:R-:W-:Y:S02]  /*2448b0*/  LOP3.LUT P6, RZ, R10, 0x800000, RZ, 0xc0, !PT ;  /* 0x008000000aff7812 */ /* 0x000fe400078cc0ff */
[C---:B------:R-:W-:Y:S02]  /*2448c0*/  LOP3.LUT P1, RZ, R8.reuse, 0x100, RZ, 0xc0, !PT ;  /* 0x0000010008ff7812 */ /* 0x040fe4000782c0ff */
[C---:B------:R-:W-:Y:S02]  /*2448d0*/  LOP3.LUT P2, RZ, R8.reuse, 0x200, RZ, 0xc0, !PT ;  /* 0x0000020008ff7812 */ /* 0x040fe4000784c0ff */
[C---:B------:R-:W-:Y:S02]  /*2448e0*/  LOP3.LUT P3, RZ, R8.reuse, 0x400, RZ, 0xc0, !PT ;  /* 0x0000040008ff7812 */ /* 0x040fe4000786c0ff */
[C---:B------:R-:W-:Y:S02]  /*2448f0*/  LOP3.LUT P4, RZ, R8.reuse, 0x800, RZ, 0xc0, !PT ;  /* 0x0000080008ff7812 */ /* 0x040fe4000788c0ff */
[----:B------:R-:W-:-:S02]  /*244900*/  LOP3.LUT P5, RZ, R8, 0x1000, RZ, 0xc0, !PT ;  /* 0x0000100008ff7812 */ /* 0x000fc400078ac0ff */
[----:B------:R-:W4:Y:S01]  /*244910*/  LDL.LU.64 R8, [R1+0x4d78] ;  /* 0x004d780001087983 */ /* 0x000f220000300a00 */
[----:B0-----:R-:W-:-:S03]  /*244920*/  PRMT R13, R29, 0x7771, RZ ;  /* 0x000077711d0d7816 */ /* 0x001fc600000000ff */
[----:B------:R-:W3:Y:S04]  /*244930*/  LDL.LU.64 R14, [R1+0x4d70] ;  /* 0x004d7000010e7983 */ /* 0x000ee80000300a00 */
        /* <DEDUP_REMOVED lines=16> */
[----:B---3--:R-:W-:-:S11]  /*244a40*/  PRMT R13, R2, 0x7770, RZ ;  /* 0x00007770020d7816 */ /* 0x008fd600000000ff */
[----:B----4-:R0:W-:Y:S04]  /*244a50*/  @P6 STG.E.U8 desc[UR4][R8.64], R13 ;  /* 0x0000000d08006986 */ /* 0x0101e8000c101104 */
[----:B0-----:R-:W3:Y:S01]  /*244a60*/  LDL.LU.64 R8, [R1+0x7bb8] ;  /* 0x007bb80001087983 */ /* 0x001ee20000300a00 */
[----:B------:R-:W-:-:S05]  /*244a70*/  PRMT R13, R2, 0x7771, RZ ;  /* 0x00007771020d7816 */ /* 0x000fca00000000ff */
[----:B------:R0:W-:Y:S02]  /*244a80*/  @P0 STG.E.U8 desc[UR4][R14.64], R13 ;  /* 0x0000000d0e000986 */ /* 0x0001e4000c101104 */
[----:B0-----:R-:W-:-:S05]  /*244a90*/  PRMT R13, R2, 0x7772, RZ ;  /* 0x00007772020d7816 */ /* 0x001fca00000000ff */
[----:B------:R0:W-:Y:S02]  /*244aa0*/  @P1 STG.E.U8 desc[UR4][R20.64], R13 ;  /* 0x0000000d14001986 */ /* 0x0001e4000c101104 */
[----:B0-----:R-:W-:-:S05]  /*244ab0*/  PRMT R13, R2, 0x7773, RZ ;  /* 0x00007773020d7816 */ /* 0x001fca00000000ff */
[----:B------:R2:W-:Y:S01]  /*244ac0*/  @P2 STG.E.U8 desc[UR4][R16.64], R13 ;  /* 0x0000000d10002986 */ /* 0x0005e2000c101104 */
[----:B------:R-:W-:Y:S02]  /*244ad0*/  IMAD.MOV.U32 R2, RZ, RZ, R4 ;  /* 0x000000ffff027224 */ /* 0x000fe400078e0004 */
[----:B------:R-:W-:Y:S02]  /*244ae0*/  IMAD.MOV.U32 R4, RZ, RZ, R6 ;  /* 0x000000ffff047224 */ /* 0x000fe400078e0006 */
[----:B------:R-:W-:Y:S02]  /*244af0*/  IMAD.MOV.U32 R25, RZ, RZ, R7 ;  /* 0x000000ffff197224 */ /* 0x000fe400078e0007 */
[----:B------:R-:W4:Y:S01]  /*244b00*/  LDL.LU.64 R6, [R1+0x38c0] ;  /* 0x0038c00001067983 */ /* 0x000f220000300a00 */
[----:B------:R-:W-:Y:S02]  /*244b10*/  LOP3.LUT R10, R10, 0xffffefff, RZ, 0xc0, !PT ;  /* 0xffffefff0a0a7812 */ /* 0x000fe400078ec0ff */
[----:B--2---:R-:W-:-:S05]  /*244b20*/  PRMT R13, R24, 0x7770, RZ ;  /* 0x00007770180d7816 */ /* 0x004fca00000000ff */
[----:B------:R0:W-:Y:S02]  /*244b30*/  @P3 STG.E.U8 desc[UR4][R18.64], R13 ;  /* 0x0000000d12003986 */ /* 0x0001e4000c101104 */
[C---:B0-----:R-:W-:Y:S02]  /*244b40*/  PRMT R13, R24.reuse, 0x7771, RZ ;  /* 0x00007771180d7816 */ /* 0x041fe400000000ff */
[----:B------:R-:W2:Y:S04]  /*244b50*/  LDL.LU.64 R18, [R1+0x4d58] ;  /* 0x004d580001127983 */ /* 0x000ea80000300a00 */
[----:B------:R0:W-:Y:S04]  /*244b60*/  @P4 STG.E.U8 desc[UR4][R22.64], R13 ;  /* 0x0000000d16004986 */ /* 0x0001e8000c101104 */
[----:B------:R-:W2:Y:S04]  /*244b70*/  LDL.LU.64 R16, [R1+0x4d50] ;  /* 0x004d500001107983 */ /* 0x000ea80000300a00 */
[----:B0-----:R-:W2:Y:S04]  /*244b80*/  LDL.LU.64 R22, [R1+0x48e0] ;  /* 0x0048e00001167983 */ /* 0x001ea80000300a00 */
[----:B------:R-:W2:Y:S01]  /*244b90*/  LDL.LU R29, [R1+0x23c] ;  /* 0x00023c00011d7983 */ /* 0x000ea20000300800 */
[----:B------:R-:W-:-:S05]  /*244ba0*/  PRMT R13, R24, 0x7772, RZ ;  /* 0x00007772180d7816 */ /* 0x000fca00000000ff */
[----:B------:R0:W-:Y:S04]  /*244bb0*/  @P5 STG.E.U8 desc[UR4][R26.64], R13 ;  /* 0x0000000d1a005986 */ /* 0x0001e8000c101104 */
[----:B0-----:R-:W2:Y:S01]  /*244bc0*/  LDL.LU.64 R26, [R1+0x38e8] ;  /* 0x0038e800011a7983 */ /* 0x001ea20000300a00 */
        /* <DEDUP_REMOVED lines=20> */
[----:B------:R-:W-:Y:S02]  /*244d10*/  LOP3.LUT P3, RZ, R8, 0x4000, RZ, 0xc0, !PT ;  /* 0x0000400008ff7812 */ /* 0x000fe4000786c0ff */
[----:B------:R-:W-:Y:S02]  /*244d20*/  PRMT R13, R24, 0x7773, RZ ;  /* 0x00007773180d7816 */ /* 0x000fe400000000ff */
[----:B------:R-:W-:-:S05]  /*244d30*/  LOP3.LUT P4, RZ, R8, 0x8000, RZ, 0xc0, !PT ;  /* 0x0000800008ff7812 */ /* 0x000fca000788c0ff */
[----:B------:R-:W-:Y:S02]  /*244d40*/  @P6 LOP3.LUT R10, R10, 0x40000, RZ, 0xfc, !PT ;  /* 0x000400000a0a6812 */ /* 0x000fe400078efcff */
[C---:B------:R-:W-:Y:S01]  /*244d50*/  LOP3.LUT P6, RZ, R8.reuse, 0x40000, RZ, 0xc0, !PT ;  /* 0x0004000008ff7812 */ /* 0x040fe200078cc0ff */
[----:B----4-:R0:W-:Y:S01]  /*244d60*/  @P2 STG.E.U8 desc[UR4][R6.64], R13 ;  /* 0x0000000d06002986 */ /* 0x0101e2000c101104 */
[----:B------:R-:W-:Y:S02]  /*244d70*/  LOP3.LUT P5, RZ, R8, 0x10000, RZ, 0xc0, !PT ;  /* 0x0001000008ff7812 */ /* 0x000fe400078ac0ff */
[----:B------:R-:W-:-:S09]  /*244d80*/  LOP3.LUT R10, R10, 0xfff7ffff, RZ, 0xc0, !PT ;  /* 0xfff7ffff0a0a7812 */ /* 0x000fd200078ec0ff */
[----:B------:R-:W-:Y:S01]  /*244d90*/  @P6 LOP3.LUT R10, R10, 0x80000, RZ, 0xfc, !PT ;  /* 0x000800000a0a6812 */ /* 0x000fe200078efcff */
[----:B0-----:R-:W3:Y:S01]  /*244da0*/  LDL.LU.64 R6, [R1+0x4d48] ;  /* 0x004d480001067983 */ /* 0x001ee20000300a00 */
[----:B------:R-:W-:Y:S02]  /*244db0*/  LOP3.LUT P6, RZ, R8, 0x20000, RZ, 0xc0, !PT ;  /* 0x0002000008ff7812 */ /* 0x000fe400078cc0ff */
[----:B--2---:R-:W-:-:S05]  /*244dc0*/  PRMT R13, R29, 0x7770, RZ ;  /* 0x000077701d0d7816 */ /* 0x004fca00000000ff */
[----:B------:R0:W-:Y:S02]  /*244dd0*/  @P3 STG.E.U8 desc[UR4][R18.64], R13 ;  /* 0x0000000d12003986 */ /* 0x0001e4000c101104 */
[C---:B0-----:R-:W-:Y:S02]  /*244de0*/  PRMT R13, R29.reuse, 0x7771, RZ ;  /* 0x000077711d0d7816 */ /* 0x041fe400000000ff */
[----:B------:R-:W2:Y:S04]  /*244df0*/  LDL.LU.64 R18, [R1+0x4d40] ;  /* 0x004d400001127983 */ /* 0x000ea80000300a00 */
[----:B------:R0:W-:Y:S02]  /*244e00*/  @P4 STG.E.U8 desc[UR4][R16.64], R13 ;  /* 0x0000000d10004986 */ /* 0x0001e4000c101104 */
[----:B0-----:R-:W-:-:S05]  /*244e10*/  PRMT R13, R29, 0x7772, RZ ;  /* 0x000077721d0d7816 */ /* 0x001fca00000000ff */
[----:B------:R0:W-:Y:S02]  /*244e20*/  @P5 STG.E.U8 desc[UR4][R22.64], R13 ;  /* 0x0000000d16005986 */ /* 0x0001e4000c101104 */
[----:B0-----:R-:W-:Y:S02]  /*244e30*/  PRMT R13, R29, 0x7773, RZ ;  /* 0x000077731d0d7816 */ /* 0x001fe400000000ff */
[----:B------:R-:W4:Y:S04]  /*244e40*/  LDL.LU.64 R22, [R1+0x48d8] ;  /* 0x0048d80001167983 */ /* 0x000f280000300a00 */
[----:B------:R-:W2:Y:S04]  /*244e50*/  LDL.LU R12, [R1+0x220] ;  /* 0x00022000010c7983 */ /* 0x000ea80000300800 */
[----:B------:R-:W-:Y:S04]  /*244e60*/  STL.64 [R1+0x7b78], R8 ;  /* 0x007b780801007387 */ /* 0x000fe80000100a00 */
[----:B------:R0:W-:Y:S04]  /*244e70*/  @P6 STG.E.U8 desc[UR4][R26.64], R13 ;  /* 0x0000000d1a006986 */ /* 0x0001e8000c101104 */
[----:B0-----:R-:W2:Y:S04]  /*244e80*/  LDL.LU.64 R26, [R1+0x3910] ;  /* 0x00391000011a7983 */ /* 0x001ea80000300a00 */
[----:B------:R-:W2:Y:S04]  /*244e90*/  LDL.LU R20, [R1+0x224] ;  /* 0x0002240001147983 */ /* 0x000ea80000300800 */
[----:B--2---:R0:W-:Y:S04]  /*244ea0*/  STL [R1+0x7ba8], R20 ;  /* 0x007ba81401007387 */ /* 0x0041e80000100800 */
[----:B0-----:R-:W2:Y:S01]  /*244eb0*/  LDL.LU.64 R20, [R1+0x4d30] ;  /* 0x004d300001147983 */ /* 0x001ea20000300a00 */
[----:B------:R-:W-:-:S02]  /*244ec0*/  LOP3.LUT P6, RZ, R10, 0x80000, RZ, 0xc0, !PT ;  /* 0x000800000aff7812 */ /* 0x000fc400078cc0ff */
[----:B------:R-:W-:-:S11]  /*244ed0*/  PRMT R13, R25, 0x7770, RZ ;  /* 0x00007770190d7816 */ /* 0x000fd600000000ff */
[----:B---3--:R0:W-:Y:S01]  /*244ee0*/  @P6 STG.E.U8 desc[UR4][R6.64], R13 ;  /* 0x0000000d06006986 */ /* 0x0081e2000c101104 */
[----:B------:R-:W-:Y:S02]  /*244ef0*/  LOP3.LUT P6, RZ, R10, 0x40000, RZ, 0xc0, !PT ;  /* 0x000400000aff7812 */ /* 0x000fe400078cc0ff */
[----:B0-----:R-:W-:-:S11]  /*244f00*/  PRMT R13, R25, 0x7771, RZ ;  /* 0x00007771190d7816 */ /* 0x001fd600000000ff */
[----:B------:R-:W-:Y:S01]  /*244f10*/  @P6 STG.E.U8 desc[UR4][R18.64], R13 ;  /* 0x0000000d12006986 */ /* 0x000fe2000c101104 */
[----:B------:R-:W-:-:S03]  /*244f20*/  LOP3.LUT P6, RZ, R10, 0x20000, RZ, 0xc0, !PT ;  /* 0x000200000aff7812 */ /* 0x000fc600078cc0ff */
[----:B--2---:R0:W-:Y:S04]  /*244f30*/  STL.64 [R1+0x7bb0], R20 ;  /* 0x007bb01401007387 */ /* 0x0041e80000100a00 */
[----:B0-----:R-:W2:Y:S01]  /*244f40*/  LDL.LU.64 R20, [R1+0x4d38] ;  /* 0x004d380001147983 */ /* 0x001ea20000300a00 */
[----:B------:R-:W-:Y:S02]  /*244f50*/  PRMT R13, R25, 0x7772, RZ ;  /* 0x00007772190d7816 */ /* 0x000fe400000000ff */
[----:B------:R-:W-:Y:S01]  /*244f60*/  LOP3.LUT P0, RZ, R8, 0x4000000, RZ, 0xc0, !PT ;  /* 0x0400000008ff7812 */ /* 0x000fe2000780c0ff */
[----:B------:R-:W3:Y:S04]  /*244f70*/  LDL.LU.64 R6, [R1+0x48d0] ;  /* 0x0048d00001067983 */ /* 0x000ee80000300a00 */
[----:B----4-:R0:W-:Y:S01]  /*244f80*/  @P6 STG.E.U8 desc[UR4][R22.64], R13 ;  /* 0x0000000d16006986 */ /* 0x0101e2000c101104 */
[----:B------:R-:W-:Y:S01]  /*244f90*/  LOP3.LUT P6, RZ, R10, 0x10000, RZ, 0xc0, !PT ;  /* 0x000100000aff7812 */ /* 0x000fe200078cc0ff */
[----:B0-----:R-:W-:-:S05]  /*244fa0*/  IMAD.MOV.U32 R13, RZ, RZ, R25 ;  /* 0x000000ffff0d7224 */ /* 0x001fca00078e0019 */
[----:B------:R-:W-:-:S07]  /*244fb0*/  PRMT R13, R13, 0x7773, RZ ;  /* 0x000077730d0d7816 */ /* 0x000fce00000000ff */
        /* <DEDUP_REMOVED lines=9> */
[----:B------:R-:W3:Y:S04]  /*245050*/  LDL.LU R29, [R1+0x2a0] ;  /* 0x0002a000011d7983 */ /* 0x000ee80000300800 */
        /* <DEDUP_REMOVED lines=11> */
[----:B0-----:R-:W2:Y:S01]  /*245110*/  LDL.LU R20, [R1+0x7ba8] ;  /* 0x007ba80001147983 */ /* 0x001ea20000300800 */
[----:B------:R-:W-:Y:S02]  /*245120*/  LOP3.LUT P6, RZ, R10, 0x2000, RZ, 0xc0, !PT ;  /* 0x000020000aff7812 */ /* 0x000fe400078cc0ff */
[----:B------:R-:W-:-:S11]  /*245130*/  PRMT R13, R12, 0x7772, RZ ;  /* 0x000077720c0d7816 */ /* 0x000fd600000000ff */
[----:B---3--:R0:W-:Y:S04]  /*245140*/  @P6 STG.E.U8 desc[UR4][R6.64], R13 ;  /* 0x0000000d06006986 */ /* 0x0081e8000c101104 */
[----:B0-----:R-:W3:Y:S01]  /*245150*/  LDL.LU.64 R6, [R1+0x7ba0] ;  /* 0x007ba00001067983 */ /* 0x001ee20000300a00 */
[----:B------:R-:W-:Y:S02]  /*245160*/  LOP3.LUT P6, RZ, R10, 0x1000, RZ, 0xc0, !PT ;  /* 0x000010000aff7812 */ /* 0x000fe400078cc0ff */
[----:B------:R-:W-:-:S11]  /*245170*/  PRMT R13, R12, 0x7773, RZ ;  /* 0x000077730c0d7816 */ /* 0x000fd600000000ff */
[----:B----4-:R0:W-:Y:S02]  /*245180*/  @P6 STG.E.U8 desc[UR4][R8.64], R13 ;  /* 0x0000000d08006986 */ /* 0x0101e4000c101104 */
[----:B0-----:R-:W-:-:S05]  /*245190*/  PRMT R13, R29, 0x7770, RZ ;  /* 0x000077701d0d7816 */ /* 0x001fca00000000ff */
        /* <DEDUP_REMOVED lines=8> */
[----:B------:R0:W-:Y:S04]  /*245220*/  @P3 STG.E.U8 desc[UR4][R22.64], R13 ;  /* 0x0000000d16003986 */ /* 0x0001e8000c101104 */
[----:B0-----:R-:W4:Y:S01]  /*245230*/  LDL.LU.64 R22, [R1+0x4d08] ;  /* 0x004d080001167983 */ /* 0x001f220000300a00 */
[----:B--2---:R-:W-:-:S05]  /*245240*/  PRMT R13, R20, 0x7770, RZ ;  /* 0x00007770140d7816 */ /* 0x004fca00000000ff */
[----:B------:R0:W-:Y:S02]  /*245250*/  @P4 STG.E.U8 desc[UR4][R24.64], R13 ;  /* 0x0000000d18004986 */ /* 0x0001e4000c101104 */
[----:B0-----:R-:W-:Y:S02]  /*245260*/  PRMT R13, R20, 0x7771, RZ ;  /* 0x00007771140d7816 */ /* 0x001fe400000000ff */
[----:B------:R-:W2:Y:S04]  /*245270*/  LDL.LU.64 R24, [R1+0x4d00] ;  /* 0x004d000001187983 */ /* 0x000ea80000300a00 */
[----:B------:R0:W-:Y:S04]  /*245280*/  @P5 STG.E.U8 desc[UR4][R26.64], R13 ;  /* 0x0000000d1a005986 */ /* 0x0001e8000c101104 */
[----:B0-----:R-:W2:Y:S04]  /*245290*/  LDL.LU.64 R26, [R1+0x48b8] ;  /* 0x0048b800011a7983 */ /* 0x001ea80000300a00 */
[----:B------:R-:W2:Y:S01]  /*2452a0*/  LDL.LU R29, [R1+0x2a4] ;  /* 0x0002a400011d7983 */ /* 0x000ea20000300800 */
[----:B---3--:R-:W-:-:S02]  /*2452b0*/  LOP3.LUT P6, RZ, R7, 0x1000, RZ, 0xc0, !PT ;  /* 0x0000100007ff7812 */ /* 0x008fc400078cc0ff */
[----:B------:R-:W-:Y:S01]  /*2452c0*/  LOP3.LUT R10, R10, 0xffffffef, RZ, 0xc0, !PT ;  /* 0xffffffef0a0a7812 */ /* 0x000fe200078ec0ff */
[----:B------:R-:W3:Y:S01]  /*2452d0*/  LDL.LU.64 R16, [R1+0x39a8] ;  /* 0x0039a80001107983 */ /* 0x000ee20000300a00 */
[C---:B------:R-:W-:Y:S02]  /*2452e0*/  LOP3.LUT P2, RZ, R7.reuse, 0x1, RZ, 0xc0, !PT ;  /* 0x0000000107ff7812 */ /* 0x040fe4000784c0ff */
[----:B------:R-:W-:Y:S01]  /*2452f0*/  LOP3.LUT P3, RZ, R7, 0x2, RZ, 0xc0, !PT ;  /* 0x0000000207ff7812 */ /* 0x000fe2000786c0ff */
[----:B------:R-:W3:Y:S06]  /*245300*/  LDL.LU R12, [R1+0x228] ;  /* 0x00022800010c7983 */ /* 0x000eec0000300800 */
[----:B------:R-:W-:-:S02]  /*245310*/  @P6 LOP3.LUT R10, R10, 0x10, RZ, 0xfc, !PT ;  /* 0x000000100a0a6812 */ /* 0x000fc400078efcff */
        /* <DEDUP_REMOVED lines=17> */
[----:B------:R-:W-:Y:S02]  /*245430*/  PRMT R13, R20, 0x7772, RZ ;  /* 0x00007772140d7816 */ /* 0x000fe400000000ff */
[----:B------:R-:W-:-:S03]  /*245440*/  LOP3.LUT P4, RZ, R7, 0x4, RZ, 0xc0, !PT ;  /* 0x0000000407ff7812 */ /* 0x000fc6000788c0ff */
[----:B----4-:R0:W-:Y:S04]  /*245450*/  @P2 STG.E.U8 desc[UR4][R14.64], R13 ;  /* 0x0000000d0e002986 */ /* 0x0101e8000c101104 */
[----:B------:R-:W-:Y:S02]  /*245460*/  @P6 LOP3.LUT R10, R10, 0x400, RZ, 0xfc, !PT ;  /* 0x000004000a0a6812 */ /* 0x000fe400078efcff */
[C---:B------:R-:W-:Y:S02]  /*245470*/  LOP3.LUT P6, RZ, R7.reuse, 0x20, RZ, 0xc0, !PT ;  /* 0x0000002007ff7812 */ /* 0x040fe400078cc0ff */
[----:B------:R-:W-:Y:S02]  /*245480*/  LOP3.LUT P5, RZ, R7, 0x8, RZ, 0xc0, !PT ;  /* 0x0000000807ff7812 */ /* 0x000fe400078ac0ff */
[----:B0-----:R-:W-:-:S02]  /*245490*/  PRMT R13, R20, 0x7773, RZ ;  /* 0x00007773140d7816 */ /* 0x001fc400000000ff */
[----:B------:R-:W-:-:S03]  /*2454a0*/  LOP3.LUT R10, R10, 0xfffff7ff, RZ, 0xc0, !PT ;  /* 0xfffff7ff0a0a7812 */ /* 0x000fc600078ec0ff */
[----:B------:R0:W-:Y:S04]  /*2454b0*/  @P3 STG.E.U8 desc[UR4][R18.64], R13 ;  /* 0x0000000d12003986 */ /* 0x0001e8000c101104 */
[----:B------:R-:W-:Y:S02]  /*2454c0*/  @P6 LOP3.LUT R10, R10, 0x800, RZ, 0xfc, !PT ;  /* 0x000008000a0a6812 */ /* 0x000fe400078efcff */
[C---:B------:R-:W-:Y:S02]  /*2454d0*/  LOP3.LUT P6, RZ, R7.reuse, 0x10, RZ, 0xc0, !PT ;  /* 0x0000001007ff7812 */ /* 0x040fe400078cc0ff */
[C---:B------:R-:W-:Y:S02]  /*2454e0*/  LOP3.LUT P0, RZ, R7.reuse, 0x2000, RZ, 0xc0, !PT ;  /* 0x0000200007ff7812 */ /* 0x040fe4000780c0ff */
[C---:B------:R-:W-:Y:S01]  /*2454f0*/  LOP3.LUT P1, RZ, R7.reuse, 0x4000, RZ, 0xc0, !PT ;  /* 0x0000400007ff7812 */ /* 0x040fe2000782c0ff */
[----:B0-----:R-:W4:Y:S01]  /*245500*/  LDL.LU.64 R18, [R1+0x4cf8] ;  /* 0x004cf80001127983 */ /* 0x001f220000300a00 */
[----:B------:R-:W-:-:S02]  /*245510*/  LOP3.LUT P2, RZ, R7, 0x8000, RZ, 0xc0, !PT ;  /* 0x0000800007ff7812 */ /* 0x000fc4000784c0ff */
[----:B------:R-:W-:Y:S02]  /*245520*/  LOP3.LUT P3, RZ, R7, 0x10000, RZ, 0xc0, !PT ;  /* 0x0001000007ff7812 */ /* 0x000fe4000786c0ff */
[----:B--2---:R-:W-:-:S05]  /*245530*/  PRMT R13, R29, 0x7770, RZ ;  /* 0x000077701d0d7816 */ /* 0x004fca00000000ff */
[----:B------:R0:W-:Y:S02]  /*245540*/  @P4 STG.E.U8 desc[UR4][R22.64], R13 ;  /* 0x0000000d16004986 */ /* 0x0001e4000c101104 */
[----:B0-----:R-:W-:Y:S02]  /*245550*/  PRMT R13, R29, 0x7771, RZ ;  /* 0x000077711d0d7816 */ /* 0x001fe400000000ff */
[----:B------:R-:W2:Y:S04]  /*245560*/  LDL.LU.64 R22, [R1+0x4cf0] ;  /* 0x004cf00001167983 */ /* 0x000ea80000300a00 */
[----:B------:R0:W-:Y:S01]  /*245570*/  @P5 STG.E.U8 desc[UR4][R24.64], R13 ;  /* 0x0000000d18005986 */ /* 0x0001e2000c101104 */
[----:B------:R-:W-:-:S03]  /*245580*/  LOP3.LUT P4, RZ, R7, 0x20000, RZ, 0xc0, !PT ;  /* 0x0002000007ff7812 */ /* 0x000fc6000788c0ff */
[----:B------:R-:W-:Y:S01]  /*245590*/  STL.64 [R1+0x7b80], R6 ;  /* 0x007b800601007387 */ /* 0x000fe20000100a00 */
[----:B------:R-:W-:Y:S02]  /*2455a0*/  LOP3.LUT P5, RZ, R7, 0x40000, RZ, 0xc0, !PT ;  /* 0x0004000007ff7812 */ /* 0x000fe400078ac0ff */
[----:B0-----:R-:W-:-:S05]  /*2455b0*/  PRMT R13, R29, 0x7772, RZ ;  /* 0x000077721d0d7816 */ /* 0x001fca00000000ff */
        /* <DEDUP_REMOVED lines=8> */
[----:B---3--:R0:W-:Y:S01]  /*245640*/  @P6 STG.E.U8 desc[UR4][R16.64], R13 ;  /* 0x0000000d10006986 */ /* 0x0081e2000c101104 */
[----:B------:R-:W-:Y:S02]  /*245650*/  LOP3.LUT P6, RZ, R10, 0x400, RZ, 0xc0, !PT ;  /* 0x000004000aff7812 */ /* 0x000fe400078cc0ff */
[----:B0-----:R-:W-:-:S11]  /*245660*/  PRMT R13, R12, 0x7770, RZ ;  /* 0x000077700c0d7816 */ /* 0x001fd600000000ff */
[----:B----4-:R-:W-:Y:S01]  /*245670*/  @P6 STG.E.U8 desc[UR4][R18.64], R13 ;  /* 0x0000000d12006986 */ /* 0x010fe2000c101104 */
[----:B------:R-:W-:-:S03]  /*245680*/  LOP3.LUT P6, RZ, R10, 0x200, RZ, 0xc0, !PT ;  /* 0x000002000aff7812 */ /* 0x000fc600078cc0ff */
[----:B--2---:R0:W-:Y:S04]  /*245690*/  STL.64 [R1+0x7b90], R6 ;  /* 0x007b900601007387 */ /* 0x0041e80000100a00 */
[----:B0-----:R-:W2:Y:S01]  /*2456a0*/  LDL.LU.64 R6, [R1+0x39c8] ;  /* 0x0039c80001067983 */ /* 0x001ea20000300a00 */
[----:B------:R-:W-:-:S03]  /*2456b0*/  PRMT R13, R12, 0x7771, RZ ;  /* 0x000077710c0d7816 */ /* 0x000fc600000000ff */
[----:B------:R-:W3:Y:S04]  /*2456c0*/  LDL.LU.64 R8, [R1+0x48a8] ;  /* 0x0048a80001087983 */ /* 0x000ee80000300a00 */
[----:B------:R0:W-:Y:S01]  /*2456d0*/  @P6 STG.E.U8 desc[UR4][R22.64], R13 ;  /* 0x0000000d16006986 */ /* 0x0001e2000c101104 */
        /* <DEDUP_REMOVED lines=30> */
[C---:B----4-:R-:W-:Y:S02]  /*2458c0*/  PRMT R13, R29.reuse, 0x7770, RZ ;  /* 0x000077701d0d7816 */ /* 0x050fe400000000ff */
[----:B------:R-:W4:Y:S04]  /*2458d0*/  LDL.LU.64 R14, [R1+0x4f30] ;  /* 0x004f3000010e7983 */ /* 0x000f280000300a00 */
[----:B------:R0:W-:Y:S02]  /*2458e0*/  @P1 STG.E.U8 desc[UR4][R20.64], R13 ;  /* 0x0000000d14001986 */ /* 0x0001e4000c101104 */
[----:B0-----:R-:W-:-:S05]  /*2458f0*/  PRMT R13, R29, 0x7771, RZ ;  /* 0x000077711d0d7816 */ /* 0x001fca00000000ff */
[----:B------:R0:W-:Y:S02]  /*245900*/  @P2 STG.E.U8 desc[UR4][R16.64], R13 ;  /* 0x0000000d10002986 */ /* 0x0001e4000c101104 */
[----:B0-----:R-:W-:-:S05]  /*245910*/  PRMT R13, R29, 0x7772, RZ ;  /* 0x000077721d0d7816 */ /* 0x001fca00000000ff */
[----:B------:R0:W-:Y:S02]  /*245920*/  @P3 STG.E.U8 desc[UR4][R18.64], R13 ;  /* 0x0000000d12003986 */ /* 0x0001e4000c101104 */
[----:B0-----:R-:W-:Y:S02]  /*245930*/  PRMT R13, R29, 0x7773, RZ ;  /* 0x000077731d0d7816 */ /* 0x001fe400000000ff */
[----:B------:R-:W4:Y:S04]  /*245940*/  LDL.LU.64 R18, [R1+0x4b08] ;  /* 0x004b080001127983 */ /* 0x000f280000300a00 */
        /* <DEDUP_REMOVED lines=10> */
[----:B------:R-:W-:Y:S02]  /*2459f0*/  IMAD.MOV.U32 R29, RZ, RZ, R2 ;  /* 0x000000ffff1d7224 */ /* 0x000fe400078e0002 */
        /* <DEDUP_REMOVED lines=22> */
[----:B----4-:R0:W-:Y:S01]  /*245b60*/  @P2 STG.E.U8 desc[UR4][R14.64], R13 ;  /* 0x0000000d0e002986 */ /* 0x0101e2000c101104 */
        /* <DEDUP_REMOVED lines=11> */
[----:B------:R-:W-:Y:S04]  /*245c20*/  STL [R1+0x7830], R7 ;  /* 0x0078300701007387 */ /* 0x000fe80000100800 */
[----:B------:R-:W2:Y:S01]  /*245c30*/  LDL.LU.64 R18, [R1+0x3a78] ;  /* 0x003a780001127983 */ /* 0x000ea20000300a00 */
[----:B0-----:R-:W-:-:S03]  /*245c40*/  PRMT R13, R25, 0x7770, RZ ;  /* 0x00007770190d7816 */ /* 0x001fc600000000ff */
[----:B------:R-:W3:Y:S04]  /*245c50*/  LDL.LU.64 R22, [R1+0x4f18] ;  /* 0x004f180001167983 */ /* 0x000ee80000300a00 */
[----:B------:R0:W-:Y:S01]  /*245c60*/  @P5 STG.E.U8 desc[UR4][R20.64], R13 ;  /* 0x0000000d14005986 */ /* 0x0001e2000c101104 */
[----:B------:R-:W-:-:S03]  /*245c70*/  LOP3.LUT P0, RZ, R6, 0x1, RZ, 0xc0, !PT ;  /* 0x0000000106ff7812 */ /* 0x000fc6000780c0ff */
[----:B------:R-:W-:Y:S01]  /*245c80*/  STL [R1+0x7b58], R6 ;  /* 0x007b580601007387 */ /* 0x000fe20000100800 */
        /* <DEDUP_REMOVED lines=26> */
[----:B------:R-:W3:Y:S04]  /*245e30*/  LDL.LU.64 R20, [R1+0x3ac8] ;  /* 0x003ac80001147983 */ /* 0x000ee80000300a00 */
[----:B------:R-:W3:Y:S04]  /*245e40*/  LDL.LU R25, [R1+0x274] ;  /* 0x0002740001197983 */ /* 0x000ee80000300800 */
        /* <DEDUP_REMOVED lines=12> */
[----:B------:R-:W-:Y:S02]  /*245f10*/  PRMT R10, R2, 0x7773, RZ ;  /* 0x00007773020a7816 */ /* 0x000fe400000000ff */
[----:B------:R-:W3:Y:S09]  /*245f20*/  LDL.LU R2, [R1+0x7b68] ;  /* 0x007b680001027983 */ /* 0x000ef20000300800 */
        /* <DEDUP_REMOVED lines=20> */
[----:B0-----:R-:W-:-:S05]  /*246070*/  PRMT R10, R25, 0x7773, RZ ;  /* 0x00007773190a7816 */ /* 0x001fca00000000ff */
[----:B------:R0:W-:Y:S02]  /*246080*/  @P5 STG.E.U8 desc[UR4][R26.64], R10 ;  /* 0x0000000a1a005986 */ /* 0x0001e4000c101104 */
[----:B0-----:R-:W-:Y:S02]  /*246090*/  IMAD.MOV.U32 R26, RZ, RZ, R3 ;  /* 0x000000ffff1a7224 */ /* 0x001fe400078e0003 */
[----:B------:R-:W-:Y:S02]  /*2460a0*/  IMAD.MOV.U32 R3, RZ, RZ, R28 ;  /* 0x000000ffff037224 */ /* 0x000fe400078e001c */
[----:B------:R-:W-:Y:S02]  /*2460b0*/  IMAD.MOV.U32 R27, RZ, RZ, R2 ;  /* 0x000000ffff1b7224 */ /* 0x000fe400078e0002 */
[----:B------:R-:W-:Y:S02]  /*2460c0*/  IMAD.MOV.U32 R2, RZ, RZ, R4 ;  /* 0x000000ffff027224 */ /* 0x000fe400078e0004 */
[----:B------:R-:W-:-:S02]  /*2460d0*/  IMAD.MOV.U32 R28, RZ, RZ, R5 ;  /* 0x000000ffff1c7224 */ /* 0x000fc400078e0005 */
[----:B------:R-:W4:Y:S04]  /*2460e0*/  LDL.LU.64 R4, [R1+0x4ee0] ;  /* 0x004ee00001047983 */ /* 0x000f280000300a00 */
[----:B------:R-:W3:Y:S04]  /*2460f0*/  LDL.LU.64 R14, [R1+0x4ae0] ;  /* 0x004ae000010e7983 */ /* 0x000ee80000300a00 */
[----:B------:R-:W3:Y:S04]  /*246100*/  LDL.LU R23, [R1+0x298] ;  /* 0x0002980001177983 */ /* 0x000ee80000300800 */
[----:B------:R-:W4:Y:S04]  /*246110*/  LDL.LU.64 R18, [R1+0x3b18] ;  /* 0x003b180001127983 */ /* 0x000f280000300a00 */
[----:B------:R-:W4:Y:S04]  /*246120*/  LDL.LU.64 R24, [R1+0x4ed8] ;  /* 0x004ed80001187983 */ /* 0x000f280000300a00 */
[----:B------:R-:W4:Y:S01]  /*246130*/  LDL.LU R20, [R1+0x278] ;  /* 0x0002780001147983 */ /* 0x000f220000300800 */
[----:B------:R-:W-:Y:S01]  /*246140*/  LOP3.LUT R8, R8, 0xffefffff, RZ, 0xc0, !PT ;  /* 0xffefffff08087812 */ /* 0x000fe200078ec0ff */
[----:B------:R-:W-:Y:S01]  /*246150*/  IMAD.MOV.U32 R22, RZ, RZ, R28 ;  /* 0x000000ffff167224 */ /* 0x000fe200078e001c */
        /* <DEDUP_REMOVED lines=24> */
[----:B------:R-:W-:Y:S02]  /*2462e0*/  LOP3.LUT P5, RZ, R6, 0x200, RZ, 0xc0, !PT ;  /* 0x0000020006ff7812 */ /* 0x000fe400078ac0ff */
[----:B------:R-:W-:-:S09]  /*2462f0*/  LOP3.LUT R8, R8, 0xf7ffffff, RZ, 0xc0, !PT ;  /* 0xf7ffffff08087812 */ /* 0x000fd200078ec0ff */
        /* <DEDUP_REMOVED lines=9> */
[----:B------:R0:W-:Y:S04]  /*246390*/  @P4 STG.E.U8 desc[UR4][R14.64], R10 ;  /* 0x0000000a0e004986 */ /* 0x0001e8000c101104 */
[----:B------:R-:W4:Y:S01]  /*2463a0*/  LDL.LU R28, [R1+0x29c] ;  /* 0x00029c00011c7983 */ /* 0x000f220000300800 */
[----:B0-----:R-:W-:-:S05]  /*2463b0*/  PRMT R10, R23, 0x7773, RZ ;  /* 0x00007773170a7816 */ /* 0x001fca00000000ff */
[----:B------:R0:W-:Y:S02]  /*2463c0*/  @P5 STG.E.U8 desc[UR4][R18.64], R10 ;  /* 0x0000000a12005986 */ /* 0x0001e4000c101104 */
[----:B0-----:R-:W-:Y:S02]  /*2463d0*/  PRMT R10, R20, 0x7770, RZ ;  /* 0x00007770140a7816 */ /* 0x001fe400000000ff */
[----:B------:R-:W2:Y:S04]  /*2463e0*/  LDL.LU.64 R18, [R1+0x3b40] ;  /* 0x003b400001127983 */ /* 0x000ea80000300a00 */
[----:B------:R-:W-:Y:S04]  /*2463f0*/  STL [R1+0x7b38], R6 ;  /* 0x007b380601007387 */ /* 0x000fe80000100800 */
        /* <DEDUP_REMOVED lines=45> */
[----:B------:R-:W3:Y:S09]  /*2466d0*/  LDL.LU R28, [R1+0x7b40] ;  /* 0x007b4000011c7983 */ /* 0x000ef20000300800 */
[----:B--2---:R0:W-:Y:S04]  /*2466e0*/  @P6 STG.E.U8 desc[UR4][R14.64], R10 ;  /* 0x0000000a0e006986 */ /* 0x0041e8000c101104 */
[----:B0-----:R-:W2:Y:S01]  /*2466f0*/  LDL.LU R15, [R1+0x7b3c] ;  /* 0x007b3c00010f7983 */ /* 0x001ea20000300800 */
[----:B------:R-:W-:-:S02]  /*246700*/  LOP3.LUT P6, RZ, R8, 0x100000, RZ, 0xc0, !PT ;  /* 0x0010000008ff7812 */ /* 0x000fc400078cc0ff */
[----:B---3--:R-:W-:-:S11]  /*246710*/  PRMT R10, R23, 0x7770, RZ ;  /* 0x00007770170a7816 */ /* 0x008fd600000000ff */
[----:B----4-:R0:W-:Y:S02]  /*246720*/  @P6 STG.E.U8 desc[UR4][R6.64], R10 ;  /* 0x0000000a06006986 */ /* 0x0101e4000c101104 */
[C---:B0-----:R-:W-:Y:S02]  /*246730*/  PRMT R10, R23.reuse, 0x7771, RZ ;  /* 0x00007771170a7816 */ /* 0x041fe400000000ff */
[----:B------:R-:W3:Y:S04]  /*246740*/  LDL.LU R6, [R1+0x7b38] ;  /* 0x007b380001067983 */ /* 0x000ee80000300800 */
[----:B------:R0:W-:Y:S04]  /*246750*/  @P0 STG.E.U8 desc[UR4][R4.64], R10 ;  /* 0x0000000a04000986 */ /* 0x0001e8000c101104 */
[----:B0-----:R-:W4:Y:S01]  /*246760*/  LDL.LU.64 R4, [R1+0x7b30] ;  /* 0x007b300001047983 */ /* 0x001f220000300a00 */
[----:B------:R-:W-:-:S05]  /*246770*/  PRMT R10, R23, 0x7772, RZ ;  /* 0x00007772170a7816 */ /* 0x000fca00000000ff */
[----:B------:R0:W-:Y:S02]  /*246780*/  @P1 STG.E.U8 desc[UR4][R12.64], R10 ;  /* 0x0000000a0c001986 */ /* 0x0001e4000c101104 */
[----:B0-----:R-:W-:Y:S02]  /*246790*/  PRMT R10, R23, 0x7773, RZ ;  /* 0x00007773170a7816 */ /* 0x001fe400000000ff */
[----:B------:R-:W3:Y:S04]  /*2467a0*/  LDL.LU.64 R12, [R1+0x3bb8] ;  /* 0x003bb800010c7983 */ /* 0x000ee80000300a00 */
[----:B------:R0:W-:Y:S04]  /*2467b0*/  @P2 STG.E.U8 desc[UR4][R20.64], R10 ;  /* 0x0000000a14002986 */ /* 0x0001e8000c101104 */
[----:B0-----:R-:W3:Y:S01]  /*2467c0*/  LDL.LU.64 R20, [R1+0x4e98] ;  /* 0x004e980001147983 */ /* 0x001ee20000300a00 */
[----:B------:R-:W-:-:S02]  /*2467d0*/  LOP3.LUT R8, R8, 0xffffefff, RZ, 0xc0, !PT ;  /* 0xffffefff08087812 */ /* 0x000fc400078ec0ff */
[----:B--2---:R-:W-:-:S05]  /*2467e0*/  PRMT R10, R15, 0x7770, RZ ;  /* 0x000077700f0a7816 */ /* 0x004fca00000000ff */
[----:B------:R0:W-:Y:S02]  /*2467f0*/  @P3 STG.E.U8 desc[UR4][R16.64], R10 ;  /* 0x0000000a10003986 */ /* 0x0001e4000c101104 */
[C---:B0-----:R-:W-:Y:S02]  /*246800*/  PRMT R10, R15.reuse, 0x7771, RZ ;  /* 0x000077710f0a7816 */ /* 0x041fe400000000ff */
[----:B------:R-:W2:Y:S04]  /*246810*/  LDL.LU.64 R16, [R1+0x4e90] ;  /* 0x004e900001107983 */ /* 0x000ea80000300a00 */
[----:B------:R0:W-:Y:S04]  /*246820*/  @P4 STG.E.U8 desc[UR4][R18.64], R10 ;  /* 0x0000000a12004986 */ /* 0x0001e8000c101104 */
[----:B0-----:R-:W2:Y:S04]  /*246830*/  LDL.LU.64 R18, [R1+0x4ab8] ;  /* 0x004ab80001127983 */ /* 0x001ea80000300a00 */
[----:B------:R-:W2:Y:S01]  /*246840*/  LDL.LU R23, [R1+0x260] ;  /* 0x0002600001177983 */ /* 0x000ea20000300800 */
[----:B------:R-:W-:-:S05]  /*246850*/  PRMT R10, R15, 0x7772, RZ ;  /* 0x000077720f0a7816 */ /* 0x000fca00000000ff */
[----:B------:R0:W-:Y:S04]  /*246860*/  @P5 STG.E.U8 desc[UR4][R24.64], R10 ;  /* 0x0000000a18005986 */ /* 0x0001e8000c101104 */
[----:B0-----:R-:W2:Y:S01]  /*246870*/  LDL.LU.64 R24, [R1+0x3be0] ;  /* 0x003be00001187983 */ /* 0x001ea20000300a00 */
[----:B----4-:R-:W-:-:S13]  /*246880*/  LOP3.LUT P6, RZ, R5, 0x20, RZ, 0xc0, !PT ;  /* 0x0000002005ff7812 */ /* 0x010fda00078cc0ff */
        /* <DEDUP_REMOVED lines=15> */
[----:B---3--:R-:W-:-:S09]  /*246980*/  LOP3.LUT P2, RZ, R6, 0x2000000, RZ, 0xc0, !PT ;  /* 0x0200000006ff7812 */ /* 0x008fd2000784c0ff */
[----:B------:R-:W-:Y:S02]  /*246990*/  @P6 LOP3.LUT R8, R8, 0x20000, RZ, 0xfc, !PT ;  /* 0x0002000008086812 */ /* 0x000fe400078efcff */
[----:B------:R-:W-:Y:S02]  /*2469a0*/  LOP3.LUT P6, RZ, R6, 0x80000000, RZ, 0xc0, !PT ;  /* 0x8000000006ff7812 */ /* 0x000fe400078cc0ff */
[----:B------:R-:W-:Y:S02]  /*2469b0*/  LOP3.LUT R8, R8, 0xfffbffff, RZ, 0xc0, !PT ;  /* 0xfffbffff08087812 */ /* 0x000fe400078ec0ff */
[C---:B------:R-:W-:Y:S02]  /*2469c0*/  LOP3.LUT P3, RZ, R6.reuse, 0x4000000, RZ, 0xc0, !PT ;  /* 0x0400000006ff7812 */ /* 0x040fe4000786c0ff */
[----:B------:R-:W-:Y:S02]  /*2469d0*/  PRMT R10, R15, 0x7773, RZ ;  /* 0x000077730f0a7816 */ /* 0x000fe400000000ff */
[----:B------:R-:W-:-:S05]  /*2469e0*/  LOP3.LUT P4, RZ, R6, 0x8000000, RZ, 0xc0, !PT ;  /* 0x0800000006ff7812 */ /* 0x000fca000788c0ff */
[----:B------:R-:W-:Y:S02]  /*2469f0*/  @P6 LOP3.LUT R8, R8, 0x40000, RZ, 0xfc, !PT ;  /* 0x0004000008086812 */ /* 0x000fe400078efcff */
[C---:B------:R-:W-:Y:S01]  /*246a00*/  LOP3.LUT P6, RZ, R6.reuse, 0x40000000, RZ, 0xc0, !PT ;  /* 0x4000000006ff7812 */ /* 0x040fe200078cc0ff */
[----:B------:R2:W-:Y:S01]  /*246a10*/  @P2 STG.E.U8 desc[UR4][R12.64], R10 ;  /* 0x0000000a0c002986 */ /* 0x0005e2000c101104 */
[----:B------:R-:W-:Y:S02]  /*246a20*/  LOP3.LUT P5, RZ, R6, 0x10000000, RZ, 0xc0, !PT ;  /* 0x1000000006ff7812 */ /* 0x000fe400078ac0ff */
[----:B------:R-:W-:-:S09]  /*246a30*/  LOP3.LUT R8, R8, 0xfff7ffff, RZ, 0xc0, !PT ;  /* 0xfff7ffff08087812 */ /* 0x000fd200078ec0ff */
[----:B------:R-:W-:Y:S02]  /*246a40*/  @P6 LOP3.LUT R8, R8, 0x80000, RZ, 0xfc, !PT ;  /* 0x0008000008086812 */ /* 0x000fe400078efcff */
[----:B------:R-:W-:Y:S01]  /*246a50*/  LOP3.LUT P6, RZ, R6, 0x20000000, RZ, 0xc0, !PT ;  /* 0x2000000006ff7812 */ /* 0x000fe200078cc0ff */
[----:B------:R-:W-:Y:S04]  /*246a60*/  STL [R1+0x78c8], R6 ;  /* 0x0078c80601007387 */ /* 0x000fe80000100800 */
[----:B------:R-:W3:Y:S01]  /*246a70*/  LDL.LU.64 R14, [R1+0x4e88] ;  /* 0x004e8800010e7983 */ /* 0x000ee20000300a00 */
[----:B--2---:R-:W-:-:S05]  /*246a80*/  PRMT R10, R23, 0x7770, RZ ;  /* 0x00007770170a7816 */ /* 0x004fca00000000ff */
[----:B------:R0:W-:Y:S02]  /*246a90*/  @P3 STG.E.U8 desc[UR4][R20.64], R10 ;  /* 0x0000000a14003986 */ /* 0x0001e4000c101104 */
[----:B0-----:R-:W-:-:S05]  /*246aa0*/  PRMT R10, R23, 0x7771, RZ ;  /* 0x00007771170a7816 */ /* 0x001fca00000000ff */
[----:B------:R0:W-:Y:S02]  /*246ab0*/  @P4 STG.E.U8 desc[UR4][R16.64], R10 ;  /* 0x0000000a10004986 */ /* 0x0001e4000c101104 */
[C---:B0-----:R-:W-:Y:S02]  /*246ac0*/  PRMT R10, R23.reuse, 0x7772, RZ ;  /* 0x00007772170a7816 */ /* 0x041fe400000000ff */
[----:B------:R-:W2:Y:S04]  /*246ad0*/  LDL.LU.64 R16, [R1+0x4e80] ;  /* 0x004e800001107983 */ /* 0x000ea80000300a00 */
[----:B------:R0:W-:Y:S02]  /*246ae0*/  @P5 STG.E.U8 desc[UR4][R18.64], R10 ;  /* 0x0000000a12005986 */ /* 0x0001e4000c101104 */
[----:B0-----:R-:W-:-:S02]  /*246af0*/  PRMT R10, R23, 0x7773, RZ ;  /* 0x00007773170a7816 */ /* 0x001fc400000000ff */
[----:B------:R-:W4:Y:S04]  /*246b00*/  LDL.LU.64 R18, [R1+0x4ab0] ;  /* 0x004ab00001127983 */ /* 0x000f280000300a00 */
[----:B------:R-:W2:Y:S04]  /*246b10*/  LDL.LU R21, [R1+0x264] ;  /* 0x0002640001157983 */ /* 0x000ea80000300800 */
[----:B------:R-:W-:Y:S04]  /*246b20*/  STL.64 [R1+0x7b10], R4 ;  /* 0x007b100401007387 */ /* 0x000fe80000100a00 */
        /* <DEDUP_REMOVED lines=16> */
[----:B------:R-:W-:-:S05]  /*246c30*/  PRMT R10, R22, 0x7772, RZ ;  /* 0x00007772160a7816 */ /* 0x000fca00000000ff */
        /* <DEDUP_REMOVED lines=12> */
[----:B------:R-:W3:Y:S01]  /*246d00*/  LDL.LU.64 R4, [R1+0x3c30] ;  /* 0x003c300001047983 */ /* 0x000ee20000300a00 */
[----:B0-----:R-:W-:-:S03]  /*246d10*/  PRMT R10, R21, 0x7770, RZ ;  /* 0x00007770150a7816 */ /* 0x001fc600000000ff */
[----:B------:R-:W4:Y:S04]  /*246d20*/  LDL.LU R20, [R1+0x288] ;  /* 0x0002880001147983 */ /* 0x000f280000300800 */
        /* <DEDUP_REMOVED lines=27> */
[----:B0-----:R-:W-:-:S05]  /*246ee0*/  PRMT R10, R20, 0x7773, RZ ;  /* 0x00007773140a7816 */ /* 0x001fca00000000ff */
[----:B------:R2:W-:Y:S02]  /*246ef0*/  @P3 STG.E.U8 desc[UR4][R18.64], R10 ;  /* 0x0000000a12003986 */ /* 0x0005e4000c101104 */
[----:B--2---:R-:W-:-:S05]  /*246f00*/  PRMT R10, R7, 0x7770, RZ ;  /* 0x00007770070a7816 */ /* 0x004fca00000000ff */
[----:B------:R0:W-:Y:S02]  /*246f10*/  @P4 STG.E.U8 desc[UR4][R22.64], R10 ;  /* 0x0000000a16004986 */ /* 0x0001e4000c101104 */
[----:B0-----:R-:W-:Y:S01]  /*246f20*/  PRMT R10, R7, 0x7771, RZ ;  /* 0x00007771070a7816 */ /* 0x001fe200000000ff */
[----:B------:R-:W-:-:S04]  /*246f30*/  IMAD.MOV.U32 R22, RZ, RZ, R3 ;  /* 0x000000ffff167224 */ /* 0x000fc800078e0003 */
[----:B------:R0:W-:Y:S02]  /*246f40*/  @P5 STG.E.U8 desc[UR4][R24.64], R10 ;  /* 0x0000000a18005986 */ /* 0x0001e4000c101104 */
[----:B0-----:R-:W-:Y:S02]  /*246f50*/  IMAD.MOV.U32 R24, RZ, RZ, R2 ;  /* 0x000000ffff187224 */ /* 0x001fe400078e0002 */
[----:B------:R-:W2:Y:S04]  /*246f60*/  LDL.LU.64 R2, [R1+0x3c80] ;  /* 0x003c800001027983 */ /* 0x000ea80000300a00 */
[----:B------:R-:W2:Y:S04]  /*246f70*/  LDL.LU.64 R20, [R1+0x4e48] ;  /* 0x004e480001147983 */ /* 0x000ea80000300a00 */
[----:B------:R-:W2:Y:S04]  /*246f80*/  LDL.LU.64 R16, [R1+0x4e40] ;  /* 0x004e400001107983 */ /* 0x000ea80000300a00 */
[----:B------:R-:W2:Y:S04]  /*246f90*/  LDL.LU.64 R18, [R1+0x4a90] ;  /* 0x004a900001127983 */ /* 0x000ea80000300a00 */
[----:B------:R-:W2:Y:S01]  /*246fa0*/  LDL.LU R23, [R1+0x28c] ;  /* 0x00028c0001177983 */ /* 0x000ea20000300800 */
[----:B---3--:R-:W-:-:S02]  /*246fb0*/  LOP3.LUT P6, RZ, R5, 0x1000000, RZ, 0xc0, !PT ;  /* 0x0100000005ff7812 */ /* 0x008fc400078cc0ff */
[----:B------:R-:W-:Y:S02]  /*246fc0*/  LOP3.LUT R8, R8, 0xffffffef, RZ, 0xc0, !PT ;  /* 0xffffffef08087812 */ /* 0x000fe400078ec0ff */
[C---:B------:R-:W-:Y:S02]  /*246fd0*/  LOP3.LUT P2, RZ, R5.reuse, 0x1000, RZ, 0xc0, !PT ;  /* 0x0000100005ff7812 */ /* 0x040fe4000784c0ff */
[----:B------:R-:W-:Y:S02]  /*246fe0*/  LOP3.LUT P3, RZ, R5, 0x2000, RZ, 0xc0, !PT ;  /* 0x0000200005ff7812 */ /* 0x000fe4000786c0ff */
[----:B------:R-:W-:Y:S02]  /*246ff0*/  PRMT R10, R7, 0x7772, RZ ;  /* 0x00007772070a7816 */ /* 0x000fe400000000ff */
[C---:B------:R-:W-:Y:S01]  /*247000*/  LOP3.LUT P4, RZ, R5.reuse, 0x4000, RZ, 0xc0, !PT ;  /* 0x0000400005ff7812 */ /* 0x040fe2000788c0ff */
[----:B------:R-:W-:Y:S01]  /*247010*/  IMAD.MOV.U32 R25, RZ, RZ, R29 ;  /* 0x000000ffff197224 */ /* 0x000fe200078e001d */
[----:B------:R-:W-:Y:S01]  /*247020*/  LOP3.LUT P5, RZ, R5, 0x8000, RZ, 0xc0, !PT ;  /* 0x0000800005ff7812 */ /* 0x000fe200078ac0ff */
[----:B------:R-:W3:Y:S01]  /*247030*/  LDL.LU.64 R14, [R1+0x3ca0] ;  /* 0x003ca000010e7983 */ /* 0x000ee20000300a00 */
        /* <DEDUP_REMOVED lines=18> */
[----:B----4-:R0:W-:Y:S10]  /*247160*/  @P2 STG.E.U8 desc[UR4][R12.64], R10 ;  /* 0x0000000a0c002986 */ /* 0x0101f4000c101104 */
[----:B------:R-:W-:-:S02]  /*247170*/  @P6 LOP3.LUT R8, R8, 0x400, RZ, 0xfc, !PT ;  /* 0x0000040008086812 */ /* 0x000fc400078efcff */
[----:B------:R-:W-:Y:S02]  /*247180*/  LOP3.LUT P6, RZ, R5, 0x20000, RZ, 0xc0, !PT ;  /* 0x0002000005ff7812 */ /* 0x000fe400078cc0ff */
[----:B0-----:R-:W-:Y:S02]  /*247190*/  PRMT R10, R7, 0x7773, RZ ;  /* 0x00007773070a7816 */ /* 0x001fe400000000ff */
[----:B------:R-:W-:-:S09]  /*2471a0*/  LOP3.LUT R8, R8, 0xfffff7ff, RZ, 0xc0, !PT ;  /* 0xfffff7ff08087812 */ /* 0x000fd200078ec0ff */
[----:B------:R-:W-:Y:S02]  /*2471b0*/  @P6 LOP3.LUT R8, R8, 0x800, RZ, 0xfc, !PT ;  /* 0x0000080008086812 */ /* 0x000fe400078efcff */
[----:B------:R-:W-:Y:S01]  /*2471c0*/  LOP3.LUT P6, RZ, R5, 0x10000, RZ, 0xc0, !PT ;  /* 0x0001000005ff7812 */ /* 0x000fe200078cc0ff */
[----:B------:R-:W-:Y:S02]  /*2471d0*/  IMAD.MOV.U32 R29, RZ, RZ, R28 ;  /* 0x000000ffff1d7224 */ /* 0x000fe400078e001c */
[----:B------:R-:W4:Y:S04]  /*2471e0*/  LDL.LU R28, [R1+0x26c] ;  /* 0x00026c00011c7983 */ /* 0x000f280000300800 */
[----:B--2---:R0:W-:Y:S04]  /*2471f0*/  @P3 STG.E.U8 desc[UR4][R2.64], R10 ;  /* 0x0000000a02003986 */ /* 0x0041e8000c101104 */
[----:B0-----:R-:W2:Y:S01]  /*247200*/  LDL.LU.64 R2, [R1+0x4e38] ;  /* 0x004e380001027983 */ /* 0x001ea20000300a00 */
[----:B------:R-:W-:-:S05]  /*247210*/  PRMT R10, R23, 0x7770, RZ ;  /* 0x00007770170a7816 */ /* 0x000fca00000000ff */
[----:B------:R0:W-:Y:S02]  /*247220*/  @P4 STG.E.U8 desc[UR4][R20.64], R10 ;  /* 0x0000000a14004986 */ /* 0x0001e4000c101104 */
[C---:B0-----:R-:W-:Y:S02]  /*247230*/  PRMT R10, R23.reuse, 0x7771, RZ ;  /* 0x00007771170a7816 */ /* 0x041fe400000000ff */
[----:B------:R-:W2:Y:S04]  /*247240*/  LDL.LU.64 R20, [R1+0x4e30] ;  /* 0x004e300001147983 */ /* 0x000ea80000300a00 */
[----:B------:R0:W-:Y:S04]  /*247250*/  @P5 STG.E.U8 desc[UR4][R16.64], R10 ;  /* 0x0000000a10005986 */ /* 0x0001e8000c101104 */
[----:B------:R-:W-:Y:S01]  /*247260*/  STL.64 [R1+0x7ae8], R4 ;  /* 0x007ae80401007387 */ /* 0x000fe20000100a00 */
[----:B0-----:R-:W-:-:S03]  /*247270*/  PRMT R10, R23, 0x7772, RZ ;  /* 0x00007772170a7816 */ /* 0x001fc600000000ff */
[----:B------:R-:W2:Y:S04]  /*247280*/  LDL.LU R17, [R1+0x2e0] ;  /* 0x0002e00001117983 */ /* 0x000ea80000300800 */
[----:B------:R0:W-:Y:S02]  /*247290*/  @P6 STG.E.U8 desc[UR4][R18.64], R10 ;  /* 0x0000000a12006986 */ /* 0x0001e4000c101104 */
[----:B0-----:R-:W-:Y:S02]  /*2472a0*/  PRMT R10, R23, 0x7773, RZ ;  /* 0x00007773170a7816 */ /* 0x001fe400000000ff */
[----:B------:R-:W2:Y:S04]  /*2472b0*/  LDL.LU.64 R18, [R1+0x4a88] ;  /* 0x004a880001127983 */ /* 0x000ea80000300a00 */
[----:B------:R-:W2:Y:S04]  /*2472c0*/  LDL.LU R23, [R1+0x2c0] ;  /* 0x0002c00001177983 */ /* 0x000ea80000300800 */
[----:B------:R-:W2:Y:S01]  /*2472d0*/  LDL.LU R16, [R1+0x2e4] ;  /* 0x0002e40001107983 */ /* 0x000ea20000300800 */
[----:B------:R-:W-:-:S02]  /*2472e0*/  LOP3.LUT P0, RZ, R5, 0x2000000, RZ, 0xc0, !PT ;  /* 0x0200000005ff7812 */ /* 0x000fc4000780c0ff */
[C---:B------:R-:W-:Y:S02]  /*2472f0*/  LOP3.LUT P1, RZ, R5.reuse, 0x4000000, RZ, 0xc0, !PT ;  /* 0x0400000005ff7812 */ /* 0x040fe4000782c0ff */
[C---:B------:R-:W-:Y:S02]  /*247300*/  LOP3.LUT P2, RZ, R5.reuse, 0x8000000, RZ, 0xc0, !PT ;  /* 0x0800000005ff7812 */ /* 0x040fe4000784c0ff */
[C---:B------:R-:W-:Y:S02]  /*247310*/  LOP3.LUT P3, RZ, R5.reuse, 0x10000000, RZ, 0xc0, !PT ;  /* 0x1000000005ff7812 */ /* 0x040fe4000786c0ff */
[C---:B------:R-:W-:Y:S02]  /*247320*/  LOP3.LUT P4, RZ, R5.reuse, 0x20000000, RZ, 0xc0, !PT ;  /* 0x2000000005ff7812 */ /* 0x040fe4000788c0ff */
[----:B------:R-:W-:Y:S01]  /*247330*/  LOP3.LUT P5, RZ, R5, 0x40000000, RZ, 0xc0, !PT ;  /* 0x4000000005ff7812 */ /* 0x000fe200078ac0ff */
[----:B--2---:R0:W-:Y:S04]  /*247340*/  STL.64 [R1+0x7b00], R16 ;  /* 0x007b001001007387 */ /* 0x0041e80000100a00 */
[----:B0-----:R-:W2:Y:S04]  /*247350*/  LDL.LU.64 R16, [R1+0x3cc0] ;  /* 0x003cc00001107983 */ /* 0x001ea80000300a00 */
[----:B------:R-:W2:Y:S01]  /*247360*/  LDL.LU.64 R4, [R1+0x4a80] ;  /* 0x004a800001047983 */ /* 0x000ea20000300a00 */
[----:B------:R-:W-:-:S13]  /*247370*/  LOP3.LUT P6, RZ, R8, 0x800, RZ, 0xc0, !PT ;  /* 0x0000080008ff7812 */ /* 0x000fda00078cc0ff */
[----:B---3--:R4:W-:Y:S01]  /*247380*/  @P6 STG.E.U8 desc[UR4][R14.64], R10 ;  /* 0x0000000a0e006986 */ /* 0x0089e2000c101104 */
[----:B------:R-:W-:Y:S02]  /*247390*/  LOP3.LUT P6, RZ, R8, 0x400, RZ, 0xc0, !PT ;  /* 0x0000040008ff7812 */ /* 0x000fe400078cc0ff */
[----:B----4-:R-:W-:-:S11]  /*2473a0*/  PRMT R10, R28, 0x7770, RZ ;  /* 0x000077701c0a7816 */ /* 0x010fd600000000ff */
        /* <DEDUP_REMOVED lines=14> */
[----:B------:R-:W3:Y:S04]  /*247490*/  LDL.LU.64 R2, [R1+0x3ce8] ;  /* 0x003ce80001027983 */ /* 0x000ee80000300a00 */
[----:B------:R-:W4:Y:S04]  /*2474a0*/  LDL.LU.64 R6, [R1+0x4e18] ;  /* 0x004e180001067983 */ /* 0x000f280000300a00 */
[----:B------:R-:W2:Y:S04]  /*2474b0*/  LDL.LU.64 R12, [R1+0x4e10] ;  /* 0x004e1000010c7983 */ /* 0x000ea80000300a00 */
[----:B------:R-:W2:Y:S04]  /*2474c0*/  LDL.LU.64 R14, [R1+0x4a78] ;  /* 0x004a7800010e7983 */ /* 0x000ea80000300a00 */
[----:B------:R-:W2:Y:S04]  /*2474d0*/  LDL.LU.64 R20, [R1+0x3d10] ;  /* 0x003d100001147983 */ /* 0x000ea80000300a00 */
[----:B------:R-:W2:Y:S04]  /*2474e0*/  LDL.LU.64 R18, [R1+0x4e08] ;  /* 0x004e080001127983 */ /* 0x000ea80000300a00 */
[----:B------:R-:W2:Y:S04]  /*2474f0*/  LDL.LU R28, [R1+0x7b08] ;  /* 0x007b0800011c7983 */ /* 0x000ea80000300800 */
        /* <DEDUP_REMOVED lines=16> */
[----:B------:R-:W-:-:S05]  /*247600*/  PRMT R10, R23, 0x7770, RZ ;  /* 0x00007770170a7816 */ /* 0x000fca00000000ff */
[----:B----4-:R0:W-:Y:S02]  /*247610*/  @P1 STG.E.U8 desc[UR4][R6.64], R10 ;  /* 0x0000000a06001986 */ /* 0x0101e4000c101104 */
[----:B0-----:R-:W-:-:S05]  /*247620*/  PRMT R10, R23, 0x7771, RZ ;  /* 0x00007771170a7816 */ /* 0x001fca00000000ff */
[----:B------:R0:W-:Y:S02]  /*247630*/  @P2 STG.E.U8 desc[UR4][R12.64], R10 ;  /* 0x0000000a0c002986 */ /* 0x0001e4000c101104 */
[----:B0-----:R-:W-:-:S05]  /*247640*/  PRMT R10, R23, 0x7772, RZ ;  /* 0x00007772170a7816 */ /* 0x001fca00000000ff */
[----:B------:R0:W-:Y:S02]  /*247650*/  @P3 STG.E.U8 desc[UR4][R14.64], R10 ;  /* 0x0000000a0e003986 */ /* 0x0001e4000c101104 */
[----:B0-----:R-:W-:Y:S01]  /*247660*/  PRMT R10, R23, 0x7773, RZ ;  /* 0x00007773170a7816 */ /* 0x001fe200000000ff */
[----:B------:R-:W-:-:S04]  /*247670*/  IMAD.MOV.U32 R23, RZ, RZ, R24 ;  /* 0x000000ffff177224 */ /* 0x000fc800078e0018 */
[----:B------:R0:W-:Y:S01]  /*247680*/  @P4 STG.E.U8 desc[UR4][R20.64], R10 ;  /* 0x0000000a14004986 */ /* 0x0001e2000c101104 */
[----:B------:R-:W-:Y:S02]  /*247690*/  IMAD.MOV.U32 R24, RZ, RZ, R26 ;  /* 0x000000ffff187224 */ /* 0x000fe400078e001a */
[----:B------:R-:W-:Y:S01]  /*2476a0*/  IMAD.MOV.U32 R26, RZ, RZ, R29 ;  /* 0x000000ffff1a7224 */ /* 0x000fe200078e001d */
[----:B0-----:R-:W-:Y:S01]  /*2476b0*/  PRMT R10, R16, 0x7770, RZ ;  /* 0x00007770100a7816 */ /* 0x001fe200000000ff */
[----:B------:R-:W-:-:S04]  /*2476c0*/  IMAD.MOV.U32 R20, RZ, RZ, R25 ;  /* 0x000000ffff147224 */ /* 0x000fc800078e0019 */
[----:B------:R0:W-:Y:S04]  /*2476d0*/  @P5 STG.E.U8 desc[UR4][R18.64], R10 ;  /* 0x0000000a12005986 */ /* 0x0001e8000c101104 */
[----:B0-----:R-:W4:Y:S01]  /*2476e0*/  LDL.LU.64 R18, [R1+0x5028] ;  /* 0x0050280001127983 */ /* 0x001f220000300a00 */
[----:B---3--:R-:W-:Y:S02]  /*2476f0*/  IMAD.MOV.U32 R25, RZ, RZ, R3 ;  /* 0x000000ffff197224 */ /* 0x008fe400078e0003 */
[----:B------:R-:W-:Y:S02]  /*247700*/  IMAD.MOV.U32 R29, RZ, RZ, R2 ;  /* 0x000000ffff1d7224 */ /* 0x000fe400078e0002 */
[----:B------:R-:W3:Y:S04]  /*247710*/  LDL.LU.64 R2, [R1+0x4cc0] ;  /* 0x004cc00001027983 */ /* 0x000ee80000300a00 */
[----:B------:R-:W3:Y:S01]  /*247720*/  LDL.LU.64 R6, [R1+0x5020] ;  /* 0x0050200001067983 */ /* 0x000ee20000300a00 */
[----:B--2---:R-:W-:-:S02]  /*247730*/  LOP3.LUT P2, RZ, R5, 0x80000000, RZ, 0xc0, !PT ;  /* 0x8000000005ff7812 */ /* 0x004fc4000784c0ff */
[----:B------:R-:W-:Y:S02]  /*247740*/  LOP3.LUT P3, RZ, R4, 0x1, RZ, 0xc0, !PT ;  /* 0x0000000104ff7812 */ /* 0x000fe4000786c0ff */
[----:B------:R-:W-:Y:S02]  /*247750*/  PRMT R10, R16, 0x7771, RZ ;  /* 0x00007771100a7816 */ /* 0x000fe400000000ff */
[----:B------:R-:W-:Y:S01]  /*247760*/  LOP3.LUT P4, RZ, R4, 0x2, RZ, 0xc0, !PT ;  /* 0x0000000204ff7812 */ /* 0x000fe2000788c0ff */
[----:B---3--:R0:W-:Y:S04]  /*247770*/  STL.64 [R1+0x7ad8], R6 ;  /* 0x007ad80601007387 */ /* 0x0081e80000100a00 */
[----:B0-----:R-:W2:Y:S04]  /*247780*/  LDL.LU.64 R6, [R1+0x3d48] ;  /* 0x003d480001067983 */ /* 0x001ea80000300a00 */
[----:B----4-:R0:W-:Y:S04]  /*247790*/  @P2 STG.E.U8 desc[UR4][R18.64], R10 ;  /* 0x0000000a12002986 */ /* 0x0101e8000c101104 */
[----:B------:R-:W3:Y:S04]  /*2477a0*/  LDL.LU.64 R12, [R1+0x5018] ;  /* 0x00501800010c7983 */ /* 0x000ee80000300a00 */
[----:B------:R-:W4:Y:S01]  /*2477b0*/  LDL.LU.64 R14, [R1+0x4cb8] ;  /* 0x004cb800010e7983 */ /* 0x000f220000300a00 */
[----:B0-----:R-:W-:-:S03]  /*2477c0*/  PRMT R10, R16, 0x7772, RZ ;  /* 0x00007772100a7816 */ /* 0x001fc600000000ff */
[----:B------:R-:W3:Y:S04]  /*2477d0*/  LDL.LU R17, [R1+0x2c4] ;  /* 0x0002c40001117983 */ /* 0x000ee80000300800 */
[----:B------:R0:W-:Y:S04]  /*2477e0*/  @P3 STG.E.U8 desc[UR4][R2.64], R10 ;  /* 0x0000000a02003986 */ /* 0x0001e8000c101104 */
[----:B------:R-:W3:Y:S04]  /*2477f0*/  LDL.LU R21, [R1+0x2e8] ;  /* 0x0002e80001157983 */ /* 0x000ee80000300800 */
[----:B------:R-:W3:Y:S01]  /*247800*/  LDL.LU.64 R18, [R1+0x3d70] ;  /* 0x003d700001127983 */ /* 0x000ee20000300a00 */
[----:B0-----:R-:W-:-:S03]  /*247810*/  PRMT R10, R16, 0x7773, RZ ;  /* 0x00007773100a7816 */ /* 0x001fc600000000ff */
[----:B------:R-:W3:Y:S01]  /*247820*/  LDL.LU.64 R2, [R1+0x5010] ;  /* 0x0050100001027983 */ /* 0x000ee20000300a00 */
        /* <DEDUP_REMOVED lines=8> */
[----:B--2---:R0:W-:Y:S04]  /*2478b0*/  @P4 STG.E.U8 desc[UR4][R6.64], R10 ;  /* 0x0000000a06004986 */ /* 0x0041e8000c101104 */
[----:B0-----:R-:W2:Y:S06]  /*2478c0*/  LDL.LU.64 R6, [R1+0x7ad8] ;  /* 0x007ad80001067983 */ /* 0x001eac0000300a00 */
        /* <DEDUP_REMOVED lines=16> */
[----:B---3--:R-:W-:-:S09]  /*2479d0*/  PRMT R10, R17, 0x7770, RZ ;  /* 0x00007770110a7816 */ /* 0x008fd200000000ff */
[----:B------:R-:W-:Y:S02]  /*2479e0*/  @P6 LOP3.LUT R8, R8, 0x8, RZ, 0xfc, !PT ;  /* 0x0000000808086812 */ /* 0x000fe400078efcff */
[----:B------:R-:W-:Y:S01]  /*2479f0*/  LOP3.LUT P6, RZ, R4, 0x8, RZ, 0xc0, !PT ;  /* 0x0000000804ff7812 */ /* 0x000fe200078cc0ff */
[----:B--2---:R0:W-:Y:S02]  /*247a00*/  @P5 STG.E.U8 desc[UR4][R6.64], R10 ;  /* 0x0000000a06005986 */ /* 0x0041e4000c101104 */
[----:B0-----:R-:W-:-:S10]  /*247a10*/  PRMT R10, R17, 0x7771, RZ ;  /* 0x00007771110a7816 */ /* 0x001fd400000000ff */
[----:B------:R0:W-:Y:S01]  /*247a20*/  @P6 STG.E.U8 desc[UR4][R12.64], R10 ;  /* 0x0000000a0c006986 */ /* 0x0001e2000c101104 */
[----:B------:R-:W-:Y:S02]  /*247a30*/  LOP3.LUT P6, RZ, R8, 0x8, RZ, 0xc0, !PT ;  /* 0x0000000808ff7812 */ /* 0x000fe400078cc0ff */
[----:B0-----:R-:W-:-:S11]  /*247a40*/  PRMT R10, R17, 0x7772, RZ ;  /* 0x00007772110a7816 */ /* 0x001fd600000000ff */
[----:B----4-:R0:W-:Y:S01]  /*247a50*/  @P6 STG.E.U8 desc[UR4][R14.64], R10 ;  /* 0x0000000a0e006986 */ /* 0x0101e2000c101104 */
[C---:B------:R-:W-:Y:S02]  /*247a60*/  LOP3.LUT P6, RZ, R8.reuse, 0x4, RZ, 0xc0, !PT ;  /* 0x0000000408ff7812 */ /* 0x040fe400078cc0ff */
[----:B0-----:R-:W-:Y:S01]  /*247a70*/  PRMT R10, R17, 0x7773, RZ ;  /* 0x00007773110a7816 */ /* 0x001fe200000000ff */
[----:B------:R-:W2:Y:S10]  /*247a80*/  LDL.LU.64 R14, [R1+0x5008] ;  /* 0x00500800010e7983 */ /* 0x000eb40000300a00 */
[----:B------:R0:W-:Y:S01]  /*247a90*/  @P6 STG.E.U8 desc[UR4][R18.64], R10 ;  /* 0x0000000a12006986 */ /* 0x0001e2000c101104 */
[----:B------:R-:W-:-:S03]  /*247aa0*/  LOP3.LUT P6, RZ, R8, 0x2, RZ, 0xc0, !PT ;  /* 0x0000000208ff7812 */ /* 0x000fc600078cc0ff */
[----:B------:R-:W3:Y:S01]  /*247ab0*/  LDL.LU R16, [R1+0x2c8] ;  /* 0x0002c80001107983 */ /* 0x000ee20000300800 */
[----:B0-----:R-:W-:-:S03]  /*247ac0*/  PRMT R10, R21, 0x7770, RZ ;  /* 0x00007770150a7816 */ /* 0x001fc600000000ff */
[----:B------:R-:W4:Y:S06]  /*247ad0*/  LDL.LU.64 R18, [R1+0x4cb0] ;  /* 0x004cb00001127983 */ /* 0x000f2c0000300a00 */
[----:B------:R0:W-:Y:S04]  /*247ae0*/  @P6 STG.E.U8 desc[UR4][R2.64], R10 ;  /* 0x0000000a02006986 */ /* 0x0001e8000c101104 */
[----:B0-----:R-:W2:Y:S04]  /*247af0*/  LDL.LU.64 R2, [R1+0x4ca8] ;  /* 0x004ca80001027983 */ /* 0x001ea80000300a00 */
[----:B--2---:R0:W-:Y:S04]  /*247b00*/  STL.64 [R1+0x7ac0], R2 ;  /* 0x007ac00201007387 */ /* 0x0041e80000100a00 */
[----:B0-----:R-:W2:Y:S04]  /*247b10*/  LDL.LU.64 R2, [R1+0x4ff8] ;  /* 0x004ff80001027983 */ /* 0x001ea80000300a00 */
[----:B--2---:R0:W-:Y:S04]  /*247b20*/  STL.64 [R1+0x7ac8], R2 ;  /* 0x007ac80201007387 */ /* 0x0041e80000100a00 */
[----:B0-----:R-:W2:Y:S01]  /*247b30*/  LDL.LU.64 R2, [R1+0x5000] ;  /* 0x0050000001027983 */ /* 0x001ea20000300a00 */
[----:B------:R-:W-:-:S02]  /*247b40*/  LOP3.LUT P6, RZ, R8, 0x1, RZ, 0xc0, !PT ;  /* 0x0000000108ff7812 */ /* 0x000fc400078cc0ff */
[----:B------:R-:W-:-:S11]  /*247b50*/  PRMT R8, R21, 0x7771, RZ ;  /* 0x0000777115087816 */ /* 0x000fd600000000ff */
[----:B------:R-:W-:Y:S01]  /*247b60*/  @P6 STG.E.U8 desc[UR4][R14.64], R8 ;  /* 0x000000080e006986 */ /* 0x000fe2000c101104 */
        /* <DEDUP_REMOVED lines=8> */
[----:B------:R1:W-:Y:S01]  /*247bf0*/  STL [R1+0x7550], R11 ;  /* 0x0075500b01007387 */ /* 0x0003e20000100800 */
[----:B0-----:R-:W-:-:S03]  /*247c00*/  PRMT R8, R21, 0x7773, RZ ;  /* 0x0000777315087816 */ /* 0x001fc600000000ff */
[----:B-1----:R-:W4:Y:S04]  /*247c10*/  LDL.LU.64 R10, [R1+0x3dc0] ;  /* 0x003dc000010a7983 */ /* 0x002f280000300a00 */
[----:B------:R-:W4:Y:S04]  /*247c20*/  LDL.LU.64 R12, [R1+0x4fe8] ;  /* 0x004fe800010c7983 */ /* 0x000f280000300a00 */
[----:B------:R-:W4:Y:S04]  /*247c30*/  LDL.LU.64 R14, [R1+0x4ca0] ;  /* 0x004ca000010e7983 */ /* 0x000f280000300a00 */
[----:B------:R-:W4:Y:S04]  /*247c40*/  LDL.LU.64 R18, [R1+0x3de8] ;  /* 0x003de80001127983 */ /* 0x000f280000300a00 */
[----:B--2---:R0:W-:Y:S04]  /*247c50*/  @P6 STG.E.U8 desc[UR4][R2.64], R8 ;  /* 0x0000000802006986 */ /* 0x0041e8000c101104 */
[----:B0-----:R-:W2:Y:S01]  /*247c60*/  LDL.LU.64 R2, [R1+0x7ad0] ;  /* 0x007ad00001027983 */ /* 0x001ea20000300a00 */
[----:B------:R-:W-:-:S02]  /*247c70*/  LOP3.LUT P6, RZ, R5, 0x20000000, RZ, 0xc0, !PT ;  /* 0x2000000005ff7812 */ /* 0x000fc400078cc0ff */
[----:B---3--:R-:W-:-:S11]  /*247c80*/  PRMT R8, R16, 0x7770, RZ ;  /* 0x0000777010087816 */ /* 0x008fd600000000ff */
[----:B--2---:R0:W-:Y:S04]  /*247c90*/  @P6 STG.E.U8 desc[UR4][R2.64], R8 ;  /* 0x0000000802006986 */ /* 0x0041e8000c101104 */
[----:B0-----:R-:W2:Y:S01]  /*247ca0*/  LDL.LU.64 R2, [R1+0x7ac8] ;  /* 0x007ac80001027983 */ /* 0x001ea20000300a00 */
[----:B------:R-:W-:Y:S02]  /*247cb0*/  LOP3.LUT P6, RZ, R5, 0x10000000, RZ, 0xc0, !PT ;  /* 0x1000000005ff7812 */ /* 0x000fe400078cc0ff */
[----:B------:R-:W-:Y:S02]  /*247cc0*/  PRMT R8, R16, 0x7771, RZ ;  /* 0x0000777110087816 */ /* 0x000fe400000000ff */
[----:B------:R-:W-:-:S09]  /*247cd0*/  LOP3.LUT P0, RZ, R4, 0x1000, RZ, 0xc0, !PT ;  /* 0x0000100004ff7812 */ /* 0x000fd2000780c0ff */
[----:B--2---:R0:W-:Y:S04]  /*247ce0*/  @P6 STG.E.U8 desc[UR4][R2.64], R8 ;  /* 0x0000000802006986 */ /* 0x0041e8000c101104 */
[----:B0-----:R-:W2:Y:S01]  /*247cf0*/  LDL.LU.64 R2, [R1+0x7ac0] ;  /* 0x007ac00001027983 */ /* 0x001ea20000300a00 */
[----:B------:R-:W-:Y:S02]  /*247d00*/  LOP3.LUT P1, RZ, R4, 0x2000, RZ, 0xc0, !PT ;  /* 0x0000200004ff7812 */ /* 0x000fe4000782c0ff */
[----:B------:R-:W-:Y:S02]  /*247d10*/  PRMT R8, R16, 0x7772, RZ ;  /* 0x0000777210087816 */ /* 0x000fe400000000ff */
[C---:B------:R-:W-:Y:S02]  /*247d20*/  LOP3.LUT P2, RZ, R4.reuse, 0x4000, RZ, 0xc0, !PT ;  /* 0x0000400004ff7812 */ /* 0x040fe4000784c0ff */
[----:B------:R-:W-:-:S02]  /*247d30*/  LOP3.LUT P3, RZ, R4, 0x8000, RZ, 0xc0, !PT ;  /* 0x0000800004ff7812 */ /* 0x000fc4000786c0ff */
[----:B------:R-:W-:Y:S01]  /*247d40*/  LOP3.LUT P4, RZ, R4, 0x10000, RZ, 0xc0, !PT ;  /* 0x0001000004ff7812 */ /* 0x000fe2000788c0ff */
[----:B--2---:R0:W-:Y:S02]  /*247d50*/  @P0 STG.E.U8 desc[UR4][R2.64], R8 ;  /* 0x0000000802000986 */ /* 0x0041e4000c101104 */
[----:B0-----:R-:W-:Y:S02]  /*247d60*/  PRMT R8, R16, 0x7773, RZ ;  /* 0x0000777310087816 */ /* 0x001fe400000000ff */
[----:B------:R-:W2:Y:S04]  /*247d70*/  LDL.LU.64 R2, [R1+0x7ab8] ;  /* 0x007ab80001027983 */ /* 0x000ea80000300a00 */
[----:B----4-:R0:W-:Y:S02]  /*247d80*/  @P1 STG.E.U8 desc[UR4][R10.64], R8 ;  /* 0x000000080a001986 */ /* 0x0101e4000c101104 */
        /* <DEDUP_REMOVED lines=8> */
[----:B------:R-:W4:Y:S04]  /*247e10*/  LDL.LU.64 R10, [R1+0x4fd8] ;  /* 0x004fd800010a7983 */ /* 0x000f280000300a00 */
[----:B------:R-:W2:Y:S04]  /*247e20*/  LDL.LU R13, [R1+0x2cc] ;  /* 0x0002cc00010d7983 */ /* 0x000ea80000300800 */
[----:B------:R-:W2:Y:S01]  /*247e30*/  LDL.LU.64 R14, [R1+0x3e10] ;  /* 0x003e1000010e7983 */ /* 0x000ea20000300a00 */
[----:B------:R-:W-:-:S02]  /*247e40*/  LOP3.LUT P5, RZ, R4, 0x20000, RZ, 0xc0, !PT ;  /* 0x0002000004ff7812 */ /* 0x000fc400078ac0ff */
[C---:B------:R-:W-:Y:S02]  /*247e50*/  LOP3.LUT P2, RZ, R4.reuse, 0x40000, RZ, 0xc0, !PT ;  /* 0x0004000004ff7812 */ /* 0x040fe4000784c0ff */
[C---:B------:R-:W-:Y:S02]  /*247e60*/  LOP3.LUT P3, RZ, R4.reuse, 0x80000, RZ, 0xc0, !PT ;  /* 0x0008000004ff7812 */ /* 0x040fe4000786c0ff */
[----:B------:R-:W-:-:S07]  /*247e70*/  LOP3.LUT P4, RZ, R4, 0x100000, RZ, 0xc0, !PT ;  /* 0x0010000004ff7812 */ /* 0x000fce000788c0ff */
[----:B------:R-:W-:Y:S04]  /*247e80*/  @P5 STG.E.U8 desc[UR4][R18.64], R8 ;  /* 0x0000000812005986 */ /* 0x000fe8000c101104 */
[----:B--2---:R0:W-:Y:S04]  /*247e90*/  STL.64 [R1+0x7ab0], R14 ;  /* 0x007ab00e01007387 */ /* 0x0041e80000100a00 */
[----:B0-----:R-:W2:Y:S01]  /*247ea0*/  LDL.LU.64 R14, [R1+0x4c98] ;  /* 0x004c9800010e7983 */ /* 0x001ea20000300a00 */
[----:B------:R-:W-:-:S03]  /*247eb0*/  PRMT R8, R13, 0x7770, RZ ;  /* 0x000077700d087816 */ /* 0x000fc600000000ff */
[----:B------:R-:W2:Y:S04]  /*247ec0*/  LDL.LU.64 R18, [R1+0x4fd0] ;  /* 0x004fd00001127983 */ /* 0x000ea80000300a00 */
[----:B---3--:R0:W-:Y:S04]  /*247ed0*/  @P2 STG.E.U8 desc[UR4][R16.64], R8 ;  /* 0x0000000810002986 */ /* 0x0081e8000c101104 */
[----:B------:R-:W3:Y:S01]  /*247ee0*/  LDL.LU R7, [R1+0x2d0] ;  /* 0x0002d00001077983 */ /* 0x000ee20000300800 */
[----:B0-----:R-:W-:-:S03]  /*247ef0*/  PRMT R8, R13, 0x7771, RZ ;  /* 0x000077710d087816 */ /* 0x001fc600000000ff */
[----:B------:R-:W3:Y:S04]  /*247f00*/  LDL.LU.64 R16, [R1+0x4fc8] ;  /* 0x004fc80001107983 */ /* 0x000ee80000300a00 */
[----:B----4-:R0:W-:Y:S02]  /*247f10*/  @P3 STG.E.U8 desc[UR4][R10.64], R8 ;  /* 0x000000080a003986 */ /* 0x0101e4000c101104 */
[----:B0-----:R-:W-:Y:S02]  /*247f20*/  PRMT R8, R13, 0x7772, RZ ;  /* 0x000077720d087816 */ /* 0x001fe400000000ff */
[----:B------:R-:W4:Y:S04]  /*247f30*/  LDL.LU.64 R10, [R1+0x4c90] ;  /* 0x004c9000010a7983 */ /* 0x000f280000300a00 */
[----:B------:R-:W3:Y:S01]  /*247f40*/  LDL.LU R21, [R1+0x2b0] ;  /* 0x0002b00001157983 */ /* 0x000ee20000300800 */
[----:B------:R-:W-:-:S02]  /*247f50*/  LOP3.LUT P6, RZ, R4, 0x40000000, RZ, 0xc0, !PT ;  /* 0x4000000004ff7812 */ /* 0x000fc400078cc0ff */
        /* <DEDUP_REMOVED lines=23> */
[----:B------:R-:W-:Y:S02]  /*2480d0*/  LOP3.LUT P6, RZ, R4, 0x800000, RZ, 0xc0, !PT ;  /* 0x0080000004ff7812 */ /* 0x000fe400078cc0ff */
[----:B------:R-:W-:Y:S02]  /*2480e0*/  LOP3.LUT R5, R5, 0xf7ffffff, RZ, 0xc0, !PT ;  /* 0xf7ffffff05057812 */ /* 0x000fe400078ec0ff */
[----:B------:R-:W-:Y:S02]  /*2480f0*/  PRMT R8, R13, 0x7773, RZ ;  /* 0x000077730d087816 */ /* 0x000fe400000000ff */
[----:B------:R-:W4:Y:S07]  /*248100*/  LDL.LU.64 R12, [R1+0x3e38] ;  /* 0x003e3800010c7983 */ /* 0x000f2e0000300a00 */
[----:B------:R-:W-:-:S02]  /*248110*/  @P6 LOP3.LUT R5, R5, 0x8000000, RZ, 0xfc, !PT ;  /* 0x0800000005056812 */ /* 0x000fc400078efcff */
[----:B------:R-:W-:Y:S01]  /*248120*/  LOP3.LUT P6, RZ, R4, 0x400000, RZ, 0xc0, !PT ;  /* 0x0040000004ff7812 */ /* 0x000fe200078cc0ff */
[----:B------:R-:W-:Y:S04]  /*248130*/  STL.64 [R1+0x7a90], R2 ;  /* 0x007a900201007387 */ /* 0x000fe80000100a00 */
[----:B--2---:R3:W-:Y:S02]  /*248140*/  @P5 STG.E.U8 desc[UR4][R14.64], R8 ;  /* 0x000000080e005986 */ /* 0x0047e4000c101104 */
[----:B---3--:R-:W-:Y:S02]  /*248150*/  PRMT R8, R7, 0x7770, RZ ;  /* 0x0000777007087816 */ /* 0x008fe400000000ff */
[----:B------:R-:W2:Y:S04]  /*248160*/  LDL.LU.64 R14, [R1+0x4fc0] ;  /* 0x004fc000010e7983 */ /* 0x000ea80000300a00 */
[----:B------:R0:W-:Y:S01]  /*248170*/  @P6 STG.E.U8 desc[UR4][R18.64], R8 ;  /* 0x0000000812006986 */ /* 0x0001e2000c101104 */
[----:B------:R-:W-:-:S02]  /*248180*/  LOP3.LUT P6, RZ, R5, 0x8000000, RZ, 0xc0, !PT ;  /* 0x0800000005ff7812 */ /* 0x000fc400078cc0ff */
[----:B0-----:R-:W-:Y:S01]  /*248190*/  PRMT R8, R7, 0x7771, RZ ;  /* 0x0000777107087816 */ /* 0x001fe200000000ff */
[----:B------:R-:W3:Y:S10]  /*2481a0*/  LDL.LU R19, [R1+0x2b4] ;  /* 0x0002b40001137983 */ /* 0x000ef40000300800 */
[----:B------:R0:W-:Y:S04]  /*2481b0*/  @P6 STG.E.U8 desc[UR4][R16.64], R8 ;  /* 0x0000000810006986 */ /* 0x0001e8000c101104 */
[----:B0-----:R-:W2:Y:S04]  /*2481c0*/  LDL.LU.64 R16, [R1+0x4fb8] ;  /* 0x004fb80001107983 */ /* 0x001ea80000300a00 */
[----:B------:R-:W3:Y:S04]  /*2481d0*/  LDL.LU R18, [R1+0x2d4] ;  /* 0x0002d40001127983 */ /* 0x000ee80000300800 */
[----:B---3--:R0:W-:Y:S04]  /*2481e0*/  STL.64 [R1+0x7aa0], R18 ;  /* 0x007aa01201007387 */ /* 0x0081e80000100a00 */
[----:B0-----:R-:W3:Y:S01]  /*2481f0*/  LDL.LU.64 R18, [R1+0x3e60] ;  /* 0x003e600001127983 */ /* 0x001ee20000300a00 */
[----:B------:R-:W-:-:S02]  /*248200*/  LOP3.LUT P1, RZ, R3, 0x1, RZ, 0xc0, !PT ;  /* 0x0000000103ff7812 */ /* 0x000fc4000782c0ff */
[C---:B------:R-:W-:Y:S02]  /*248210*/  LOP3.LUT P2, RZ, R3.reuse, 0x2, RZ, 0xc0, !PT ;  /* 0x0000000203ff7812 */ /* 0x040fe4000784c0ff */
[C---:B------:R-:W-:Y:S02]  /*248220*/  LOP3.LUT P3, RZ, R3.reuse, 0x4, RZ, 0xc0, !PT ;  /* 0x0000000403ff7812 */ /* 0x040fe4000786c0ff */
[C---:B------:R-:W-:Y:S02]  /*248230*/  LOP3.LUT P4, RZ, R3.reuse, 0x8, RZ, 0xc0, !PT ;  /* 0x0000000803ff7812 */ /* 0x040fe4000788c0ff */
[----:B------:R-:W-:Y:S02]  /*248240*/  LOP3.LUT P5, RZ, R3, 0x10, RZ, 0xc0, !PT ;  /* 0x0000001003ff7812 */ /* 0x000fe400078ac0ff */
[----:B------:R-:W-:Y:S02]  /*248250*/  LOP3.LUT P6, RZ, R5, 0x4000000, RZ, 0xc0, !PT ;  /* 0x0400000005ff7812 */ /* 0x000fe400078cc0ff */
[----:B------:R-:W-:-:S11]  /*248260*/  PRMT R8, R7, 0x7772, RZ ;  /* 0x0000777207087816 */ /* 0x000fd600000000ff */
[----:B----4-:R0:W-:Y:S01]  /*248270*/  @P6 STG.E.U8 desc[UR4][R10.64], R8 ;  /* 0x000000080a006986 */ /* 0x0101e2000c101104 */
[----:B------:R-:W-:Y:S02]  /*248280*/  LOP3.LUT P6, RZ, R5, 0x2000000, RZ, 0xc0, !PT ;  /* 0x0200000005ff7812 */ /* 0x000fe400078cc0ff */
[----:B0-----:R-:W-:Y:S01]  /*248290*/  PRMT R8, R7, 0x7773, RZ ;  /* 0x0000777307087816 */ /* 0x001fe200000000ff */
[----:B---3--:R0:W-:Y:S04]  /*2482a0*/  STL.64 [R1+0x7aa8], R18 ;  /* 0x007aa81201007387 */ /* 0x0081e80000100a00 */
[----:B0-----:R-:W3:Y:S04]  /*2482b0*/  LDL.LU.64 R18, [R1+0x4c88] ;  /* 0x004c880001127983 */ /* 0x001ee80000300a00 */
[----:B------:R-:W4:Y:S04]  /*2482c0*/  LDL.LU.64 R2, [R1+0x4fa8] ;  /* 0x004fa80001027983 */ /* 0x000f280000300a00 */
[----:B------:R0:W-:Y:S01]  /*2482d0*/  @P6 STG.E.U8 desc[UR4][R12.64], R8 ;  /* 0x000000080c006986 */ /* 0x0001e2000c101104 */
[----:B------:R-:W-:-:S02]  /*2482e0*/  LOP3.LUT P6, RZ, R5, 0x1000000, RZ, 0xc0, !PT ;  /* 0x0100000005ff7812 */ /* 0x000fc400078cc0ff */
[----:B0-----:R-:W-:-:S11]  /*2482f0*/  PRMT R8, R21, 0x7770, RZ ;  /* 0x0000777015087816 */ /* 0x001fd600000000ff */
[----:B--2---:R0:W-:Y:S01]  /*248300*/  @P6 STG.E.U8 desc[UR4][R14.64], R8 ;  /* 0x000000080e006986 */ /* 0x0041e2000c101104 */
[----:B------:R-:W-:Y:S02]  /*248310*/  LOP3.LUT P6, RZ, R5, 0x800000, RZ, 0xc0, !PT ;  /* 0x0080000005ff7812 */ /* 0x000fe400078cc0ff */
[----:B0-----:R-:W-:-:S11]  /*248320*/  PRMT R8, R21, 0x7771, RZ ;  /* 0x0000777115087816 */ /* 0x001fd600000000ff */
[----:B------:R0:W-:Y:S01]  /*248330*/  @P6 STG.E.U8 desc[UR4][R16.64], R8 ;  /* 0x0000000810006986 */ /* 0x0001e2000c101104 */
[----:B------:R-:W-:Y:S02]  /*248340*/  LOP3.LUT P6, RZ, R5, 0x400000, RZ, 0xc0, !PT ;  /* 0x0040000005ff7812 */ /* 0x000fe400078cc0ff */
[----:B0-----:R-:W-:Y:S01]  /*248350*/  PRMT R8, R21, 0x7772, RZ ;  /* 0x0000777215087816 */ /* 0x001fe200000000ff */
[----:B----4-:R0:W-:Y:S10]  /*248360*/  STL.64 [R1+0x7a98], R2 ;  /* 0x007a980201007387 */ /* 0x0101f40000100a00 */
[----:B---3--:R1:W-:Y:S04]  /*248370*/  @P6 STG.E.U8 desc[UR4][R18.64], R8 ;  /* 0x0000000812006986 */ /* 0x0083e8000c101104 */
[----:B0-----:R-:W2:Y:S04]  /*248380*/  LDL.LU.64 R2, [R1+0x4fb0] ;  /* 0x004fb00001027983 */ /* 0x001ea80000300a00 */
[----:B------:R-:W3:Y:S04]  /*248390*/  LDL.LU.64 R10, [R1+0x4c80] ;  /* 0x004c8000010a7983 */ /* 0x000ee80000300a00 */
[----:B------:R-:W4:Y:S04]  /*2483a0*/  LDL.LU.64 R6, [R1+0x3e88] ;  /* 0x003e880001067983 */ /* 0x000f280000300a00 */
[----:B------:R-:W2:Y:S04]  /*2483b0*/  LDL.LU.64 R12, [R1+0x4fa0] ;  /* 0x004fa000010c7983 */ /* 0x000ea80000300a00 */
[----:B------:R-:W2:Y:S04]  /*2483c0*/  LDL.LU.64 R14, [R1+0x4f98] ;  /* 0x004f9800010e7983 */ /* 0x000ea80000300a00 */
[----:B------:R-:W2:Y:S04]  /*2483d0*/  LDL.LU.64 R16, [R1+0x4c78] ;  /* 0x004c780001107983 */ /* 0x000ea80000300a00 */
[----:B-1----:R-:W2:Y:S01]  /*2483e0*/  LDL.LU.64 R18, [R1+0x7aa8] ;  /* 0x007aa80001127983 */ /* 0x002ea20000300a00 */
[----:B------:R-:W-:-:S02]  /*2483f0*/  LOP3.LUT P6, RZ, R5, 0x200000, RZ, 0xc0, !PT ;  /* 0x0020000005ff7812 */ /* 0x000fc400078cc0ff */
[----:B------:R-:W-:-:S11]  /*248400*/  PRMT R8, R21, 0x7773, RZ ;  /* 0x0000777315087816 */ /* 0x000fd600000000ff */
[----:B--2---:R0:W-:Y:S04]  /*248410*/  @P6 STG.E.U8 desc[UR4][R18.64], R8 ;  /* 0x0000000812006986 */ /* 0x0041e8000c101104 */
[----:B0-----:R-:W2:Y:S01]  /*248420*/  LDL.LU.64 R18, [R1+0x7aa0] ;  /* 0x007aa00001127983 */ /* 0x001ea20000300a00 */
[----:B------:R-:W-:Y:S02]  /*248430*/  LOP3.LUT P6, RZ, R5, 0x100000, RZ, 0xc0, !PT ;  /* 0x0010000005ff7812 */ /* 0x000fe400078cc0ff */
[----:B------:R-:W-:Y:S02]  /*248440*/  LOP3.LUT P0, RZ, R4, 0x80000000, RZ, 0xc0, !PT ;  /* 0x8000000004ff7812 */ /* 0x000fe4000780c0ff */
[----:B--2---:R-:W-:-:S09]  /*248450*/  PRMT R8, R18, 0x7770, RZ ;  /* 0x0000777012087816 */ /* 0x004fd200000000ff */
[----:B------:R0:W-:Y:S04]  /*248460*/  @P6 STG.E.U8 desc[UR4][R2.64], R8 ;  /* 0x0000000802006986 */ /* 0x0001e8000c101104 */
[----:B0-----:R-:W2:Y:S01]  /*248470*/  LDL.LU.64 R2, [R1+0x7a98] ;  /* 0x007a980001027983 */ /* 0x001ea20000300a00 */
[----:B------:R-:W-:-:S05]  /*248480*/  PRMT R8, R18, 0x7771, RZ ;  /* 0x0000777112087816 */ /* 0x000fca00000000ff */
[----:B--2---:R0:W-:Y:S02]  /*248490*/  @P0 STG.E.U8 desc[UR4][R2.64], R8 ;  /* 0x0000000802000986 */ /* 0x0041e4000c101104 */
[C---:B0-----:R-:W-:Y:S02]  /*2484a0*/  PRMT R8, R18.reuse, 0x7772, RZ ;  /* 0x0000777212087816 */ /* 0x041fe400000000ff */
[----:B------:R-:W2:Y:S04]  /*2484b0*/  LDL.LU.64 R2, [R1+0x7a90] ;  /* 0x007a900001027983 */ /* 0x000ea80000300a00 */
[----:B---3--:R0:W-:Y:S02]  /*2484c0*/  @P1 STG.E.U8 desc[UR4][R10.64], R8 ;  /* 0x000000080a001986 */ /* 0x0081e4000c101104 */
[----:B0-----:R-:W-:-:S05]  /*2484d0*/  PRMT R8, R18, 0x7773, RZ ;  /* 0x0000777312087816 */ /* 0x001fca00000000ff */
[----:B----4-:R0:W-:Y:S02]  /*2484e0*/  @P2 STG.E.U8 desc[UR4][R6.64], R8 ;  /* 0x0000000806002986 */ /* 0x0101e4000c101104 */
[----:B0-----:R-:W-:-:S05]  /*2484f0*/  PRMT R8, R19, 0x7770, RZ ;  /* 0x0000777013087816 */ /* 0x001fca00000000ff */
[----:B------:R0:W-:Y:S02]  /*248500*/  @P3 STG.E.U8 desc[UR4][R12.64], R8 ;  /* 0x000000080c003986 */ /* 0x0001e4000c101104 */
[----:B0-----:R-:W-:-:S05]  /*248510*/  PRMT R8, R19, 0x7771, RZ ;  /* 0x0000777113087816 */ /* 0x001fca00000000ff */
[----:B------:R0:W-:Y:S02]  /*248520*/  @P4 STG.E.U8 desc[UR4][R14.64], R8 ;  /* 0x000000080e004986 */ /* 0x0001e4000c101104 */
[----:B0-----:R-:W-:-:S05]  /*248530*/  PRMT R8, R19, 0x7772, RZ ;  /* 0x0000777213087816 */ /* 0x001fca00000000ff */
[----:B------:R0:W-:Y:S04]  /*248540*/  @P5 STG.E.U8 desc[UR4][R16.64], R8 ;  /* 0x0000000810005986 */ /* 0x0001e8000c101104 */
[----:B0-----:R-:W3:Y:S04]  /*248550*/  LDL.LU.64 R16, [R1+0x3eb0] ;  /* 0x003eb00001107983 */ /* 0x001ee80000300a00 */
[----:B------:R-:W4:Y:S04]  /*248560*/  LDL.LU.64 R10, [R1+0x4f90] ;  /* 0x004f9000010a7983 */ /* 0x000f280000300a00 */
[----:B------:R-:W2:Y:S04]  /*248570*/  LDL.LU.64 R12, [R1+0x4f88] ;  /* 0x004f8800010c7983 */ /* 0x000ea80000300a00 */
[----:B------:R-:W2:Y:S04]  /*248580*/  LDL.LU R18, [R1+0x2d8] ;  /* 0x0002d80001127983 */ /* 0x000ea80000300800 */
[----:B------:R-:W2:Y:S01]  /*248590*/  LDL.LU.64 R14, [R1+0x3ed8] ;  /* 0x003ed800010e7983 */ /* 0x000ea20000300a00 */
[----:B------:R-:W-:-:S03]  /*2485a0*/  PRMT R8, R19, 0x7773, RZ ;  /* 0x0000777313087816 */ /* 0x000fc600000000ff */
[----:B--2---:R0:W-:Y:S04]  /*2485b0*/  STL.64 [R1+0x7a88], R14 ;  /* 0x007a880e01007387 */ /* 0x0041e80000100a00 */
[----:B0-----:R-:W2:Y:S01]  /*2485c0*/  LDL.LU.64 R14, [R1+0x4c70] ;  /* 0x004c7000010e7983 */ /* 0x001ea20000300a00 */
[C---:B------:R-:W-:Y:S02]  /*2485d0*/  LOP3.LUT P2, RZ, R3.reuse, 0x20, RZ, 0xc0, !PT ;  /* 0x0000002003ff7812 */ /* 0x040fe4000784c0ff */
[C---:B------:R-:W-:Y:S01]  /*2485e0*/  LOP3.LUT P3, RZ, R3.reuse, 0x40, RZ, 0xc0, !PT ;  /* 0x0000004003ff7812 */ /* 0x040fe2000786c0ff */
[----:B------:R-:W2:Y:S01]  /*2485f0*/  LDL.LU R7, [R1+0x2b8] ;  /* 0x0002b80001077983 */ /* 0x000ea20000300800 */
[C---:B------:R-:W-:Y:S02]  /*248600*/  LOP3.LUT P4, RZ, R3.reuse, 0x80, RZ, 0xc0, !PT ;  /* 0x0000008003ff7812 */ /* 0x040fe4000788c0ff */
[----:B------:R-:W-:-:S07]  /*248610*/  LOP3.LUT P5, RZ, R3, 0x100, RZ, 0xc0, !PT ;  /* 0x0000010003ff7812 */ /* 0x000fce00078ac0ff */
[----:B---3--:R0:W-:Y:S02]  /*248620*/  @P2 STG.E.U8 desc[UR4][R16.64], R8 ;  /* 0x0000000810002986 */ /* 0x0081e4000c101104 */
[C---:B0-----:R-:W-:Y:S02]  /*248630*/  PRMT R8, R18.reuse, 0x7770, RZ ;  /* 0x0000777012087816 */ /* 0x041fe400000000ff */
[----:B------:R-:W3:Y:S04]  /*248640*/  LDL.LU.64 R16, [R1+0x4f80] ;  /* 0x004f800001107983 */ /* 0x000ee80000300a00 */
[----:B----4-:R0:W-:Y:S01]  /*248650*/  @P3 STG.E.U8 desc[UR4][R10.64], R8 ;  /* 0x000000080a003986 */ /* 0x0101e2000c101104 */
[----:B------:R-:W-:Y:S01]  /*248660*/  IMAD.MOV.U32 R19, RZ, RZ, R0 ;  /* 0x000000ffff137224 */ /* 0x000fe200078e0000 */
[----:B0-----:R-:W-:-:S02]  /*248670*/  PRMT R8, R18, 0x7771, RZ ;  /* 0x0000777112087816 */ /* 0x001fc400000000ff */
[----:B------:R-:W4:Y:S04]  /*248680*/  LDL.LU.64 R10, [R1+0x4f78] ;  /* 0x004f7800010a7983 */ /* 0x000f280000300a00 */
[----:B------:R0:W-:Y:S04]  /*248690*/  @P4 STG.E.U8 desc[UR4][R12.64], R8 ;  /* 0x000000080c004986 */ /* 0x0001e8000c101104 */
[----:B------:R-:W3:Y:S01]  /*2486a0*/  LDL.LU R0, [R1+0x2dc] ;  /* 0x0002dc0001007983 */ /* 0x000ee20000300800 */
        /* <DEDUP_REMOVED lines=8> */
[----:B------:R-:W-:Y:S01]  /*248730*/  LOP3.LUT P6, RZ, R3, 0x8000, RZ, 0xc0, !PT ;  /* 0x0000800003ff7812 */ /* 0x000fe200078cc0ff */
[----:B--2---:R0:W-:Y:S04]  /*248740*/  @P5 STG.E.U8 desc[UR4][R14.64], R8 ;  /* 0x000000080e005986 */ /* 0x0041e8000c101104 */
[----:B0-----:R-:W2:Y:S01]  /*248750*/  LDL.LU.64 R14, [R1+0x7a88] ;  /* 0x007a8800010e7983 */ /* 0x001ea20000300a00 */
[----:B------:R-:W-:-:S07]  /*248760*/  LOP3.LUT R5, R5, 0xffffbfff, RZ, 0xc0, !PT ;  /* 0xffffbfff05057812 */ /* 0x000fce00078ec0ff */
        /* <DEDUP_REMOVED lines=16> */
[----:B------:R-:W-:Y:S02]  /*248870*/  @P6 LOP3.LUT R5, R5, 0x80000, RZ, 0xfc, !PT ;  /* 0x0008000005056812 */ /* 0x000fe400078efcff */
[----:B------:R-:W-:Y:S01]  /*248880*/  LOP3.LUT P6, RZ, R3, 0x200, RZ, 0xc0, !PT ;  /* 0x0000020003ff7812 */ /* 0x000fe200078cc0ff */
[----:B------:R-:W-:-:S12]  /*248890*/  STL.64 [R1+0x7a60], R2 ;  /* 0x007a600201007387 */ /* 0x000fd80000100a00 */
[----:B--2---:R0:W-:Y:S01]  /*2488a0*/  @P6 STG.E.U8 desc[UR4][R14.64], R8 ;  /* 0x000000080e006986 */ /* 0x0041e2000c101104 */
[----:B------:R-:W-:Y:S02]  /*2488b0*/  LOP3.LUT P6, RZ, R5, 0x80000, RZ, 0xc0, !PT ;  /* 0x0008000005ff7812 */ /* 0x000fe400078cc0ff */
[----:B0-----:R-:W-:Y:S01]  /*2488c0*/  PRMT R8, R7, 0x7770, RZ ;  /* 0x0000777007087816 */ /* 0x001fe200000000ff */
[----:B------:R-:W2:Y:S04]  /*2488d0*/  LDL.LU.64 R14, [R1+0x3f00] ;  /* 0x003f0000010e7983 */ /* 0x000ea80000300a00 */
[----:B------:R-:W2:Y:S06]  /*2488e0*/  LDL.LU R21, [R1+0x340] ;  /* 0x0003400001157983 */ /* 0x000eac0000300800 */
[----:B---3--:R0:W-:Y:S04]  /*2488f0*/  @P6 STG.E.U8 desc[UR4][R16.64], R8 ;  /* 0x0000000810006986 */ /* 0x0081e8000c101104 */
[----:B0-----:R-:W3:Y:S04]  /*248900*/  LDL.LU.64 R16, [R1+0x4f70] ;  /* 0x004f700001107983 */ /* 0x001ee80000300a00 */
        /* <DEDUP_REMOVED lines=9> */
[----:B------:R-:W2:Y:S04]  /*2489a0*/  LDL.LU.64 R2, [R1+0x4f60] ;  /* 0x004f600001027983 */ /* 0x000ea80000300a00 */
[----:B--2---:R0:W-:Y:S04]  /*2489b0*/  STL.64 [R1+0x7a68], R2 ;  /* 0x007a680201007387 */ /* 0x0041e80000100a00 */
[----:B0-----:R-:W2:Y:S01]  /*2489c0*/  LDL.LU.64 R2, [R1+0x3f28] ;  /* 0x003f280001027983 */ /* 0x001ea20000300a00 */
[----:B------:R-:W-:-:S02]  /*2489d0*/  LOP3.LUT P6, RZ, R5, 0x40000, RZ, 0xc0, !PT ;  /* 0x0004000005ff7812 */ /* 0x000fc400078cc0ff */
[----:B------:R-:W-:-:S11]  /*2489e0*/  PRMT R8, R7, 0x7771, RZ ;  /* 0x0000777107087816 */ /* 0x000fd600000000ff */
[----:B----4-:R0:W-:Y:S01]  /*2489f0*/  @P6 STG.E.U8 desc[UR4][R10.64], R8 ;  /* 0x000000080a006986 */ /* 0x0101e2000c101104 */
[----:B------:R-:W-:Y:S02]  /*248a00*/  LOP3.LUT P6, RZ, R5, 0x20000, RZ, 0xc0, !PT ;  /* 0x0002000005ff7812 */ /* 0x000fe400078cc0ff */
[----:B0-----:R-:W-:-:S11]  /*248a10*/  PRMT R8, R7, 0x7772, RZ ;  /* 0x0000777207087816 */ /* 0x001fd600000000ff */
[----:B------:R0:W-:Y:S01]  /*248a20*/  @P6 STG.E.U8 desc[UR4][R12.64], R8 ;  /* 0x000000080c006986 */ /* 0x0001e2000c101104 */
[----:B------:R-:W-:Y:S02]  /*248a30*/  LOP3.LUT P6, RZ, R5, 0x10000, RZ, 0xc0, !PT ;  /* 0x0001000005ff7812 */ /* 0x000fe400078cc0ff */
[----:B0-----:R-:W-:Y:S01]  /*248a40*/  PRMT R8, R7, 0x7773, RZ ;  /* 0x0000777307087816 */ /* 0x001fe200000000ff */
[----:B--2---:R0:W-:Y:S04]  /*248a50*/  STL.64 [R1+0x7a78], R2 ;  /* 0x007a780201007387 */ /* 0x0041e80000100a00 */
[----:B0-----:R-:W2:Y:S06]  /*248a60*/  LDL.LU.64 R2, [R1+0x4c60] ;  /* 0x004c600001027983 */ /* 0x001eac0000300a00 */
[----:B------:R0:W-:Y:S01]  /*248a70*/  @P6 STG.E.U8 desc[UR4][R14.64], R8 ;  /* 0x000000080e006986 */ /* 0x0001e2000c101104 */
[----:B------:R-:W-:-:S03]  /*248a80*/  LOP3.LUT P6, RZ, R5, 0x8000, RZ, 0xc0, !PT ;  /* 0x0000800005ff7812 */ /* 0x000fc600078cc0ff */
[----:B------:R-:W4:Y:S04]  /*248a90*/  LDL.LU.64 R10, [R1+0x4f58] ;  /* 0x004f5800010a7983 */ /* 0x000f280000300a00 */
[----:B------:R-:W4:Y:S01]  /*248aa0*/  LDL.LU.64 R6, [R1+0x4c58] ;  /* 0x004c580001067983 */ /* 0x000f220000300a00 */
[----:B0-----:R-:W-:-:S03]  /*248ab0*/  PRMT R8, R0, 0x7770, RZ ;  /* 0x0000777000087816 */ /* 0x001fc600000000ff */
[----:B------:R-:W4:Y:S04]  /*248ac0*/  LDL.LU.64 R12, [R1+0x3f50] ;  /* 0x003f5000010c7983 */ /* 0x000f280000300a00 */
[----:B---3--:R0:W-:Y:S01]  /*248ad0*/  @P6 STG.E.U8 desc[UR4][R16.64], R8 ;  /* 0x0000000810006986 */ /* 0x0081e2000c101104 */
[----:B------:R-:W-:-:S03]  /*248ae0*/  LOP3.LUT P6, RZ, R5, 0x4000, RZ, 0xc0, !PT ;  /* 0x0000400005ff7812 */ /* 0x000fc600078cc0ff */
[----:B------:R-:W3:Y:S01]  /*248af0*/  LDL.LU.64 R14, [R1+0x4f50] ;  /* 0x004f5000010e7983 */ /* 0x000ee20000300a00 */
[----:B0-----:R-:W-:-:S03]  /*248b00*/  PRMT R8, R0, 0x7771, RZ ;  /* 0x0000777100087816 */ /* 0x001fc600000000ff */
[----:B------:R-:W3:Y:S06]  /*248b10*/  LDL.LU.64 R16, [R1+0x4f48] ;  /* 0x004f480001107983 */ /* 0x000eec0000300a00 */
[----:B------:R0:W-:Y:S01]  /*248b20*/  @P6 STG.E.U8 desc[UR4][R18.64], R8 ;  /* 0x0000000812006986 */ /* 0x0001e2000c101104 */
[C---:B------:R-:W-:Y:S02]  /*248b30*/  LOP3.LUT P6, RZ, R5.reuse, 0x2000, RZ, 0xc0, !PT ;  /* 0x0000200005ff7812 */ /* 0x040fe400078cc0ff */
[----:B0-----:R-:W-:Y:S01]  /*248b40*/  PRMT R8, R0, 0x7772, RZ ;  /* 0x0000777200087816 */ /* 0x001fe200000000ff */
[----:B------:R-:W3:Y:S10]  /*248b50*/  LDL.LU.64 R18, [R1+0x7a80] ;  /* 0x007a800001127983 */ /* 0x000ef40000300a00 */
[----:B--2---:R0:W-:Y:S04]  /*248b60*/  @P6 STG.E.U8 desc[UR4][R2.64], R8 ;  /* 0x0000000802006986 */ /* 0x0041e8000c101104 */
[----:B0-----:R-:W2:Y:S01]  /*248b70*/  LDL.LU.64 R2, [R1+0x7a78] ;  /* 0x007a780001027983 */ /* 0x001ea20000300a00 */
[----:B------:R-:W-:-:S02]  /*248b80*/  LOP3.LUT P6, RZ, R5, 0x1000, RZ, 0xc0, !PT ;  /* 0x0000100005ff7812 */ /* 0x000fc400078cc0ff */
[----:B------:R-:W-:Y:S02]  /*248b90*/  PRMT R8, R0, 0x7773, RZ ;  /* 0x0000777300087816 */ /* 0x000fe400000000ff */
[----:B------:R-:W3:Y:S09]  /*248ba0*/  LDL.LU R0, [R1+0x7a70] ;  /* 0x007a700001007983 */ /* 0x000ef20000300800 */
[----:B--2---:R0:W-:Y:S04]  /*248bb0*/  @P6 STG.E.U8 desc[UR4][R2.64], R8 ;  /* 0x0000000802006986 */ /* 0x0041e8000c101104 */
[----:B0-----:R-:W2:Y:S01]  /*248bc0*/  LDL.LU.64 R2, [R1+0x7a68] ;  /* 0x007a680001027983 */ /* 0x001ea20000300a00 */
[----:B---3--:R-:W-:-:S02]  /*248bd0*/  PRMT R8, R18, 0x7770, RZ ;  /* 0x0000777012087816 */ /* 0x008fc400000000ff */
        /* <DEDUP_REMOVED lines=18> */
[----:B----4-:R0:W-:Y:S03]  /*248d00*/  @P1 STG.E.U8 desc[UR4][R10.64], R8 ;  /* 0x000000080a001986 */ /* 0x0101e6000c101104 */
[----:B------:R-:W-:Y:S02]  /*248d10*/  LOP3.LUT R5, R5, 0xfffffdff, RZ, 0xc0, !PT ;  /* 0xfffffdff05057812 */ /* 0x000fe400078ec0ff */
[C---:B0-----:R-:W-:Y:S01]  /*248d20*/  PRMT R8, R18.reuse, 0x7772, RZ ;  /* 0x0000777212087816 */ /* 0x041fe200000000ff */
[----:B------:R-:W3:Y:S04]  /*248d30*/  LDL.LU.64 R10, [R1+0x5060] ;  /* 0x00506000010a7983 */ /* 0x000ee80000300a00 */
[----:B------:R0:W-:Y:S02]  /*248d40*/  @P2 STG.E.U8 desc[UR4][R6.64], R8 ;  /* 0x0000000806002986 */ /* 0x0001e4000c101104 */
[----:B0-----:R-:W-:-:S05]  /*248d50*/  PRMT R8, R18, 0x7773, RZ ;  /* 0x0000777312087816 */ /* 0x001fca00000000ff */
[----:B------:R0:W-:Y:S02]  /*248d60*/  @P3 STG.E.U8 desc[UR4][R12.64], R8 ;  /* 0x000000080c003986 */ /* 0x0001e4000c101104 */
[C---:B0-----:R-:W-:Y:S02]  /*248d70*/  PRMT R8, R21.reuse, 0x7770, RZ ;  /* 0x0000777015087816 */ /* 0x041fe400000000ff */
[----:B------:R-:W4:Y:S04]  /*248d80*/  LDL.LU.64 R12, [R1+0x5078] ;  /* 0x00507800010c7983 */ /* 0x000f280000300a00 */
[----:B------:R0:W-:Y:S02]  /*248d90*/  @P4 STG.E.U8 desc[UR4][R14.64], R8 ;  /* 0x000000080e004986 */ /* 0x0001e4000c101104 */
[----:B0-----:R-:W-:-:S02]  /*248da0*/  PRMT R8, R21, 0x7771, RZ ;  /* 0x0000777115087816 */ /* 0x001fc400000000ff */
[----:B------:R-:W3:Y:S04]  /*248db0*/  LDL.LU.64 R14, [R1+0x5058] ;  /* 0x00505800010e7983 */ /* 0x000ee80000300a00 */
[----:B------:R0:W-:Y:S04]  /*248dc0*/  @P5 STG.E.U8 desc[UR4][R16.64], R8 ;  /* 0x0000000810005986 */ /* 0x0001e8000c101104 */
[----:B------:R-:W3:Y:S04]  /*248dd0*/  LDL.LU R18, [R1+0x320] ;  /* 0x0003200001127983 */ /* 0x000ee80000300800 */
[----:B0-----:R-:W3:Y:S04]  /*248de0*/  LDL.LU.64 R16, [R1+0x3fe0] ;  /* 0x003fe00001107983 */ /* 0x001ee80000300a00 */
[----:B------:R-:W3:Y:S01]  /*248df0*/  LDL.LU.64 R6, [R1+0x4c50] ;  /* 0x004c500001067983 */ /* 0x000ee20000300a00 */
[----:B--2---:R-:W-:-:S13]  /*248e00*/  LOP3.LUT P6, RZ, R3, 0x80000000, RZ, 0xc0, !PT ;  /* 0x8000000003ff7812 */ /* 0x004fda00078cc0ff */
[----:B------:R-:W-:Y:S02]  /*248e10*/  @P6 LOP3.LUT R5, R5, 0x200, RZ, 0xfc, !PT ;  /* 0x0000020005056812 */ /* 0x000fe400078efcff */
[----:B------:R-:W-:Y:S02]  /*248e20*/  LOP3.LUT P6, RZ, R3, 0x40000000, RZ, 0xc0, !PT ;  /* 0x4000000003ff7812 */ /* 0x000fe400078cc0ff */
[----:B------:R-:W-:-:S11]  /*248e30*/  LOP3.LUT R5, R5, 0xfffffbff, RZ, 0xc0, !PT ;  /* 0xfffffbff05057812 */ /* 0x000fd600078ec0ff */
[----:B------:R-:W-:Y:S02]  /*248e40*/  @P6 LOP3.LUT R5, R5, 0x400, RZ, 0xfc, !PT ;  /* 0x0000040005056812 */ /* 0x000fe400078efcff */
[----:B------:R-:W-:Y:S02]  /*248e50*/  LOP3.LUT P6, RZ, R3, 0x20000000, RZ, 0xc0, !PT ;  /* 0x2000000003ff7812 */ /* 0x000fe400078cc0ff */
[----:B------:R-:W-:Y:S01]  /*248e60*/  LOP3.LUT R5, R5, 0xfffff7ff, RZ, 0xc0, !PT ;  /* 0xfffff7ff05057812 */ /* 0x000fe200078ec0ff */
[----:B------:R0:W-:Y:S01]  /*248e70*/  STL.64 [R1+0x7a38], R2 ;  /* 0x007a380201007387 */ /* 0x0001e20000100a00 */
[C---:B------:R-:W-:Y:S02]  /*248e80*/  LOP3.LUT P2, RZ, R3.reuse, 0x1000000, RZ, 0xc0, !PT ;  /* 0x0100000003ff7812 */ /* 0x040fe4000784c0ff */
[C---:B------:R-:W-:Y:S02]  /*248e90*/  LOP3.LUT P3, RZ, R3.reuse, 0x2000000, RZ, 0xc0, !PT ;  /* 0x0200000003ff7812 */ /* 0x040fe4000786c0ff */
[----:B------:R-:W-:-:S02]  /*248ea0*/  LOP3.LUT P4, RZ, R3, 0x4000000, RZ, 0xc0, !PT ;  /* 0x0400000003ff7812 */ /* 0x000fc4000788c0ff */
[----:B------:R-:W-:-:S03]  /*248eb0*/  LOP3.LUT P5, RZ, R3, 0x8000000, RZ, 0xc0, !PT ;  /* 0x0800000003ff7812 */ /* 0x000fc600078ac0ff */
[----:B------:R-:W-:Y:S02]  /*248ec0*/  @P6 LOP3.LUT R5, R5, 0x800, RZ, 0xfc, !PT ;  /* 0x0000080005056812 */ /* 0x000fe400078efcff */
[----:B------:R-:W-:Y:S02]  /*248ed0*/  LOP3.LUT P6, RZ, R3, 0x10000000, RZ, 0xc0, !PT ;  /* 0x1000000003ff7812 */ /* 0x000fe400078cc0ff */
[----:B0-----:R-:W2:Y:S01]  /*248ee0*/  LDL.LU.64 R2, [R1+0x3f88] ;  /* 0x003f880001027983 */ /* 0x001ea20000300a00 */
[----:B------:R-:W-:-:S05]  /*248ef0*/  PRMT R8, R21, 0x7772, RZ ;  /* 0x0000777215087816 */ /* 0x000fca00000000ff */
[----:B---3--:R0:W-:Y:S02]  /*248f00*/  @P2 STG.E.U8 desc[UR4][R6.64], R8 ;  /* 0x0000000806002986 */ /* 0x0081e4000c101104 */
[----:B0-----:R-:W-:Y:S02]  /*248f10*/  PRMT R8, R21, 0x7773, RZ ;  /* 0x0000777315087816 */ /* 0x001fe400000000ff */
[----:B------:R-:W3:Y:S04]  /*248f20*/  LDL.LU.64 R6, [R1+0x50b8] ;  /* 0x0050b80001067983 */ /* 0x000ee80000300a00 */
[----:B--2---:R0:W-:Y:S02]  /*248f30*/  @P3 STG.E.U8 desc[UR4][R2.64], R8 ;  /* 0x0000000802003986 */ /* 0x0041e4000c101104 */
[----:B0-----:R-:W-:-:S05]  /*248f40*/  PRMT R8, R18, 0x7770, RZ ;  /* 0x0000777012087816 */ /* 0x001fca00000000ff */
[----:B------:R0:W-:Y:S02]  /*248f50*/  @P4 STG.E.U8 desc[UR4][R10.64], R8 ;  /* 0x000000080a004986 */ /* 0x0001e4000c101104 */
[----:B0-----:R-:W-:-:S05]  /*248f60*/  PRMT R8, R18, 0x7771, RZ ;  /* 0x0000777112087816 */ /* 0x001fca00000000ff */
[----:B----4-:R0:W-:Y:S02]  /*248f70*/  @P5 STG.E.U8 desc[UR4][R12.64], R8 ;  /* 0x000000080c005986 */ /* 0x0101e4000c101104 */
[----:B0-----:R-:W-:Y:S02]  /*248f80*/  PRMT R8, R18, 0x7772, RZ ;  /* 0x0000777212087816 */ /* 0x001fe400000000ff */
[----:B------:R-:W2:Y:S04]  /*248f90*/  LDL.LU.64 R12, [R1+0x50d0] ;  /* 0x0050d000010c7983 */ /* 0x000ea80000300a00 */
[----:B------:R-:W4:Y:S04]  /*248fa0*/  LDL.LU R21, [R1+0x324] ;  /* 0x0003240001157983 */ /* 0x000f280000300800 */
[----:B------:R0:W-:Y:S01]  /*248fb0*/  @P6 STG.E.U8 desc[UR4][R14.64], R8 ;  /* 0x000000080e006986 */ /* 0x0001e2000c101104 */
[----:B------:R-:W-:-:S02]  /*248fc0*/  LOP3.LUT P6, RZ, R5, 0x800, RZ, 0xc0, !PT ;  /* 0x0000080005ff7812 */ /* 0x000fc400078cc0ff */
[----:B0-----:R-:W-:Y:S01]  /*248fd0*/  PRMT R8, R18, 0x7773, RZ ;  /* 0x0000777312087816 */ /* 0x001fe200000000ff */
[----:B------:R-:W2:Y:S10]  /*248fe0*/  LDL.LU.64 R14, [R1+0x50b0] ;  /* 0x0050b000010e7983 */ /* 0x000eb40000300a00 */
[----:B------:R0:W-:Y:S04]  /*248ff0*/  @P6 STG.E.U8 desc[UR4][R16.64], R8 ;  /* 0x0000000810006986 */ /* 0x0001e8000c101104 */
[----:B0-----:R-:W2:Y:S04]  /*249000*/  LDL.LU R16, [R1+0x328] ;  /* 0x0003280001107983 */ /* 0x001ea80000300800 */
[----:B------:R-:W2:Y:S04]  /*249010*/  LDL.LU.64 R2, [R1+0x40b0] ;  /* 0x0040b00001027983 */ /* 0x000ea80000300a00 */
[----:B--2---:R0:W-:Y:S04]  /*249020*/  STL.64 [R1+0x7a40], R2 ;  /* 0x007a400201007387 */ /* 0x0041e80000100a00 */
[----:B0-----:R-:W2:Y:S04]  /*249030*/  LDL.LU.64 R2, [R1+0x5110] ;  /* 0x0051100001027983 */ /* 0x001ea80000300a00 */
[----:B--2---:R0:W-:Y:S04]  /*249040*/  STL.64 [R1+0x7a48], R2 ;  /* 0x007a480201007387 */ /* 0x0041e80000100a00 */
[----:B0-----:R-:W2:Y:S04]  /*249050*/  LDL.LU.64 R2, [R1+0x5130] ;  /* 0x0051300001027983 */ /* 0x001ea80000300a00 */
[----:B--2---:R0:W-:Y:S04]  /*249060*/  STL.64 [R1+0x7a50], R2 ;  /* 0x007a500201007387 */ /* 0x0041e80000100a00 */
[----:B0-----:R-:W2:Y:S01]  /*249070*/  LDL.LU.64 R2, [R1+0x5118] ;  /* 0x0051180001027983 */ /* 0x001ea20000300a00 */
[----:B------:R-:W-:-:S02]  /*249080*/  LOP3.LUT P6, RZ, R5, 0x400, RZ, 0xc0, !PT ;  /* 0x0000040005ff7812 */ /* 0x000fc400078cc0ff */
[----:B------:R-:W-:-:S11]  /*249090*/  PRMT R8, R19, 0x7770, RZ ;  /* 0x0000777013087816 */ /* 0x000fd600000000ff */
[----:B---3--:R0:W-:Y:S01]  /*2490a0*/  @P6 STG.E.U8 desc[UR4][R6.64], R8 ;  /* 0x0000000806006986 */ /* 0x0081e2000c101104 */
[----:B------:R-:W-:Y:S02]  /*2490b0*/  LOP3.LUT P6, RZ, R5, 0x200, RZ, 0xc0, !PT ;  /* 0x0000020005ff7812 */ /* 0x000fe400078cc0ff */
[----:B0-----:R-:W-:Y:S01]  /*2490c0*/  PRMT R8, R19, 0x7771, RZ ;  /* 0x0000777113087816 */ /* 0x001fe200000000ff */
[----:B--2---:R0:W-:Y:S04]  /*2490d0*/  STL.64 [R1+0x7a58], R2 ;  /* 0x007a580201007387 */ /* 0x0041e80000100a00 */
[----:B0-----:R-:W2:Y:S06]  /*2490e0*/  LDL.LU.64 R2, [R1+0x4048] ;  /* 0x0040480001027983 */ /* 0x001eac0000300a00 */
[----:B------:R0:W-:Y:S01]  /*2490f0*/  @P6 STG.E.U8 desc[UR4][R12.64], R8 ;  /* 0x000000080c006986 */ /* 0x0001e2000c101104 */
[----:B------:R-:W-:-:S03]  /*249100*/  LOP3.LUT P6, RZ, R5, 0x100, RZ, 0xc0, !PT ;  /* 0x0000010005ff7812 */ /* 0x000fc600078cc0ff */
[----:B------:R-:W3:Y:S04]  /*249110*/  LDL.LU R17, [R1+0x348] ;  /* 0x0003480001117983 */ /* 0x000ee80000300800 */
[----:B------:R-:W3:Y:S04]  /*249120*/  LDL.LU.64 R10, [R1+0x5178] ;  /* 0x00517800010a7983 */ /* 0x000ee80000300a00 */
[----:B------:R-:W3:Y:S01]  /*249130*/  LDL.LU.64 R6, [R1+0x5190] ;  /* 0x0051900001067983 */ /* 0x000ee20000300a00 */
[----:B0-----:R-:W-:-:S03]  /*249140*/  PRMT R8, R19, 0x7772, RZ ;  /* 0x0000777213087816 */ /* 0x001fc600000000ff */
[----:B------:R-:W3:Y:S04]  /*249150*/  LDL.LU.64 R12, [R1+0x5170] ;  /* 0x00517000010c7983 */ /* 0x000ee80000300a00 */
[----:B------:R0:W-:Y:S01]  /*249160*/  @P6 STG.E.U8 desc[UR4][R14.64], R8 ;  /* 0x000000080e006986 */ /* 0x0001e2000c101104 */
[----:B------:R-:W-:Y:S01]  /*249170*/  LOP3.LUT P6, RZ, R5, 0x80, RZ, 0xc0, !PT ;  /* 0x0000008005ff7812 */ /* 0x000fe200078cc0ff */
[----:B0-----:R-:W-:Y:S02]  /*249180*/  IMAD.MOV.U32 R8, RZ, RZ, R19 ;  /* 0x000000ffff087224 */ /* 0x001fe400078e0013 */
[----:B------:R-:W3:Y:S04]  /*249190*/  LDL.LU.64 R14, [R1+0x4118] ;  /* 0x00411800010e7983 */ /* 0x000ee80000300a00 */
[----:B------:R-:W3:Y:S01]  /*2491a0*/  LDL.LU.64 R18, [R1+0x51c8] ;  /* 0x0051c80001127983 */ /* 0x000ee20000300a00 */
[----:B------:R-:W-:-:S05]  /*2491b0*/  PRMT R8, R8, 0x7773, RZ ;  /* 0x0000777308087816 */ /* 0x000fca00000000ff */
        /* <DEDUP_REMOVED lines=16> */
[----:B------:R-:W-:Y:S02]  /*2492c0*/  PRMT R8, R21, 0x7773, RZ ;  /* 0x0000777315087816 */ /* 0x000fe400000000ff */
[C---:B------:R-:W-:Y:S02]  /*2492d0*/  LOP3.LUT P2, RZ, R28.reuse, 0x80, RZ, 0xc0, !PT ;  /* 0x000000801cff7812 */ /* 0x040fe4000784c0ff */
[C---:B------:R-:W-:Y:S02]  /*2492e0*/  LOP3.LUT P3, RZ, R28.reuse, 0x100, RZ, 0xc0, !PT ;  /* 0x000001001cff7812 */ /* 0x040fe4000786c0ff */
[----:B------:R-:W-:Y:S01]  /*2492f0*/  LOP3.LUT P4, RZ, R28, 0x200, RZ, 0xc0, !PT ;  /* 0x000002001cff7812 */ /* 0x000fe2000788c0ff */
[----:B--2---:R3:W-:Y:S02]  /*249300*/  @P0 STG.E.U8 desc[UR4][R2.64], R8 ;  /* 0x0000000802000986 */ /* 0x0047e4000c101104 */
[----:B---3--:R-:W-:-:S02]  /*249310*/  PRMT R8, R17, 0x7770, RZ ;  /* 0x0000777011087816 */ /* 0x008fc400000000ff */
[----:B------:R-:W2:Y:S04]  /*249320*/  LDL.LU.64 R2, [R1+0x7a38] ;  /* 0x007a380001027983 */ /* 0x000ea80000300a00 */
        /* <DEDUP_REMOVED lines=8> */
[----:B0-----:R-:W4:Y:S04]  /*2493b0*/  LDL.LU.64 R14, [R1+0x51f0] ;  /* 0x0051f000010e7983 */ /* 0x001f280000300a00 */
[----:B------:R-:W2:Y:S01]  /*2493c0*/  LDL.LU.64 R10, [R1+0x5250] ;  /* 0x00525000010a7983 */ /* 0x000ea20000300a00 */
[----:B------:R-:W-:-:S02]  /*2493d0*/  LOP3.LUT P5, RZ, R28, 0x400, RZ, 0xc0, !PT ;  /* 0x000004001cff7812 */ /* 0x000fc400078ac0ff */
[----:B------:R-:W-:Y:S02]  /*2493e0*/  LOP3.LUT P2, RZ, R28, 0x800, RZ, 0xc0, !PT ;  /* 0x000008001cff7812 */ /* 0x000fe4000784c0ff */
[----:B------:R-:W-:Y:S02]  /*2493f0*/  PRMT R8, R16, 0x7770, RZ ;  /* 0x0000777010087816 */ /* 0x000fe400000000ff */
[C---:B------:R-:W-:Y:S02]  /*249400*/  LOP3.LUT P3, RZ, R28.reuse, 0x1000, RZ, 0xc0, !PT ;  /* 0x000010001cff7812 */ /* 0x040fe4000786c0ff */
[----:B------:R-:W-:-:S05]  /*249410*/  LOP3.LUT P4, RZ, R28, 0x2000, RZ, 0xc0, !PT ;  /* 0x000020001cff7812 */ /* 0x000fca000788c0ff */
[----:B------:R-:W-:Y:S04]  /*249420*/  @P5 STG.E.U8 desc[UR4][R18.64], R8 ;  /* 0x0000000812005986 */ /* 0x000fe8000c101104 */
[----:B--2---:R0:W-:Y:S04]  /*249430*/  STL.64 [R1+0x7a30], R10 ;  /* 0x007a300a01007387 */ /* 0x0041e80000100a00 */
[----:B0-----:R-:W2:Y:S01]  /*249440*/  LDL.LU.64 R10, [R1+0x4190] ;  /* 0x00419000010a7983 */ /* 0x001ea20000300a00 */
[----:B------:R-:W-:-:S03]  /*249450*/  PRMT R8, R16, 0x7771, RZ ;  /* 0x0000777110087816 */ /* 0x000fc600000000ff */
[----:B------:R-:W2:Y:S04]  /*249460*/  LDL.LU.64 R6, [R1+0x5268] ;  /* 0x0052680001067983 */ /* 0x000ea80000300a00 */
[----:B------:R-:W2:Y:S04]  /*249470*/  LDL.LU.64 R18, [R1+0x5248] ;  /* 0x0052480001127983 */ /* 0x000ea80000300a00 */
[----:B------:R-:W2:Y:S04]  /*249480*/  LDL.LU R17, [R1+0x34c] ;  /* 0x00034c0001117983 */ /* 0x000ea80000300800 */
[----:B---3--:R0:W-:Y:S04]  /*249490*/  @P2 STG.E.U8 desc[UR4][R12.64], R8 ;  /* 0x000000080c002986 */ /* 0x0081e8000c101104 */
[----:B------:R-:W3:Y:S01]  /*2494a0*/  LDL.LU R21, [R1+0x32c] ;  /* 0x00032c0001157983 */ /* 0x000ee20000300800 */
[----:B0-----:R-:W-:-:S03]  /*2494b0*/  PRMT R8, R16, 0x7772, RZ ;  /* 0x0000777210087816 */ /* 0x001fc600000000ff */
[----:B------:R-:W3:Y:S04]  /*2494c0*/  LDL.LU.64 R12, [R1+0x41f8] ;  /* 0x0041f800010c7983 */ /* 0x000ee80000300a00 */
[----:B----4-:R0:W-:Y:S02]  /*2494d0*/  @P3 STG.E.U8 desc[UR4][R14.64], R8 ;  /* 0x000000080e003986 */ /* 0x0101e4000c101104 */
[----:B0-----:R-:W-:Y:S02]  /*2494e0*/  PRMT R8, R16, 0x7773, RZ ;  /* 0x0000777310087816 */ /* 0x001fe400000000ff */
[----:B------:R-:W4:Y:S01]  /*2494f0*/  LDL.LU.64 R14, [R1+0x52b0] ;  /* 0x0052b000010e7983 */ /* 0x000f220000300a00 */
        /* <DEDUP_REMOVED lines=8> */
[----:B------:R-:W-:Y:S01]  /*249580*/  @P6 LOP3.LUT R3, R3, 0x40000000, RZ, 0xfc, !PT ;  /* 0x4000000003036812 */ /* 0x000fe200078efcff */
[----:B--2---:R0:W-:Y:S04]  /*249590*/  @P4 STG.E.U8 desc[UR4][R10.64], R8 ;  /* 0x000000080a004986 */ /* 0x0041e8000c101104 */
[----:B0-----:R-:W2:Y:S01]  /*2495a0*/  LDL.LU.64 R10, [R1+0x7a30] ;  /* 0x007a3000010a7983 */ /* 0x001ea20000300a00 */
[----:B------:R-:W-:Y:S02]  /*2495b0*/  LOP3.LUT P6, RZ, R28, 0x100000, RZ, 0xc0, !PT ;  /* 0x001000001cff7812 */ /* 0x000fe400078cc0ff */
[----:B------:R-:W-:Y:S02]  /*2495c0*/  LOP3.LUT R3, R3, 0x7fffffff, RZ, 0xc0, !PT ;  /* 0x7fffffff03037812 */ /* 0x000fe400078ec0ff */
[----:B------:R-:W-:-:S09]  /*2495d0*/  LOP3.LUT R5, R5, 0xfffffffe, RZ, 0xc0, !PT ;  /* 0xfffffffe05057812 */ /* 0x000fd200078ec0ff */
[----:B------:R-:W-:Y:S02]  /*2495e0*/  @P6 LOP3.LUT R3, R3, 0x80000000, RZ, 0xfc, !PT ;  /* 0x8000000003036812 */ /* 0x000fe400078efcff */
[----:B------:R-:W-:-:S13]  /*2495f0*/  LOP3.LUT P6, RZ, R28, 0x80000, RZ, 0xc0, !PT ;  /* 0x000800001cff7812 */ /* 0x000fda00078cc0ff */
        /* <DEDUP_REMOVED lines=10> */
[----:B------:R-:W-:-:S09]  /*2496a0*/  PRMT R8, R17, 0x7770, RZ ;  /* 0x0000777011087816 */ /* 0x000fd200000000ff */
[----:B------:R-:W-:Y:S02]  /*2496b0*/  @P6 LOP3.LUT R5, R5, 0x8, RZ, 0xfc, !PT ;  /* 0x0000000805056812 */ /* 0x000fe400078efcff */
[C---:B------:R-:W-:Y:S02]  /*2496c0*/  LOP3.LUT P6, RZ, R28.reuse, 0x8000, RZ, 0xc0, !PT ;  /* 0x000080001cff7812 */ /* 0x040fe400078cc0ff */
[C---:B------:R-:W-:Y:S02]  /*2496d0*/  LOP3.LUT P0, RZ, R28.reuse, 0x1000000, RZ, 0xc0, !PT ;  /* 0x010000001cff7812 */ /* 0x040fe4000780c0ff */
[C---:B------:R-:W-:Y:S02]  /*2496e0*/  LOP3.LUT P1, RZ, R28.reuse, 0x2000000, RZ, 0xc0, !PT ;  /* 0x020000001cff7812 */ /* 0x040fe4000782c0ff */
[C---:B------:R-:W-:Y:S02]  /*2496f0*/  LOP3.LUT P2, RZ, R28.reuse, 0x4000000, RZ, 0xc0, !PT ;  /* 0x040000001cff7812 */ /* 0x040fe4000784c0ff */
[----:B------:R-:W-:-:S02]  /*249700*/  LOP3.LUT P3, RZ, R28, 0x8000000, RZ, 0xc0, !PT ;  /* 0x080000001cff7812 */ /* 0x000fc4000786c0ff */
[----:B------:R-:W-:Y:S01]  /*249710*/  LOP3.LUT P4, RZ, R28, 0x10000000, RZ, 0xc0, !PT ;  /* 0x100000001cff7812 */ /* 0x000fe2000788c0ff */
[----:B--2---:R0:W-:Y:S02]  /*249720*/  @P5 STG.E.U8 desc[UR4][R10.64], R8 ;  /* 0x000000080a005986 */ /* 0x0041e4000c101104 */
[----:B0-----:R-:W-:-:S05]  /*249730*/  PRMT R8, R17, 0x7771, RZ ;  /* 0x0000777111087816 */ /* 0x001fca00000000ff */
[----:B------:R0:W-:Y:S01]  /*249740*/  @P6 STG.E.U8 desc[UR4][R6.64], R8 ;  /* 0x0000000806006986 */ /* 0x0001e2000c101104 */
[----:B------:R-:W-:Y:S02]  /*249750*/  LOP3.LUT P6, RZ, R5, 0x8, RZ, 0xc0, !PT ;  /* 0x0000000805ff7812 */ /* 0x000fe400078cc0ff */
[----:B------:R-:W-:Y:S02]  /*249760*/  LOP3.LUT P5, RZ, R28, 0x20000000, RZ, 0xc0, !PT ;  /* 0x200000001cff7812 */ /* 0x000fe400078ac0ff */
[----:B0-----:R-:W-:-:S09]  /*249770*/  PRMT R8, R17, 0x7772, RZ ;  /* 0x0000777211087816 */ /* 0x001fd200000000ff */
[----:B------:R0:W-:Y:S04]  /*249780*/  @P6 STG.E.U8 desc[UR4][R18.64], R8 ;  /* 0x0000000812006986 */ /* 0x0001e8000c101104 */
[----:B0-----:R-:W2:Y:S04]  /*249790*/  LDL.LU.64 R18, [R1+0x52c8] ;  /* 0x0052c80001127983 */ /* 0x001ea80000300a00 */
[----:B------:R-:W2:Y:S04]  /*2497a0*/  LDL.LU R16, [R1+0x330] ;  /* 0x0003300001107983 */ /* 0x000ea80000300800 */
[----:B------:R0:W-:Y:S01]  /*2497b0*/  STL.64 [R1+0x7a28], R28 ;  /* 0x007a281c01007387 */ /* 0x0001e20000100a00 */
[----:B------:R-:W-:-:S03]  /*2497c0*/  PRMT R8, R17, 0x7773, RZ ;  /* 0x0000777311087816 */ /* 0x000fc600000000ff */
[----:B0-----:R-:W2:Y:S04]  /*2497d0*/  LDL.LU.64 R28, [R1+0x52a8] ;  /* 0x0052a800011c7983 */ /* 0x001ea80000300a00 */
[----:B------:R-:W2:Y:S04]  /*2497e0*/  LDL.LU R17, [R1+0x310] ;  /* 0x0003100001117983 */ /* 0x000ea80000300800 */
[----:B--2---:R0:W-:Y:S04]  /*2497f0*/  STL.64 [R1+0x7a20], R16 ;  /* 0x007a201001007387 */ /* 0x0041e80000100a00 */
[----:B0-----:R-:W2:Y:S04]  /*249800*/  LDL.LU.64 R16, [R1+0x4898] ;  /* 0x0048980001107983 */ /* 0x001ea80000300a00 */
[----:B------:R-:W2:Y:S01]  /*249810*/  LDL.LU.64 R10, [R1+0x5050] ;  /* 0x00505000010a7983 */ /* 0x000ea20000300a00 */
[----:B------:R-:W-:-:S13]  /*249820*/  LOP3.LUT P6, RZ, R5, 0x4, RZ, 0xc0, !PT ;  /* 0x0000000405ff7812 */ /* 0x000fda00078cc0ff */
[----:B---3--:R0:W-:Y:S01]  /*249830*/  @P6 STG.E.U8 desc[UR4][R12.64], R8 ;  /* 0x000000080c006986 */ /* 0x0081e2000c101104 */
[----:B------:R-:W-:Y:S02]  /*249840*/  LOP3.LUT P6, RZ, R5, 0x2, RZ, 0xc0, !PT ;  /* 0x0000000205ff7812 */ /* 0x000fe400078cc0ff */
[----:B0-----:R-:W-:-:S11]  /*249850*/  PRMT R8, R21, 0x7770, RZ ;  /* 0x0000777015087816 */ /* 0x001fd600000000ff */
[----:B----4-:R-:W-:Y:S01]  /*249860*/  @P6 STG.E.U8 desc[UR4][R14.64], R8 ;  /* 0x000000080e006986 */ /* 0x010fe2000c101104 */
        /* <DEDUP_REMOVED lines=15> */
[----:B------:R0:W-:Y:S04]  /*249960*/  STL [R1+0x74e8], R9 ;  /* 0x0074e80901007387 */ /* 0x0001e80000100800 */
[----:B0-----:R-:W2:Y:S04]  /*249970*/  LDL.LU.64 R8, [R1+0x52f8] ;  /* 0x0052f80001087983 */ /* 0x001ea80000300a00 */
        /* <DEDUP_REMOVED lines=12> */
[----:B------:R-:W-:-:S05]  /*249a40*/  PRMT R5, R16, 0x7772, RZ ;  /* 0x0000777210057816 */ /* 0x000fca00000000ff */
[----:B------:R0:W-:Y:S02]  /*249a50*/  @P0 STG.E.U8 desc[UR4][R8.64], R5 ;  /* 0x0000000508000986 */ /* 0x0001e4000c101104 */
[----:B0-----:R-:W-:Y:S02]  /*249a60*/  PRMT R5, R16, 0x7773, RZ ;  /* 0x0000777310057816 */ /* 0x001fe400000000ff */
[----:B------:R-:W-:Y:S01]  /*249a70*/  STL.64 [R1+0x7a08], R22 ;  /* 0x007a081601007387 */ /* 0x000fe20000100a00 */
[----:B------:R-:W-:Y:S02]  /*249a80*/  LOP3.LUT P6, RZ, R2, 0x400, RZ, 0xc0, !PT ;  /* 0x0000040002ff7812 */ /* 0x000fe400078cc0ff */
[----:B------:R-:W-:-:S11]  /*249a90*/  LOP3.LUT R3, R3, 0xffefffff, RZ, 0xc0, !PT ;  /* 0xffefffff03037812 */ /* 0x000fd600078ec0ff */
[----:B------:R-:W-:Y:S02]  /*249aa0*/  @P6 LOP3.LUT R3, R3, 0x100000, RZ, 0xfc, !PT ;  /* 0x0010000003036812 */ /* 0x000fe400078efcff */
[----:B------:R-:W-:Y:S02]  /*249ab0*/  LOP3.LUT P6, RZ, R2, 0x200, RZ, 0xc0, !PT ;  /* 0x0000020002ff7812 */ /* 0x000fe400078cc0ff */
[----:B------:R-:W-:-:S11]  /*249ac0*/  LOP3.LUT R3, R3, 0xffdfffff, RZ, 0xc0, !PT ;  /* 0xffdfffff03037812 */ /* 0x000fd600078ec0ff */
[----:B------:R-:W-:Y:S02]  /*249ad0*/  @P6 LOP3.LUT R3, R3, 0x200000, RZ, 0xfc, !PT ;  /* 0x0020000003036812 */ /* 0x000fe400078efcff */
[----:B------:R-:W-:Y:S01]  /*249ae0*/  LOP3.LUT P6, RZ, R2, 0x100, RZ, 0xc0, !PT ;  /* 0x0000010002ff7812 */ /* 0x000fe200078cc0ff */
[----:B--2---:R0:W-:Y:S02]  /*249af0*/  @P1 STG.E.U8 desc[UR4][R10.64], R5 ;  /* 0x000000050a001986 */ /* 0x0041e4000c101104 */
[----:B0-----:R-:W-:-:S05]  /*249b00*/  PRMT R5, R17, 0x7770, RZ ;  /* 0x0000777011057816 */ /* 0x001fca00000000ff */
[----:B---3--:R0:W-:Y:S02]  /*249b10*/  @P2 STG.E.U8 desc[UR4][R6.64], R5 ;  /* 0x0000000506002986 */ /* 0x0081e4000c101104 */
[----:B0-----:R-:W-:-:S05]  /*249b20*/  PRMT R5, R17, 0x7771, RZ ;  /* 0x0000777111057816 */ /* 0x001fca00000000ff */
[----:B----4-:R0:W-:Y:S02]  /*249b30*/  @P3 STG.E.U8 desc[UR4][R12.64], R5 ;  /* 0x000000050c003986 */ /* 0x0101e4000c101104 */
[C---:B0-----:R-:W-:Y:S02]  /*249b40*/  PRMT R5, R17.reuse, 0x7772, RZ ;  /* 0x0000777211057816 */ /* 0x041fe400000000ff */
[----:B------:R-:W2:Y:S04]  /*249b50*/  LDL.LU.64 R12, [R1+0x53b8] ;  /* 0x0053b800010c7983 */ /* 0x000ea80000300a00 */
[----:B------:R-:W3:Y:S04]  /*249b60*/  LDL.LU.64 R22, [R1+0x53d0] ;  /* 0x0053d00001167983 */ /* 0x000ee80000300a00 */
[----:B------:R-:W4:Y:S04]  /*249b70*/  LDL.LU.64 R8, [R1+0x53b0] ;  /* 0x0053b00001087983 */ /* 0x000f280000300a00 */
[----:B------:R0:W-:Y:S04]  /*249b80*/  @P4 STG.E.U8 desc[UR4][R14.64], R5 ;  /* 0x000000050e004986 */ /* 0x0001e8000c101104 */
[----:B0-----:R-:W2:Y:S01]  /*249b90*/  LDL.LU R15, [R1+0x334] ;  /* 0x00033400010f7983 */ /* 0x001ea20000300800 */
[----:B------:R-:W-:-:S03]  /*249ba0*/  PRMT R5, R17, 0x7773, RZ ;  /* 0x0000777311057816 */ /* 0x000fc600000000ff */
[----:B------:R-:W3:Y:S04]  /*249bb0*/  LDL.LU.64 R16, [R1+0x5168] ;  /* 0x0051680001107983 */ /* 0x000ee80000300a00 */
[----:B------:R0:W-:Y:S04]  /*249bc0*/  @P5 STG.E.U8 desc[UR4][R18.64], R5 ;  /* 0x0000000512005986 */ /* 0x0001e8000c101104 */
[----:B0-----:R-:W3:Y:S04]  /*249bd0*/  LDL.LU.64 R18, [R1+0x5410] ;  /* 0x0054100001127983 */ /* 0x001ee80000300a00 */
[----:B------:R-:W4:Y:S04]  /*249be0*/  LDL.LU.64 R10, [R1+0x5430] ;  /* 0x00543000010a7983 */ /* 0x000f280000300a00 */
[----:B------:R-:W4:Y:S01]  /*249bf0*/  LDL.LU R7, [R1+0x314] ;  /* 0x0003140001077983 */ /* 0x000f220000300800 */
        /* <DEDUP_REMOVED lines=13> */
[----:B------:R-:W-:Y:S02]  /*249cd0*/  LOP3.LUT P3, RZ, R28, 0x80000000, RZ, 0xc0, !PT ;  /* 0x800000001cff7812 */ /* 0x000fe4000786c0ff */
[----:B------:R-:W-:Y:S02]  /*249ce0*/  LOP3.LUT R3, R3, 0xfbffffff, RZ, 0xc0, !PT ;  /* 0xfbffffff03037812 */ /* 0x000fe400078ec0ff */
[----:B------:R-:W-:-:S07]  /*249cf0*/  LOP3.LUT P4, RZ, R2, 0x1, RZ, 0xc0, !PT ;  /* 0x0000000102ff7812 */ /* 0x000fce000788c0ff */
[----:B------:R-:W-:Y:S02]  /*249d00*/  @P6 LOP3.LUT R3, R3, 0x4000000, RZ, 0xfc, !PT ;  /* 0x0400000003036812 */ /* 0x000fe400078efcff */
[C---:B------:R-:W-:Y:S02]  /*249d10*/  LOP3.LUT P6, RZ, R2.reuse, 0x8, RZ, 0xc0, !PT ;  /* 0x0000000802ff7812 */ /* 0x040fe400078cc0ff */
[----:B------:R-:W-:Y:S02]  /*249d20*/  LOP3.LUT P5, RZ, R2, 0x2, RZ, 0xc0, !PT ;  /* 0x0000000202ff7812 */ /* 0x000fe400078ac0ff */
[----:B------:R-:W-:-:S09]  /*249d30*/  LOP3.LUT R3, R3, 0xf7ffffff, RZ, 0xc0, !PT ;  /* 0xf7ffffff03037812 */ /* 0x000fd200078ec0ff */
[----:B------:R-:W-:Y:S02]  /*249d40*/  @P6 LOP3.LUT R3, R3, 0x8000000, RZ, 0xfc, !PT ;  /* 0x0800000003036812 */ /* 0x000fe400078efcff */
[----:B------:R-:W-:Y:S01]  /*249d50*/  LOP3.LUT P6, RZ, R2, 0x4, RZ, 0xc0, !PT ;  /* 0x0000000402ff7812 */ /* 0x000fe200078cc0ff */
[----:B------:R-:W-:Y:S01]  /*249d60*/  STL [R1+0x7814], R28 ;  /* 0x0078141c01007387 */ /* 0x000fe20000100800 */
[----:B--2---:R-:W-:-:S05]  /*249d70*/  PRMT R5, R15, 0x7770, RZ ;  /* 0x000077700f057816 */ /* 0x004fca00000000ff */
[----:B------:R0:W-:Y:S02]  /*249d80*/  @P2 STG.E.U8 desc[UR4][R12.64], R5 ;  /* 0x000000050c002986 */ /* 0x0001e4000c101104 */
[C---:B0-----:R-:W-:Y:S02]  /*249d90*/  PRMT R5, R15.reuse, 0x7771, RZ ;  /* 0x000077710f057816 */ /* 0x041fe400000000ff */
[----:B------:R-:W2:Y:S04]  /*249da0*/  LDL.LU.64 R12, [R1+0x5408] ;  /* 0x00540800010c7983 */ /* 0x000ea80000300a00 */
[----:B---3--:R0:W-:Y:S02]  /*249db0*/  @P3 STG.E.U8 desc[UR4][R22.64], R5 ;  /* 0x0000000516003986 */ /* 0x0081e4000c101104 */
[----:B0-----:R-:W-:-:S02]  /*249dc0*/  PRMT R5, R15, 0x7772, RZ ;  /* 0x000077720f057816 */ /* 0x001fc400000000ff */
[----:B------:R-:W3:Y:S04]  /*249dd0*/  LDL.LU.64 R22, [R1+0x7a08] ;  /* 0x007a080001167983 */ /* 0x000ee80000300a00 */
[----:B------:R-:W2:Y:S04]  /*249de0*/  LDL.LU R21, [R1+0x338] ;  /* 0x0003380001157983 */ /* 0x000ea80000300800 */
[----:B----4-:R0:W-:Y:S02]  /*249df0*/  @P4 STG.E.U8 desc[UR4][R8.64], R5 ;  /* 0x0000000508004986 */ /* 0x0101e4000c101104 */
[----:B0-----:R-:W-:-:S02]  /*249e00*/  PRMT R5, R15, 0x7773, RZ ;  /* 0x000077730f057816 */ /* 0x001fc400000000ff */
[----:B------:R-:W4:Y:S04]  /*249e10*/  LDL.LU.64 R14, [R1+0x5208] ;  /* 0x00520800010e7983 */ /* 0x000f280000300a00 */
[----:B------:R0:W-:Y:S02]  /*249e20*/  @P5 STG.E.U8 desc[UR4][R16.64], R5 ;  /* 0x0000000510005986 */ /* 0x0001e4000c101104 */
[----:B0-----:R-:W-:-:S05]  /*249e30*/  PRMT R5, R7, 0x7770, RZ ;  /* 0x0000777007057816 */ /* 0x001fca00000000ff */
[----:B------:R0:W-:Y:S04]  /*249e40*/  @P6 STG.E.U8 desc[UR4][R18.64], R5 ;  /* 0x0000000512006986 */ /* 0x0001e8000c101104 */
[----:B0-----:R-:W2:Y:S04]  /*249e50*/  LDL.LU.64 R18, [R1+0x5470] ;  /* 0x0054700001127983 */ /* 0x001ea80000300a00 */
[----:B------:R-:W2:Y:S04]  /*249e60*/  LDL.LU R16, [R1+0x33c] ;  /* 0x00033c0001107983 */ /* 0x000ea80000300800 */
[----:B------:R-:W2:Y:S04]  /*249e70*/  LDL.LU R17, [R1+0x318] ;  /* 0x0003180001117983 */ /* 0x000ea80000300800 */
[----:B--2---:R0:W-:Y:S04]  /*249e80*/  STL.64 [R1+0x79f0], R16 ;  /* 0x0079f01001007387 */ /* 0x0041e80000100a00 */
        /* <DEDUP_REMOVED lines=11> */
[----:B0-----:R-:W2:Y:S04]  /*249f40*/  LDL.LU.64 R16, [R1+0x5488] ;  /* 0x0054880001107983 */ /* 0x001ea80000300a00 */
[----:B------:R-:W2:Y:S01]  /*249f50*/  LDL.LU.64 R8, [R1+0x54e8] ;  /* 0x0054e80001087983 */ /* 0x000ea20000300a00 */
[----:B------:R-:W-:-:S05]  /*249f60*/  PRMT R5, R7, 0x7773, RZ ;  /* 0x0000777307057816 */ /* 0x000fca00000000ff */
[----:B----4-:R0:W-:Y:S01]  /*249f70*/  @P6 STG.E.U8 desc[UR4][R14.64], R5 ;  /* 0x000000050e006986 */ /* 0x0101e2000c101104 */
[----:B------:R-:W-:Y:S02]  /*249f80*/  LOP3.LUT P6, RZ, R3, 0x1000000, RZ, 0xc0, !PT ;  /* 0x0100000003ff7812 */ /* 0x000fe400078cc0ff */
[----:B0-----:R-:W-:-:S11]  /*249f90*/  PRMT R5, R21, 0x7770, RZ ;  /* 0x0000777015057816 */ /* 0x001fd600000000ff */
[----:B------:R0:W-:Y:S01]  /*249fa0*/  @P6 STG.E.U8 desc[UR4][R18.64], R5 ;  /* 0x0000000512006986 */ /* 0x0001e2000c101104 */
[----:B------:R-:W-:Y:S02]  /*249fb0*/  LOP3.LUT P6, RZ, R3, 0x800000, RZ, 0xc0, !PT ;  /* 0x0080000003ff7812 */ /* 0x000fe400078cc0ff */
[----:B0-----:R-:W-:Y:S01]  /*249fc0*/  PRMT R5, R21, 0x7771, RZ ;  /* 0x0000777115057816 */ /* 0x001fe200000000ff */
[----:B--2---:R0:W-:Y:S10]  /*249fd0*/  STL.64 [R1+0x79e8], R8 ;  /* 0x0079e80801007387 */ /* 0x0041f40000100a00 */
[----:B------:R1:W-:Y:S04]  /*249fe0*/  @P6 STG.E.U8 desc[UR4][R16.64], R5 ;  /* 0x0000000510006986 */ /* 0x0003e8000c101104 */
[----:B0-----:R-:W2:Y:S04]  /*249ff0*/  LDL.LU.64 R8, [R1+0x54d0] ;  /* 0x0054d00001087983 */ /* 0x001ea80000300a00 */
[----:B------:R-:W4:Y:S04]  /*24a000*/  LDL.LU.64 R10, [R1+0x54c8] ;  /* 0x0054c800010a7983 */ /* 0x000f280000300a00 */
[----:B------:R-:W2:Y:S04]  /*24a010*/  LDL.LU.64 R6, [R1+0x5310] ;  /* 0x0053100001067983 */ /* 0x000ea80000300a00 */
        /* <DEDUP_REMOVED lines=17> */
[C---:B------:R-:W-:Y:S02]  /*24a130*/  LOP3.LUT P1, RZ, R2.reuse, 0x1000, RZ, 0xc0, !PT ;  /* 0x0000100002ff7812 */ /* 0x040fe4000782c0ff */
[----:B------:R-:W-:Y:S02]  /*24a140*/  PRMT R5, R17, 0x7771, RZ ;  /* 0x0000777111057816 */ /* 0x000fe400000000ff */
[C---:B------:R-:W-:Y:S02]  /*24a150*/  LOP3.LUT P2, RZ, R2.reuse, 0x2000, RZ, 0xc0, !PT ;  /* 0x0000200002ff7812 */ /* 0x040fe4000784c0ff */
[----:B------:R-:W-:-:S02]  /*24a160*/  LOP3.LUT P3, RZ, R2, 0x4000, RZ, 0xc0, !PT ;  /* 0x0000400002ff7812 */ /* 0x000fc4000786c0ff */
[C---:B------:R-:W-:Y:S02]  /*24a170*/  LOP3.LUT P4, RZ, R2.reuse, 0x8000, RZ, 0xc0, !PT ;  /* 0x0000800002ff7812 */ /* 0x040fe4000788c0ff */
[C---:B------:R-:W-:Y:S02]  /*24a180*/  LOP3.LUT P5, RZ, R2.reuse, 0x10000, RZ, 0xc0, !PT ;  /* 0x0001000002ff7812 */ /* 0x040fe400078ac0ff */
        /* <DEDUP_REMOVED lines=8> */
[----:B--2---:R0:W-:Y:S02]  /*24a210*/  @P0 STG.E.U8 desc[UR4][R8.64], R5 ;  /* 0x0000000508000986 */ /* 0x0041e4000c101104 */
[C---:B0-----:R-:W-:Y:S02]  /*24a220*/  PRMT R5, R17.reuse, 0x7772, RZ ;  /* 0x0000777211057816 */ /* 0x041fe400000000ff */
[----:B------:R-:W2:Y:S04]  /*24a230*/  LDL.LU.64 R8, [R1+0x5398] ;  /* 0x0053980001087983 */ /* 0x000ea80000300a00 */
[----:B----4-:R0:W-:Y:S02]  /*24a240*/  @P1 STG.E.U8 desc[UR4][R10.64], R5 ;  /* 0x000000050a001986 */ /* 0x0101e4000c101104 */
[----:B0-----:R-:W-:-:S05]  /*24a250*/  PRMT R5, R17, 0x7773, RZ ;  /* 0x0000777311057816 */ /* 0x001fca00000000ff */
[----:B------:R0:W-:Y:S02]  /*24a260*/  @P2 STG.E.U8 desc[UR4][R6.64], R5 ;  /* 0x0000000506002986 */ /* 0x0001e4000c101104 */
[----:B0-----:R-:W-:-:S05]  /*24a270*/  PRMT R5, R16, 0x7770, RZ ;  /* 0x0000777010057816 */ /* 0x001fca00000000ff */
[----:B------:R0:W-:Y:S01]  /*24a280*/  @P3 STG.E.U8 desc[UR4][R12.64], R5 ;  /* 0x000000050c003986 */ /* 0x0001e2000c101104 */
[----:B------:R-:W-:Y:S01]  /*24a290*/  IMAD.MOV.U32 R17, RZ, RZ, R20 ;  /* 0x000000ffff117224 */ /* 0x000fe200078e0014 */
[C---:B0-----:R-:W-:Y:S02]  /*24a2a0*/  PRMT R5, R16.reuse, 0x7771, RZ ;  /* 0x0000777110057816 */ /* 0x041fe400000000ff */
[----:B------:R-:W4:Y:S04]  /*24a2b0*/  LDL.LU.64 R12, [R1+0x5588] ;  /* 0x00558800010c7983 */ /* 0x000f280000300a00 */
[----:B------:R-:W3:Y:S04]  /*24a2c0*/  LDL.LU.64 R10, [R1+0x55a0] ;  /* 0x0055a000010a7983 */ /* 0x000ee80000300a00 */
[----:B------:R0:W-:Y:S04]  /*24a2d0*/  @P4 STG.E.U8 desc[UR4][R14.64], R5 ;  /* 0x000000050e004986 */ /* 0x0001e8000c101104 */
[----:B0-----:R-:W3:Y:S04]  /*24a2e0*/  LDL.LU.64 R14, [R1+0x5580] ;  /* 0x00558000010e7983 */ /* 0x001ee80000300a00 */
[----:B------:R-:W3:Y:S01]  /*24a2f0*/  LDL.LU R20, [R1+0x31c] ;  /* 0x00031c0001147983 */ /* 0x000ee20000300800 */
[----:B------:R-:W-:-:S05]  /*24a300*/  PRMT R5, R16, 0x7772, RZ ;  /* 0x0000777210057816 */ /* 0x000fca00000000ff */
[----:B------:R0:W-:Y:S04]  /*24a310*/  @P5 STG.E.U8 desc[UR4][R18.64], R5 ;  /* 0x0000000512005986 */ /* 0x0001e8000c101104 */
[----:B0-----:R-:W4:Y:S01]  /*24a320*/  LDL.LU.64 R18, [R1+0x5428] ;  /* 0x0054280001127983 */ /* 0x001f220000300a00 */
[----:B------:R-:W-:Y:S02]  /*24a330*/  @P6 LOP3.LUT R3, R3, 0x4000, RZ, 0xfc, !PT ;  /* 0x0000400003036812 */ /* 0x000fe400078efcff */
[C---:B------:R-:W-:Y:S02]  /*24a340*/  LOP3.LUT P6, RZ, R2.reuse, 0x4000000, RZ, 0xc0, !PT ;  /* 0x0400000002ff7812 */ /* 0x040fe400078cc0ff */
[C---:B------:R-:W-:Y:S02]  /*24a350*/  LOP3.LUT P2, RZ, R2.reuse, 0x20000, RZ, 0xc0, !PT ;  /* 0x0002000002ff7812 */ /* 0x040fe4000784c0ff */
[----:B------:R-:W-:-:S02]  /*24a360*/  LOP3.LUT P3, RZ, R2, 0x40000, RZ, 0xc0, !PT ;  /* 0x0004000002ff7812 */ /* 0x000fc4000786c0ff */
[----:B------:R-:W-:Y:S02]  /*24a370*/  LOP3.LUT R3, R3, 0xffff7fff, RZ, 0xc0, !PT ;  /* 0xffff7fff03037812 */ /* 0x000fe400078ec0ff */
[----:B------:R-:W-:Y:S02]  /*24a380*/  PRMT R5, R16, 0x7773, RZ ;  /* 0x0000777310057816 */ /* 0x000fe400000000ff */
[C---:B------:R-:W-:Y:S02]  /*24a390*/  LOP3.LUT P4, RZ, R2.reuse, 0x80000, RZ, 0xc0, !PT ;  /* 0x0008000002ff7812 */ /* 0x040fe4000788c0ff */
[C---:B------:R-:W-:Y:S01]  /*24a3a0*/  LOP3.LUT P5, RZ, R2.reuse, 0x100000, RZ, 0xc0, !PT ;  /* 0x0010000002ff7812 */ /* 0x040fe200078ac0ff */
[----:B------:R-:W4:Y:S01]  /*24a3b0*/  LDL.LU.64 R6, [R1+0x55f8] ;  /* 0x0055f80001067983 */ /* 0x000f220000300a00 */
[----:B------:R-:W-:Y:S02]  /*24a3c0*/  @P6 LOP3.LUT R3, R3, 0x8000, RZ, 0xfc, !PT ;  /* 0x0000800003036812 */ /* 0x000fe400078efcff */
        /* <DEDUP_REMOVED lines=14> */
[----:B---3--:R-:W-:-:S05]  /*24a4b0*/  PRMT R5, R20, 0x7770, RZ ;  /* 0x0000777014057816 */ /* 0x008fca00000000ff */
[----:B----4-:R0:W-:Y:S02]  /*24a4c0*/  @P3 STG.E.U8 desc[UR4][R12.64], R5 ;  /* 0x000000050c003986 */ /* 0x0101e4000c101104 */
[C---:B0-----:R-:W-:Y:S02]  /*24a4d0*/  PRMT R5, R20.reuse, 0x7771, RZ ;  /* 0x0000777114057816 */ /* 0x041fe400000000ff */
[----:B------:R-:W2:Y:S04]  /*24a4e0*/  LDL.LU.64 R12, [R1+0x5610] ;  /* 0x00561000010c7983 */ /* 0x000ea80000300a00 */
[----:B------:R0:W-:Y:S02]  /*24a4f0*/  @P4 STG.E.U8 desc[UR4][R10.64], R5 ;  /* 0x000000050a004986 */ /* 0x0001e4000c101104 */
[----:B0-----:R-:W-:-:S05]  /*24a500*/  PRMT R5, R20, 0x7772, RZ ;  /* 0x0000777214057816 */ /* 0x001fca00000000ff */
[----:B------:R0:W-:Y:S02]  /*24a510*/  @P5 STG.E.U8 desc[UR4][R14.64], R5 ;  /* 0x000000050e005986 */ /* 0x0001e4000c101104 */
[----:B0-----:R-:W-:Y:S02]  /*24a520*/  PRMT R5, R20, 0x7773, RZ ;  /* 0x0000777314057816 */ /* 0x001fe400000000ff */
[----:B------:R-:W3:Y:S04]  /*24a530*/  LDL.LU.64 R14, [R1+0x55f0] ;  /* 0x0055f000010e7983 */ /* 0x000ee80000300a00 */
[----:B------:R-:W4:Y:S04]  /*24a540*/  LDL.LU R28, [R1+0x2f0] ;  /* 0x0002f000011c7983 */ /* 0x000f280000300800 */
        /* <DEDUP_REMOVED lines=19> */
[----:B------:R-:W2:Y:S04]  /*24a680*/  LDL.LU.64 R10, [R1+0x56c0] ;  /* 0x0056c000010a7983 */ /* 0x000ea80000300a00 */
[----:B------:R-:W2:Y:S04]  /*24a690*/  LDL.LU.64 R6, [R1+0x56e0] ;  /* 0x0056e00001067983 */ /* 0x000ea80000300a00 */
[----:B---3--:R0:W-:Y:S01]  /*24a6a0*/  @P6 STG.E.U8 desc[UR4][R14.64], R5 ;  /* 0x000000050e006986 */ /* 0x0081e2000c101104 */
[----:B------:R-:W-:-:S03]  /*24a6b0*/  LOP3.LUT P6, RZ, R3, 0x10000, RZ, 0xc0, !PT ;  /* 0x0001000003ff7812 */ /* 0x000fc600078cc0ff */
[----:B------:R-:W3:Y:S01]  /*24a6c0*/  LDL.LU.64 R12, [R1+0x56b8] ;  /* 0x0056b800010c7983 */ /* 0x000ee20000300a00 */
[----:B0-----:R-:W-:-:S03]  /*24a6d0*/  IMAD.MOV.U32 R5, RZ, RZ, R17 ;  /* 0x000000ffff057224 */ /* 0x001fc600078e0011 */
[----:B------:R-:W3:Y:S04]  /*24a6e0*/  LDL.LU.64 R14, [R1+0x55c8] ;  /* 0x0055c800010e7983 */ /* 0x000ee80000300a00 */
[----:B------:R-:W3:Y:S01]  /*24a6f0*/  LDL.LU.64 R16, [R1+0x5740] ;  /* 0x0057400001107983 */ /* 0x000ee20000300a00 */
[----:B------:R-:W-:-:S05]  /*24a700*/  PRMT R5, R5, 0x7773, RZ ;  /* 0x0000777305057816 */ /* 0x000fca00000000ff */
[----:B------:R4:W-:Y:S01]  /*24a710*/  @P6 STG.E.U8 desc[UR4][R18.64], R5 ;  /* 0x0000000512006986 */ /* 0x0009e2000c101104 */
[C---:B------:R-:W-:Y:S02]  /*24a720*/  LOP3.LUT P6, RZ, R3.reuse, 0x8000, RZ, 0xc0, !PT ;  /* 0x0000800003ff7812 */ /* 0x040fe400078cc0ff */
[----:B----4-:R-:W-:Y:S01]  /*24a730*/  PRMT R5, R28, 0x7770, RZ ;  /* 0x000077701c057816 */ /* 0x010fe200000000ff */
[----:B------:R-:W4:Y:S10]  /*24a740*/  LDL.LU.64 R18, [R1+0x5758] ;  /* 0x0057580001127983 */ /* 0x000f340000300a00 */
        /* <DEDUP_REMOVED lines=13> */
[----:B------:R-:W-:Y:S02]  /*24a820*/  LOP3.LUT P1, RZ, R2, 0x80000000, RZ, 0xc0, !PT ;  /* 0x8000000002ff7812 */ /* 0x000fe4000782c0ff */
[----:B------:R-:W-:-:S07]  /*24a830*/  LOP3.LUT P2, RZ, R0, 0x1, RZ, 0xc0, !PT ;  /* 0x0000000100ff7812 */ /* 0x000fce000784c0ff */
[----:B------:R0:W-:Y:S01]  /*24a840*/  @P6 STG.E.U8 desc[UR4][R8.64], R5 ;  /* 0x0000000508006986 */ /* 0x0001e2000c101104 */
[----:B------:R-:W-:-:S03]  /*24a850*/  LOP3.LUT P3, RZ, R0, 0x2, RZ, 0xc0, !PT ;  /* 0x0000000200ff7812 */ /* 0x000fc6000786c0ff */
[----:B0-----:R-:W3:Y:S01]  /*24a860*/  LDL.LU.64 R8, [R1+0x5738] ;  /* 0x0057380001087983 */ /* 0x001ee20000300a00 */
[C---:B------:R-:W-:Y:S02]  /*24a870*/  LOP3.LUT P4, RZ, R0.reuse, 0x4, RZ, 0xc0, !PT ;  /* 0x0000000400ff7812 */ /* 0x040fe4000788c0ff */
[C---:B------:R-:W-:Y:S02]  /*24a880*/  LOP3.LUT P5, RZ, R0.reuse, 0x8, RZ, 0xc0, !PT ;  /* 0x0000000800ff7812 */ /* 0x040fe400078ac0ff */
[----:B------:R-:W-:Y:S02]  /*24a890*/  LOP3.LUT P6, RZ, R0, 0x10000, RZ, 0xc0, !PT ;  /* 0x0001000000ff7812 */ /* 0x000fe400078cc0ff */
[----:B------:R-:W-:-:S11]  /*24a8a0*/  LOP3.LUT R3, R3, 0xffffffef, RZ, 0xc0, !PT ;  /* 0xffffffef03037812 */ /* 0x000fd600078ec0ff */
[----:B------:R-:W-:Y:S02]  /*24a8b0*/  @P6 LOP3.LUT R3, R3, 0x10, RZ, 0xfc, !PT ;  /* 0x0000001003036812 */ /* 0x000fe400078efcff */
[----:B------:R-:W-:Y:S02]  /*24a8c0*/  LOP3.LUT P6, RZ, R0, 0x8000, RZ, 0xc0, !PT ;  /* 0x0000800000ff7812 */ /* 0x000fe400078cc0ff */
[----:B------:R-:W-:Y:S02]  /*24a8d0*/  LOP3.LUT R3, R3, 0xffffffdf, RZ, 0xc0, !PT ;  /* 0xffffffdf03037812 */ /* 0x000fe400078ec0ff */
[----:B--2---:R-:W-:-:S05]  /*24a8e0*/  PRMT R5, R20, 0x7770, RZ ;  /* 0x0000777014057816 */ /* 0x004fca00000000ff */
[----:B------:R0:W-:Y:S02]  /*24a8f0*/  @P0 STG.E.U8 desc[UR4][R10.64], R5 ;  /* 0x000000050a000986 */ /* 0x0001e4000c101104 */
[C---:B0-----:R-:W-:Y:S02]  /*24a900*/  PRMT R5, R20.reuse, 0x7771, RZ ;  /* 0x0000777114057816 */ /* 0x041fe400000000ff */
[----:B------:R-:W2:Y:S04]  /*24a910*/  LDL.LU.64 R10, [R1+0x5670] ;  /* 0x00567000010a7983 */ /* 0x000ea80000300a00 */
[----:B------:R0:W-:Y:S02]  /*24a920*/  @P1 STG.E.U8 desc[UR4][R6.64], R5 ;  /* 0x0000000506001986 */ /* 0x0001e4000c101104 */
[----:B0-----:R-:W-:-:S02]  /*24a930*/  PRMT R5, R20, 0x7772, RZ ;  /* 0x0000777214057816 */ /* 0x001fc400000000ff */
[----:B------:R-:W2:Y:S04]  /*24a940*/  LDL.LU.64 R6, [R1+0x57a0] ;  /* 0x0057a00001067983 */ /* 0x000ea80000300a00 */
[----:B---3--:R0:W-:Y:S02]  /*24a950*/  @P2 STG.E.U8 desc[UR4][R12.64], R5 ;  /* 0x000000050c002986 */ /* 0x0081e4000c101104 */
[----:B0-----:R-:W-:-:S05]  /*24a960*/  PRMT R5, R20, 0x7773, RZ ;  /* 0x0000777314057816 */ /* 0x001fca00000000ff */
[----:B------:R0:W-:Y:S04]  /*24a970*/  @P3 STG.E.U8 desc[UR4][R14.64], R5 ;  /* 0x000000050e003986 */ /* 0x0001e8000c101104 */
[----:B0-----:R-:W3:Y:S04]  /*24a980*/  LDL.LU.64 R14, [R1+0x57c0] ;  /* 0x0057c000010e7983 */ /* 0x001ee80000300a00 */
[----:B------:R-:W3:Y:S04]  /*24a990*/  LDL.LU.64 R12, [R1+0x5798] ;  /* 0x00579800010c7983 */ /* 0x000ee80000300a00 */
[----:B------:R-:W3:Y:S01]  /*24a9a0*/  LDL.LU R20, [R1+0x308] ;  /* 0x0003080001147983 */ /* 0x000ee20000300800 */
[----:B------:R-:W-:-:S05]  /*24a9b0*/  PRMT R5, R21, 0x7770, RZ ;  /* 0x0000777015057816 */ /* 0x000fca00000000ff */
[----:B------:R0:W-:Y:S02]  /*24a9c0*/  @P4 STG.E.U8 desc[UR4][R16.64], R5 ;  /* 0x0000000510004986 */ /* 0x0001e4000c101104 */
[----:B0-----:R-:W-:-:S05]  /*24a9d0*/  PRMT R5, R21, 0x7771, RZ ;  /* 0x0000777115057816 */ /* 0x001fca00000000ff */
[----:B----4-:R0:W-:Y:S04]  /*24a9e0*/  @P5 STG.E.U8 desc[UR4][R18.64], R5 ;  /* 0x0000000512005986 */ /* 0x0101e8000c101104 */
        /* <DEDUP_REMOVED lines=8> */
[----:B------:R-:W-:Y:S01]  /*24aa70*/  LOP3.LUT P5, RZ, R0, 0x80, RZ, 0xc0, !PT ;  /* 0x0000008000ff7812 */ /* 0x000fe200078ac0ff */
[----:B------:R-:W4:Y:S04]  /*24aa80*/  LDL.LU.64 R16, [R1+0x5818] ;  /* 0x0058180001107983 */ /* 0x000f280000300a00 */
[----:B------:R-:W4:Y:S01]  /*24aa90*/  LDL.LU R28, [R1+0x2f8] ;  /* 0x0002f800011c7983 */ /* 0x000f220000300800 */
        /* <DEDUP_REMOVED lines=12> */
[----:B------:R0:W-:Y:S10]  /*24ab60*/  @P2 STG.E.U8 desc[UR4][R8.64], R5 ;  /* 0x0000000508002986 */ /* 0x0001f4000c101104 */
[----:B------:R-:W-:-:S02]  /*24ab70*/  @P6 LOP3.LUT R3, R3, 0x400, RZ, 0xfc, !PT ;  /* 0x0000040003036812 */ /* 0x000fc400078efcff */
[----:B------:R-:W-:Y:S02]  /*24ab80*/  LOP3.LUT P6, RZ, R0, 0x200, RZ, 0xc0, !PT ;  /* 0x0000020000ff7812 */ /* 0x000fe400078cc0ff */
[----:B0-----:R-:W-:Y:S02]  /*24ab90*/  PRMT R5, R21, 0x7773, RZ ;  /* 0x0000777315057816 */ /* 0x001fe400000000ff */
[----:B------:R-:W-:-:S09]  /*24aba0*/  LOP3.LUT R3, R3, 0xfffff7ff, RZ, 0xc0, !PT ;  /* 0xfffff7ff03037812 */ /* 0x000fd200078ec0ff */
[----:B------:R-:W-:Y:S02]  /*24abb0*/  @P6 LOP3.LUT R3, R3, 0x800, RZ, 0xfc, !PT ;  /* 0x0000080003036812 */ /* 0x000fe400078efcff */
[----:B------:R-:W-:Y:S01]  /*24abc0*/  LOP3.LUT P6, RZ, R0, 0x100, RZ, 0xc0, !PT ;  /* 0x0000010000ff7812 */ /* 0x000fe200078cc0ff */
[----:B--2---:R3:W-:Y:S02]  /*24abd0*/  @P3 STG.E.U8 desc[UR4][R10.64], R5 ;  /* 0x000000050a003986 */ /* 0x0047e4000c101104 */
[----:B---3--:R-:W-:-:S05]  /*24abe0*/  PRMT R5, R20, 0x7770, RZ ;  /* 0x0000777014057816 */ /* 0x008fca00000000ff */
[----:B------:R0:W-:Y:S02]  /*24abf0*/  @P4 STG.E.U8 desc[UR4][R6.64], R5 ;  /* 0x0000000506004986 */ /* 0x0001e4000c101104 */
[----:B0-----:R-:W-:-:S05]  /*24ac00*/  PRMT R5, R20, 0x7771, RZ ;  /* 0x0000777114057816 */ /* 0x001fca00000000ff */
[----:B------:R0:W-:Y:S02]  /*24ac10*/  @P5 STG.E.U8 desc[UR4][R14.64], R5 ;  /* 0x000000050e005986 */ /* 0x0001e4000c101104 */
[----:B0-----:R-:W-:Y:S02]  /*24ac20*/  PRMT R5, R20, 0x7772, RZ ;  /* 0x0000777214057816 */ /* 0x001fe400000000ff */
[----:B------:R-:W2:Y:S04]  /*24ac30*/  LDL.LU.64 R14, [R1+0x5838] ;  /* 0x00583800010e7983 */ /* 0x000ea80000300a00 */
[----:B------:R-:W3:Y:S04]  /*24ac40*/  LDL.LU R21, [R1+0x30c] ;  /* 0x00030c0001157983 */ /* 0x000ee80000300800 */
[----:B------:R0:W-:Y:S01]  /*24ac50*/  @P6 STG.E.U8 desc[UR4][R12.64], R5 ;  /* 0x000000050c006986 */ /* 0x0001e2000c101104 */
[----:B------:R-:W-:-:S02]  /*24ac60*/  LOP3.LUT P6, RZ, R3, 0x800, RZ, 0xc0, !PT ;  /* 0x0000080003ff7812 */ /* 0x000fc400078cc0ff */
[----:B0-----:R-:W-:-:S11]  /*24ac70*/  PRMT R5, R20, 0x7773, RZ ;  /* 0x0000777314057816 */ /* 0x001fd600000000ff */
[----:B----4-:R0:W-:Y:S04]  /*24ac80*/  @P6 STG.E.U8 desc[UR4][R18.64], R5 ;  /* 0x0000000512006986 */ /* 0x0101e8000c101104 */
[----:B0-----:R-:W4:Y:S04]  /*24ac90*/  LDL.LU.64 R18, [R1+0x5810] ;  /* 0x0058100001127983 */ /* 0x001f280000300a00 */
        /* <DEDUP_REMOVED lines=9> */
[----:B------:R0:W-:Y:S01]  /*24ad30*/  @P6 STG.E.U8 desc[UR4][R16.64], R5 ;  /* 0x0000000510006986 */ /* 0x0001e2000c101104 */
[C---:B------:R-:W-:Y:S02]  /*24ad40*/  LOP3.LUT P6, RZ, R3.reuse, 0x200, RZ, 0xc0, !PT ;  /* 0x0000020003ff7812 */ /* 0x040fe400078cc0ff */
[----:B0-----:R-:W-:Y:S01]  /*24ad50*/  PRMT R5, R28, 0x7771, RZ ;  /* 0x000077711c057816 */ /* 0x001fe200000000ff */
[----:B--2---:R0:W-:Y:S04]  /*24ad60*/  STL.64 [R1+0x79c8], R8 ;  /* 0x0079c80801007387 */ /* 0x0041e80000100a00 */
[----:B0-----:R-:W2:Y:S06]  /*24ad70*/  LDL.LU.64 R8, [R1+0x57b8] ;  /* 0x0057b80001087983 */ /* 0x001eac0000300a00 */
[----:B------:R0:W-:Y:S01]  /*24ad80*/  @P6 STG.E.U8 desc[UR4][R14.64], R5 ;  /* 0x000000050e006986 */ /* 0x0001e2000c101104 */
[----:B------:R-:W-:-:S03]  /*24ad90*/  LOP3.LUT P6, RZ, R3, 0x100, RZ, 0xc0, !PT ;  /* 0x0000010003ff7812 */ /* 0x000fc600078cc0ff */
[----:B------:R-:W3:Y:S04]  /*24ada0*/  LDL.LU R17, [R1+0x2fc] ;  /* 0x0002fc0001117983 */ /* 0x000ee80000300800 */
[----:B------:R-:W3:Y:S04]  /*24adb0*/  LDL.LU R16, [R1+0x380] ;  /* 0x0003800001107983 */ /* 0x000ee80000300800 */
[----:B------:R-:W3:Y:S04]  /*24adc0*/  LDL.LU.64 R10, [R1+0x58c8] ;  /* 0x0058c800010a7983 */ /* 0x000ee80000300a00 */
[----:B------:R-:W3:Y:S04]  /*24add0*/  LDL.LU.64 R6, [R1+0x58e8] ;  /* 0x0058e80001067983 */ /* 0x000ee80000300a00 */
[----:B------:R-:W3:Y:S01]  /*24ade0*/  LDL.LU.64 R12, [R1+0x5900] ;  /* 0x00590000010c7983 */ /* 0x000ee20000300a00 */
[----:B0-----:R-:W-:-:S03]  /*24adf0*/  PRMT R5, R28, 0x7772, RZ ;  /* 0x000077721c057816 */ /* 0x001fc600000000ff */
[----:B------:R-:W3:Y:S04]  /*24ae00*/  LDL.LU.64 R14, [R1+0x5918] ;  /* 0x00591800010e7983 */ /* 0x000ee80000300a00 */
[----:B------:R-:W3:Y:S04]  /*24ae10*/  LDL.LU R20, [R1] ;  /* 0x0000000001147983 */ /* 0x000ee80000300800 */
[----:B----4-:R0:W-:Y:S01]  /*24ae20*/  @P6 STG.E.U8 desc[UR4][R18.64], R5 ;  /* 0x0000000512006986 */ /* 0x0101e2000c101104 */
[C---:B------:R-:W-:Y:S02]  /*24ae30*/  LOP3.LUT P6, RZ, R3.reuse, 0x80, RZ, 0xc0, !PT ;  /* 0x0000008003ff7812 */ /* 0x040fe400078cc0ff */
[----:B0-----:R-:W-:Y:S01]  /*24ae40*/  PRMT R5, R28, 0x7773, RZ ;  /* 0x000077731c057816 */ /* 0x001fe200000000ff */
[----:B------:R-:W4:Y:S10]  /*24ae50*/  LDL.LU.64 R18, [R1+0x28b0] ;  /* 0x0028b00001127983 */ /* 0x000f340000300a00 */
[----:B--2---:R0:W-:Y:S04]  /*24ae60*/  @P6 STG.E.U8 desc[UR4][R8.64], R5 ;  /* 0x0000000508006986 */ /* 0x0041e8000c101104 */
[----:B0-----:R-:W2:Y:S01]  /*24ae70*/  LDL.LU.64 R8, [R1+0x79c8] ;  /* 0x0079c80001087983 */ /* 0x001ea20000300a00 */
[----:B------:R-:W-:-:S02]  /*24ae80*/  LOP3.LUT P6, RZ, R3, 0x40, RZ, 0xc0, !PT ;  /* 0x0000004003ff7812 */ /* 0x000fc400078cc0ff */
[----:B---3--:R-:W-:-:S11]  /*24ae90*/  PRMT R5, R21, 0x7770, RZ ;  /* 0x0000777015057816 */ /* 0x008fd600000000ff */
        /* <DEDUP_REMOVED lines=15> */
[----:B------:R-:W-:-:S02]  /*24af90*/  LOP3.LUT P4, RZ, R0, 0x200000, RZ, 0xc0, !PT ;  /* 0x0020000000ff7812 */ /* 0x000fc4000788c0ff */
[----:B------:R-:W-:Y:S02]  /*24afa0*/  LOP3.LUT P5, RZ, R0, 0x400000, RZ, 0xc0, !PT ;  /* 0x0040000000ff7812 */ /* 0x000fe400078ac0ff */
        /* <DEDUP_REMOVED lines=9> */
[----:B0-----:R-:W-:-:S05]  /*24b040*/  PRMT R5, R17, 0x7770, RZ ;  /* 0x0000777011057816 */ /* 0x001fca00000000ff */
[----:B------:R0:W-:Y:S02]  /*24b050*/  @P1 STG.E.U8 desc[UR4][R10.64], R5 ;  /* 0x000000050a001986 */ /* 0x0001e4000c101104 */
[----:B0-----:R-:W-:-:S05]  /*24b060*/  PRMT R5, R17, 0x7771, RZ ;  /* 0x0000777111057816 */ /* 0x001fca00000000ff */
[----:B------:R0:W-:Y:S02]  /*24b070*/  @P2 STG.E.U8 desc[UR4][R6.64], R5 ;  /* 0x0000000506002986 */ /* 0x0001e4000c101104 */
[----:B0-----:R-:W-:-:S05]  /*24b080*/  PRMT R5, R17, 0x7772, RZ ;  /* 0x0000777211057816 */ /* 0x001fca00000000ff */
[----:B------:R0:W-:Y:S02]  /*24b090*/  @P3 STG.E.U8 desc[UR4][R12.64], R5 ;  /* 0x000000050c003986 */ /* 0x0001e4000c101104 */
[----:B0-----:R-:W-:Y:S02]  /*24b0a0*/  PRMT R5, R17, 0x7773, RZ ;  /* 0x0000777311057816 */ /* 0x001fe400000000ff */
[----:B------:R-:W2:Y:S04]  /*24b0b0*/  LDL.LU.64 R12, [R1+0x28c0] ;  /* 0x0028c000010c7983 */ /* 0x000ea80000300a00 */
[----:B------:R-:W3:Y:S04]  /*24b0c0*/  LDL.LU.64 R8, [R1+0x28d0] ;  /* 0x0028d00001087983 */ /* 0x000ee80000300a00 */
[----:B------:R0:W-:Y:S02]  /*24b0d0*/  @P4 STG.E.U8 desc[UR4][R14.64], R5 ;  /* 0x000000050e004986 */ /* 0x0001e4000c101104 */
[----:B0-----:R-:W-:-:S02]  /*24b0e0*/  PRMT R5, R16, 0x7770, RZ ;  /* 0x0000777010057816 */ /* 0x001fc400000000ff */
[----:B------:R-:W3:Y:S04]  /*24b0f0*/  LDL.LU.64 R14, [R1+0x28e8] ;  /* 0x0028e800010e7983 */ /* 0x000ee80000300a00 */
[----:B------:R-:W3:Y:S04]  /*24b100*/  LDL.LU.64 R10, [R1+0x28c8] ;  /* 0x0028c800010a7983 */ /* 0x000ee80000300a00 */
[----:B----4-:R0:W-:Y:S04]  /*24b110*/  @P5 STG.E.U8 desc[UR4][R18.64], R5 ;  /* 0x0000000512005986 */ /* 0x0101e8000c101104 */
[----:B0-----:R-:W4:Y:S04]  /*24b120*/  LDL.LU.64 R18, [R1+0x28e0] ;  /* 0x0028e00001127983 */ /* 0x001f280000300a00 */
[----:B------:R-:W4:Y:S04]  /*24b130*/  LDL.LU.64 R6, [R1+0x28f8] ;  /* 0x0028f80001067983 */ /* 0x000f280000300a00 */
[----:B------:R-:W4:Y:S01]  /*24b140*/  LDL.LU R17, [R1+0x370] ;  /* 0x0003700001117983 */ /* 0x000f220000300800 */
[----:B------:R-:W-:-:S02]  /*24b150*/  @P6 LOP3.LUT R2, R2, 0x40000000, RZ, 0xfc, !PT ;  /* 0x4000000002026812 */ /* 0x000fc400078efcff */
[----:B------:R-:W-:Y:S02]  /*24b160*/  LOP3.LUT P6, RZ, R20, 0x1, RZ, 0xc0, !PT ;  /* 0x0000000114ff7812 */ /* 0x000fe400078cc0ff */
[----:B------:R-:W-:Y:S02]  /*24b170*/  LOP3.LUT R3, R3, 0xfffffffe, RZ, 0xc0, !PT ;  /* 0xfffffffe03037812 */ /* 0x000fe400078ec0ff */
[----:B------:R-:W-:Y:S02]  /*24b180*/  LOP3.LUT P2, RZ, R0, 0x800000, RZ, 0xc0, !PT ;  /* 0x0080000000ff7812 */ /* 0x000fe4000784c0ff */
[----:B------:R-:W-:Y:S02]  /*24b190*/  LOP3.LUT R2, R2, 0x7fffffff, RZ, 0xc0, !PT ;  /* 0x7fffffff02027812 */ /* 0x000fe400078ec0ff */
[----:B------:R-:W-:Y:S02]  /*24b1a0*/  LOP3.LUT P3, RZ, R0, 0x1000000, RZ, 0xc0, !PT ;  /* 0x0100000000ff7812 */ /* 0x000fe4000786c0ff */
[----:B------:R-:W-:-:S02]  /*24b1b0*/  PRMT R5, R16, 0x7771, RZ ;  /* 0x0000777110057816 */ /* 0x000fc400000000ff */
[C---:B------:R-:W-:Y:S02]  /*24b1c0*/  LOP3.LUT P4, RZ, R0.reuse, 0x2000000, RZ, 0xc0, !PT ;  /* 0x0200000000ff7812 */ /* 0x040fe4000788c0ff */
[----:B------:R-:W-:Y:S01]  /*24b1d0*/  LOP3.LUT P5, RZ, R0, 0x4000000, RZ, 0xc0, !PT ;  /* 0x0400000000ff7812 */ /* 0x000fe200078ac0ff */
[----:B------:R-:W4:Y:S01]  /*24b1e0*/  LDL.LU R28, [R1+0x384] ;  /* 0x00038400011c7983 */ /* 0x000f220000300800 */
[----:B------:R-:W-:Y:S02]  /*24b1f0*/  @P6 LOP3.LUT R2, R2, 0x80000000, RZ, 0xfc, !PT ;  /* 0x8000000002026812 */ /* 0x000fe400078efcff */
[----:B------:R-:W-:-:S13]  /*24b200*/  LOP3.LUT P6, RZ, R0, 0x80000000, RZ, 0xc0, !PT ;  /* 0x8000000000ff7812 */ /* 0x000fda00078cc0ff */
        /* <DEDUP_REMOVED lines=11> */
[C---:B------:R-:W-:Y:S02]  /*24b2c0*/  LOP3.LUT P0, RZ, R20.reuse, 0x10, RZ, 0xc0, !PT ;  /* 0x0000001014ff7812 */ /* 0x040fe4000780c0ff */
[----:B------:R-:W-:Y:S01]  /*24b2d0*/  LOP3.LUT P1, RZ, R20, 0x20, RZ, 0xc0, !PT ;  /* 0x0000002014ff7812 */ /* 0x000fe2000782c0ff */
[----:B--2---:R0:W-:Y:S02]  /*24b2e0*/  @P2 STG.E.U8 desc[UR4][R12.64], R5 ;  /* 0x000000050c002986 */ /* 0x0041e4000c101104 */
[C---:B0-----:R-:W-:Y:S02]  /*24b2f0*/  PRMT R5, R16.reuse, 0x7772, RZ ;  /* 0x0000777210057816 */ /* 0x041fe400000000ff */
[----:B------:R-:W2:Y:S04]  /*24b300*/  LDL.LU.64 R12, [R1+0x2910] ;  /* 0x00291000010c7983 */ /* 0x000ea80000300a00 */
[----:B---3--:R0:W-:Y:S02]  /*24b310*/  @P3 STG.E.U8 desc[UR4][R8.64], R5 ;  /* 0x0000000508003986 */ /* 0x0081e4000c101104 */
[----:B0-----:R-:W-:-:S05]  /*24b320*/  PRMT R5, R16, 0x7773, RZ ;  /* 0x0000777310057816 */ /* 0x001fca00000000ff */
[----:B------:R4:W-:Y:S02]  /*24b330*/  @P4 STG.E.U8 desc[UR4][R14.64], R5 ;  /* 0x000000050e004986 */ /* 0x0009e4000c101104 */
[----:B----4-:R-:W-:Y:S02]  /*24b340*/  PRMT R5, R17, 0x7770, RZ ;  /* 0x0000777011057816 */ /* 0x010fe400000000ff */
[----:B------:R-:W3:Y:S04]  /*24b350*/  LDL.LU.64 R14, [R1+0x28f0] ;  /* 0x0028f000010e7983 */ /* 0x000ee80000300a00 */
[----:B------:R0:W-:Y:S04]  /*24b360*/  @P5 STG.E.U8 desc[UR4][R10.64], R5 ;  /* 0x000000050a005986 */ /* 0x0001e8000c101104 */
[----:B------:R-:W-:Y:S01]  /*24b370*/  STL [R1+0x7998], R20 ;  /* 0x0079981401007387 */ /* 0x000fe20000100800 */
[----:B------:R-:W-:-:S02]  /*24b380*/  LOP3.LUT P2, RZ, R20, 0x40, RZ, 0xc0, !PT ;  /* 0x0000004014ff7812 */ /* 0x000fc4000784c0ff */
[C---:B------:R-:W-:Y:S02]  /*24b390*/  LOP3.LUT P3, RZ, R20.reuse, 0x80, RZ, 0xc0, !PT ;  /* 0x0000008014ff7812 */ /* 0x040fe4000786c0ff */
[C---:B------:R-:W-:Y:S02]  /*24b3a0*/  LOP3.LUT P4, RZ, R20.reuse, 0x100, RZ, 0xc0, !PT ;  /* 0x0000010014ff7812 */ /* 0x040fe4000788c0ff */
[----:B------:R-:W-:Y:S02]  /*24b3b0*/  LOP3.LUT P5, RZ, R20, 0x200, RZ, 0xc0, !PT ;  /* 0x0000020014ff7812 */ /* 0x000fe400078ac0ff */
[----:B0-----:R-:W-:-:S05]  /*24b3c0*/  PRMT R5, R17, 0x7771, RZ ;  /* 0x0000777111057816 */ /* 0x001fca00000000ff */
[----:B------:R0:W-:Y:S04]  /*24b3d0*/  @P6 STG.E.U8 desc[UR4][R18.64], R5 ;  /* 0x0000000512006986 */ /* 0x0001e8000c101104 */
        /* <DEDUP_REMOVED lines=16> */
[----:B------:R-:W2:Y:S04]  /*24b4e0*/  LDL.LU R17, [R1+0x388] ;  /* 0x0003880001117983 */ /* 0x000ea80000300800 */
[----:B------:R-:W2:Y:S04]  /*24b4f0*/  LDL.LU.64 R10, [R1+0x2958] ;  /* 0x00295800010a7983 */ /* 0x000ea80000300a00 */
[----:B---3--:R0:W-:Y:S01]  /*24b500*/  @P6 STG.E.U8 desc[UR4][R14.64], R5 ;  /* 0x000000050e006986 */ /* 0x0081e2000c101104 */
[----:B------:R-:W-:-:S02]  /*24b510*/  LOP3.LUT P6, RZ, R3, 0x1, RZ, 0xc0, !PT ;  /* 0x0000000103ff7812 */ /* 0x000fc400078cc0ff */
[----:B------:R-:W-:Y:S01]  /*24b520*/  PRMT R3, R28, 0x7771, RZ ;  /* 0x000077711c037816 */ /* 0x000fe200000000ff */
[----:B------:R-:W3:Y:S04]  /*24b530*/  LDL.LU.64 R6, [R1+0x2940] ;  /* 0x0029400001067983 */ /* 0x000ee80000300a00 */
[----:B------:R-:W3:Y:S04]  /*24b540*/  LDL.LU.64 R12, [R1+0x2950] ;  /* 0x00295000010c7983 */ /* 0x000ee80000300a00 */
[----:B0-----:R-:W3:Y:S04]  /*24b550*/  LDL.LU.64 R14, [R1+0x2970] ;  /* 0x00297000010e7983 */ /* 0x001ee80000300a00 */
[----:B----4-:R0:W-:Y:S01]  /*24b560*/  @P6 STG.E.U8 desc[UR4][R18.64], R3 ;  /* 0x0000000312006986 */ /* 0x0101e2000c101104 */
[----:B------:R-:W-:-:S03]  /*24b570*/  LOP3.LUT P6, RZ, R2, 0x80000000, RZ, 0xc0, !PT ;  /* 0x8000000002ff7812 */ /* 0x000fc600078cc0ff */
[----:B------:R1:W-:Y:S01]  /*24b580*/  STL [R1+0x78e0], R4 ;  /* 0x0078e00401007387 */ /* 0x0003e20000100800 */
[----:B0-----:R-:W-:-:S03]  /*24b590*/  PRMT R3, R28, 0x7772, RZ ;  /* 0x000077721c037816 */ /* 0x001fc600000000ff */
[----:B-1----:R-:W4:Y:S04]  /*24b5a0*/  LDL.LU.64 R4, [R1+0x2930] ;  /* 0x0029300001047983 */ /* 0x002f280000300a00 */
        /* <DEDUP_REMOVED lines=13> */
[----:B----4-:R0:W-:Y:S02]  /*24b680*/  @P6 STG.E.U8 desc[UR4][R4.64], R3 ;  /* 0x0000000304006986 */ /* 0x0101e4000c101104 */
[----:B0-----:R-:W-:-:S05]  /*24b690*/  PRMT R3, R16, 0x7772, RZ ;  /* 0x0000777210037816 */ /* 0x001fca00000000ff */
[----:B------:R0:W-:Y:S02]  /*24b6a0*/  @P0 STG.E.U8 desc[UR4][R8.64], R3 ;  /* 0x0000000308000986 */ /* 0x0001e4000c101104 */
[----:B0-----:R-:W-:Y:S02]  /*24b6b0*/  PRMT R3, R16, 0x7773, RZ ;  /* 0x0000777310037816 */ /* 0x001fe400000000ff */
[----:B------:R-:W4:Y:S04]  /*24b6c0*/  LDL.LU.64 R8, [R1+0x2968] ;  /* 0x0029680001087983 */ /* 0x000f280000300a00 */
[----:B------:R0:W-:Y:S02]  /*24b6d0*/  @P1 STG.E.U8 desc[UR4][R10.64], R3 ;  /* 0x000000030a001986 */ /* 0x0001e4000c101104 */
[----:B0-----:R-:W-:-:S05]  /*24b6e0*/  PRMT R3, R17, 0x7770, RZ ;  /* 0x0000777011037816 */ /* 0x001fca00000000ff */
[----:B---3--:R0:W-:Y:S02]  /*24b6f0*/  @P2 STG.E.U8 desc[UR4][R6.64], R3 ;  /* 0x0000000306002986 */ /* 0x0081e4000c101104 */
[----:B0-----:R-:W-:-:S05]  /*24b700*/  PRMT R3, R17, 0x7771, RZ ;  /* 0x0000777111037816 */ /* 0x001fca00000000ff */
[----:B------:R0:W-:Y:S02]  /*24b710*/  @P3 STG.E.U8 desc[UR4][R12.64], R3 ;  /* 0x000000030c003986 */ /* 0x0001e4000c101104 */
[----:B0-----:R-:W-:-:S05]  /*24b720*/  PRMT R3, R17, 0x7772, RZ ;  /* 0x0000777211037816 */ /* 0x001fca00000000ff */
[----:B------:R0:W-:Y:S04]  /*24b730*/  @P4 STG.E.U8 desc[UR4][R14.64], R3 ;  /* 0x000000030e004986 */ /* 0x0001e8000c101104 */
[----:B0-----:R-:W3:Y:S04]  /*24b740*/  LDL.LU.64 R14, [R1+0x2978] ;  /* 0x00297800010e7983 */ /* 0x001ee80000300a00 */
[----:B------:R-:W3:Y:S04]  /*24b750*/  LDL.LU.64 R10, [R1+0x2998] ;  /* 0x00299800010a7983 */ /* 0x000ee80000300a00 */
[----:B------:R-:W3:Y:S01]  /*24b760*/  LDL.LU R7, [R1+0x378] ;  /* 0x0003780001077983 */ /* 0x000ee20000300800 */
[----:B------:R-:W-:-:S03]  /*24b770*/  PRMT R3, R17, 0x7773, RZ ;  /* 0x0000777311037816 */ /* 0x000fc600000000ff */
[----:B------:R-:W4:Y:S04]  /*24b780*/  LDL.LU.64 R16, [R1+0x29a8] ;  /* 0x0029a80001107983 */ /* 0x000f280000300a00 */
[----:B------:R0:W-:Y:S04]  /*24b790*/  @P5 STG.E.U8 desc[UR4][R18.64], R3 ;  /* 0x0000000312005986 */ /* 0x0001e8000c101104 */
[----:B0-----:R-:W4:Y:S04]  /*24b7a0*/  LDL.LU.64 R18, [R1+0x2990] ;  /* 0x0029900001127983 */ /* 0x001f280000300a00 */
        /* <DEDUP_REMOVED lines=29> */
[----:B---3--:R-:W-:-:S05]  /*24b980*/  PRMT R3, R7, 0x7770, RZ ;  /* 0x0000777007037816 */ /* 0x008fca00000000ff */
[----:B----4-:R0:W-:Y:S02]  /*24b990*/  @P2 STG.E.U8 desc[UR4][R8.64], R3 ;  /* 0x0000000308002986 */ /* 0x0101e4000c101104 */
[----:B------:R-:W-:Y:S02]  /*24b9a0*/  @P6 LOP3.LUT R2, R2, 0x8000000, RZ, 0xfc, !PT ;  /* 0x0800000002026812 */ /* 0x000fe400078efcff */
[----:B------:R-:W-:Y:S02]  /*24b9b0*/  LOP3.LUT P6, RZ, R20, 0x4000, RZ, 0xc0, !PT ;  /* 0x0000400014ff7812 */ /* 0x000fe400078cc0ff */
[----:B0-----:R-:W-:-:S05]  /*24b9c0*/  PRMT R3, R7, 0x7771, RZ ;  /* 0x0000777107037816 */ /* 0x001fca00000000ff */
[----:B------:R0:W-:Y:S02]  /*24b9d0*/  @P3 STG.E.U8 desc[UR4][R14.64], R3 ;  /* 0x000000030e003986 */ /* 0x0001e4000c101104 */
[C---:B0-----:R-:W-:Y:S02]  /*24b9e0*/  PRMT R3, R7.reuse, 0x7772, RZ ;  /* 0x0000777207037816 */ /* 0x041fe400000000ff */
[----:B------:R-:W2:Y:S04]  /*24b9f0*/  LDL.LU.64 R14, [R1+0x29c0] ;  /* 0x0029c000010e7983 */ /* 0x000ea80000300a00 */
[----:B------:R-:W3:Y:S04]  /*24ba00*/  LDL.LU R28, [R1+0x37c] ;  /* 0x00037c00011c7983 */ /* 0x000ee80000300800 */
[----:B------:R0:W-:Y:S02]  /*24ba10*/  @P4 STG.E.U8 desc[UR4][R10.64], R3 ;  /* 0x000000030a004986 */ /* 0x0001e4000c101104 */
[----:B0-----:R-:W-:-:S05]  /*24ba20*/  PRMT R3, R7, 0x7773, RZ ;  /* 0x0000777307037816 */ /* 0x001fca00000000ff */
[----:B------:R0:W-:Y:S02]  /*24ba30*/  @P5 STG.E.U8 desc[UR4][R16.64], R3 ;  /* 0x0000000310005986 */ /* 0x0001e4000c101104 */
[----:B0-----:R-:W-:Y:S02]  /*24ba40*/  PRMT R3, R21, 0x7770, RZ ;  /* 0x0000777015037816 */ /* 0x001fe400000000ff */
[----:B------:R-:W4:Y:S04]  /*24ba50*/  LDL.LU.64 R16, [R1+0x29d0] ;  /* 0x0029d00001107983 */ /* 0x000f280000300a00 */
[----:B------:R0:W-:Y:S04]  /*24ba60*/  @P6 STG.E.U8 desc[UR4][R18.64], R3 ;  /* 0x0000000312006986 */ /* 0x0001e8000c101104 */
[----:B0-----:R-:W2:Y:S04]  /*24ba70*/  LDL.LU.64 R18, [R1+0x29b8] ;  /* 0x0029b80001127983 */ /* 0x001ea80000300a00 */
[----:B------:R-:W2:Y:S04]  /*24ba80*/  LDL.LU R8, [R1+0x350] ;  /* 0x0003500001087983 */ /* 0x000ea80000300800 */
[----:B--2---:R-:W-:Y:S04]  /*24ba90*/  STL [R1+0x7980], R8 ;  /* 0x0079800801007387 */ /* 0x004fe80000100800 */
[----:B------:R0:W-:Y:S04]  /*24baa0*/  STL.64 [R1+0x7990], R24 ;  /* 0x0079901801007387 */ /* 0x0001e80000100a00 */
[----:B0-----:R-:W2:Y:S04]  /*24bab0*/  LDL.LU.64 R24, [R1+0x29c8] ;  /* 0x0029c80001187983 */ /* 0x001ea80000300a00 */
[----:B------:R-:W2:Y:S04]  /*24bac0*/  LDL.LU R7, [R1+0x360] ;  /* 0x0003600001077983 */ /* 0x000ea80000300800 */
[----:B--2---:R0:W-:Y:S04]  /*24bad0*/  STL [R1+0x7984], R7 ;  /* 0x0079840701007387 */ /* 0x0041e80000100800 */
[----:B0-----:R-:W2:Y:S01]  /*24bae0*/  LDL.LU.64 R6, [R1+0x29f8] ;  /* 0x0029f80001067983 */ /* 0x001ea20000300a00 */
[----:B------:R-:W-:-:S02]  /*24baf0*/  LOP3.LUT P6, RZ, R2, 0x8000000, RZ, 0xc0, !PT ;  /* 0x0800000002ff7812 */ /* 0x000fc400078cc0ff */
[----:B------:R-:W-:-:S11]  /*24bb00*/  PRMT R3, R21, 0x7771, RZ ;  /* 0x0000777115037816 */ /* 0x000fd600000000ff */
[----:B------:R0:W-:Y:S01]  /*24bb10*/  @P6 STG.E.U8 desc[UR4][R12.64], R3 ;  /* 0x000000030c006986 */ /* 0x0001e2000c101104 */
[----:B------:R-:W-:Y:S02]  /*24bb20*/  LOP3.LUT P6, RZ, R2, 0x4000000, RZ, 0xc0, !PT ;  /* 0x0400000002ff7812 */ /* 0x000fe400078cc0ff */
[----:B0-----:R-:W-:-:S11]  /*24bb30*/  PRMT R3, R21, 0x7772, RZ ;  /* 0x0000777215037816 */ /* 0x001fd600000000ff */
[----:B------:R0:W-:Y:S01]  /*24bb40*/  @P6 STG.E.U8 desc[UR4][R14.64], R3 ;  /* 0x000000030e006986 */ /* 0x0001e2000c101104 */
[C---:B------:R-:W-:Y:S02]  /*24bb50*/  LOP3.LUT P6, RZ, R2.reuse, 0x2000000, RZ, 0xc0, !PT ;  /* 0x0200000002ff7812 */ /* 0x040fe400078cc0ff */
[----:B0-----:R-:W-:Y:S01]  /*24bb60*/  PRMT R3, R21, 0x7773, RZ ;  /* 0x0000777315037816 */ /* 0x001fe200000000ff */
[----:B--2---:R0:W-:Y:S04]  /*24bb70*/  STL.64 [R1+0x7988], R6 ;  /* 0x0079880601007387 */ /* 0x0041e80000100a00 */
[----:B0-----:R-:W2:Y:S06]  /*24bb80*/  LDL.LU.64 R6, [R1+0x29e8] ;  /* 0x0029e80001067983 */ /* 0x001eac0000300a00 */
[----:B----4-:R3:W-:Y:S01]  /*24bb90*/  @P6 STG.E.U8 desc[UR4][R16.64], R3 ;  /* 0x0000000310006986 */ /* 0x0107e2000c101104 */
[----:B------:R-:W-:-:S03]  /*24bba0*/  LOP3.LUT P6, RZ, R2, 0x1000000, RZ, 0xc0, !PT ;  /* 0x0100000002ff7812 */ /* 0x000fc600078cc0ff */
[----:B------:R-:W4:Y:S04]  /*24bbb0*/  LDL.LU.64 R8, [R1+0x29e0] ;  /* 0x0029e00001087983 */ /* 0x000f280000300a00 */
[----:B------:R-:W4:Y:S04]  /*24bbc0*/  LDL.LU.64 R4, [R1+0x29f0] ;  /* 0x0029f00001047983 */ /* 0x000f280000300a00 */
[----:B------:R-:W4:Y:S04]  /*24bbd0*/  LDL.LU.64 R10, [R1+0x3200] ;  /* 0x00320000010a7983 */ /* 0x000f280000300a00 */
[----:B------:R-:W4:Y:S04]  /*24bbe0*/  LDL.LU.64 R12, [R1+0x3210] ;  /* 0x00321000010c7983 */ /* 0x000f280000300a00 */
[----:B------:R-:W4:Y:S01]  /*24bbf0*/  LDL.LU.64 R14, [R1+0x31f8] ;  /* 0x0031f800010e7983 */ /* 0x000f220000300a00 */
[----:B---3--:R-:W-:-:S03]  /*24bc00*/  PRMT R3, R28, 0x7770, RZ ;  /* 0x000077701c037816 */ /* 0x008fc600000000ff */
[----:B------:R-:W3:Y:S04]  /*24bc10*/  LDL.LU.64 R16, [R1+0x3208] ;  /* 0x0032080001107983 */ /* 0x000ee80000300a00 */
[----:B------:R-:W3:Y:S04]  /*24bc20*/  LDL.LU R21, [R1+0x4] ;  /* 0x0000040001157983 */ /* 0x000ee80000300800 */
[----:B------:R0:W-:Y:S01]  /*24bc30*/  @P6 STG.E.U8 desc[UR4][R18.64], R3 ;  /* 0x0000000312006986 */ /* 0x0001e2000c101104 */
[----:B------:R-:W-:Y:S02]  /*24bc40*/  LOP3.LUT P6, RZ, R2, 0x800000, RZ, 0xc0, !PT ;  /* 0x0080000002ff7812 */ /* 0x000fe400078cc0ff */
[----:B0-----:R-:W-:Y:S01]  /*24bc50*/  PRMT R3, R28, 0x7771, RZ ;  /* 0x000077711c037816 */ /* 0x001fe200000000ff */
[----:B------:R-:W3:Y:S10]  /*24bc60*/  LDL.LU.64 R18, [R1+0x3228] ;  /* 0x0032280001127983 */ /* 0x000ef40000300a00 */
[----:B------:R0:W-:Y:S01]  /*24bc70*/  @P6 STG.E.U8 desc[UR4][R24.64], R3 ;  /* 0x0000000318006986 */ /* 0x0001e2000c101104 */
[----:B------:R-:W-:-:S02]  /*24bc80*/  LOP3.LUT P6, RZ, R2, 0x400000, RZ, 0xc0, !PT ;  /* 0x0040000002ff7812 */ /* 0x000fc400078cc0ff */
[----:B0-----:R-:W-:Y:S01]  /*24bc90*/  PRMT R3, R28, 0x7772, RZ ;  /* 0x000077721c037816 */ /* 0x001fe200000000ff */
[----:B------:R-:W3:Y:S10]  /*24bca0*/  LDL.LU.64 R24, [R1+0x7990] ;  /* 0x0079900001187983 */ /* 0x000ef40000300a00 */
[----:B--2---:R0:W-:Y:S04]  /*24bcb0*/  @P6 STG.E.U8 desc[UR4][R6.64], R3 ;  /* 0x0000000306006986 */ /* 0x0041e8000c101104 */
[----:B0-----:R-:W2:Y:S01]  /*24bcc0*/  LDL.LU.64 R6, [R1+0x7988] ;  /* 0x0079880001067983 */ /* 0x001ea20000300a00 */
[----:B------:R-:W-:-:S02]  /*24bcd0*/  LOP3.LUT P6, RZ, R2, 0x200000, RZ, 0xc0, !PT ;  /* 0x0020000002ff7812 */ /* 0x000fc400078cc0ff */
[----:B------:R-:W-:-:S11]  /*24bce0*/  PRMT R3, R28, 0x7773, RZ ;  /* 0x000077731c037816 */ /* 0x000fd600000000ff */
[----:B--2---:R0:W-:Y:S04]  /*24bcf0*/  @P6 STG.E.U8 desc[UR4][R6.64], R3 ;  /* 0x0000000306006986 */ /* 0x0041e8000c101104 */
[----:B0-----:R-:W2:Y:S01]  /*24bd00*/  LDL.LU R7, [R1+0x7984] ;  /* 0x0079840001077983 */ /* 0x001ea20000300800 */
[----:B------:R-:W-:Y:S02]  /*24bd10*/  LOP3.LUT P6, RZ, R2, 0x100000, RZ, 0xc0, !PT ;  /* 0x0010000002ff7812 */ /* 0x000fe400078cc0ff */
[C---:B------:R-:W-:Y:S02]  /*24bd20*/  LOP3.LUT P0, RZ, R20.reuse, 0x800000, RZ, 0xc0, !PT ;  /* 0x0080000014ff7812 */ /* 0x040fe4000780c0ff */
[C---:B------:R-:W-:Y:S02]  /*24bd30*/  LOP3.LUT P1, RZ, R20.reuse, 0x1000000, RZ, 0xc0, !PT ;  /* 0x0100000014ff7812 */ /* 0x040fe4000782c0ff */
[----:B------:R-:W-:-:S02]  /*24bd40*/  LOP3.LUT P2, RZ, R20, 0x2000000, RZ, 0xc0, !PT ;  /* 0x0200000014ff7812 */ /* 0x000fc4000784c0ff */
[----:B--2---:R-:W-:-:S05]  /*24bd50*/  PRMT R3, R7, 0x7770, RZ ;  /* 0x0000777007037816 */ /* 0x004fca00000000ff */
[----:B----4-:R0:W-:Y:S04]  /*24bd60*/  @P6 STG.E.U8 desc[UR4][R8.64], R3 ;  /* 0x0000000308006986 */ /* 0x0101e8000c101104 */
[----:B0-----:R-:W2:Y:S01]  /*24bd70*/  LDL.LU R8, [R1+0x7980] ;  /* 0x0079800001087983 */ /* 0x001ea20000300800 */
[----:B------:R-:W-:-:S05]  /*24bd80*/  PRMT R3, R7, 0x7771, RZ ;  /* 0x0000777107037816 */ /* 0x000fca00000000ff */
[----:B------:R0:W-:Y:S01]  /*24bd90*/  @P0 STG.E.U8 desc[UR4][R4.64], R3 ;  /* 0x0000000304000986 */ /* 0x0001e2000c101104 */
[C---:B------:R-:W-:Y:S02]  /*24bda0*/  LOP3.LUT P3, RZ, R20.reuse, 0x4000000, RZ, 0xc0, !PT ;  /* 0x0400000014ff7812 */ /* 0x040fe4000786c0ff */
[----:B------:R-:W-:Y:S02]  /*24bdb0*/  LOP3.LUT P4, RZ, R20, 0x8000000, RZ, 0xc0, !PT ;  /* 0x0800000014ff7812 */ /* 0x000fe4000788c0ff */
[----:B0-----:R-:W-:-:S05]  /*24bdc0*/  PRMT R3, R7, 0x7772, RZ ;  /* 0x0000777207037816 */ /* 0x001fca00000000ff */
[----:B------:R0:W-:Y:S02]  /*24bdd0*/  @P1 STG.E.U8 desc[UR4][R10.64], R3 ;  /* 0x000000030a001986 */ /* 0x0001e4000c101104 */
[----:B0-----:R-:W-:Y:S02]  /*24bde0*/  PRMT R3, R7, 0x7773, RZ ;  /* 0x0000777307037816 */ /* 0x001fe400000000ff */
[----:B------:R-:W4:Y:S04]  /*24bdf0*/  LDL.LU.64 R10, [R1+0x3238] ;  /* 0x00323800010a7983 */ /* 0x000f280000300a00 */
[----:B------:R0:W-:Y:S01]  /*24be00*/  @P2 STG.E.U8 desc[UR4][R12.64], R3 ;  /* 0x000000030c002986 */ /* 0x0001e2000c101104 */
[C---:B------:R-:W-:Y:S02]  /*24be10*/  LOP3.LUT P5, RZ, R20.reuse, 0x10000000, RZ, 0xc0, !PT ;  /* 0x1000000014ff7812 */ /* 0x040fe400078ac0ff */
[----:B------:R-:W-:Y:S01]  /*24be20*/  LOP3.LUT P2, RZ, R20, 0x20000000, RZ, 0xc0, !PT ;  /* 0x2000000014ff7812 */ /* 0x000fe2000784c0ff */
[----:B0-----:R-:W4:Y:S01]  /*24be30*/  LDL.LU.64 R12, [R1+0x3220] ;  /* 0x00322000010c7983 */ /* 0x001f220000300a00 */
[----:B---3--:R-:W-:-:S02]  /*24be40*/  LOP3.LUT P6, RZ, R21, 0x200, RZ, 0xc0, !PT ;  /* 0x0000020015ff7812 */ /* 0x008fc400078cc0ff */
[----:B------:R-:W-:-:S11]  /*24be50*/  LOP3.LUT R2, R2, 0xffffefff, RZ, 0xc0, !PT ;  /* 0xffffefff02027812 */ /* 0x000fd600078ec0ff */
[----:B------:R-:W-:Y:S02]  /*24be60*/  @P6 LOP3.LUT R2, R2, 0x1000, RZ, 0xfc, !PT ;  /* 0x0000100002026812 */ /* 0x000fe400078efcff */
[----:B------:R-:W-:Y:S02]  /*24be70*/  LOP3.LUT P6, RZ, R21, 0x100, RZ, 0xc0, !PT ;  /* 0x0000010015ff7812 */ /* 0x000fe400078cc0ff */
[----:B--2---:R-:W-:-:S05]  /*24be80*/  PRMT R3, R8, 0x7770, RZ ;  /* 0x0000777008037816 */ /* 0x004fca00000000ff */
[----:B------:R0:W-:Y:S01]  /*24be90*/  @P3 STG.E.U8 desc[UR4][R14.64], R3 ;  /* 0x000000030e003986 */ /* 0x0001e2000c101104 */
[----:B------:R-:W-:Y:S02]  /*24bea0*/  LOP3.LUT P3, RZ, R20, 0x40000000, RZ, 0xc0, !PT ;  /* 0x4000000014ff7812 */ /* 0x000fe4000786c0ff */
[----:B0-----:R-:W-:Y:S01]  /*24beb0*/  PRMT R3, R8, 0x7771, RZ ;  /* 0x0000777108037816 */ /* 0x001fe200000000ff */
[----:B------:R-:W2:Y:S04]  /*24bec0*/  LDL.LU.64 R14, [R1+0x3230] ;  /* 0x00323000010e7983 */ /* 0x000ea80000300a00 */
[----:B------:R0:W-:Y:S01]  /*24bed0*/  @P4 STG.E.U8 desc[UR4][R16.64], R3 ;  /* 0x0000000310004986 */ /* 0x0001e2000c101104 */
[----:B------:R-:W-:-:S03]  /*24bee0*/  LOP3.LUT P4, RZ, R20, 0x80000000, RZ, 0xc0, !PT ;  /* 0x8000000014ff7812 */ /* 0x000fc6000788c0ff */
[----:B0-----:R-:W3:Y:S04]  /*24bef0*/  LDL.LU.64 R16, [R1+0x3250] ;  /* 0x0032500001107983 */ /* 0x001ee80000300a00 */
[----:B------:R-:W2:Y:S01]  /*24bf00*/  LDL.LU R20, [R1+0x364] ;  /* 0x0003640001147983 */ /* 0x000ea20000300800 */
[----:B------:R-:W-:-:S05]  /*24bf10*/  PRMT R3, R8, 0x7772, RZ ;  /* 0x0000777208037816 */ /* 0x000fca00000000ff */
[----:B------:R0:W-:Y:S04]  /*24bf20*/  @P5 STG.E.U8 desc[UR4][R18.64], R3 ;  /* 0x0000000312005986 */ /* 0x0001e8000c101104 */
[----:B0-----:R-:W3:Y:S01]  /*24bf30*/  LDL.LU.64 R18, [R1+0x3260] ;  /* 0x0032600001127983 */ /* 0x001ee20000300a00 */
[----:B------:R-:W-:Y:S02]  /*24bf40*/  LOP3.LUT R2, R2, 0xffffdfff, RZ, 0xc0, !PT ;  /* 0xffffdfff02027812 */ /* 0x000fe400078ec0ff */
[----:B------:R-:W-:Y:S02]  /*24bf50*/  PRMT R3, R8, 0x7773, RZ ;  /* 0x0000777308037816 */ /* 0x000fe400000000ff */
[----:B------:R-:W-:Y:S01]  /*24bf60*/  LOP3.LUT P5, RZ, R21, 0x1, RZ, 0xc0, !PT ;  /* 0x0000000115ff7812 */ /* 0x000fe200078ac0ff */
[----:B------:R-:W3:Y:S01]  /*24bf70*/  LDL.LU.64 R6, [R1+0x3248] ;  /* 0x0032480001067983 */ /* 0x000ee20000300a00 */
[----:B------:R-:W-:-:S02]  /*24bf80*/  @P6 LOP3.LUT R2, R2, 0x2000, RZ, 0xfc, !PT ;  /* 0x0000200002026812 */ /* 0x000fc400078efcff */
[----:B------:R-:W-:Y:S01]  /*24bf90*/  LOP3.LUT P6, RZ, R21, 0x80, RZ, 0xc0, !PT ;  /* 0x0000008015ff7812 */ /* 0x000fe200078cc0ff */
[----:B----4-:R2:W-:Y:S04]  /*24bfa0*/  @P2 STG.E.U8 desc[UR4][R10.64], R3 ;  /* 0x000000030a002986 */ /* 0x0105e8000c101104 */
[----:B------:R-:W4:Y:S01]  /*24bfb0*/  LDL.LU R28, [R1+0x354] ;  /* 0x00035400011c7983 */ /* 0x000f220000300800 */
        /* <DEDUP_REMOVED lines=18> */
[----:B--2---:R-:W-:-:S05]  /*24c0e0*/  PRMT R3, R20, 0x7770, RZ ;  /* 0x0000777014037816 */ /* 0x004fca00000000ff */
[----:B------:R0:W-:Y:S02]  /*24c0f0*/  @P3 STG.E.U8 desc[UR4][R12.64], R3 ;  /* 0x000000030c003986 */ /* 0x0001e4000c101104 */
[C---:B0-----:R-:W-:Y:S02]  /*24c100*/  PRMT R3, R20.reuse, 0x7771, RZ ;  /* 0x0000777114037816 */ /* 0x041fe400000000ff */
[----:B------:R-:W2:Y:S04]  /*24c110*/  LDL.LU.64 R12, [R1+0x3258] ;  /* 0x00325800010c7983 */ /* 0x000ea80000300a00 */
[----:B------:R0:W-:Y:S02]  /*24c120*/  @P4 STG.E.U8 desc[UR4][R14.64], R3 ;  /* 0x000000030e004986 */ /* 0x0001e4000c101104 */
[----:B0-----:R-:W-:-:S05]  /*24c130*/  PRMT R3, R20, 0x7772, RZ ;  /* 0x0000777214037816 */ /* 0x001fca00000000ff */
[----:B---3--:R0:W-:Y:S02]  /*24c140*/  @P5 STG.E.U8 desc[UR4][R16.64], R3 ;  /* 0x0000000310005986 */ /* 0x0081e4000c101104 */
[----:B0-----:R-:W-:Y:S02]  /*24c150*/  PRMT R3, R20, 0x7773, RZ ;  /* 0x0000777314037816 */ /* 0x001fe400000000ff */
[----:B------:R-:W3:Y:S04]  /*24c160*/  LDL.LU.64 R16, [R1+0x3278] ;  /* 0x0032780001107983 */ /* 0x000ee80000300a00 */
[----:B------:R-:W2:Y:S04]  /*24c170*/  LDL.LU R14, [R1+0x368] ;  /* 0x00036800010e7983 */ /* 0x000ea80000300800 */
[----:B------:R0:W-:Y:S04]  /*24c180*/  @P6 STG.E.U8 desc[UR4][R18.64], R3 ;  /* 0x0000000312006986 */ /* 0x0001e8000c101104 */
[----:B0-----:R-:W2:Y:S04]  /*24c190*/  LDL.LU.64 R18, [R1+0x3288] ;  /* 0x0032880001127983 */ /* 0x001ea80000300a00 */
        /* <DEDUP_REMOVED lines=10> */
[----:B--2---:R0:W-:Y:S04]  /*24c240*/  STL.64 [R1+0x7970], R20 ;  /* 0x0079701401007387 */ /* 0x0041e80000100a00 */
[----:B0-----:R-:W2:Y:S01]  /*24c250*/  LDL.LU.64 R20, [R1+0x3280] ;  /* 0x0032800001147983 */ /* 0x001ea20000300a00 */
[----:B------:R-:W-:-:S02]  /*24c260*/  LOP3.LUT P6, RZ, R2, 0x80000, RZ, 0xc0, !PT ;  /* 0x0008000002ff7812 */ /* 0x000fc400078cc0ff */
[----:B----4-:R-:W-:-:S11]  /*24c270*/  PRMT R3, R28, 0x7770, RZ ;  /* 0x000077701c037816 */ /* 0x010fd600000000ff */
        /* <DEDUP_REMOVED lines=9> */
[----:B------:R-:W4:Y:S04]  /*24c310*/  LDL.LU.64 R8, [R1+0x3298] ;  /* 0x0032980001087983 */ /* 0x000f280000300a00 */
[----:B------:R-:W4:Y:S04]  /*24c320*/  LDL.LU.64 R10, [R1+0x32a8] ;  /* 0x0032a800010a7983 */ /* 0x000f280000300a00 */
[----:B---3--:R0:W-:Y:S01]  /*24c330*/  @P6 STG.E.U8 desc[UR4][R16.64], R3 ;  /* 0x0000000310006986 */ /* 0x0081e2000c101104 */
[----:B------:R-:W-:-:S03]  /*24c340*/  LOP3.LUT P6, RZ, R2, 0x10000, RZ, 0xc0, !PT ;  /* 0x0001000002ff7812 */ /* 0x000fc600078cc0ff */
[----:B------:R-:W3:Y:S04]  /*24c350*/  LDL.LU.64 R6, [R1+0x32c8] ;  /* 0x0032c80001067983 */ /* 0x000ee80000300a00 */
[----:B------:R-:W3:Y:S01]  /*24c360*/  LDL.LU.64 R12, [R1+0x32d8] ;  /* 0x0032d800010c7983 */ /* 0x000ee20000300a00 */
[----:B0-----:R-:W-:-:S03]  /*24c370*/  PRMT R3, R28, 0x7773, RZ ;  /* 0x000077731c037816 */ /* 0x001fc600000000ff */
[----:B------:R-:W3:Y:S04]  /*24c380*/  LDL.LU.64 R16, [R1+0x32c0] ;  /* 0x0032c00001107983 */ /* 0x000ee80000300a00 */
[----:B------:R0:W-:Y:S01]  /*24c390*/  @P6 STG.E.U8 desc[UR4][R18.64], R3 ;  /* 0x0000000312006986 */ /* 0x0001e2000c101104 */
[----:B------:R-:W-:Y:S02]  /*24c3a0*/  LOP3.LUT P6, RZ, R2, 0x8000, RZ, 0xc0, !PT ;  /* 0x0000800002ff7812 */ /* 0x000fe400078cc0ff */
[----:B0-----:R-:W-:Y:S01]  /*24c3b0*/  PRMT R3, R14, 0x7770, RZ ;  /* 0x000077700e037816 */ /* 0x001fe200000000ff */
[----:B------:R-:W3:Y:S10]  /*24c3c0*/  LDL.LU.64 R18, [R1+0x32d0] ;  /* 0x0032d00001127983 */ /* 0x000ef40000300a00 */
        /* <DEDUP_REMOVED lines=12> */
[----:B----4-:R2:W-:Y:S01]  /*24c490*/  @P6 STG.E.U8 desc[UR4][R4.64], R3 ;  /* 0x0000000304006986 */ /* 0x0105e2000c101104 */
[----:B------:R-:W-:Y:S02]  /*24c4a0*/  LOP3.LUT R2, R2, 0xffffffef, RZ, 0xc0, !PT ;  /* 0xffffffef02027812 */ /* 0x000fe400078ec0ff */
[----:B--2---:R-:W-:-:S05]  /*24c4b0*/  PRMT R3, R20, 0x7770, RZ ;  /* 0x0000777014037816 */ /* 0x004fca00000000ff */
[----:B------:R0:W-:Y:S02]  /*24c4c0*/  @P0 STG.E.U8 desc[UR4][R8.64], R3 ;  /* 0x0000000308000986 */ /* 0x0001e4000c101104 */
[C---:B0-----:R-:W-:Y:S02]  /*24c4d0*/  PRMT R3, R20.reuse, 0x7771, RZ ;  /* 0x0000777114037816 */ /* 0x041fe400000000ff */
[----:B------:R-:W2:Y:S04]  /*24c4e0*/  LDL.LU.64 R8, [R1+0x32f0] ;  /* 0x0032f00001087983 */ /* 0x000ea80000300a00 */
[----:B------:R0:W-:Y:S02]  /*24c4f0*/  @P1 STG.E.U8 desc[UR4][R10.64], R3 ;  /* 0x000000030a001986 */ /* 0x0001e4000c101104 */
[----:B0-----:R-:W-:-:S05]  /*24c500*/  PRMT R3, R20, 0x7772, RZ ;  /* 0x0000777214037816 */ /* 0x001fca00000000ff */
[----:B---3--:R0:W-:Y:S02]  /*24c510*/  @P2 STG.E.U8 desc[UR4][R6.64], R3 ;  /* 0x0000000306002986 */ /* 0x0081e4000c101104 */
[----:B0-----:R-:W-:-:S05]  /*24c520*/  PRMT R3, R20, 0x7773, RZ ;  /* 0x0000777314037816 */ /* 0x001fca00000000ff */
[----:B------:R0:W-:Y:S02]  /*24c530*/  @P3 STG.E.U8 desc[UR4][R12.64], R3 ;  /* 0x000000030c003986 */ /* 0x0001e4000c101104 */
[C---:B0-----:R-:W-:Y:S02]  /*24c540*/  PRMT R3, R15.reuse, 0x7770, RZ ;  /* 0x000077700f037816 */ /* 0x041fe400000000ff */
[----:B------:R-:W3:Y:S04]  /*24c550*/  LDL.LU.64 R12, [R1+0x3300] ;  /* 0x00330000010c7983 */ /* 0x000ee80000300a00 */
[----:B------:R-:W4:Y:S04]  /*24c560*/  LDL.LU.64 R10, [R1+0x32e8] ;  /* 0x0032e800010a7983 */ /* 0x000f280000300a00 */
[----:B------:R0:W-:Y:S02]  /*24c570*/  @P4 STG.E.U8 desc[UR4][R16.64], R3 ;  /* 0x0000000310004986 */ /* 0x0001e4000c101104 */
[----:B0-----:R-:W-:-:S02]  /*24c580*/  PRMT R3, R15, 0x7771, RZ ;  /* 0x000077710f037816 */ /* 0x001fc400000000ff */
[----:B------:R-:W4:Y:S04]  /*24c590*/  LDL.LU.64 R16, [R1+0x32f8] ;  /* 0x0032f80001107983 */ /* 0x000f280000300a00 */
[----:B------:R0:W-:Y:S04]  /*24c5a0*/  @P5 STG.E.U8 desc[UR4][R18.64], R3 ;  /* 0x0000000312005986 */ /* 0x0001e8000c101104 */
[----:B0-----:R-:W4:Y:S04]  /*24c5b0*/  LDL.LU.64 R18, [R1+0x3318] ;  /* 0x0033180001127983 */ /* 0x001f280000300a00 */
[----:B------:R-:W4:Y:S01]  /*24c5c0*/  LDL.LU R20, [R1+0x35c] ;  /* 0x00035c0001147983 */ /* 0x000f220000300800 */
[----:B------:R-:W-:-:S02]  /*24c5d0*/  LOP3.LUT P6, RZ, R21, 0x10000000, RZ, 0xc0, !PT ;  /* 0x1000000015ff7812 */ /* 0x000fc400078cc0ff */
[C---:B------:R-:W-:Y:S02]  /*24c5e0*/  LOP3.LUT P2, RZ, R21.reuse, 0x10000, RZ, 0xc0, !PT ;  /* 0x0001000015ff7812 */ /* 0x040fe4000784c0ff */
[----:B------:R-:W-:Y:S02]  /*24c5f0*/  LOP3.LUT P3, RZ, R21, 0x20000, RZ, 0xc0, !PT ;  /* 0x0002000015ff7812 */ /* 0x000fe4000786c0ff */
[----:B------:R-:W-:Y:S02]  /*24c600*/  PRMT R3, R15, 0x7772, RZ ;  /* 0x000077720f037816 */ /* 0x000fe400000000ff */
[C---:B------:R-:W-:Y:S02]  /*24c610*/  LOP3.LUT P4, RZ, R21.reuse, 0x40000, RZ, 0xc0, !PT ;  /* 0x0004000015ff7812 */ /* 0x040fe4000788c0ff */
[----:B------:R-:W-:Y:S01]  /*24c620*/  LOP3.LUT P5, RZ, R21, 0x80000, RZ, 0xc0, !PT ;  /* 0x0008000015ff7812 */ /* 0x000fe200078ac0ff */
[----:B------:R-:W4:Y:S04]  /*24c630*/  LDL.LU.64 R6, [R1+0x3328] ;  /* 0x0033280001067983 */ /* 0x000f280000300a00 */
[----:B------:R-:W4:Y:S04]  /*24c640*/  LDL.LU R28, [R1+0x3c0] ;  /* 0x0003c000011c7983 */ /* 0x000f280000300800 */
        /* <DEDUP_REMOVED lines=25> */
[----:B------:R-:W-:Y:S01]  /*24c7e0*/  LOP3.LUT P1, RZ, R21, 0x40000000, RZ, 0xc0, !PT ;  /* 0x4000000015ff7812 */ /* 0x000fe2000782c0ff */
[----:B--2---:R0:W-:Y:S02]  /*24c7f0*/  @P2 STG.E.U8 desc[UR4][R8.64], R3 ;  /* 0x0000000308002986 */ /* 0x0041e4000c101104 */
[----:B0-----:R-:W-:Y:S02]  /*24c800*/  PRMT R3, R15, 0x7773, RZ ;  /* 0x000077730f037816 */ /* 0x001fe400000000ff */
[----:B------:R-:W-:-:S03]  /*24c810*/  LOP3.LUT P2, RZ, R21, 0x80000000, RZ, 0xc0, !PT ;  /* 0x8000000015ff7812 */ /* 0x000fc6000784c0ff */
[----:B---3--:R0:W-:Y:S04]  /*24c820*/  @P3 STG.E.U8 desc[UR4][R12.64], R3 ;  /* 0x000000030c003986 */ /* 0x0081e8000c101104 */
[----:B0-----:R-:W2:Y:S01]  /*24c830*/  LDL.LU.64 R12, [R1+0x3310] ;  /* 0x00331000010c7983 */ /* 0x001ea20000300a00 */
[----:B----4-:R-:W-:-:S05]  /*24c840*/  PRMT R3, R20, 0x7770, RZ ;  /* 0x0000777014037816 */ /* 0x010fca00000000ff */
[----:B------:R0:W-:Y:S02]  /*24c850*/  @P4 STG.E.U8 desc[UR4][R10.64], R3 ;  /* 0x000000030a004986 */ /* 0x0001e4000c101104 */
[----:B0-----:R-:W-:-:S05]  /*24c860*/  PRMT R3, R20, 0x7771, RZ ;  /* 0x0000777114037816 */ /* 0x001fca00000000ff */
[----:B------:R0:W-:Y:S02]  /*24c870*/  @P5 STG.E.U8 desc[UR4][R16.64], R3 ;  /* 0x0000000310005986 */ /* 0x0001e4000c101104 */
[C---:B0-----:R-:W-:Y:S02]  /*24c880*/  PRMT R3, R20.reuse, 0x7772, RZ ;  /* 0x0000777214037816 */ /* 0x041fe400000000ff */
[----:B------:R-:W3:Y:S04]  /*24c890*/  LDL.LU.64 R16, [R1+0x3320] ;  /* 0x0033200001107983 */ /* 0x000ee80000300a00 */
[----:B------:R-:W4:Y:S04]  /*24c8a0*/  LDL.LU R21, [R1+0x3b0] ;  /* 0x0003b00001157983 */ /* 0x000f280000300800 */
[----:B------:R0:W-:Y:S02]  /*24c8b0*/  @P6 STG.E.U8 desc[UR4][R18.64], R3 ;  /* 0x0000000312006986 */ /* 0x0001e4000c101104 */
[----:B0-----:R-:W-:-:S02]  /*24c8c0*/  PRMT R3, R20, 0x7773, RZ ;  /* 0x0000777314037816 */ /* 0x001fc400000000ff */
[----:B------:R-:W2:Y:S04]  /*24c8d0*/  LDL.LU.64 R18, [R1+0x3340] ;  /* 0x0033400001127983 */ /* 0x000ea80000300a00 */
[----:B------:R-:W4:Y:S04]  /*24c8e0*/  LDL.LU R20, [R1+0x3c4] ;  /* 0x0003c40001147983 */ /* 0x000f280000300800 */
[----:B----4-:R0:W-:Y:S04]  /*24c8f0*/  STL.64 [R1+0x7960], R20 ;  /* 0x0079601401007387 */ /* 0x0101e80000100a00 */
[----:B0-----:R-:W4:Y:S04]  /*24c900*/  LDL.LU.64 R20, [R1+0x3350] ;  /* 0x0033500001147983 */ /* 0x001f280000300a00 */
[----:B------:R-:W2:Y:S01]  /*24c910*/  LDL.LU R15, [R1+0x3b4] ;  /* 0x0003b400010f7983 */ /* 0x000ea20000300800 */
[----:B------:R-:W-:-:S02]  /*24c920*/  LOP3.LUT P3, RZ, R14, 0x1, RZ, 0xc0, !PT ;  /* 0x000000010eff7812 */ /* 0x000fc4000786c0ff */
[C---:B------:R-:W-:Y:S02]  /*24c930*/  LOP3.LUT P4, RZ, R14.reuse, 0x2, RZ, 0xc0, !PT ;  /* 0x000000020eff7812 */ /* 0x040fe4000788c0ff */
[----:B------:R-:W-:Y:S02]  /*24c940*/  LOP3.LUT P5, RZ, R14, 0x4, RZ, 0xc0, !PT ;  /* 0x000000040eff7812 */ /* 0x000fe400078ac0ff */
[----:B------:R-:W-:-:S13]  /*24c950*/  LOP3.LUT P6, RZ, R2, 0x800, RZ, 0xc0, !PT ;  /* 0x0000080002ff7812 */ /* 0x000fda00078cc0ff */
[----:B------:R0:W-:Y:S01]  /*24c960*/  @P6 STG.E.U8 desc[UR4][R6.64], R3 ;  /* 0x0000000306006986 */ /* 0x0001e2000c101104 */
[----:B------:R-:W-:Y:S02]  /*24c970*/  LOP3.LUT P6, RZ, R2, 0x400, RZ, 0xc0, !PT ;  /* 0x0000040002ff7812 */ /* 0x000fe400078cc0ff */
[----:B0-----:R-:W-:Y:S01]  /*24c980*/  PRMT R3, R28, 0x7770, RZ ;  /* 0x000077701c037816 */ /* 0x001fe200000000ff */
[----:B--2---:R0:W-:Y:S04]  /*24c990*/  STL.64 [R1+0x7950], R14 ;  /* 0x0079500e01007387 */ /* 0x0041e80000100a00 */
[----:B0-----:R-:W2:Y:S06]  /*24c9a0*/  LDL.LU.64 R14, [R1+0x3348] ;  /* 0x00334800010e7983 */ /* 0x001eac0000300a00 */
[----:B------:R0:W-:Y:S01]  /*24c9b0*/  @P6 STG.E.U8 desc[UR4][R12.64], R3 ;  /* 0x000000030c006986 */ /* 0x0001e2000c101104 */
[----:B------:R-:W-:-:S02]  /*24c9c0*/  LOP3.LUT P6, RZ, R2, 0x200, RZ, 0xc0, !PT ;  /* 0x0000020002ff7812 */ /* 0x000fc400078cc0ff */
[----:B0-----:R-:W-:-:S11]  /*24c9d0*/  PRMT R3, R28, 0x7771, RZ ;  /* 0x000077711c037816 */ /* 0x001fd600000000ff */
[----:B---3--:R0:W-:Y:S01]  /*24c9e0*/  @P6 STG.E.U8 desc[UR4][R16.64], R3 ;  /* 0x0000000310006986 */ /* 0x0081e2000c101104 */
[----:B------:R-:W-:Y:S02]  /*24c9f0*/  LOP3.LUT P6, RZ, R2, 0x100, RZ, 0xc0, !PT ;  /* 0x0000010002ff7812 */ /* 0x000fe400078cc0ff */
[----:B0-----:R-:W-:-:S11]  /*24ca00*/  PRMT R3, R28, 0x7772, RZ ;  /* 0x000077721c037816 */ /* 0x001fd600000000ff */
[----:B------:R0:W-:Y:S01]  /*24ca10*/  @P6 STG.E.U8 desc[UR4][R18.64], R3 ;  /* 0x0000000312006986 */ /* 0x0001e2000c101104 */
[----:B------:R-:W-:Y:S02]  /*24ca20*/  LOP3.LUT P6, RZ, R2, 0x80, RZ, 0xc0, !PT ;  /* 0x0000008002ff7812 */ /* 0x000fe400078cc0ff */
[----:B0-----:R-:W-:-:S11]  /*24ca30*/  PRMT R3, R28, 0x7773, RZ ;  /* 0x000077731c037816 */ /* 0x001fd600000000ff */
[----:B----4-:R-:W-:Y:S04]  /*24ca40*/  @P6 STG.E.U8 desc[UR4][R20.64], R3 ;  /* 0x0000000314006986 */ /* 0x010fe8000c101104 */
        /* <DEDUP_REMOVED lines=22> */
[----:B----4-:R0:W-:Y:S02]  /*24cbb0*/  @P0 STG.E.U8 desc[UR4][R8.64], R3 ;  /* 0x0000000308000986 */ /* 0x0101e4000c101104 */
[----:B0-----:R-:W-:-:S05]  /*24cbc0*/  PRMT R3, R20, 0x7770, RZ ;  /* 0x0000777014037816 */ /* 0x001fca00000000ff */
[----:B------:R0:W-:Y:S02]  /*24cbd0*/  @P1 STG.E.U8 desc[UR4][R10.64], R3 ;  /* 0x000000030a001986 */ /* 0x0001e4000c101104 */
[----:B0-----:R-:W-:-:S05]  /*24cbe0*/  PRMT R3, R20, 0x7771, RZ ;  /* 0x0000777114037816 */ /* 0x001fca00000000ff */
[----:B------:R0:W-:Y:S02]  /*24cbf0*/  @P2 STG.E.U8 desc[UR4][R6.64], R3 ;  /* 0x0000000306002986 */ /* 0x0001e4000c101104 */
[C---:B0-----:R-:W-:Y:S02]  /*24cc00*/  PRMT R3, R20.reuse, 0x7772, RZ ;  /* 0x0000777214037816 */ /* 0x041fe400000000ff */
[----:B------:R-:W3:Y:S04]  /*24cc10*/  LDL.LU.64 R6, [R1+0x33a8] ;  /* 0x0033a80001067983 */ /* 0x000ee80000300a00 */
[----:B------:R-:W4:Y:S04]  /*24cc20*/  LDL.LU.64 R8, [R1+0x33b8] ;  /* 0x0033b80001087983 */ /* 0x000f280000300a00 */
[----:B------:R-:W3:Y:S04]  /*24cc30*/  LDL.LU.64 R10, [R1+0x33d0] ;  /* 0x0033d000010a7983 */ /* 0x000ee80000300a00 */
[----:B------:R0:W-:Y:S02]  /*24cc40*/  @P3 STG.E.U8 desc[UR4][R12.64], R3 ;  /* 0x000000030c003986 */ /* 0x0001e4000c101104 */
[----:B0-----:R-:W-:-:S02]  /*24cc50*/  PRMT R3, R20, 0x7773, RZ ;  /* 0x0000777314037816 */ /* 0x001fc400000000ff */
[----:B------:R-:W3:Y:S04]  /*24cc60*/  LDL.LU.64 R12, [R1+0x33b0] ;  /* 0x0033b000010c7983 */ /* 0x000ee80000300a00 */
[----:B------:R0:W-:Y:S04]  /*24cc70*/  @P4 STG.E.U8 desc[UR4][R16.64], R3 ;  /* 0x0000000310004986 */ /* 0x0001e8000c101104 */
[----:B0-----:R-:W3:Y:S01]  /*24cc80*/  LDL.LU.64 R16, [R1+0x33c8] ;  /* 0x0033c80001107983 */ /* 0x001ee20000300a00 */
[----:B--2---:R-:W-:-:S05]  /*24cc90*/  PRMT R3, R15, 0x7770, RZ ;  /* 0x000077700f037816 */ /* 0x004fca00000000ff */
[----:B------:R0:W-:Y:S04]  /*24cca0*/  @P5 STG.E.U8 desc[UR4][R18.64], R3 ;  /* 0x0000000312005986 */ /* 0x0001e8000c101104 */
[----:B0-----:R-:W2:Y:S04]  /*24ccb0*/  LDL.LU.64 R18, [R1+0x33e0] ;  /* 0x0033e00001127983 */ /* 0x001ea80000300a00 */
[----:B------:R-:W2:Y:S01]  /*24ccc0*/  LDL.LU R20, [R1+0x3c8] ;  /* 0x0003c80001147983 */ /* 0x000ea20000300800 */
        /* <DEDUP_REMOVED lines=22> */
[----:B------:R-:W-:Y:S02]  /*24ce30*/  PRMT R3, R15, 0x7771, RZ ;  /* 0x000077710f037816 */ /* 0x000fe400000000ff */
[----:B------:R-:W-:-:S03]  /*24ce40*/  LOP3.LUT P4, RZ, R14, 0x20, RZ, 0xc0, !PT ;  /* 0x000000200eff7812 */ /* 0x000fc6000788c0ff */
[----:B---3--:R0:W-:Y:S02]  /*24ce50*/  @P2 STG.E.U8 desc[UR4][R6.64], R3 ;  /* 0x0000000306002986 */ /* 0x0081e4000c101104 */
[----:B------:R-:W-:Y:S02]  /*24ce60*/  @P6 LOP3.LUT R2, R2, 0x4, RZ, 0xfc, !PT ;  /* 0x0000000402026812 */ /* 0x000fe400078efcff */
[C---:B------:R-:W-:Y:S02]  /*24ce70*/  LOP3.LUT P6, RZ, R14.reuse, 0x100, RZ, 0xc0, !PT ;  /* 0x000001000eff7812 */ /* 0x040fe400078cc0ff */
[----:B------:R-:W-:Y:S02]  /*24ce80*/  LOP3.LUT P5, RZ, R14, 0x40, RZ, 0xc0, !PT ;  /* 0x000000400eff7812 */ /* 0x000fe400078ac0ff */
[----:B0-----:R-:W-:Y:S02]  /*24ce90*/  PRMT R3, R15, 0x7772, RZ ;  /* 0x000077720f037816 */ /* 0x001fe400000000ff */
[----:B------:R-:W-:Y:S01]  /*24cea0*/  LOP3.LUT R2, R2, 0xfffffff7, RZ, 0xc0, !PT ;  /* 0xfffffff702027812 */ /* 0x000fe200078ec0ff */
[----:B------:R-:W3:Y:S04]  /*24ceb0*/  LDL.LU.64 R6, [R1+0x33f8] ;  /* 0x0033f80001067983 */ /* 0x000ee80000300a00 */
[----:B----4-:R0:W-:Y:S04]  /*24cec0*/  @P3 STG.E.U8 desc[UR4][R8.64], R3 ;  /* 0x0000000308003986 */ /* 0x0101e8000c101104 */
[----:B------:R-:W4:Y:S01]  /*24ced0*/  LDL.LU R21, [R1+0x3b8] ;  /* 0x0003b80001157983 */ /* 0x000f220000300800 */
[----:B------:R-:W-:-:S02]  /*24cee0*/  @P6 LOP3.LUT R2, R2, 0x8, RZ, 0xfc, !PT ;  /* 0x0000000802026812 */ /* 0x000fc400078efcff */
[----:B------:R-:W-:Y:S02]  /*24cef0*/  LOP3.LUT P6, RZ, R14, 0x80, RZ, 0xc0, !PT ;  /* 0x000000800eff7812 */ /* 0x000fe400078cc0ff */
[----:B0-----:R-:W-:-:S05]  /*24cf00*/  PRMT R3, R15, 0x7773, RZ ;  /* 0x000077730f037816 */ /* 0x001fca00000000ff */
[----:B------:R2:W-:Y:S01]  /*24cf10*/  @P4 STG.E.U8 desc[UR4][R10.64], R3 ;  /* 0x000000030a004986 */ /* 0x0005e2000c101104 */
[C---:B------:R-:W-:Y:S02]  /*24cf20*/  LOP3.LUT P0, RZ, R14.reuse, 0x10000, RZ, 0xc0, !PT ;  /* 0x000100000eff7812 */ /* 0x040fe4000780c0ff */
[C---:B------:R-:W-:Y:S02]  /*24cf30*/  LOP3.LUT P1, RZ, R14.reuse, 0x20000, RZ, 0xc0, !PT ;  /* 0x000200000eff7812 */ /* 0x040fe4000782c0ff */
[C---:B------:R-:W-:Y:S02]  /*24cf40*/  LOP3.LUT P2, RZ, R14.reuse, 0x40000, RZ, 0xc0, !PT ;  /* 0x000400000eff7812 */ /* 0x040fe4000784c0ff */
[C---:B------:R-:W-:Y:S02]  /*24cf50*/  LOP3.LUT P3, RZ, R14.reuse, 0x80000, RZ, 0xc0, !PT ;  /* 0x000800000eff7812 */ /* 0x040fe4000786c0ff */
[----:B------:R-:W-:Y:S02]  /*24cf60*/  LOP3.LUT P4, RZ, R14, 0x100000, RZ, 0xc0, !PT ;  /* 0x001000000eff7812 */ /* 0x000fe4000788c0ff */
[----:B--2---:R-:W-:-:S05]  /*24cf70*/  PRMT R3, R20, 0x7770, RZ ;  /* 0x0000777014037816 */ /* 0x004fca00000000ff */
[----:B------:R0:W-:Y:S02]  /*24cf80*/  @P5 STG.E.U8 desc[UR4][R12.64], R3 ;  /* 0x000000030c005986 */ /* 0x0001e4000c101104 */
[----:B0-----:R-:W-:Y:S02]  /*24cf90*/  PRMT R3, R20, 0x7771, RZ ;  /* 0x0000777114037816 */ /* 0x001fe400000000ff */
[----:B------:R-:W2:Y:S04]  /*24cfa0*/  LDL.LU.64 R12, [R1+0x33d8] ;  /* 0x0033d800010c7983 */ /* 0x000ea80000300a00 */
[----:B------:R0:W-:Y:S01]  /*24cfb0*/  @P6 STG.E.U8 desc[UR4][R16.64], R3 ;  /* 0x0000000310006986 */ /* 0x0001e2000c101104 */
[----:B------:R-:W-:-:S03]  /*24cfc0*/  LOP3.LUT P6, RZ, R2, 0x8, RZ, 0xc0, !PT ;  /* 0x0000000802ff7812 */ /* 0x000fc600078cc0ff */
[----:B------:R-:W-:Y:S01]  /*24cfd0*/  STL [R1+0x7930], R14 ;  /* 0x0079300e01007387 */ /* 0x000fe20000100800 */
[----:B------:R-:W-:Y:S02]  /*24cfe0*/  LOP3.LUT P5, RZ, R14, 0x200000, RZ, 0xc0, !PT ;  /* 0x002000000eff7812 */ /* 0x000fe400078ac0ff */
[----:B0-----:R-:W-:-:S07]  /*24cff0*/  PRMT R3, R20, 0x7772, RZ ;  /* 0x0000777214037816 */ /* 0x001fce00000000ff */
[----:B------:R0:W-:Y:S04]  /*24d000*/  @P6 STG.E.U8 desc[UR4][R18.64], R3 ;  /* 0x0000000312006986 */ /* 0x0001e8000c101104 */
[----:B0-----:R-:W2:Y:S04]  /*24d010*/  LDL.LU.64 R18, [R1+0x33f0] ;  /* 0x0033f00001127983 */ /* 0x001ea80000300a00 */
[----:B------:R-:W2:Y:S04]  /*24d020*/  LDL.LU R16, [R1+0x3cc] ;  /* 0x0003cc0001107983 */ /* 0x000ea80000300800 */
[----:B------:R-:W2:Y:S04]  /*24d030*/  LDL.LU.64 R14, [R1+0x3418] ;  /* 0x00341800010e7983 */ /* 0x000ea80000300a00 */
[----:B--2---:R0:W-:Y:S04]  /*24d040*/  STL.64 [R1+0x7938], R14 ;  /* 0x0079380e01007387 */ /* 0x0041e80000100a00 */
[----:B0-----:R-:W2:Y:S04]  /*24d050*/  LDL.LU.64 R14, [R1+0x3400] ;  /* 0x00340000010e7983 */ /* 0x001ea80000300a00 */
[----:B--2---:R0:W-:Y:S04]  /*24d060*/  STL.64 [R1+0x7940], R14 ;  /* 0x0079400e01007387 */ /* 0x0041e80000100a00 */
[----:B0-----:R-:W2:Y:S01]  /*24d070*/  LDL.LU.64 R14, [R1+0x3420] ;  /* 0x00342000010e7983 */ /* 0x001ea20000300a00 */
[----:B------:R-:W-:-:S02]  /*24d080*/  LOP3.LUT P6, RZ, R2, 0x4, RZ, 0xc0, !PT ;  /* 0x0000000402ff7812 */ /* 0x000fc400078cc0ff */
[----:B------:R-:W-:-:S11]  /*24d090*/  PRMT R3, R20, 0x7773, RZ ;  /* 0x0000777314037816 */ /* 0x000fd600000000ff */
[----:B---3--:R4:W-:Y:S01]  /*24d0a0*/  @P6 STG.E.U8 desc[UR4][R6.64], R3 ;  /* 0x0000000306006986 */ /* 0x0089e2000c101104 */
[C---:B------:R-:W-:Y:S02]  /*24d0b0*/  LOP3.LUT P6, RZ, R2.reuse, 0x2, RZ, 0xc0, !PT ;  /* 0x0000000202ff7812 */ /* 0x040fe400078cc0ff */
[----:B----4-:R-:W-:Y:S01]  /*24d0c0*/  PRMT R3, R21, 0x7770, RZ ;  /* 0x0000777015037816 */ /* 0x010fe200000000ff */
[----:B--2---:R0:W-:Y:S04]  /*24d0d0*/  STL.64 [R1+0x7948], R14 ;  /* 0x0079480e01007387 */ /* 0x0041e80000100a00 */
[----:B0-----:R-:W2:Y:S06]  /*24d0e0*/  LDL.LU.64 R14, [R1+0x3408] ;  /* 0x00340800010e7983 */ /* 0x001eac0000300a00 */
[----:B------:R0:W-:Y:S01]  /*24d0f0*/  @P6 STG.E.U8 desc[UR4][R12.64], R3 ;  /* 0x000000030c006986 */ /* 0x0001e2000c101104 */
[----:B------:R-:W-:-:S02]  /*24d100*/  LOP3.LUT P6, RZ, R2, 0x1, RZ, 0xc0, !PT ;  /* 0x0000000102ff7812 */ /* 0x000fc400078cc0ff */
[----:B------:R-:W-:Y:S01]  /*24d110*/  PRMT R2, R21, 0x7771, RZ ;  /* 0x0000777115027816 */ /* 0x000fe200000000ff */
[----:B------:R-:W3:Y:S04]  /*24d120*/  LDL.LU.64 R4, [R1+0x3430] ;  /* 0x0034300001047983 */ /* 0x000ee80000300a00 */
[----:B------:R-:W4:Y:S04]  /*24d130*/  LDL.LU R17, [R1+0x3bc] ;  /* 0x0003bc0001117983 */ /* 0x000f280000300800 */
[----:B------:R-:W3:Y:S04]  /*24d140*/  LDL.LU.64 R8, [R1+0x3440] ;  /* 0x0034400001087983 */ /* 0x000ee80000300a00 */
[----:B------:R-:W3:Y:S04]  /*24d150*/  LDL.LU.64 R10, [R1+0x3428] ;  /* 0x00342800010a7983 */ /* 0x000ee80000300a00 */
[----:B------:R-:W3:Y:S04]  /*24d160*/  LDL.LU.64 R6, [R1+0x3438] ;  /* 0x0034380001067983 */ /* 0x000ee80000300a00 */
[----:B0-----:R-:W3:Y:S04]  /*24d170*/  LDL.LU.64 R12, [R1+0x3458] ;  /* 0x00345800010c7983 */ /* 0x001ee80000300a00 */
[----:B------:R0:W-:Y:S01]  /*24d180*/  @P6 STG.E.U8 desc[UR4][R18.64], R2 ;  /* 0x0000000212006986 */ /* 0x0001e2000c101104 */
[----:B------:R-:W-:-:S03]  /*24d190*/  LOP3.LUT P6, RZ, R0, 0x80000000, RZ, 0xc0, !PT ;  /* 0x8000000000ff7812 */ /* 0x000fc600078cc0ff */
[----:B------:R-:W3:Y:S01]  /*24d1a0*/  LDL.LU R20, [R1+0xc] ;  /* 0x00000c0001147983 */ /* 0x000ee20000300800 */
[----:B0-----:R-:W-:-:S03]  /*24d1b0*/  PRMT R2, R21, 0x7772, RZ ;  /* 0x0000777215027816 */ /* 0x001fc600000000ff */
[----:B------:R-:W3:Y:S06]  /*24d1c0*/  LDL.LU.64 R18, [R1+0x3468] ;  /* 0x0034680001127983 */ /* 0x000eec0000300a00 */
        /* <DEDUP_REMOVED lines=12> */
[----:B------:R-:W-:-:S09]  /*24d290*/  LOP3.LUT R0, R0, 0xffefffff, RZ, 0xc0, !PT ;  /* 0xffefffff00007812 */ /* 0x000fd200078ec0ff */
[----:B--2---:R0:W-:Y:S04]  /*24d2a0*/  @P6 STG.E.U8 desc[UR4][R14.64], R2 ;  /* 0x000000020e006986 */ /* 0x0041e8000c101104 */
[----:B0-----:R-:W2:Y:S01]  /*24d2b0*/  LDL.LU R14, [R1+0x7930] ;  /* 0x00793000010e7983 */ /* 0x001ea20000300800 */
[----:B------:R-:W-:-:S05]  /*24d2c0*/  PRMT R2, R16, 0x7772, RZ ;  /* 0x0000777210027816 */ /* 0x000fca00000000ff */
[----:B---3--:R0:W-:Y:S02]  /*24d2d0*/  @P0 STG.E.U8 desc[UR4][R4.64], R2 ;  /* 0x0000000204000986 */ /* 0x0081e4000c101104 */
[----:B0-----:R-:W-:-:S05]  /*24d2e0*/  PRMT R2, R16, 0x7773, RZ ;  /* 0x0000777310027816 */ /* 0x001fca00000000ff */
[----:B------:R4:W-:Y:S02]  /*24d2f0*/  @P1 STG.E.U8 desc[UR4][R8.64], R2 ;  /* 0x0000000208001986 */ /* 0x0009e4000c101104 */
[----:B----4-:R-:W-:-:S05]  /*24d300*/  PRMT R2, R17, 0x7770, RZ ;  /* 0x0000777011027816 */ /* 0x010fca00000000ff */
[----:B------:R0:W-:Y:S02]  /*24d310*/  @P2 STG.E.U8 desc[UR4][R10.64], R2 ;  /* 0x000000020a002986 */ /* 0x0001e4000c101104 */
[----:B0-----:R-:W-:-:S05]  /*24d320*/  PRMT R2, R17, 0x7771, RZ ;  /* 0x0000777111027816 */ /* 0x001fca00000000ff */
[----:B------:R0:W-:Y:S02]  /*24d330*/  @P3 STG.E.U8 desc[UR4][R6.64], R2 ;  /* 0x0000000206003986 */ /* 0x0001e4000c101104 */
[C---:B0-----:R-:W-:Y:S02]  /*24d340*/  PRMT R2, R17.reuse, 0x7772, RZ ;  /* 0x0000777211027816 */ /* 0x041fe400000000ff */
[----:B------:R-:W3:Y:S04]  /*24d350*/  LDL.LU.64 R6, [R1+0x3450] ;  /* 0x0034500001067983 */ /* 0x000ee80000300a00 */
[----:B------:R0:W-:Y:S04]  /*24d360*/  @P4 STG.E.U8 desc[UR4][R12.64], R2 ;  /* 0x000000020c004986 */ /* 0x0001e8000c101104 */
[----:B0-----:R-:W4:Y:S04]  /*24d370*/  LDL.LU.64 R12, [R1+0x3460] ;  /* 0x00346000010c7983 */ /* 0x001f280000300a00 */
[----:B------:R-:W3:Y:S04]  /*24d380*/  LDL.LU.64 R8, [R1+0x3480] ;  /* 0x0034800001087983 */ /* 0x000ee80000300a00 */
[----:B------:R-:W3:Y:S01]  /*24d390*/  LDL.LU R21, [R1+0x3a0] ;  /* 0x0003a00001157983 */ /* 0x000ee20000300800 */
[----:B------:R-:W-:-:S03]  /*24d3a0*/  PRMT R2, R17, 0x7773, RZ ;  /* 0x0000777311027816 */ /* 0x000fc600000000ff */
[----:B------:R-:W4:Y:S04]  /*24d3b0*/  LDL.LU.64 R16, [R1+0x3490] ;  /* 0x0034900001107983 */ /* 0x000f280000300a00 */
[----:B------:R0:W-:Y:S04]  /*24d3c0*/  @P5 STG.E.U8 desc[UR4][R18.64], R2 ;  /* 0x0000000212005986 */ /* 0x0001e8000c101104 */
[----:B0-----:R-:W4:Y:S04]  /*24d3d0*/  LDL.LU.64 R18, [R1+0x3478] ;  /* 0x0034780001127983 */ /* 0x001f280000300a00 */
[----:B------:R-:W4:Y:S01]  /*24d3e0*/  LDL.LU R15, [R1+0x390] ;  /* 0x00039000010f7983 */ /* 0x000f220000300800 */
[----:B------:R-:W-:-:S03]  /*24d3f0*/  LOP3.LUT P6, RZ, R20, 0x4, RZ, 0xc0, !PT ;  /* 0x0000000414ff7812 */ /* 0x000fc600078cc0ff */
[----:B------:R-:W4:Y:S10]  /*24d400*/  LDL.LU.64 R10, [R1+0x3488] ;  /* 0x00348800010a7983 */ /* 0x000f340000300a00 */
[----:B------:R-:W-:-:S02]  /*24d410*/  @P6 LOP3.LUT R0, R0, 0x100000, RZ, 0xfc, !PT ;  /* 0x0010000000006812 */ /* 0x000fc400078efcff */
[----:B------:R-:W-:Y:S02]  /*24d420*/  LOP3.LUT P6, RZ, R20, 0x2, RZ, 0xc0, !PT ;  /* 0x0000000214ff7812 */ /* 0x000fe400078cc0ff */
[----:B------:R-:W-:-:S11]  /*24d430*/  LOP3.LUT R0, R0, 0xffdfffff, RZ, 0xc0, !PT ;  /* 0xffdfffff00007812 */ /* 0x000fd600078ec0ff */
[----:B------:R-:W-:Y:S02]  /*24d440*/  @P6 LOP3.LUT R0, R0, 0x200000, RZ, 0xfc, !PT ;  /* 0x0020000000006812 */ /* 0x000fe400078efcff */
[----:B------:R-:W-:Y:S02]  /*24d450*/  LOP3.LUT P6, RZ, R20, 0x1, RZ, 0xc0, !PT ;  /* 0x0000000114ff7812 */ /* 0x000fe400078cc0ff */
[----:B------:R-:W-:-:S11]  /*24d460*/  LOP3.LUT R0, R0, 0xffbfffff, RZ, 0xc0, !PT ;  /* 0xffbfffff00007812 */ /* 0x000fd600078ec0ff */
[----:B------:R-:W-:-:S04]  /*24d470*/  @P6 LOP3.LUT R0, R0, 0x400000, RZ, 0xfc, !PT ;  /* 0x0040000000006812 */ /* 0x000fc800078efcff */
[----:B------:R-:W-:Y:S02]  /*24d480*/  LOP3.LUT R0, R0, 0xff7fffff, RZ, 0xc0, !PT ;  /* 0xff7fffff00007812 */ /* 0x000fe400078ec0ff */
[----:B--2---:R-:W-:-:S13]  /*24d490*/  LOP3.LUT P6, RZ, R14, 0x80000000, RZ, 0xc0, !PT ;  /* 0x800000000eff7812 */ /* 0x004fda00078cc0ff */
        /* <DEDUP_REMOVED lines=20> */
[----:B0-----:R-:W-:-:S05]  /*24d5e0*/  PRMT R2, R21, 0x7771, RZ ;  /* 0x0000777115027816 */ /* 0x001fca00000000ff */
[----:B----4-:R0:W-:Y:S02]  /*24d5f0*/  @P3 STG.E.U8 desc[UR4][R12.64], R2 ;  /* 0x000000020c003986 */ /* 0x0101e4000c101104 */
        /* <DEDUP_REMOVED lines=32> */
[----:B------:R-:W2:Y:S04]  /*24d800*/  LDL.LU.64 R4, [R1+0x34c8] ;  /* 0x0034c80001047983 */ /* 0x000ea80000300a00 */
[----:B------:R-:W2:Y:S04]  /*24d810*/  LDL.LU.64 R8, [R1+0x34d8] ;  /* 0x0034d80001087983 */ /* 0x000ea80000300a00 */
[----:B----4-:R3:W-:Y:S01]  /*24d820*/  @P6 STG.E.U8 desc[UR4][R16.64], R2 ;  /* 0x0000000210006986 */ /* 0x0107e2000c101104 */
[----:B------:R-:W-:-:S03]  /*24d830*/  LOP3.LUT P6, RZ, R0, 0x1000000, RZ, 0xc0, !PT ;  /* 0x0100000000ff7812 */ /* 0x000fc600078cc0ff */
[----:B------:R-:W4:Y:S04]  /*24d840*/  LDL.LU.64 R10, [R1+0x34f8] ;  /* 0x0034f800010a7983 */ /* 0x000f280000300a00 */
[----:B------:R-:W4:Y:S04]  /*24d850*/  LDL.LU.64 R12, [R1+0x3508] ;  /* 0x00350800010c7983 */ /* 0x000f280000300a00 */
[----:B------:R-:W4:Y:S01]  /*24d860*/  LDL.LU.64 R14, [R1+0x34f0] ;  /* 0x0034f000010e7983 */ /* 0x000f220000300a00 */
[----:B---3--:R-:W-:-:S03]  /*24d870*/  PRMT R2, R6, 0x7770, RZ ;  /* 0x0000777006027816 */ /* 0x008fc600000000ff */
        /* <DEDUP_REMOVED lines=19> */
[----:B------:R0:W-:Y:S02]  /*24d9b0*/  @P0 STG.E.U8 desc[UR4][R8.64], R2 ;  /* 0x0000000208000986 */ /* 0x0001e4000c101104 */
[C---:B0-----:R-:W-:Y:S02]  /*24d9c0*/  PRMT R2, R7.reuse, 0x7772, RZ ;  /* 0x0000777207027816 */ /* 0x041fe400000000ff */
[----:B------:R-:W3:Y:S04]  /*24d9d0*/  LDL.LU.64 R8, [R1+0x3530] ;  /* 0x0035300001087983 */ /* 0x000ee80000300a00 */
[----:B----4-:R0:W-:Y:S02]  /*24d9e0*/  @P1 STG.E.U8 desc[UR4][R10.64], R2 ;  /* 0x000000020a001986 */ /* 0x0101e4000c101104 */
[----:B0-----:R-:W-:-:S02]  /*24d9f0*/  PRMT R2, R7, 0x7773, RZ ;  /* 0x0000777307027816 */ /* 0x001fc400000000ff */
[----:B------:R-:W4:Y:S04]  /*24da00*/  LDL.LU.64 R6, [R1+0x3518] ;  /* 0x0035180001067983 */ /* 0x000f280000300a00 */
[----:B------:R2:W-:Y:S01]  /*24da10*/  @P2 STG.E.U8 desc[UR4][R12.64], R2 ;  /* 0x000000020c002986 */ /* 0x0005e2000c101104 */
[----:B------:R-:W-:Y:S02]  /*24da20*/  LOP3.LUT R0, R0, 0xffffefff, RZ, 0xc0, !PT ;  /* 0xffffefff00007812 */ /* 0x000fe400078ec0ff */
[----:B--2---:R-:W-:-:S05]  /*24da30*/  PRMT R2, R21, 0x7770, RZ ;  /* 0x0000777015027816 */ /* 0x004fca00000000ff */
[----:B------:R0:W-:Y:S02]  /*24da40*/  @P3 STG.E.U8 desc[UR4][R14.64], R2 ;  /* 0x000000020e003986 */ /* 0x0001e4000c101104 */
[C---:B0-----:R-:W-:Y:S02]  /*24da50*/  PRMT R2, R21.reuse, 0x7771, RZ ;  /* 0x0000777115027816 */ /* 0x041fe400000000ff */
[----:B------:R-:W2:Y:S04]  /*24da60*/  LDL.LU.64 R14, [R1+0x3528] ;  /* 0x00352800010e7983 */ /* 0x000ea80000300a00 */
[----:B------:R-:W2:Y:S04]  /*24da70*/  LDL.LU.64 R10, [R1+0x3548] ;  /* 0x00354800010a7983 */ /* 0x000ea80000300a00 */
[----:B---3--:R0:W-:Y:S04]  /*24da80*/  @P4 STG.E.U8 desc[UR4][R16.64], R2 ;  /* 0x0000000210004986 */ /* 0x0081e8000c101104 */
[----:B0-----:R-:W3:Y:S04]  /*24da90*/  LDL.LU R16, [R1+0x398] ;  /* 0x0003980001107983 */ /* 0x001ee80000300800 */
[----:B------:R-:W2:Y:S01]  /*24daa0*/  LDL.LU.64 R12, [R1+0x3558] ;  /* 0x00355800010c7983 */ /* 0x000ea20000300a00 */
[----:B------:R-:W-:-:S05]  /*24dab0*/  PRMT R2, R21, 0x7772, RZ ;  /* 0x0000777215027816 */ /* 0x000fca00000000ff */
[----:B------:R0:W-:Y:S04]  /*24dac0*/  @P5 STG.E.U8 desc[UR4][R18.64], R2 ;  /* 0x0000000212005986 */ /* 0x0001e8000c101104 */
[----:B0-----:R-:W2:Y:S04]  /*24dad0*/  LDL.LU.64 R18, [R1+0x3540] ;  /* 0x0035400001127983 */ /* 0x001ea80000300a00 */
[----:B------:R-:W2:Y:S01]  /*24dae0*/  LDL.LU R17, [R1+0x3ac] ;  /* 0x0003ac0001117983 */ /* 0x000ea20000300800 */
        /* <DEDUP_REMOVED lines=23> */
[----:B------:R3:W-:Y:S02]  /*24dc60*/  @P2 STG.E.U8 desc[UR4][R8.64], R2 ;  /* 0x0000000208002986 */ /* 0x0007e4000c101104 */
[----:B------:R-:W-:Y:S02]  /*24dc70*/  @P6 LOP3.LUT R0, R0, 0x40000, RZ, 0xfc, !PT ;  /* 0x0004000000006812 */ /* 0x000fe400078efcff */
[C---:B------:R-:W-:Y:S02]  /*24dc80*/  LOP3.LUT P6, RZ, R20.reuse, 0x4000, RZ, 0xc0, !PT ;  /* 0x0000400014ff7812 */ /* 0x040fe400078cc0ff */
[----:B------:R-:W-:Y:S02]  /*24dc90*/  LOP3.LUT P5, RZ, R20, 0x1000, RZ, 0xc0, !PT ;  /* 0x0000100014ff7812 */ /* 0x000fe400078ac0ff */
[----:B------:R-:W-:-:S09]  /*24dca0*/  LOP3.LUT R0, R0, 0xfff7ffff, RZ, 0xc0, !PT ;  /* 0xfff7ffff00007812 */ /* 0x000fd200078ec0ff */
[----:B------:R-:W-:Y:S02]  /*24dcb0*/  @P6 LOP3.LUT R0, R0, 0x80000, RZ, 0xfc, !PT ;  /* 0x0008000000006812 */ /* 0x000fe400078efcff */
[----:B------:R-:W-:Y:S02]  /*24dcc0*/  LOP3.LUT P6, RZ, R20, 0x2000, RZ, 0xc0, !PT ;  /* 0x0000200014ff7812 */ /* 0x000fe400078cc0ff */
[----:B---3--:R-:W-:-:S05]  /*24dcd0*/  PRMT R2, R16, 0x7770, RZ ;  /* 0x0000777010027816 */ /* 0x008fca00000000ff */
[----:B----4-:R0:W-:Y:S02]  /*24dce0*/  @P3 STG.E.U8 desc[UR4][R6.64], R2 ;  /* 0x0000000206003986 */ /* 0x0101e4000c101104 */
[C---:B0-----:R-:W-:Y:S02]  /*24dcf0*/  PRMT R2, R16.reuse, 0x7771, RZ ;  /* 0x0000777110027816 */ /* 0x041fe400000000ff */
[----:B------:R-:W3:Y:S04]  /*24dd00*/  LDL.LU.64 R6, [R1+0x3550] ;  /* 0x0035500001067983 */ /* 0x000ee80000300a00 */
[----:B------:R-:W4:Y:S04]  /*24dd10*/  LDL.LU R28, [R1+0x39c] ;  /* 0x00039c00011c7983 */ /* 0x000f280000300800 */
[----:B--2---:R0:W-:Y:S02]  /*24dd20*/  @P4 STG.E.U8 desc[UR4][R14.64], R2 ;  /* 0x000000020e004986 */ /* 0x0041e4000c101104 */
[----:B0-----:R-:W-:-:S02]  /*24dd30*/  PRMT R2, R16, 0x7772, RZ ;  /* 0x0000777210027816 */ /* 0x001fc400000000ff */
[----:B------:R-:W2:Y:S04]  /*24dd40*/  LDL.LU.64 R14, [R1+0x3570] ;  /* 0x00357000010e7983 */ /* 0x000ea80000300a00 */
[----:B------:R0:W-:Y:S02]  /*24dd50*/  @P5 STG.E.U8 desc[UR4][R10.64], R2 ;  /* 0x000000020a005986 */ /* 0x0001e4000c101104 */
[----:B0-----:R-:W-:-:S05]  /*24dd60*/  PRMT R2, R16, 0x7773, RZ ;  /* 0x0000777310027816 */ /* 0x001fca00000000ff */
[----:B------:R0:W-:Y:S01]  /*24dd70*/  @P6 STG.E.U8 desc[UR4][R12.64], R2 ;  /* 0x000000020c006986 */ /* 0x0001e2000c101104 */
[----:B------:R-:W-:Y:S02]  /*24dd80*/  LOP3.LUT P6, RZ, R0, 0x80000, RZ, 0xc0, !PT ;  /* 0x0008000000ff7812 */ /* 0x000fe400078cc0ff */
[----:B0-----:R-:W-:-:S11]  /*24dd90*/  PRMT R2, R17, 0x7770, RZ ;  /* 0x0000777011027816 */ /* 0x001fd600000000ff */
[----:B------:R0:W-:Y:S04]  /*24dda0*/  @P6 STG.E.U8 desc[UR4][R18.64], R2 ;  /* 0x0000000212006986 */ /* 0x0001e8000c101104 */
[----:B0-----:R-:W2:Y:S04]  /*24ddb0*/  LDL.LU.64 R18, [R1+0x3580] ;  /* 0x0035800001127983 */ /* 0x001ea80000300a00 */
[----:B------:R0:W-:Y:S04]  /*24ddc0*/  STL.64 [R1+0x7910], R26 ;  /* 0x0079101a01007387 */ /* 0x0001e80000100a00 */
        /* <DEDUP_REMOVED lines=19> */
[----:B------:R-:W-:-:S03]  /*24df00*/  PRMT R2, R17, 0x7773, RZ ;  /* 0x0000777311027816 */ /* 0x000fc600000000ff */
[----:B------:R-:W3:Y:S04]  /*24df10*/  LDL.LU R13, [R1+0x410] ;  /* 0x00041000010d7983 */ /* 0x000ee80000300800 */
[----:B------:R-:W3:Y:S04]  /*24df20*/  LDL.LU.64 R4, [R1+0x35a8] ;  /* 0x0035a80001047983 */ /* 0x000ee80000300a00 */
[----:B------:R-:W3:Y:S04]  /*24df30*/  LDL.LU.64 R8, [R1+0x3590] ;  /* 0x0035900001087983 */ /* 0x000ee80000300a00 */
[----:B------:R4:W-:Y:S01]  /*24df40*/  @P6 STG.E.U8 desc[UR4][R18.64], R2 ;  /* 0x0000000212006986 */ /* 0x0009e2000c101104 */
[----:B------:R-:W-:-:S03]  /*24df50*/  LOP3.LUT P6, RZ, R0, 0x8000, RZ, 0xc0, !PT ;  /* 0x0000800000ff7812 */ /* 0x000fc600078cc0ff */
[----:B------:R-:W3:Y:S04]  /*24df60*/  LDL.LU.64 R10, [R1+0x35a0] ;  /* 0x0035a000010a7983 */ /* 0x000ee80000300a00 */
[----:B------:R-:W3:Y:S04]  /*24df70*/  LDL.LU.64 R6, [R1+0x35c0] ;  /* 0x0035c00001067983 */ /* 0x000ee80000300a00 */
[----:B------:R-:W3:Y:S04]  /*24df80*/  LDL.LU.64 R14, [R1+0x35d0] ;  /* 0x0035d000010e7983 */ /* 0x000ee80000300a00 */
[----:B------:R-:W3:Y:S04]  /*24df90*/  LDL.LU R12, [R1+0x10] ;  /* 0x00001000010c7983 */ /* 0x000ee80000300800 */
[----:B------:R-:W3:Y:S01]  /*24dfa0*/  LDL.LU.64 R16, [R1+0x35b8] ;  /* 0x0035b80001107983 */ /* 0x000ee20000300a00 */
[----:B----4-:R-:W-:-:S03]  /*24dfb0*/  PRMT R2, R28, 0x7770, RZ ;  /* 0x000077701c027816 */ /* 0x010fc600000000ff */
[----:B------:R-:W4:Y:S04]  /*24dfc0*/  LDL.LU.64 R18, [R1+0x35c8] ;  /* 0x0035c80001127983 */ /* 0x000f280000300a00 */
        /* <DEDUP_REMOVED lines=12> */
[----:B---3--:R2:W-:Y:S01]  /*24e090*/  @P6 STG.E.U8 desc[UR4][R4.64], R2 ;  /* 0x0000000204006986 */ /* 0x0085e2000c101104 */
        /* <DEDUP_REMOVED lines=17> */
[----:B------:R-:W3:Y:S04]  /*24e1b0*/  LDL.LU.64 R14, [R1+0x35f8] ;  /* 0x0035f800010e7983 */ /* 0x000ee80000300a00 */
[----:B------:R-:W3:Y:S04]  /*24e1c0*/  LDL.LU.64 R10, [R1+0x35e0] ;  /* 0x0035e000010a7983 */ /* 0x000ee80000300a00 */
[----:B------:R0:W-:Y:S02]  /*24e1d0*/  @P4 STG.E.U8 desc[UR4][R16.64], R2 ;  /* 0x0000000210004986 */ /* 0x0001e4000c101104 */
[----:B0-----:R-:W-:-:S02]  /*24e1e0*/  PRMT R2, R13, 0x7771, RZ ;  /* 0x000077710d027816 */ /* 0x001fc400000000ff */
[----:B------:R-:W3:Y:S04]  /*24e1f0*/  LDL.LU.64 R16, [R1+0x35f0] ;  /* 0x0035f00001107983 */ /* 0x000ee80000300a00 */
[----:B----4-:R0:W-:Y:S04]  /*24e200*/  @P5 STG.E.U8 desc[UR4][R18.64], R2 ;  /* 0x0000000212005986 */ /* 0x0101e8000c101104 */
[----:B0-----:R-:W4:Y:S04]  /*24e210*/  LDL.LU.64 R18, [R1+0x3610] ;  /* 0x0036100001127983 */ /* 0x001f280000300a00 */
        /* <DEDUP_REMOVED lines=16> */
[----:B------:R-:W-:Y:S02]  /*24e320*/  PRMT R2, R13, 0x7772, RZ ;  /* 0x000077720d027816 */ /* 0x000fe400000000ff */
[----:B------:R-:W-:-:S05]  /*24e330*/  LOP3.LUT P4, RZ, R20, 0x40000000, RZ, 0xc0, !PT ;  /* 0x4000000014ff7812 */ /* 0x000fca000788c0ff */
[----:B------:R-:W-:Y:S02]  /*24e340*/  @P6 LOP3.LUT R0, R0, 0x400, RZ, 0xfc, !PT ;  /* 0x0000040000006812 */ /* 0x000fe400078efcff */
[----:B------:R-:W-:Y:S02]  /*24e350*/  LOP3.LUT P6, RZ, R12, 0x2, RZ, 0xc0, !PT ;  /* 0x000000020cff7812 */ /* 0x000fe400078cc0ff */
[----:B------:R-:W-:Y:S02]  /*24e360*/  LOP3.LUT P5, RZ, R20, 0x80000000, RZ, 0xc0, !PT ;  /* 0x8000000014ff7812 */ /* 0x000fe400078ac0ff */
[----:B------:R-:W-:Y:S01]  /*24e370*/  LOP3.LUT R0, R0, 0xfffff7ff, RZ, 0xc0, !PT ;  /* 0xfffff7ff00007812 */ /* 0x000fe200078ec0ff */
[----:B------:R-:W4:Y:S04]  /*24e380*/  LDL.LU.64 R20, [R1+0x3620] ;  /* 0x0036200001147983 */ /* 0x000f280000300a00 */
[----:B------:R-:W4:Y:S04]  /*24e390*/  LDL.LU R28, [R1+0x414] ;  /* 0x00041400011c7983 */ /* 0x000f280000300800 */
[----:B------:R-:W-:-:S02]  /*24e3a0*/  @P6 LOP3.LUT R0, R0, 0x800, RZ, 0xfc, !PT ;  /* 0x0000080000006812 */ /* 0x000fc400078efcff */
[----:B------:R-:W-:Y:S01]  /*24e3b0*/  LOP3.LUT P6, RZ, R12, 0x1, RZ, 0xc0, !PT ;  /* 0x000000010cff7812 */ /* 0x000fe200078cc0ff */
[----:B--2---:R0:W-:Y:S02]  /*24e3c0*/  @P2 STG.E.U8 desc[UR4][R8.64], R2 ;  /* 0x0000000208002986 */ /* 0x0041e4000c101104 */
[----:B0-----:R-:W-:-:S05]  /*24e3d0*/  PRMT R2, R13, 0x7773, RZ ;  /* 0x000077730d027816 */ /* 0x001fca00000000ff */
[----:B---3--:R0:W-:Y:S04]  /*24e3e0*/  @P3 STG.E.U8 desc[UR4][R14.64], R2 ;  /* 0x000000020e003986 */ /* 0x0081e8000c101104 */
[----:B0-----:R-:W2:Y:S01]  /*24e3f0*/  LDL.LU.64 R14, [R1+0x3608] ;  /* 0x00360800010e7983 */ /* 0x001ea20000300a00 */
[----:B----4-:R-:W-:-:S05]  /*24e400*/  PRMT R2, R7, 0x7770, RZ ;  /* 0x0000777007027816 */ /* 0x010fca00000000ff */
[----:B------:R0:W-:Y:S02]  /*24e410*/  @P4 STG.E.U8 desc[UR4][R10.64], R2 ;  /* 0x000000020a004986 */ /* 0x0001e4000c101104 */
[----:B0-----:R-:W-:-:S05]  /*24e420*/  PRMT R2, R7, 0x7771, RZ ;  /* 0x0000777107027816 */ /* 0x001fca00000000ff */
[----:B------:R0:W-:Y:S02]  /*24e430*/  @P5 STG.E.U8 desc[UR4][R16.64], R2 ;  /* 0x0000000210005986 */ /* 0x0001e4000c101104 */
[----:B0-----:R-:W-:Y:S02]  /*24e440*/  PRMT R2, R7, 0x7772, RZ ;  /* 0x0000777207027816 */ /* 0x001fe400000000ff */
[----:B------:R-:W3:Y:S04]  /*24e450*/  LDL.LU.64 R16, [R1+0x3618] ;  /* 0x0036180001107983 */ /* 0x000ee80000300a00 */
[----:B------:R0:W-:Y:S04]  /*24e460*/  @P6 STG.E.U8 desc[UR4][R18.64], R2 ;  /* 0x0000000212006986 */ /* 0x0001e8000c101104 */
[----:B0-----:R-:W4:Y:S04]  /*24e470*/  LDL.LU.64 R18, [R1+0x3638] ;  /* 0x0036380001127983 */ /* 0x001f280000300a00 */
[----:B------:R-:W2:Y:S01]  /*24e480*/  LDL.LU R13, [R1+0x428] ;  /* 0x00042800010d7983 */ /* 0x000ea20000300800 */
[----:B------:R-:W-:-:S02]  /*24e490*/  LOP3.LUT P6, RZ, R0, 0x800, RZ, 0xc0, !PT ;  /* 0x0000080000ff7812 */ /* 0x000fc400078cc0ff */
[----:B------:R-:W-:Y:S02]  /*24e4a0*/  PRMT R2, R7, 0x7773, RZ ;  /* 0x0000777307027816 */ /* 0x000fe400000000ff */
[C---:B------:R-:W-:Y:S02]  /*24e4b0*/  LOP3.LUT P0, RZ, R12.reuse, 0x200, RZ, 0xc0, !PT ;  /* 0x000002000cff7812 */ /* 0x040fe4000780c0ff */
[C---:B------:R-:W-:Y:S02]  /*24e4c0*/  LOP3.LUT P1, RZ, R12.reuse, 0x400, RZ, 0xc0, !PT ;  /* 0x000004000cff7812 */ /* 0x040fe4000782c0ff */
[C---:B------:R-:W-:Y:S02]  /*24e4d0*/  LOP3.LUT P2, RZ, R12.reuse, 0x800, RZ, 0xc0, !PT ;  /* 0x000008000cff7812 */ /* 0x040fe4000784c0ff */
[C---:B------:R-:W-:Y:S02]  /*24e4e0*/  LOP3.LUT P3, RZ, R12.reuse, 0x1000, RZ, 0xc0, !PT ;  /* 0x000010000cff7812 */ /* 0x040fe4000786c0ff */
[----:B------:R-:W-:-:S02]  /*24e4f0*/  LOP3.LUT P4, RZ, R12, 0x2000, RZ, 0xc0, !PT ;  /* 0x000020000cff7812 */ /* 0x000fc4000788c0ff */
[----:B------:R-:W-:Y:S01]  /*24e500*/  LOP3.LUT P5, RZ, R12, 0x4000, RZ, 0xc0, !PT ;  /* 0x000040000cff7812 */ /* 0x000fe200078ac0ff */
[----:B------:R-:W-:Y:S04]  /*24e510*/  @P6 STG.E.U8 desc[UR4][R20.64], R2 ;  /* 0x0000000214006986 */ /* 0x000fe8000c101104 */
[----:B--2---:R0:W-:Y:S04]  /*24e520*/  STL.64 [R1+0x78f8], R12 ;  /* 0x0078f80c01007387 */ /* 0x0041e80000100a00 */
[----:B0-----:R-:W2:Y:S04]  /*24e530*/  LDL.LU.64 R12, [R1+0x3648] ;  /* 0x00364800010c7983 */ /* 0x001ea80000300a00 */
[----:B------:R-:W2:Y:S04]  /*24e540*/  LDL.LU R20, [R1+0x418] ;  /* 0x0004180001147983 */ /* 0x000ea80000300800 */
[----:B------:R-:W2:Y:S01]  /*24e550*/  LDL.LU R21, [R1+0x42c] ;  /* 0x00042c0001157983 */ /* 0x000ea20000300800 */
[----:B------:R-:W-:-:S02]  /*24e560*/  LOP3.LUT P6, RZ, R0, 0x400, RZ, 0xc0, !PT ;  /* 0x0000040000ff7812 */ /* 0x000fc400078cc0ff */
        /* <DEDUP_REMOVED lines=9> */
[----:B----4-:R0:W-:Y:S01]  /*24e600*/  @P6 STG.E.U8 desc[UR4][R18.64], R2 ;  /* 0x0000000212006986 */ /* 0x0101e2000c101104 */
        /* <DEDUP_REMOVED lines=24> */
[----:B0-----:R-:W3:Y:S01]  /*24e790*/  LDL.LU R4, [R1+0x78e0] ;  /* 0x0078e00001047983 */ /* 0x001ee20000300800 */
[----:B------:R-:W-:-:S05]  /*24e7a0*/  PRMT R2, R13, 0x7773, RZ ;  /* 0x000077730d027816 */ /* 0x000fca00000000ff */
[----:B----4-:R0:W-:Y:S04]  /*24e7b0*/  @P0 STG.E.U8 desc[UR4][R8.64], R2 ;  /* 0x0000000208000986 */ /* 0x0101e8000c101104 */
[----:B0-----:R-:W4:Y:S01]  /*24e7c0*/  LDL.LU.64 R8, [R1+0x36a0] ;  /* 0x0036a00001087983 */ /* 0x001f220000300a00 */
[----:B------:R-:W-:Y:S02]  /*24e7d0*/  LOP3.LUT P6, RZ, R12, 0x8000000, RZ, 0xc0, !PT ;  /* 0x080000000cff7812 */ /* 0x000fe400078cc0ff */
[----:B--2---:R-:W-:-:S05]  /*24e7e0*/  PRMT R2, R20, 0x7770, RZ ;  /* 0x0000777014027816 */ /* 0x004fca00000000ff */
[----:B------:R0:W-:Y:S02]  /*24e7f0*/  @P1 STG.E.U8 desc[UR4][R10.64], R2 ;  /* 0x000000020a001986 */ /* 0x0001e4000c101104 */
[----:B0-----:R-:W-:-:S05]  /*24e800*/  PRMT R2, R20, 0x7771, RZ ;  /* 0x0000777114027816 */ /* 0x001fca00000000ff */
[----:B------:R0:W-:Y:S02]  /*24e810*/  @P2 STG.E.U8 desc[UR4][R6.64], R2 ;  /* 0x0000000206002986 */ /* 0x0001e4000c101104 */
[----:B0-----:R-:W-:-:S05]  /*24e820*/  PRMT R2, R20, 0x7772, RZ ;  /* 0x0000777214027816 */ /* 0x001fca00000000ff */
[----:B------:R0:W-:Y:S02]  /*24e830*/  @P3 STG.E.U8 desc[UR4][R14.64], R2 ;  /* 0x000000020e003986 */ /* 0x0001e4000c101104 */
[----:B0-----:R-:W-:Y:S02]  /*24e840*/  PRMT R2, R20, 0x7773, RZ ;  /* 0x0000777314027816 */ /* 0x001fe400000000ff */
[----:B------:R-:W2:Y:S04]  /*24e850*/  LDL.LU.64 R14, [R1+0x36b0] ;  /* 0x0036b000010e7983 */ /* 0x000ea80000300a00 */
[----:B------:R0:W-:Y:S02]  /*24e860*/  @P4 STG.E.U8 desc[UR4][R16.64], R2 ;  /* 0x0000000210004986 */ /* 0x0001e4000c101104 */
[----:B0-----:R-:W-:-:S02]  /*24e870*/  PRMT R2, R21, 0x7770, RZ ;  /* 0x0000777015027816 */ /* 0x001fc400000000ff */
[----:B------:R-:W2:Y:S04]  /*24e880*/  LDL.LU.64 R16, [R1+0x36c8] ;  /* 0x0036c80001107983 */ /* 0x000ea80000300a00 */
[----:B------:R-:W2:Y:S04]  /*24e890*/  LDL.LU.64 R10, [R1+0x36a8] ;  /* 0x0036a800010a7983 */ /* 0x000ea80000300a00 */
[----:B------:R0:W-:Y:S04]  /*24e8a0*/  @P5 STG.E.U8 desc[UR4][R18.64], R2 ;  /* 0x0000000212005986 */ /* 0x0001e8000c101104 */
[----:B0-----:R-:W2:Y:S04]  /*24e8b0*/  LDL.LU.64 R18, [R1+0x36c0] ;  /* 0x0036c00001127983 */ /* 0x001ea80000300a00 */
[----:B------:R-:W2:Y:S04]  /*24e8c0*/  LDL.LU.64 R6, [R1+0x36d8] ;  /* 0x0036d80001067983 */ /* 0x000ea80000300a00 */
[----:B------:R-:W2:Y:S04]  /*24e8d0*/  LDL.LU R20, [R1+0x41c] ;  /* 0x00041c0001147983 */ /* 0x000ea80000300800 */
[----:B------:R-:W2:Y:S04]  /*24e8e0*/  LDL.LU R28, [R1+0x400] ;  /* 0x00040000011c7983 */ /* 0x000ea80000300800 */
[----:B------:R-:W2:Y:S01]  /*24e8f0*/  LDL.LU R13, [R1+0x14] ;  /* 0x00001400010d7983 */ /* 0x000ea20000300800 */
[----:B---3--:R-:W-:-:S04]  /*24e900*/  LOP3.LUT R4, R4, 0xefffffff, RZ, 0xc0, !PT ;  /* 0xefffffff04047812 */ /* 0x008fc800078ec0ff */
        /* <DEDUP_REMOVED lines=22> */
[----:B----4-:R0:W-:Y:S02]  /*24ea70*/  @P2 STG.E.U8 desc[UR4][R8.64], R2 ;  /* 0x0000000208002986 */ /* 0x0101e4000c101104 */
[----:B------:R-:W-:Y:S02]  /*24ea80*/  @P6 LOP3.LUT R0, R0, 0x4, RZ, 0xfc, !PT ;  /* 0x0000000400006812 */ /* 0x000fe400078efcff */
[C---:B------:R-:W-:Y:S02]  /*24ea90*/  LOP3.LUT P6, RZ, R12.reuse, 0x100000, RZ, 0xc0, !PT ;  /* 0x001000000cff7812 */ /* 0x040fe400078cc0ff */
[----:B------:R-:W-:Y:S02]  /*24eaa0*/  LOP3.LUT P5, RZ, R12, 0x40000, RZ, 0xc0, !PT ;  /* 0x000400000cff7812 */ /* 0x000fe400078ac0ff */
[----:B0-----:R-:W-:Y:S02]  /*24eab0*/  PRMT R2, R21, 0x7772, RZ ;  /* 0x0000777215027816 */ /* 0x001fe400000000ff */
[----:B------:R-:W-:-:S07]  /*24eac0*/  LOP3.LUT R0, R0, 0xfffffff7, RZ, 0xc0, !PT ;  /* 0xfffffff700007812 */ /* 0x000fce00078ec0ff */
[----:B------:R-:W-:Y:S02]  /*24ead0*/  @P6 LOP3.LUT R0, R0, 0x8, RZ, 0xfc, !PT ;  /* 0x0000000800006812 */ /* 0x000fe400078efcff */
[C---:B------:R-:W-:Y:S02]  /*24eae0*/  LOP3.LUT P6, RZ, R12.reuse, 0x80000, RZ, 0xc0, !PT ;  /* 0x000800000cff7812 */ /* 0x040fe400078cc0ff */
[C---:B------:R-:W-:Y:S02]  /*24eaf0*/  LOP3.LUT P0, RZ, R12.reuse, 0x10000000, RZ, 0xc0, !PT ;  /* 0x100000000cff7812 */ /* 0x040fe4000780c0ff */
[C---:B------:R-:W-:Y:S02]  /*24eb00*/  LOP3.LUT P1, RZ, R12.reuse, 0x20000000, RZ, 0xc0, !PT ;  /* 0x200000000cff7812 */ /* 0x040fe4000782c0ff */
[----:B------:R-:W-:Y:S01]  /*24eb10*/  LOP3.LUT P2, RZ, R12, 0x40000000, RZ, 0xc0, !PT ;  /* 0x400000000cff7812 */ /* 0x000fe2000784c0ff */
[----:B--2---:R0:W-:Y:S02]  /*24eb20*/  @P3 STG.E.U8 desc[UR4][R14.64], R2 ;  /* 0x000000020e003986 */ /* 0x0041e4000c101104 */
[----:B0-----:R-:W-:-:S02]  /*24eb30*/  PRMT R2, R21, 0x7773, RZ ;  /* 0x0000777315027816 */ /* 0x001fc400000000ff */
[----:B------:R-:W2:Y:S04]  /*24eb40*/  LDL.LU.64 R14, [R1+0x36f0] ;  /* 0x0036f000010e7983 */ /* 0x000ea80000300a00 */
[----:B------:R0:W-:Y:S01]  /*24eb50*/  @P4 STG.E.U8 desc[UR4][R16.64], R2 ;  /* 0x0000000210004986 */ /* 0x0001e2000c101104 */
[----:B------:R-:W-:-:S03]  /*24eb60*/  LOP3.LUT P3, RZ, R12, 0x80000000, RZ, 0xc0, !PT ;  /* 0x800000000cff7812 */ /* 0x000fc6000786c0ff */
[----:B0-----:R-:W3:Y:S01]  /*24eb70*/  LDL.LU.64 R16, [R1+0x36d0] ;  /* 0x0036d00001107983 */ /* 0x001ee20000300a00 */
[----:B------:R-:W-:-:S05]  /*24eb80*/  PRMT R2, R20, 0x7770, RZ ;  /* 0x0000777014027816 */ /* 0x000fca00000000ff */
[----:B------:R0:W-:Y:S04]  /*24eb90*/  @P5 STG.E.U8 desc[UR4][R10.64], R2 ;  /* 0x000000020a005986 */ /* 0x0001e8000c101104 */
[----:B------:R-:W-:Y:S01]  /*24eba0*/  STL [R1+0x78cc], R13 ;  /* 0x0078cc0d01007387 */ /* 0x000fe20000100800 */
        /* <DEDUP_REMOVED lines=21> */
[----:B------:R-:W2:Y:S04]  /*24ed00*/  LDL.LU R20, [R1+0x404] ;  /* 0x0004040001147983 */ /* 0x000ea80000300800 */
[----:B---3--:R0:W-:Y:S01]  /*24ed10*/  @P6 STG.E.U8 desc[UR4][R16.64], R2 ;  /* 0x0000000210006986 */ /* 0x0081e2000c101104 */
[----:B------:R-:W-:-:S02]  /*24ed20*/  LOP3.LUT P6, RZ, R0, 0x1, RZ, 0xc0, !PT ;  /* 0x0000000100ff7812 */ /* 0x000fc400078cc0ff */
[----:B------:R-:W-:Y:S01]  /*24ed30*/  PRMT R0, R28, 0x7771, RZ ;  /* 0x000077711c007816 */ /* 0x000fe200000000ff */
[----:B0-----:R-:W3:Y:S10]  /*24ed40*/  LDL.LU.64 R2, [R1+0x3728] ;  /* 0x0037280001027983 */ /* 0x001ef40000300a00 */
[----:B----4-:R0:W-:Y:S01]  /*24ed50*/  @P6 STG.E.U8 desc[UR4][R18.64], R0 ;  /* 0x0000000012006986 */ /* 0x0101e2000c101104 */
[----:B------:R-:W-:-:S03]  /*24ed60*/  LOP3.LUT P6, RZ, R4, 0x80000000, RZ, 0xc0, !PT ;  /* 0x8000000004ff7812 */ /* 0x000fc600078cc0ff */
[----:B------:R-:W4:Y:S04]  /*24ed70*/  LDL.LU.64 R10, [R1+0x3720] ;  /* 0x00372000010a7983 */ /* 0x000f280000300a00 */
[----:B------:R-:W3:Y:S04]  /*24ed80*/  LDL.LU.64 R14, [R1+0x3730] ;  /* 0x00373000010e7983 */ /* 0x000ee80000300a00 */
        /* <DEDUP_REMOVED lines=15> */
[----:B------:R0:W-:Y:S02]  /*24ee80*/  @P6 STG.E.U8 desc[UR4][R6.64], R0 ;  /* 0x0000000006006986 */ /* 0x0001e4000c101104 */
[C---:B0-----:R-:W-:Y:S02]  /*24ee90*/  PRMT R0, R21.reuse, 0x7772, RZ ;  /* 0x0000777215007816 */ /* 0x041fe400000000ff */
[----:B------:R-:W2:Y:S04]  /*24eea0*/  LDL.LU R6, [R1+0x78c8] ;  /* 0x0078c80001067983 */ /* 0x000ea80000300800 */
[----:B---3--:R0:W-:Y:S02]  /*24eeb0*/  @P0 STG.E.U8 desc[UR4][R2.64], R0 ;  /* 0x0000000002000986 */ /* 0x0081e4000c101104 */
[----:B0-----:R-:W-:-:S05]  /*24eec0*/  PRMT R0, R21, 0x7773, RZ ;  /* 0x0000777315007816 */ /* 0x001fca00000000ff */
[----:B------:R0:W-:Y:S02]  /*24eed0*/  @P1 STG.E.U8 desc[UR4][R8.64], R0 ;  /* 0x0000000008001986 */ /* 0x0001e4000c101104 */
[----:B0-----:R-:W-:-:S05]  /*24eee0*/  PRMT R0, R20, 0x7770, RZ ;  /* 0x0000777014007816 */ /* 0x001fca00000000ff */
[----:B----4-:R0:W-:Y:S02]  /*24eef0*/  @P2 STG.E.U8 desc[UR4][R10.64], R0 ;  /* 0x000000000a002986 */ /* 0x0101e4000c101104 */
[C---:B0-----:R-:W-:Y:S02]  /*24ef00*/  PRMT R0, R20.reuse, 0x7771, RZ ;  /* 0x0000777114007816 */ /* 0x041fe400000000ff */
[----:B------:R-:W3:Y:S04]  /*24ef10*/  LDL.LU.64 R10, [R1+0x3748] ;  /* 0x00374800010a7983 */ /* 0x000ee80000300a00 */
[----:B------:R0:W-:Y:S02]  /*24ef20*/  @P3 STG.E.U8 desc[UR4][R14.64], R0 ;  /* 0x000000000e003986 */ /* 0x0001e4000c101104 */
[----:B0-----:R-:W-:-:S02]  /*24ef30*/  PRMT R0, R20, 0x7772, RZ ;  /* 0x0000777214007816 */ /* 0x001fc400000000ff */
[----:B------:R-:W4:Y:S04]  /*24ef40*/  LDL.LU.64 R14, [R1+0x3758] ;  /* 0x00375800010e7983 */ /* 0x000f280000300a00 */
[----:B------:R-:W3:Y:S04]  /*24ef50*/  LDL.LU.64 R8, [R1+0x3778] ;  /* 0x0037780001087983 */ /* 0x000ee80000300a00 */
[----:B------:R0:W-:Y:S02]  /*24ef60*/  @P4 STG.E.U8 desc[UR4][R16.64], R0 ;  /* 0x0000000010004986 */ /* 0x0001e4000c101104 */
[----:B0-----:R-:W-:-:S02]  /*24ef70*/  PRMT R0, R20, 0x7773, RZ ;  /* 0x0000777314007816 */ /* 0x001fc400000000ff */
[----:B------:R-:W3:Y:S04]  /*24ef80*/  LDL.LU R20, [R1+0x3e4] ;  /* 0x0003e40001147983 */ /* 0x000ee80000300800 */
[----:B------:R0:W-:Y:S04]  /*24ef90*/  @P5 STG.E.U8 desc[UR4][R18.64], R0 ;  /* 0x0000000012005986 */ /* 0x0001e8000c101104 */
[----:B------:R-:W4:Y:S04]  /*24efa0*/  LDL.LU.64 R16, [R1+0x3788] ;  /* 0x0037880001107983 */ /* 0x000f280000300a00 */
[----:B0-----:R-:W4:Y:S04]  /*24efb0*/  LDL.LU.64 R18, [R1+0x3770] ;  /* 0x0037700001127983 */ /* 0x001f280000300a00 */
        /* <DEDUP_REMOVED lines=21> */
[C---:B------:R-:W-:Y:S02]  /*24f110*/  LOP3.LUT P3, RZ, R13.reuse, 0x8, RZ, 0xc0, !PT ;  /* 0x000000080dff7812 */ /* 0x040fe4000786c0ff */
[----:B------:R-:W-:Y:S02]  /*24f120*/  LOP3.LUT R4, R4, 0xfbffffff, RZ, 0xc0, !PT ;  /* 0xfbffffff04047812 */ /* 0x000fe400078ec0ff */
[----:B------:R-:W-:-:S07]  /*24f130*/  LOP3.LUT P4, RZ, R13, 0x10, RZ, 0xc0, !PT ;  /* 0x000000100dff7812 */ /* 0x000fce000788c0ff */
[----:B------:R-:W-:Y:S02]  /*24f140*/  @P6 LOP3.LUT R4, R4, 0x4000000, RZ, 0xfc, !PT ;  /* 0x0400000004046812 */ /* 0x000fe400078efcff */
[C---:B------:R-:W-:Y:S02]  /*24f150*/  LOP3.LUT P6, RZ, R13.reuse, 0x80, RZ, 0xc0, !PT ;  /* 0x000000800dff7812 */ /* 0x040fe400078cc0ff */
[----:B------:R-:W-:Y:S02]  /*24f160*/  LOP3.LUT P5, RZ, R13, 0x20, RZ, 0xc0, !PT ;  /* 0x000000200dff7812 */ /* 0x000fe400078ac0ff */
[----:B------:R-:W-:Y:S02]  /*24f170*/  LOP3.LUT R4, R4, 0xf7ffffff, RZ, 0xc0, !PT ;  /* 0xf7ffffff04047812 */ /* 0x000fe400078ec0ff */
[----:B---3--:R-:W-:-:S05]  /*24f180*/  PRMT R0, R20, 0x7770, RZ ;  /* 0x0000777014007816 */ /* 0x008fca00000000ff */
[----:B------:R0:W-:Y:S02]  /*24f190*/  @P2 STG.E.U8 desc[UR4][R10.64], R0 ;  /* 0x000000000a002986 */ /* 0x0001e4000c101104 */
[----:B------:R-:W-:Y:S02]  /*24f1a0*/  @P6 LOP3.LUT R4, R4, 0x8000000, RZ, 0xfc, !PT ;  /* 0x0800000004046812 */ /* 0x000fe400078efcff */
[----:B------:R-:W-:Y:S02]  /*24f1b0*/  LOP3.LUT P6, RZ, R13, 0x40, RZ, 0xc0, !PT ;  /* 0x000000400dff7812 */ /* 0x000fe400078cc0ff */
[C---:B0-----:R-:W-:Y:S01]  /*24f1c0*/  PRMT R0, R20.reuse, 0x7771, RZ ;  /* 0x0000777114007816 */ /* 0x041fe200000000ff */
[----:B------:R-:W2:Y:S04]  /*24f1d0*/  LDL.LU.64 R10, [R1+0x3780] ;  /* 0x00378000010a7983 */ /* 0x000ea80000300a00 */
[----:B----4-:R0:W-:Y:S02]  /*24f1e0*/  @P3 STG.E.U8 desc[UR4][R14.64], R0 ;  /* 0x000000000e003986 */ /* 0x0101e4000c101104 */
[----:B0-----:R-:W-:-:S02]  /*24f1f0*/  PRMT R0, R20, 0x7772, RZ ;  /* 0x0000777214007816 */ /* 0x001fc400000000ff */
[----:B------:R-:W3:Y:S04]  /*24f200*/  LDL.LU.64 R14, [R1+0x37a0] ;  /* 0x0037a000010e7983 */ /* 0x000ee80000300a00 */
[----:B------:R-:W4:Y:S04]  /*24f210*/  LDL.LU R28, [R1+0x3e8] ;  /* 0x0003e800011c7983 */ /* 0x000f280000300800 */
[----:B------:R0:W-:Y:S02]  /*24f220*/  @P4 STG.E.U8 desc[UR4][R8.64], R0 ;  /* 0x0000000008004986 */ /* 0x0001e4000c101104 */
        /* <DEDUP_REMOVED lines=22> */
[C---:B------:R-:W-:Y:S02]  /*24f390*/  LOP3.LUT P0, RZ, R13.reuse, 0x8000, RZ, 0xc0, !PT ;  /* 0x000080000dff7812 */ /* 0x040fe4000780c0ff */
[C---:B------:R-:W-:Y:S02]  /*24f3a0*/  LOP3.LUT P1, RZ, R13.reuse, 0x10000, RZ, 0xc0, !PT ;  /* 0x000100000dff7812 */ /* 0x040fe4000782c0ff */
[----:B------:R-:W-:-:S02]  /*24f3b0*/  LOP3.LUT P2, RZ, R13, 0x20000, RZ, 0xc0, !PT ;  /* 0x000200000dff7812 */ /* 0x000fc4000784c0ff */
[C---:B------:R-:W-:Y:S01]  /*24f3c0*/  LOP3.LUT P3, RZ, R13.reuse, 0x40000, RZ, 0xc0, !PT ;  /* 0x000400000dff7812 */ /* 0x040fe2000786c0ff */
[----:B------:R4:W-:Y:S01]  /*24f3d0*/  @P6 STG.E.U8 desc[UR4][R16.64], R0 ;  /* 0x0000000010006986 */ /* 0x0009e2000c101104 */
[----:B------:R-:W-:Y:S02]  /*24f3e0*/  LOP3.LUT P6, RZ, R4, 0x1000000, RZ, 0xc0, !PT ;  /* 0x0100000004ff7812 */ /* 0x000fe400078cc0ff */
[C---:B------:R-:W-:Y:S02]  /*24f3f0*/  LOP3.LUT P4, RZ, R13.reuse, 0x80000, RZ, 0xc0, !PT ;  /* 0x000800000dff7812 */ /* 0x040fe4000788c0ff */
[----:B------:R-:W-:Y:S01]  /*24f400*/  LOP3.LUT P5, RZ, R13, 0x100000, RZ, 0xc0, !PT ;  /* 0x001000000dff7812 */ /* 0x000fe200078ac0ff */
[----:B------:R-:W3:Y:S04]  /*24f410*/  LDL.LU R20, [R1+0x40c] ;  /* 0x00040c0001147983 */ /* 0x000ee80000300800 */
[----:B------:R-:W3:Y:S04]  /*24f420*/  LDL.LU.64 R12, [R1+0x37d8] ;  /* 0x0037d800010c7983 */ /* 0x000ee80000300a00 */
[----:B------:R-:W3:Y:S04]  /*24f430*/  LDL.LU.64 R2, [R1+0x37e8] ;  /* 0x0037e80001027983 */ /* 0x000ee80000300a00 */
[----:B------:R-:W3:Y:S04]  /*24f440*/  LDL.LU.64 R8, [R1+0x3808] ;  /* 0x0038080001087983 */ /* 0x000ee80000300a00 */
[----:B------:R-:W3:Y:S04]  /*24f450*/  LDL.LU.64 R10, [R1+0x3818] ;  /* 0x00381800010a7983 */ /* 0x000ee80000300a00 */
[----:B------:R-:W3:Y:S01]  /*24f460*/  LDL.LU.64 R14, [R1+0x3800] ;  /* 0x00380000010e7983 */ /* 0x000ee20000300a00 */
[----:B----4-:R-:W-:-:S03]  /*24f470*/  PRMT R0, R28, 0x7770, RZ ;  /* 0x000077701c007816 */ /* 0x010fc600000000ff */
[----:B------:R-:W4:Y:S04]  /*24f480*/  LDL.LU.64 R16, [R1+0x3810] ;  /* 0x0038100001107983 */ /* 0x000f280000300a00 */
[----:B------:R-:W3:Y:S04]  /*24f490*/  LDL.LU R21, [R1+0x18] ;  /* 0x0000180001157983 */ /* 0x000ee80000300800 */
        /* <DEDUP_REMOVED lines=16> */
[----:B------:R0:W-:Y:S04]  /*24f5a0*/  @P6 STG.E.U8 desc[UR4][R12.64], R0 ;  /* 0x000000000c006986 */ /* 0x0001e8000c101104 */
[----:B0-----:R-:W3:Y:S01]  /*24f5b0*/  LDL.LU R13, [R1+0x78a8] ;  /* 0x0078a800010d7983 */ /* 0x001ee20000300800 */
[----:B------:R-:W-:-:S05]  /*24f5c0*/  PRMT R0, R20, 0x7771, RZ ;  /* 0x0000777114007816 */ /* 0x000fca00000000ff */
[----:B------:R0:W-:Y:S02]  /*24f5d0*/  @P0 STG.E.U8 desc[UR4][R2.64], R0 ;  /* 0x0000000002000986 */ /* 0x0001e4000c101104 */
[----:B0-----:R-:W-:-:S05]  /*24f5e0*/  PRMT R0, R20, 0x7772, RZ ;  /* 0x0000777214007816 */ /* 0x001fca00000000ff */
[----:B------:R0:W-:Y:S02]  /*24f5f0*/  @P1 STG.E.U8 desc[UR4][R8.64], R0 ;  /* 0x0000000008001986 */ /* 0x0001e4000c101104 */
[----:B0-----:R-:W-:Y:S02]  /*24f600*/  PRMT R0, R20, 0x7773, RZ ;  /* 0x0000777314007816 */ /* 0x001fe400000000ff */
[----:B------:R-:W3:Y:S04]  /*24f610*/  LDL.LU.64 R8, [R1+0x3840] ;  /* 0x0038400001087983 */ /* 0x000ee80000300a00 */
[----:B------:R2:W-:Y:S01]  /*24f620*/  @P2 STG.E.U8 desc[UR4][R10.64], R0 ;  /* 0x000000000a002986 */ /* 0x0005e2000c101104 */
[----:B------:R-:W-:Y:S02]  /*24f630*/  LOP3.LUT P6, RZ, R21, 0x2, RZ, 0xc0, !PT ;  /* 0x0000000215ff7812 */ /* 0x000fe400078cc0ff */
[----:B------:R-:W-:-:S02]  /*24f640*/  LOP3.LUT R4, R4, 0xffffefff, RZ, 0xc0, !PT ;  /* 0xffffefff04047812 */ /* 0x000fc400078ec0ff */
[----:B--2---:R-:W-:-:S05]  /*24f650*/  PRMT R0, R7, 0x7770, RZ ;  /* 0x0000777007007816 */ /* 0x004fca00000000ff */
[----:B------:R0:W-:Y:S02]  /*24f660*/  @P3 STG.E.U8 desc[UR4][R14.64], R0 ;  /* 0x000000000e003986 */ /* 0x0001e4000c101104 */
[C---:B0-----:R-:W-:Y:S02]  /*24f670*/  PRMT R0, R7.reuse, 0x7771, RZ ;  /* 0x0000777107007816 */ /* 0x041fe400000000ff */
[----:B------:R-:W2:Y:S04]  /*24f680*/  LDL.LU.64 R14, [R1+0x3828] ;  /* 0x00382800010e7983 */ /* 0x000ea80000300a00 */
[----:B------:R-:W2:Y:S04]  /*24f690*/  LDL.LU.64 R10, [R1+0x3838] ;  /* 0x00383800010a7983 */ /* 0x000ea80000300a00 */
[----:B----4-:R0:W-:Y:S04]  /*24f6a0*/  @P4 STG.E.U8 desc[UR4][R16.64], R0 ;  /* 0x0000000010004986 */ /* 0x0101e8000c101104 */
[----:B0-----:R-:W4:Y:S04]  /*24f6b0*/  LDL.LU.64 R16, [R1+0x3858] ;  /* 0x0038580001107983 */ /* 0x001f280000300a00 */
[----:B------:R-:W2:Y:S01]  /*24f6c0*/  LDL.LU R20, [R1+0x3f0] ;  /* 0x0003f00001147983 */ /* 0x000ea20000300800 */
[----:B------:R-:W-:-:S05]  /*24f6d0*/  PRMT R0, R7, 0x7772, RZ ;  /* 0x0000777207007816 */ /* 0x000fca00000000ff */
[----:B------:R0:W-:Y:S04]  /*24f6e0*/  @P5 STG.E.U8 desc[UR4][R18.64], R0 ;  /* 0x0000000012005986 */ /* 0x0001e8000c101104 */
[----:B0-----:R-:W4:Y:S01]  /*24f6f0*/  LDL.LU.64 R18, [R1+0x3868] ;  /* 0x0038680001127983 */ /* 0x001f220000300a00 */
[----:B------:R-:W-:Y:S02]  /*24f700*/  @P6 LOP3.LUT R4, R4, 0x1000, RZ, 0xfc, !PT ;  /* 0x0000100004046812 */ /* 0x000fe400078efcff */
[----:B------:R-:W-:Y:S02]  /*24f710*/  LOP3.LUT P6, RZ, R21, 0x1, RZ, 0xc0, !PT ;  /* 0x0000000115ff7812 */ /* 0x000fe400078cc0ff */
[C---:B---3--:R-:W-:Y:S02]  /*24f720*/  LOP3.LUT P2, RZ, R13.reuse, 0x200000, RZ, 0xc0, !PT ;  /* 0x002000000dff7812 */ /* 0x048fe4000784c0ff */
[----:B------:R-:W-:-:S02]  /*24f730*/  LOP3.LUT P3, RZ, R13, 0x400000, RZ, 0xc0, !PT ;  /* 0x004000000dff7812 */ /* 0x000fc4000786c0ff */
[----:B------:R-:W-:Y:S02]  /*24f740*/  LOP3.LUT R4, R4, 0xffffdfff, RZ, 0xc0, !PT ;  /* 0xffffdfff04047812 */ /* 0x000fe400078ec0ff */
[----:B------:R-:W-:Y:S02]  /*24f750*/  PRMT R0, R7, 0x7773, RZ ;  /* 0x0000777307007816 */ /* 0x000fe400000000ff */
[C---:B------:R-:W-:Y:S02]  /*24f760*/  LOP3.LUT P4, RZ, R13.reuse, 0x800000, RZ, 0xc0, !PT ;  /* 0x008000000dff7812 */ /* 0x040fe4000788c0ff */
[C---:B------:R-:W-:Y:S01]  /*24f770*/  LOP3.LUT P5, RZ, R13.reuse, 0x1000000, RZ, 0xc0, !PT ;  /* 0x010000000dff7812 */ /* 0x040fe200078ac0ff */
[----:B------:R-:W3:Y:S01]  /*24f780*/  LDL.LU R5, [R1+0x3d0] ;  /* 0x0003d00001057983 */ /* 0x000ee20000300800 */
        /* <DEDUP_REMOVED lines=18> */
[----:B------:R-:W-:-:S11]  /*24f8b0*/  LOP3.LUT R4, R4, 0xfff7ffff, RZ, 0xc0, !PT ;  /* 0xfff7ffff04047812 */ /* 0x000fd600078ec0ff */
[----:B------:R-:W-:Y:S02]  /*24f8c0*/  @P6 LOP3.LUT R4, R4, 0x80000, RZ, 0xfc, !PT ;  /* 0x0008000004046812 */ /* 0x000fe400078efcff */
[----:B------:R-:W-:Y:S02]  /*24f8d0*/  LOP3.LUT P6, RZ, R13, 0x2000000, RZ, 0xc0, !PT ;  /* 0x020000000dff7812 */ /* 0x000fe400078cc0ff */
[----:B------:R-:W3:Y:S01]  /*24f8e0*/  LDL.LU.64 R12, [R1+0x3850] ;  /* 0x00385000010c7983 */ /* 0x000ee20000300a00 */
[----:B--2---:R-:W-:-:S05]  /*24f8f0*/  PRMT R0, R20, 0x7770, RZ ;  /* 0x0000777014007816 */ /* 0x004fca00000000ff */
[----:B------:R0:W-:Y:S02]  /*24f900*/  @P3 STG.E.U8 desc[UR4][R14.64], R0 ;  /* 0x000000000e003986 */ /* 0x0001e4000c101104 */
[C---:B0-----:R-:W-:Y:S02]  /*24f910*/  PRMT R0, R20.reuse, 0x7771, RZ ;  /* 0x0000777114007816 */ /* 0x041fe400000000ff */
[----:B------:R-:W2:Y:S04]  /*24f920*/  LDL.LU.64 R14, [R1+0x3860] ;  /* 0x00386000010e7983 */ /* 0x000ea80000300a00 */
[----:B------:R0:W-:Y:S02]  /*24f930*/  @P4 STG.E.U8 desc[UR4][R10.64], R0 ;  /* 0x000000000a004986 */ /* 0x0001e4000c101104 */
[----:B0-----:R-:W-:-:S05]  /*24f940*/  PRMT R0, R20, 0x7772, RZ ;  /* 0x0000777214007816 */ /* 0x001fca00000000ff */
[----:B----4-:R0:W-:Y:S02]  /*24f950*/  @P5 STG.E.U8 desc[UR4][R16.64], R0 ;  /* 0x0000000010005986 */ /* 0x0101e4000c101104 */
[----:B0-----:R-:W-:Y:S02]  /*24f960*/  PRMT R0, R20, 0x7773, RZ ;  /* 0x0000777314007816 */ /* 0x001fe400000000ff */
[----:B------:R-:W4:Y:S04]  /*24f970*/  LDL.LU.64 R16, [R1+0x3880] ;  /* 0x0038800001107983 */ /* 0x000f280000300a00 */
[----:B------:R-:W2:Y:S04]  /*24f980*/  LDL.LU R28, [R1+0x3f4] ;  /* 0x0003f400011c7983 */ /* 0x000ea80000300800 */
        /* <DEDUP_REMOVED lines=8> */
[----:B---3--:R-:W-:-:S11]  /*24fa10*/  PRMT R0, R5, 0x7770, RZ ;  /* 0x0000777005007816 */ /* 0x008fd600000000ff */
        /* <DEDUP_REMOVED lines=11> */
[----:B----4-:R0:W-:Y:S01]  /*24fad0*/  @P6 STG.E.U8 desc[UR4][R16.64], R0 ;  /* 0x0000000010006986 */ /* 0x0101e2000c101104 */
[----:B------:R-:W-:-:S03]  /*24fae0*/  LOP3.LUT P6, RZ, R4, 0x10000, RZ, 0xc0, !PT ;  /* 0x0001000004ff7812 */ /* 0x000fc600078cc0ff */
[----:B------:R-:W4:Y:S04]  /*24faf0*/  LDL.LU.64 R10, [R1+0x38b0] ;  /* 0x0038b000010a7983 */ /* 0x000f280000300a00 */
        /* <DEDUP_REMOVED lines=17> */
[----:B------:R-:W-:-:S02]  /*24fc10*/  LOP3.LUT P1, RZ, R21, 0x8, RZ, 0xc0, !PT ;  /* 0x0000000815ff7812 */ /* 0x000fc4000782c0ff */
[C---:B------:R-:W-:Y:S02]  /*24fc20*/  LOP3.LUT P2, RZ, R21.reuse, 0x10, RZ, 0xc0, !PT ;  /* 0x0000001015ff7812 */ /* 0x040fe4000784c0ff */
[C---:B------:R-:W-:Y:S02]  /*24fc30*/  LOP3.LUT P3, RZ, R21.reuse, 0x20, RZ, 0xc0, !PT ;  /* 0x0000002015ff7812 */ /* 0x040fe4000786c0ff */
[----:B------:R-:W-:Y:S01]  /*24fc40*/  LOP3.LUT P4, RZ, R21, 0x40, RZ, 0xc0, !PT ;  /* 0x0000004015ff7812 */ /* 0x000fe2000788c0ff */
[----:B--2---:R0:W-:Y:S04]  /*24fc50*/  @P6 STG.E.U8 desc[UR4][R6.64], R0 ;  /* 0x0000000006006986 */ /* 0x0041e8000c101104 */
[----:B0-----:R-:W2:Y:S01]  /*24fc60*/  LDL.LU.64 R6, [R1+0x7890] ;  /* 0x0078900001067983 */ /* 0x001ea20000300a00 */
[----:B------:R-:W-:-:S02]  /*24fc70*/  LOP3.LUT P6, RZ, R4, 0x1000, RZ, 0xc0, !PT ;  /* 0x0000100004ff7812 */ /* 0x000fc400078cc0ff */
[----:B------:R-:W-:-:S11]  /*24fc80*/  PRMT R0, R28, 0x7773, RZ ;  /* 0x000077731c007816 */ /* 0x000fd600000000ff */
[----:B---3--:R0:W-:Y:S02]  /*24fc90*/  @P6 STG.E.U8 desc[UR4][R2.64], R0 ;  /* 0x0000000002006986 */ /* 0x0081e4000c101104 */
[----:B0-----:R-:W-:-:S05]  /*24fca0*/  PRMT R0, R20, 0x7770, RZ ;  /* 0x0000777014007816 */ /* 0x001fca00000000ff */
[----:B------:R0:W-:Y:S02]  /*24fcb0*/  @P0 STG.E.U8 desc[UR4][R8.64], R0 ;  /* 0x0000000008000986 */ /* 0x0001e4000c101104 */
[----:B0-----:R-:W-:-:S05]  /*24fcc0*/  PRMT R0, R20, 0x7771, RZ ;  /* 0x0000777114007816 */ /* 0x001fca00000000ff */
[----:B----4-:R0:W-:Y:S02]  /*24fcd0*/  @P1 STG.E.U8 desc[UR4][R10.64], R0 ;  /* 0x000000000a001986 */ /* 0x0101e4000c101104 */
[----:B0-----:R-:W-:-:S05]  /*24fce0*/  PRMT R0, R20, 0x7772, RZ ;  /* 0x0000777214007816 */ /* 0x001fca00000000ff */
[----:B------:R0:W-:Y:S02]  /*24fcf0*/  @P2 STG.E.U8 desc[UR4][R12.64], R0 ;  /* 0x000000000c002986 */ /* 0x0001e4000c101104 */
[----:B0-----:R-:W-:-:S05]  /*24fd00*/  PRMT R0, R20, 0x7773, RZ ;  /* 0x0000777314007816 */ /* 0x001fca00000000ff */
[----:B------:R2:W-:Y:S02]  /*24fd10*/  @P3 STG.E.U8 desc[UR4][R14.64], R0 ;  /* 0x000000000e003986 */ /* 0x0005e4000c101104 */
[----:B--2---:R-:W-:-:S05]  /*24fd20*/  PRMT R0, R7, 0x7770, RZ ;  /* 0x0000777007007816 */ /* 0x004fca00000000ff */
[----:B------:R0:W-:Y:S04]  /*24fd30*/  @P4 STG.E.U8 desc[UR4][R16.64], R0 ;  /* 0x0000000010004986 */ /* 0x0001e8000c101104 */
[----:B0-----:R-:W2:Y:S04]  /*24fd40*/  LDL.LU.64 R16, [R1+0x38f8] ;  /* 0x0038f80001107983 */ /* 0x001ea80000300a00 */
[----:B------:R-:W3:Y:S04]  /*24fd50*/  LDL.LU.64 R8, [R1+0x3908] ;  /* 0x0039080001087983 */ /* 0x000ee80000300a00 */
[----:B------:R-:W4:Y:S04]  /*24fd60*/  LDL.LU.64 R10, [R1+0x38f0] ;  /* 0x0038f000010a7983 */ /* 0x000f280000300a00 */
[----:B------:R-:W3:Y:S04]  /*24fd70*/  LDL.LU.64 R14, [R1+0x3900] ;  /* 0x00390000010e7983 */ /* 0x000ee80000300a00 */
[----:B------:R-:W3:Y:S04]  /*24fd80*/  LDL.LU.64 R12, [R1+0x3920] ;  /* 0x00392000010c7983 */ /* 0x000ee80000300a00 */
[----:B------:R-:W4:Y:S01]  /*24fd90*/  LDL.LU R20, [R1+0x3d8] ;  /* 0x0003d80001147983 */ /* 0x000f220000300800 */
[----:B------:R-:W-:-:S02]  /*24fda0*/  LOP3.LUT P5, RZ, R21, 0x80, RZ, 0xc0, !PT ;  /* 0x0000008015ff7812 */ /* 0x000fc400078ac0ff */
[----:B------:R-:W-:Y:S02]  /*24fdb0*/  LOP3.LUT P2, RZ, R21, 0x100, RZ, 0xc0, !PT ;  /* 0x0000010015ff7812 */ /* 0x000fe4000784c0ff */
[----:B------:R-:W-:Y:S02]  /*24fdc0*/  PRMT R0, R7, 0x7771, RZ ;  /* 0x0000777107007816 */ /* 0x000fe400000000ff */
[C---:B------:R-:W-:Y:S02]  /*24fdd0*/  LOP3.LUT P3, RZ, R21.reuse, 0x200, RZ, 0xc0, !PT ;  /* 0x0000020015ff7812 */ /* 0x040fe4000786c0ff */
[----:B------:R-:W-:-:S05]  /*24fde0*/  LOP3.LUT P4, RZ, R21, 0x400, RZ, 0xc0, !PT ;  /* 0x0000040015ff7812 */ /* 0x000fca000788c0ff */
[----:B------:R0:W-:Y:S01]  /*24fdf0*/  @P5 STG.E.U8 desc[UR4][R18.64], R0 ;  /* 0x0000000012005986 */ /* 0x0001e2000c101104 */
[----:B------:R-:W-:Y:S02]  /*24fe00*/  LOP3.LUT P5, RZ, R21, 0x800, RZ, 0xc0, !PT ;  /* 0x0000080015ff7812 */ /* 0x000fe400078ac0ff */
[----:B0-----:R-:W-:Y:S01]  /*24fe10*/  PRMT R0, R7, 0x7772, RZ ;  /* 0x0000777207007816 */ /* 0x001fe200000000ff */
[----:B------:R-:W4:Y:S04]  /*24fe20*/  LDL.LU.64 R18, [R1+0x3930] ;  /* 0x0039300001127983 */ /* 0x000f280000300a00 */
[----:B------:R-:W4:Y:S01]  /*24fe30*/  LDL.LU R28, [R1+0x3fc] ;  /* 0x0003fc00011c7983 */ /* 0x000f220000300800 */
        /* <DEDUP_REMOVED lines=11> */
[----:B0-----:R-:W-:Y:S02]  /*24fef0*/  PRMT R0, R7, 0x7773, RZ ;  /* 0x0000777307007816 */ /* 0x001fe400000000ff */
[----:B------:R-:W2:Y:S04]  /*24ff00*/  LDL.LU.64 R16, [R1+0x3918] ;  /* 0x0039180001107983 */ /* 0x000ea80000300a00 */
[----:B---3--:R4:W-:Y:S02]  /*24ff10*/  @P3 STG.E.U8 desc[UR4][R8.64], R0 ;  /* 0x0000000008003986 */ /* 0x0089e4000c101104 */
[----:B----4-:R-:W-:-:S05]  /*24ff20*/  PRMT R0, R20, 0x7770, RZ ;  /* 0x0000777014007816 */ /* 0x010fca00000000ff */
[----:B------:R0:W-:Y:S02]  /*24ff30*/  @P4 STG.E.U8 desc[UR4][R10.64], R0 ;  /* 0x000000000a004986 */ /* 0x0001e4000c101104 */
[----:B0-----:R-:W-:-:S05]  /*24ff40*/  PRMT R0, R20, 0x7771, RZ ;  /* 0x0000777114007816 */ /* 0x001fca00000000ff */
[----:B------:R0:W-:Y:S04]  /*24ff50*/  @P5 STG.E.U8 desc[UR4][R14.64], R0 ;  /* 0x000000000e005986 */ /* 0x0001e8000c101104 */
[----:B0-----:R-:W3:Y:S04]  /*24ff60*/  LDL.LU.64 R14, [R1+0x3928] ;  /* 0x00392800010e7983 */ /* 0x001ee80000300a00 */
        /* <DEDUP_REMOVED lines=16> */
[----:B------:R-:W-:-:S13]  /*250070*/  LOP3.LUT P6, RZ, R21, 0x1000, RZ, 0xc0, !PT ;  /* 0x0000100015ff7812 */ /* 0x000fda00078cc0ff */
[----:B------:R0:W-:Y:S01]  /*250080*/  @P6 STG.E.U8 desc[UR4][R12.64], R0 ;  /* 0x000000000c006986 */ /* 0x0001e2000c101104 */
[----:B------:R-:W-:Y:S02]  /*250090*/  LOP3.LUT P6, RZ, R4, 0x800, RZ, 0xc0, !PT ;  /* 0x0000080004ff7812 */ /* 0x000fe400078cc0ff */
[----:B0-----:R-:W-:-:S11]  /*2500a0*/  PRMT R0, R20, 0x7773, RZ ;  /* 0x0000777314007816 */ /* 0x001fd600000000ff */
[----:B------:R0:W-:Y:S04]  /*2500b0*/  @P6 STG.E.U8 desc[UR4][R18.64], R0 ;  /* 0x0000000012006986 */ /* 0x0001e8000c101104 */
[----:B----4-:R1:W-:Y:S04]  /*2500c0*/  STL.64 [R1+0x7888], R6 ;  /* 0x0078880601007387 */ /* 0x0103e80000100a00 */
[----:B0-----:R-:W4:Y:S04]  /*2500d0*/  LDL.LU.64 R18, [R1+0x3948] ;  /* 0x0039480001127983 */ /* 0x001f280000300a00 */
[----:B-1----:R-:W2:Y:S04]  /*2500e0*/  LDL.LU.64 R6, [R1+0x3958] ;  /* 0x0039580001067983 */ /* 0x002ea80000300a00 */
[----:B------:R-:W2:Y:S04]  /*2500f0*/  LDL.LU.64 R2, [R1+0x3980] ;  /* 0x0039800001027983 */ /* 0x000ea80000300a00 */
        /* <DEDUP_REMOVED lines=24> */
[----:B------:R-:W2:Y:S04]  /*250280*/  LDL.LU R16, [R1+0x1c] ;  /* 0x00001c0001107983 */ /* 0x000ea80000300800 */
        /* <DEDUP_REMOVED lines=30> */
[----:B---3--:R-:W-:-:S05]  /*250470*/  PRMT R0, R20, 0x7770, RZ ;  /* 0x0000777014007816 */ /* 0x008fca00000000ff */
        /* <DEDUP_REMOVED lines=9> */
[----:B----4-:R-:W-:-:S02]  /*250510*/  PRMT R0, R17, 0x7770, RZ ;  /* 0x0000777011007816 */ /* 0x010fc400000000ff */
[----:B------:R-:W4:Y:S04]  /*250520*/  LDL.LU.64 R14, [R1+0x39d8] ;  /* 0x0039d800010e7983 */ /* 0x000f280000300a00 */
[----:B------:R-:W4:Y:S04]  /*250530*/  LDL.LU.64 R8, [R1+0x39b8] ;  /* 0x0039b80001087983 */ /* 0x000f280000300a00 */
[----:B------:R0:W-:Y:S04]  /*250540*/  @P5 STG.E.U8 desc[UR4][R18.64], R0 ;  /* 0x0000000012005986 */ /* 0x0001e8000c101104 */
[----:B0-----:R-:W4:Y:S04]  /*250550*/  LDL.LU.64 R18, [R1+0x39d0] ;  /* 0x0039d00001127983 */ /* 0x001f280000300a00 */
[----:B------:R-:W4:Y:S01]  /*250560*/  LDL.LU R20, [R1+0x464] ;  /* 0x0004640001147983 */ /* 0x000f220000300800 */
[----:B------:R-:W-:-:S02]  /*250570*/  @P6 LOP3.LUT R6, R6, 0x40000000, RZ, 0xfc, !PT ;  /* 0x4000000006066812 */ /* 0x000fc400078efcff */
[----:B------:R-:W-:Y:S02]  /*250580*/  LOP3.LUT P6, RZ, R16, 0x10, RZ, 0xc0, !PT ;  /* 0x0000001010ff7812 */ /* 0x000fe400078cc0ff */
[----:B------:R-:W-:Y:S02]  /*250590*/  LOP3.LUT R4, R4, 0xfffffffe, RZ, 0xc0, !PT ;  /* 0xfffffffe04047812 */ /* 0x000fe400078ec0ff */
[C---:B------:R-:W-:Y:S02]  /*2505a0*/  LOP3.LUT P2, RZ, R21.reuse, 0x8000000, RZ, 0xc0, !PT ;  /* 0x0800000015ff7812 */ /* 0x040fe4000784c0ff */
[----:B------:R-:W-:Y:S02]  /*2505b0*/  LOP3.LUT R6, R6, 0x7fffffff, RZ, 0xc0, !PT ;  /* 0x7fffffff06067812 */ /* 0x000fe400078ec0ff */
[----:B------:R-:W-:Y:S02]  /*2505c0*/  LOP3.LUT P3, RZ, R21, 0x10000000, RZ, 0xc0, !PT ;  /* 0x1000000015ff7812 */ /* 0x000fe4000786c0ff */
[----:B------:R-:W-:-:S02]  /*2505d0*/  PRMT R0, R17, 0x7771, RZ ;  /* 0x0000777111007816 */ /* 0x000fc400000000ff */
[C---:B------:R-:W-:Y:S02]  /*2505e0*/  LOP3.LUT P4, RZ, R21.reuse, 0x20000000, RZ, 0xc0, !PT ;  /* 0x2000000015ff7812 */ /* 0x040fe4000788c0ff */
[----:B------:R-:W-:Y:S01]  /*2505f0*/  LOP3.LUT P5, RZ, R21, 0x40000000, RZ, 0xc0, !PT ;  /* 0x4000000015ff7812 */ /* 0x000fe200078ac0ff */
[----:B------:R-:W4:Y:S01]  /*250600*/  LDL.LU.64 R10, [R1+0x39e8] ;  /* 0x0039e800010a7983 */ /* 0x000f220000300a00 */
        /* <DEDUP_REMOVED lines=13> */
[----:B------:R-:W4:Y:S04]  /*2506e0*/  LDL.LU R21, [R1+0x444] ;  /* 0x0004440001157983 */ /* 0x000f280000300800 */
[----:B--2---:R0:W-:Y:S02]  /*2506f0*/  @P2 STG.E.U8 desc[UR4][R12.64], R0 ;  /* 0x000000000c002986 */ /* 0x0041e4000c101104 */
[----:B0-----:R-:W-:-:S02]  /*250700*/  PRMT R0, R17, 0x7772, RZ ;  /* 0x0000777211007816 */ /* 0x001fc400000000ff */
[----:B------:R-:W2:Y:S04]  /*250710*/  LDL.LU.64 R12, [R1+0x3a00] ;  /* 0x003a0000010c7983 */ /* 0x000ea80000300a00 */
[----:B---3--:R0:W-:Y:S02]  /*250720*/  @P3 STG.E.U8 desc[UR4][R2.64], R0 ;  /* 0x0000000002003986 */ /* 0x0081e4000c101104 */
[----:B0-----:R-:W-:-:S05]  /*250730*/  PRMT R0, R17, 0x7773, RZ ;  /* 0x0000777311007816 */ /* 0x001fca00000000ff */
[----:B----4-:R0:W-:Y:S02]  /*250740*/  @P4 STG.E.U8 desc[UR4][R14.64], R0 ;  /* 0x000000000e004986 */ /* 0x0101e4000c101104 */
[C---:B0-----:R-:W-:Y:S02]  /*250750*/  PRMT R0, R20.reuse, 0x7770, RZ ;  /* 0x0000777014007816 */ /* 0x041fe400000000ff */
[----:B------:R-:W3:Y:S04]  /*250760*/  LDL.LU.64 R14, [R1+0x39e0] ;  /* 0x0039e000010e7983 */ /* 0x000ee80000300a00 */
[----:B------:R0:W-:Y:S02]  /*250770*/  @P5 STG.E.U8 desc[UR4][R8.64], R0 ;  /* 0x0000000008005986 */ /* 0x0001e4000c101104 */
[----:B0-----:R-:W-:-:S05]  /*250780*/  PRMT R0, R20, 0x7771, RZ ;  /* 0x0000777114007816 */ /* 0x001fca00000000ff */
[----:B------:R0:W-:Y:S04]  /*250790*/  @P6 STG.E.U8 desc[UR4][R18.64], R0 ;  /* 0x0000000012006986 */ /* 0x0001e8000c101104 */
[----:B0-----:R-:W4:Y:S04]  /*2507a0*/  LDL.LU.64 R18, [R1+0x39f8] ;  /* 0x0039f80001127983 */ /* 0x001f280000300a00 */
[----:B------:R-:W2:Y:S01]  /*2507b0*/  LDL.LU R17, [R1+0x468] ;  /* 0x0004680001117983 */ /* 0x000ea20000300800 */
[C---:B------:R-:W-:Y:S02]  /*2507c0*/  LOP3.LUT P0, RZ, R16.reuse, 0x100, RZ, 0xc0, !PT ;  /* 0x0000010010ff7812 */ /* 0x040fe4000780c0ff */
[----:B------:R-:W-:-:S02]  /*2507d0*/  LOP3.LUT P1, RZ, R16, 0x200, RZ, 0xc0, !PT ;  /* 0x0000020010ff7812 */ /* 0x000fc4000782c0ff */
        /* <DEDUP_REMOVED lines=8> */
[----:B------:R0:W-:Y:S01]  /*250860*/  @P6 STG.E.U8 desc[UR4][R10.64], R0 ;  /* 0x000000000a006986 */ /* 0x0001e2000c101104 */
[----:B------:R-:W-:Y:S02]  /*250870*/  LOP3.LUT P6, RZ, R4, 0x4, RZ, 0xc0, !PT ;  /* 0x0000000404ff7812 */ /* 0x000fe400078cc0ff */
[----:B0-----:R-:W-:-:S11]  /*250880*/  PRMT R0, R20, 0x7773, RZ ;  /* 0x0000777314007816 */ /* 0x001fd600000000ff */
[----:B------:R-:W-:Y:S04]  /*250890*/  @P6 STG.E.U8 desc[UR4][R12.64], R0 ;  /* 0x000000000c006986 */ /* 0x000fe8000c101104 */
[----:B--2---:R0:W-:Y:S04]  /*2508a0*/  STL.64 [R1+0x7868], R16 ;  /* 0x0078681001007387 */ /* 0x0041e80000100a00 */
[----:B0-----:R-:W2:Y:S04]  /*2508b0*/  LDL.LU.64 R16, [R1+0x3a10] ;  /* 0x003a100001107983 */ /* 0x001ea80000300a00 */
[----:B------:R-:W2:Y:S01]  /*2508c0*/  LDL.LU.64 R2, [R1+0x3a38] ;  /* 0x003a380001027983 */ /* 0x000ea20000300a00 */
[----:B------:R-:W-:-:S02]  /*2508d0*/  LOP3.LUT P6, RZ, R4, 0x2, RZ, 0xc0, !PT ;  /* 0x0000000204ff7812 */ /* 0x000fc400078cc0ff */
[----:B------:R-:W-:-:S11]  /*2508e0*/  PRMT R0, R21, 0x7770, RZ ;  /* 0x0000777015007816 */ /* 0x000fd600000000ff */
[----:B---3--:R0:W-:Y:S01]  /*2508f0*/  @P6 STG.E.U8 desc[UR4][R14.64], R0 ;  /* 0x000000000e006986 */ /* 0x0081e2000c101104 */
[----:B------:R-:W-:Y:S02]  /*250900*/  LOP3.LUT P6, RZ, R4, 0x1, RZ, 0xc0, !PT ;  /* 0x0000000104ff7812 */ /* 0x000fe400078cc0ff */
[----:B0-----:R-:W-:-:S11]  /*250910*/  PRMT R0, R21, 0x7771, RZ ;  /* 0x0000777115007816 */ /* 0x001fd600000000ff */
[----:B----4-:R0:W-:Y:S01]  /*250920*/  @P6 STG.E.U8 desc[UR4][R18.64], R0 ;  /* 0x0000000012006986 */ /* 0x0101e2000c101104 */
[C---:B------:R-:W-:Y:S02]  /*250930*/  LOP3.LUT P6, RZ, R6.reuse, 0x80000000, RZ, 0xc0, !PT ;  /* 0x8000000006ff7812 */ /* 0x040fe400078cc0ff */
[----:B0-----:R-:W-:Y:S01]  /*250940*/  PRMT R0, R21, 0x7772, RZ ;  /* 0x0000777215007816 */ /* 0x001fe200000000ff */
[----:B--2---:R0:W-:Y:S10]  /*250950*/  STL.64 [R1+0x7858], R2 ;  /* 0x0078580201007387 */ /* 0x0041f40000100a00 */
[----:B------:R1:W-:Y:S04]  /*250960*/  @P6 STG.E.U8 desc[UR4][R16.64], R0 ;  /* 0x0000000010006986 */ /* 0x0003e8000c101104 */
        /* <DEDUP_REMOVED lines=14> */
[----:B--2---:R-:W-:-:S11]  /*250a50*/  PRMT R0, R17, 0x7770, RZ ;  /* 0x0000777011007816 */ /* 0x004fd600000000ff */
[----:B------:R0:W-:Y:S04]  /*250a60*/  @P6 STG.E.U8 desc[UR4][R2.64], R0 ;  /* 0x0000000002006986 */ /* 0x0001e8000c101104 */
[----:B0-----:R-:W2:Y:S01]  /*250a70*/  LDL.LU.64 R2, [R1+0x7858] ;  /* 0x0078580001027983 */ /* 0x001ea20000300a00 */
[----:B------:R-:W-:Y:S02]  /*250a80*/  LOP3.LUT P6, RZ, R6, 0x10000000, RZ, 0xc0, !PT ;  /* 0x1000000006ff7812 */ /* 0x000fe400078cc0ff */
[----:B------:R-:W-:-:S11]  /*250a90*/  PRMT R0, R17, 0x7771, RZ ;  /* 0x0000777111007816 */ /* 0x000fd600000000ff */
[----:B------:R0:W-:Y:S02]  /*250aa0*/  @P6 STG.E.U8 desc[UR4][R4.64], R0 ;  /* 0x0000000004006986 */ /* 0x0001e4000c101104 */
[----:B0-----:R-:W-:Y:S02]  /*250ab0*/  PRMT R0, R17, 0x7772, RZ ;  /* 0x0000777211007816 */ /* 0x001fe400000000ff */
[----:B------:R-:W-:Y:S02]  /*250ac0*/  LOP3.LUT P6, RZ, R16, 0x4000000, RZ, 0xc0, !PT ;  /* 0x0400000010ff7812 */ /* 0x000fe400078cc0ff */
[----:B------:R-:W-:-:S11]  /*250ad0*/  LOP3.LUT R6, R6, 0xffefffff, RZ, 0xc0, !PT ;  /* 0xffefffff06067812 */ /* 0x000fd600078ec0ff */
[----:B------:R-:W-:Y:S02]  /*250ae0*/  @P6 LOP3.LUT R6, R6, 0x100000, RZ, 0xfc, !PT ;  /* 0x0010000006066812 */ /* 0x000fe400078efcff */
[----:B------:R-:W-:Y:S02]  /*250af0*/  LOP3.LUT P6, RZ, R16, 0x2000000, RZ, 0xc0, !PT ;  /* 0x0200000010ff7812 */ /* 0x000fe400078cc0ff */
[----:B------:R-:W-:Y:S01]  /*250b00*/  LOP3.LUT R6, R6, 0xffdfffff, RZ, 0xc0, !PT ;  /* 0xffdfffff06067812 */ /* 0x000fe200078ec0ff */
        /* <DEDUP_REMOVED lines=9> */
[----:B------:R-:W4:Y:S04]  /*250ba0*/  LDL.LU.64 R8, [R1+0x3a88] ;  /* 0x003a880001087983 */ /* 0x000f280000300a00 */
[----:B------:R-:W2:Y:S01]  /*250bb0*/  LDL.LU R17, [R1+0x46c] ;  /* 0x00046c0001117983 */ /* 0x000ea20000300800 */
[----:B------:R-:W-:-:S05]  /*250bc0*/  PRMT R0, R20, 0x7772, RZ ;  /* 0x0000777214007816 */ /* 0x000fca00000000ff */
[----:B------:R0:W-:Y:S02]  /*250bd0*/  @P4 STG.E.U8 desc[UR4][R14.64], R0 ;  /* 0x000000000e004986 */ /* 0x0001e4000c101104 */
[----:B0-----:R-:W-:Y:S02]  /*250be0*/  PRMT R0, R20, 0x7773, RZ ;  /* 0x0000777314007816 */ /* 0x001fe400000000ff */
[----:B------:R-:W3:Y:S04]  /*250bf0*/  LDL.LU.64 R20, [R1+0x3a98] ;  /* 0x003a980001147983 */ /* 0x000ee80000300a00 */
[----:B------:R0:W-:Y:S04]  /*250c00*/  @P5 STG.E.U8 desc[UR4][R18.64], R0 ;  /* 0x0000000012005986 */ /* 0x0001e8000c101104 */
[----:B0-----:R-:W4:Y:S04]  /*250c10*/  LDL.LU.64 R18, [R1+0x3a80] ;  /* 0x003a800001127983 */ /* 0x001f280000300a00 */
[----:B------:R-:W4:Y:S04]  /*250c20*/  LDL.LU.64 R10, [R1+0x3a90] ;  /* 0x003a9000010a7983 */ /* 0x000f280000300a00 */
[----:B------:R-:W4:Y:S01]  /*250c30*/  LDL.LU R15, [R1+0x44c] ;  /* 0x00044c00010f7983 */ /* 0x000f220000300800 */
[----:B------:R-:W-:-:S02]  /*250c40*/  @P6 LOP3.LUT R6, R6, 0x200000, RZ, 0xfc, !PT ;  /* 0x0020000006066812 */ /* 0x000fc400078efcff */
[C---:B------:R-:W-:Y:S02]  /*250c50*/  LOP3.LUT P6, RZ, R16.reuse, 0x1000000, RZ, 0xc0, !PT ;  /* 0x0100000010ff7812 */ /* 0x040fe400078cc0ff */
[C---:B------:R-:W-:Y:S02]  /*250c60*/  LOP3.LUT P2, RZ, R16.reuse, 0x4000, RZ, 0xc0, !PT ;  /* 0x0000400010ff7812 */ /* 0x040fe4000784c0ff */
[----:B------:R-:W-:Y:S02]  /*250c70*/  LOP3.LUT P3, RZ, R16, 0x8000, RZ, 0xc0, !PT ;  /* 0x0000800010ff7812 */ /* 0x000fe4000786c0ff */
[----:B------:R-:W-:Y:S02]  /*250c80*/  LOP3.LUT R6, R6, 0xffbfffff, RZ, 0xc0, !PT ;  /* 0xffbfffff06067812 */ /* 0x000fe400078ec0ff */
[C---:B------:R-:W-:Y:S02]  /*250c90*/  LOP3.LUT P4, RZ, R16.reuse, 0x10000, RZ, 0xc0, !PT ;  /* 0x0001000010ff7812 */ /* 0x040fe4000788c0ff */
[----:B------:R-:W-:Y:S01]  /*250ca0*/  LOP3.LUT P5, RZ, R16, 0x20000, RZ, 0xc0, !PT ;  /* 0x0002000010ff7812 */ /* 0x000fe200078ac0ff */
[----:B------:R-:W4:Y:S02]  /*250cb0*/  LDL.LU R28, [R1+0x20] ;  /* 0x00002000011c7983 */ /* 0x000f240000300800 */
        /* <DEDUP_REMOVED lines=18> */
[----:B------:R-:W-:Y:S02]  /*250de0*/  LOP3.LUT P1, RZ, R16, 0x10000000, RZ, 0xc0, !PT ;  /* 0x1000000010ff7812 */ /* 0x000fe4000782c0ff */
[----:B--2---:R-:W-:-:S05]  /*250df0*/  PRMT R0, R17, 0x7770, RZ ;  /* 0x0000777011007816 */ /* 0x004fca00000000ff */
[----:B------:R0:W-:Y:S02]  /*250e00*/  @P2 STG.E.U8 desc[UR4][R2.64], R0 ;  /* 0x0000000002002986 */ /* 0x0001e4000c101104 */
[----:B0-----:R-:W-:-:S05]  /*250e10*/  PRMT R0, R17, 0x7771, RZ ;  /* 0x0000777111007816 */ /* 0x001fca00000000ff */
[----:B---3--:R0:W-:Y:S02]  /*250e20*/  @P3 STG.E.U8 desc[UR4][R12.64], R0 ;  /* 0x000000000c003986 */ /* 0x0081e4000c101104 */
[----:B0-----:R-:W-:Y:S02]  /*250e30*/  PRMT R0, R17, 0x7772, RZ ;  /* 0x0000777211007816 */ /* 0x001fe400000000ff */
[----:B------:R-:W2:Y:S04]  /*250e40*/  LDL.LU.64 R12, [R1+0x3ab0] ;  /* 0x003ab000010c7983 */ /* 0x000ea80000300a00 */
[----:B------:R-:W3:Y:S04]  /*250e50*/  LDL.LU R7, [R1+0x450] ;  /* 0x0004500001077983 */ /* 0x000ee80000300800 */
[----:B----4-:R0:W-:Y:S01]  /*250e60*/  @P4 STG.E.U8 desc[UR4][R8.64], R0 ;  /* 0x0000000008004986 */ /* 0x0101e2000c101104 */
[----:B------:R-:W-:-:S02]  /*250e70*/  LOP3.LUT P2, RZ, R16, 0x20000000, RZ, 0xc0, !PT ;  /* 0x2000000010ff7812 */ /* 0x000fc4000784c0ff */
[----:B------:R-:W-:Y:S02]  /*250e80*/  LOP3.LUT P3, RZ, R16, 0x40000000, RZ, 0xc0, !PT ;  /* 0x4000000010ff7812 */ /* 0x000fe4000786c0ff */
[----:B0-----:R-:W-:-:S05]  /*250e90*/  PRMT R0, R17, 0x7773, RZ ;  /* 0x0000777311007816 */ /* 0x001fca00000000ff */
[----:B------:R0:W-:Y:S01]  /*250ea0*/  @P5 STG.E.U8 desc[UR4][R20.64], R0 ;  /* 0x0000000014005986 */ /* 0x0001e2000c101104 */
[----:B------:R-:W-:-:S03]  /*250eb0*/  LOP3.LUT P4, RZ, R16, 0x80000000, RZ, 0xc0, !PT ;  /* 0x8000000010ff7812 */ /* 0x000fc6000788c0ff */
[----:B------:R-:W4:Y:S01]  /*250ec0*/  LDL.LU.64 R16, [R1+0x3ac0] ;  /* 0x003ac00001107983 */ /* 0x000f220000300a00 */
[----:B0-----:R-:W-:-:S05]  /*250ed0*/  PRMT R0, R15, 0x7770, RZ ;  /* 0x000077700f007816 */ /* 0x001fca00000000ff */
[----:B------:R0:W-:Y:S04]  /*250ee0*/  @P6 STG.E.U8 desc[UR4][R18.64], R0 ;  /* 0x0000000012006986 */ /* 0x0001e8000c101104 */
[----:B0-----:R-:W2:Y:S04]  /*250ef0*/  LDL.LU.64 R18, [R1+0x3aa8] ;  /* 0x003aa80001127983 */ /* 0x001ea80000300a00 */
[----:B------:R-:W2:Y:S01]  /*250f00*/  LDL.LU R21, [R1+0x454] ;  /* 0x0004540001157983 */ /* 0x000ea20000300800 */
[----:B------:R-:W-:-:S05]  /*250f10*/  IMAD.MOV.U32 R20, RZ, RZ, R23 ;  /* 0x000000ffff147224 */ /* 0x000fca00078e0017 */
[----:B--2---:R0:W-:Y:S04]  /*250f20*/  STL.64 [R1+0x7848], R20 ;  /* 0x0078481401007387 */ /* 0x0041e80000100a00 */
[----:B0-----:R-:W2:Y:S01]  /*250f30*/  LDL.LU.64 R20, [R1+0x3ad8] ;  /* 0x003ad80001147983 */ /* 0x001ea20000300a00 */
[----:B------:R-:W-:Y:S02]  /*250f40*/  LOP3.LUT P6, RZ, R6, 0x8000000, RZ, 0xc0, !PT ;  /* 0x0800000006ff7812 */ /* 0x000fe400078cc0ff */
        /* <DEDUP_REMOVED lines=12> */
[----:B----4-:R3:W-:Y:S01]  /*251010*/  @P6 STG.E.U8 desc[UR4][R16.64], R0 ;  /* 0x0000000010006986 */ /* 0x0107e2000c101104 */
[----:B------:R-:W-:-:S03]  /*251020*/  LOP3.LUT P6, RZ, R6, 0x1000000, RZ, 0xc0, !PT ;  /* 0x0100000006ff7812 */ /* 0x000fc600078cc0ff */
[----:B------:R-:W4:Y:S04]  /*251030*/  LDL.LU.64 R8, [R1+0x3ae0] ;  /* 0x003ae00001087983 */ /* 0x000f280000300a00 */
[----:B------:R-:W4:Y:S04]  /*251040*/  LDL.LU.64 R10, [R1+0x3b00] ;  /* 0x003b0000010a7983 */ /* 0x000f280000300a00 */
[----:B------:R-:W4:Y:S04]  /*251050*/  LDL.LU.64 R12, [R1+0x3b10] ;  /* 0x003b1000010c7983 */ /* 0x000f280000300a00 */
[----:B------:R-:W4:Y:S01]  /*251060*/  LDL.LU.64 R14, [R1+0x3af8] ;  /* 0x003af800010e7983 */ /* 0x000f220000300a00 */
[----:B---3--:R-:W-:-:S03]  /*251070*/  PRMT R0, R7, 0x7770, RZ ;  /* 0x0000777007007816 */ /* 0x008fc600000000ff */
[----:B------:R-:W3:Y:S04]  /*251080*/  LDL.LU.64 R16, [R1+0x3b08] ;  /* 0x003b080001107983 */ /* 0x000ee80000300a00 */
[----:B------:R0:W-:Y:S01]  /*251090*/  @P6 STG.E.U8 desc[UR4][R18.64], R0 ;  /* 0x0000000012006986 */ /* 0x0001e2000c101104 */
[C---:B------:R-:W-:Y:S02]  /*2510a0*/  LOP3.LUT P6, RZ, R6.reuse, 0x800000, RZ, 0xc0, !PT ;  /* 0x0080000006ff7812 */ /* 0x040fe400078cc0ff */
        /* <DEDUP_REMOVED lines=13> */
[----:B------:R0:W-:Y:S02]  /*251180*/  @P6 STG.E.U8 desc[UR4][R2.64], R0 ;  /* 0x0000000002006986 */ /* 0x0001e4000c101104 */
[----:B0-----:R-:W-:-:S05]  /*251190*/  PRMT R0, R23, 0x7771, RZ ;  /* 0x0000777117007816 */ /* 0x001fca00000000ff */
[----:B----4-:R0:W-:Y:S02]  /*2511a0*/  @P0 STG.E.U8 desc[UR4][R8.64], R0 ;  /* 0x0000000008000986 */ /* 0x0101e4000c101104 */
[C---:B0-----:R-:W-:Y:S02]  /*2511b0*/  PRMT R0, R23.reuse, 0x7772, RZ ;  /* 0x0000777217007816 */ /* 0x041fe400000000ff */
[----:B------:R-:W4:Y:S04]  /*2511c0*/  LDL.LU.64 R8, [R1+0x3b38] ;  /* 0x003b380001087983 */ /* 0x000f280000300a00 */
[----:B------:R0:W-:Y:S02]  /*2511d0*/  @P1 STG.E.U8 desc[UR4][R10.64], R0 ;  /* 0x000000000a001986 */ /* 0x0001e4000c101104 */
[----:B0-----:R-:W-:-:S05]  /*2511e0*/  PRMT R0, R23, 0x7773, RZ ;  /* 0x0000777317007816 */ /* 0x001fca00000000ff */
[----:B------:R0:W-:Y:S04]  /*2511f0*/  @P2 STG.E.U8 desc[UR4][R12.64], R0 ;  /* 0x000000000c002986 */ /* 0x0001e8000c101104 */
[----:B0-----:R-:W4:Y:S01]  /*251200*/  LDL.LU.64 R12, [R1+0x3b20] ;  /* 0x003b2000010c7983 */ /* 0x001f220000300a00 */
[----:B------:R-:W-:Y:S02]  /*251210*/  LOP3.LUT P5, RZ, R28, 0x1, RZ, 0xc0, !PT ;  /* 0x000000011cff7812 */ /* 0x000fe400078ac0ff */
[----:B--2---:R-:W-:-:S05]  /*251220*/  PRMT R0, R21, 0x7770, RZ ;  /* 0x0000777015007816 */ /* 0x004fca00000000ff */
[----:B------:R0:W-:Y:S04]  /*251230*/  @P3 STG.E.U8 desc[UR4][R14.64], R0 ;  /* 0x000000000e003986 */ /* 0x0001e8000c101104 */
[----:B0-----:R-:W2:Y:S04]  /*251240*/  LDL.LU.64 R14, [R1+0x3b30] ;  /* 0x003b3000010e7983 */ /* 0x001ea80000300a00 */
[----:B------:R-:W2:Y:S04]  /*251250*/  LDL.LU.64 R10, [R1+0x3b50] ;  /* 0x003b5000010a7983 */ /* 0x000ea80000300a00 */
[----:B------:R-:W2:Y:S01]  /*251260*/  LDL.LU R23, [R1+0x434] ;  /* 0x0004340001177983 */ /* 0x000ea20000300800 */
[----:B------:R-:W-:-:S05]  /*251270*/  PRMT R0, R21, 0x7771, RZ ;  /* 0x0000777115007816 */ /* 0x000fca00000000ff */
[----:B---3--:R0:W-:Y:S02]  /*251280*/  @P4 STG.E.U8 desc[UR4][R16.64], R0 ;  /* 0x0000000010004986 */ /* 0x0081e4000c101104 */
[----:B0-----:R-:W-:-:S05]  /*251290*/  PRMT R0, R21, 0x7772, RZ ;  /* 0x0000777215007816 */ /* 0x001fca00000000ff */
[----:B------:R0:W-:Y:S04]  /*2512a0*/  @P5 STG.E.U8 desc[UR4][R18.64], R0 ;  /* 0x0000000012005986 */ /* 0x0001e8000c101104 */
[----:B0-----:R-:W3:Y:S01]  /*2512b0*/  LDL.LU.64 R18, [R1+0x3b60] ;  /* 0x003b600001127983 */ /* 0x001ee20000300a00 */
[----:B------:R-:W-:Y:S02]  /*2512c0*/  LOP3.LUT P6, RZ, R28, 0x2000, RZ, 0xc0, !PT ;  /* 0x000020001cff7812 */ /* 0x000fe400078cc0ff */
[----:B------:R-:W-:Y:S02]  /*2512d0*/  LOP3.LUT R6, R6, 0xffffefff, RZ, 0xc0, !PT ;  /* 0xffffefff06067812 */ /* 0x000fe400078ec0ff */
[C---:B------:R-:W-:Y:S02]  /*2512e0*/  LOP3.LUT P2, RZ, R28.reuse, 0x2, RZ, 0xc0, !PT ;  /* 0x000000021cff7812 */ /* 0x040fe4000784c0ff */
[----:B------:R-:W-:-:S02]  /*2512f0*/  LOP3.LUT P3, RZ, R28, 0x4, RZ, 0xc0, !PT ;  /* 0x000000041cff7812 */ /* 0x000fc4000786c0ff */
[----:B------:R-:W-:Y:S02]  /*251300*/  PRMT R0, R21, 0x7773, RZ ;  /* 0x0000777315007816 */ /* 0x000fe400000000ff */
[C---:B------:R-:W-:Y:S02]  /*251310*/  LOP3.LUT P4, RZ, R28.reuse, 0x8, RZ, 0xc0, !PT ;  /* 0x000000081cff7812 */ /* 0x040fe4000788c0ff */
[----:B------:R-:W-:Y:S01]  /*251320*/  LOP3.LUT P5, RZ, R28, 0x10, RZ, 0xc0, !PT ;  /* 0x000000101cff7812 */ /* 0x000fe200078ac0ff */
[----:B------:R-:W3:Y:S01]  /*251330*/  LDL.LU.64 R16, [R1+0x3b48] ;  /* 0x003b480001107983 */ /* 0x000ee20000300a00 */
        /* <DEDUP_REMOVED lines=29> */
[----:B0-----:R-:W-:-:S02]  /*251510*/  PRMT R0, R23, 0x7772, RZ ;  /* 0x0000777217007816 */ /* 0x001fc400000000ff */
[----:B------:R-:W4:Y:S04]  /*251520*/  LDL.LU.64 R14, [R1+0x3b78] ;  /* 0x003b7800010e7983 */ /* 0x000f280000300a00 */
[----:B------:R-:W2:Y:S04]  /*251530*/  LDL.LU R7, [R1+0x438] ;  /* 0x0004380001077983 */ /* 0x000ea80000300800 */
[----:B------:R0:W-:Y:S02]  /*251540*/  @P5 STG.E.U8 desc[UR4][R10.64], R0 ;  /* 0x000000000a005986 */ /* 0x0001e4000c101104 */
[----:B0-----:R-:W-:-:S05]  /*251550*/  PRMT R0, R23, 0x7773, RZ ;  /* 0x0000777317007816 */ /* 0x001fca00000000ff */
[----:B---3--:R0:W-:Y:S04]  /*251560*/  @P6 STG.E.U8 desc[UR4][R18.64], R0 ;  /* 0x0000000012006986 */ /* 0x0081e8000c101104 */
[----:B0-----:R-:W3:Y:S04]  /*251570*/  LDL.LU.64 R18, [R1+0x3b88] ;  /* 0x003b880001127983 */ /* 0x001ee80000300a00 */
        /* <DEDUP_REMOVED lines=14> */
[----:B------:R-:W2:Y:S04]  /*251660*/  LDL.LU R17, [R1+0x43c] ;  /* 0x00043c0001117983 */ /* 0x000ea80000300800 */
[----:B------:R-:W2:Y:S04]  /*251670*/  LDL.LU.64 R2, [R1+0x3bb0] ;  /* 0x003bb00001027983 */ /* 0x000ea80000300a00 */
[----:B----4-:R0:W-:Y:S01]  /*251680*/  @P6 STG.E.U8 desc[UR4][R14.64], R0 ;  /* 0x000000000e006986 */ /* 0x0101e2000c101104 */
[----:B------:R-:W-:-:S03]  /*251690*/  LOP3.LUT P6, RZ, R6, 0x10000, RZ, 0xc0, !PT ;  /* 0x0001000006ff7812 */ /* 0x000fc600078cc0ff */
[----:B------:R-:W4:Y:S04]  /*2516a0*/  LDL.LU.64 R8, [R1+0x3b98] ;  /* 0x003b980001087983 */ /* 0x000f280000300a00 */
[----:B------:R-:W4:Y:S04]  /*2516b0*/  LDL.LU.64 R10, [R1+0x3ba8] ;  /* 0x003ba800010a7983 */ /* 0x000f280000300a00 */
[----:B------:R-:W4:Y:S01]  /*2516c0*/  LDL.LU.64 R12, [R1+0x3bc8] ;  /* 0x003bc800010c7983 */ /* 0x000f220000300a00 */
[----:B0-----:R-:W-:-:S03]  /*2516d0*/  IMAD.MOV.U32 R0, RZ, RZ, R20 ;  /* 0x000000ffff007224 */ /* 0x001fc600078e0014 */
[----:B------:R-:W4:Y:S04]  /*2516e0*/  LDL.LU.64 R14, [R1+0x3bd8] ;  /* 0x003bd800010e7983 */ /* 0x000f280000300a00 */
[----:B------:R-:W4:Y:S04]  /*2516f0*/  LDL.LU.64 R20, [R1+0x3bc0] ;  /* 0x003bc00001147983 */ /* 0x000f280000300a00 */
[----:B------:R-:W4:Y:S01]  /*251700*/  LDL.LU R16, [R1+0x24] ;  /* 0x0000240001107983 */ /* 0x000f220000300800 */
[----:B------:R-:W-:-:S05]  /*251710*/  PRMT R0, R0, 0x7773, RZ ;  /* 0x0000777300007816 */ /* 0x000fca00000000ff */
[----:B---3--:R0:W-:Y:S01]  /*251720*/  @P6 STG.E.U8 desc[UR4][R18.64], R0 ;  /* 0x0000000012006986 */ /* 0x0081e2000c101104 */
        /* <DEDUP_REMOVED lines=15> */
[C---:B------:R-:W-:Y:S02]  /*251820*/  LOP3.LUT P4, RZ, R28.reuse, 0x40000, RZ, 0xc0, !PT ;  /* 0x000400001cff7812 */ /* 0x040fe4000788c0ff */
[----:B------:R-:W-:Y:S01]  /*251830*/  LOP3.LUT P5, RZ, R28, 0x80000, RZ, 0xc0, !PT ;  /* 0x000800001cff7812 */ /* 0x000fe200078ac0ff */
[----:B--2---:R0:W-:Y:S01]  /*251840*/  @P6 STG.E.U8 desc[UR4][R4.64], R0 ;  /* 0x0000000004006986 */ /* 0x0041e2000c101104 */
[----:B------:R-:W-:Y:S02]  /*251850*/  LOP3.LUT P6, RZ, R6, 0x1000, RZ, 0xc0, !PT ;  /* 0x0000100006ff7812 */ /* 0x000fe400078cc0ff */
[----:B0-----:R-:W-:-:S11]  /*251860*/  PRMT R0, R7, 0x7773, RZ ;  /* 0x0000777307007816 */ /* 0x001fd600000000ff */
[----:B------:R0:W-:Y:S02]  /*251870*/  @P6 STG.E.U8 desc[UR4][R2.64], R0 ;  /* 0x0000000002006986 */ /* 0x0001e4000c101104 */
[----:B0-----:R-:W-:-:S05]  /*251880*/  PRMT R0, R23, 0x7770, RZ ;  /* 0x0000777017007816 */ /* 0x001fca00000000ff */
[----:B----4-:R0:W-:Y:S02]  /*251890*/  @P0 STG.E.U8 desc[UR4][R8.64], R0 ;  /* 0x0000000008000986 */ /* 0x0101e4000c101104 */
        /* <DEDUP_REMOVED lines=8> */
[----:B------:R-:W4:Y:S04]  /*251920*/  LDL.LU.64 R14, [R1+0x3c00] ;  /* 0x003c0000010e7983 */ /* 0x000f280000300a00 */
[----:B------:R-:W4:Y:S04]  /*251930*/  LDL.LU.64 R10, [R1+0x3be8] ;  /* 0x003be800010a7983 */ /* 0x000f280000300a00 */
[----:B------:R0:W-:Y:S02]  /*251940*/  @P4 STG.E.U8 desc[UR4][R20.64], R0 ;  /* 0x0000000014004986 */ /* 0x0001e4000c101104 */
[----:B0-----:R-:W-:-:S02]  /*251950*/  PRMT R0, R17, 0x7771, RZ ;  /* 0x0000777111007816 */ /* 0x001fc400000000ff */
[----:B------:R-:W4:Y:S04]  /*251960*/  LDL.LU.64 R20, [R1+0x3bf8] ;  /* 0x003bf80001147983 */ /* 0x000f280000300a00 */
[----:B---3--:R0:W-:Y:S04]  /*251970*/  @P5 STG.E.U8 desc[UR4][R18.64], R0 ;  /* 0x0000000012005986 */ /* 0x0081e8000c101104 */
[----:B0-----:R-:W3:Y:S04]  /*251980*/  LDL.LU.64 R18, [R1+0x3c18] ;  /* 0x003c180001127983 */ /* 0x001ee80000300a00 */
[----:B------:R-:W3:Y:S01]  /*251990*/  LDL.LU R23, [R1+0x4b0] ;  /* 0x0004b00001177983 */ /* 0x000ee20000300800 */
[----:B------:R-:W-:-:S02]  /*2519a0*/  LOP3.LUT P6, RZ, R16, 0x1, RZ, 0xc0, !PT ;  /* 0x0000000110ff7812 */ /* 0x000fc400078cc0ff */
[----:B------:R-:W-:Y:S02]  /*2519b0*/  LOP3.LUT R6, R6, 0xffffffef, RZ, 0xc0, !PT ;  /* 0xffffffef06067812 */ /* 0x000fe400078ec0ff */
[C---:B------:R-:W-:Y:S02]  /*2519c0*/  LOP3.LUT P2, RZ, R28.reuse, 0x100000, RZ, 0xc0, !PT ;  /* 0x001000001cff7812 */ /* 0x040fe4000784c0ff */
[C---:B------:R-:W-:Y:S02]  /*2519d0*/  LOP3.LUT P3, RZ, R28.reuse, 0x200000, RZ, 0xc0, !PT ;  /* 0x002000001cff7812 */ /* 0x040fe4000786c0ff */
[----:B------:R-:W-:Y:S02]  /*2519e0*/  PRMT R0, R17, 0x7772, RZ ;  /* 0x0000777211007816 */ /* 0x000fe400000000ff */
[C---:B------:R-:W-:Y:S02]  /*2519f0*/  LOP3.LUT P4, RZ, R28.reuse, 0x400000, RZ, 0xc0, !PT ;  /* 0x004000001cff7812 */ /* 0x040fe4000788c0ff */
[----:B------:R-:W-:Y:S01]  /*251a00*/  LOP3.LUT P5, RZ, R28, 0x800000, RZ, 0xc0, !PT ;  /* 0x008000001cff7812 */ /* 0x000fe200078ac0ff */
[----:B------:R-:W3:Y:S04]  /*251a10*/  LDL.LU.64 R12, [R1+0x3c28] ;  /* 0x003c2800010c7983 */ /* 0x000ee80000300a00 */
[----:B------:R-:W3:Y:S01]  /*251a20*/  LDL.LU R7, [R1+0x490] ;  /* 0x0004900001077983 */ /* 0x000ee20000300800 */
        /* <DEDUP_REMOVED lines=25> */
[----:B----4-:R0:W-:Y:S04]  /*251bc0*/  @P3 STG.E.U8 desc[UR4][R14.64], R0 ;  /* 0x000000000e003986 */ /* 0x0101e8000c101104 */
[----:B0-----:R-:W2:Y:S01]  /*251bd0*/  LDL.LU.64 R14, [R1+0x3c10] ;  /* 0x003c1000010e7983 */ /* 0x001ea20000300a00 */
[----:B---3--:R-:W-:-:S05]  /*251be0*/  PRMT R0, R23, 0x7770, RZ ;  /* 0x0000777017007816 */ /* 0x008fca00000000ff */
[----:B------:R0:W-:Y:S02]  /*251bf0*/  @P4 STG.E.U8 desc[UR4][R10.64], R0 ;  /* 0x000000000a004986 */ /* 0x0001e4000c101104 */
[----:B0-----:R-:W-:-:S05]  /*251c00*/  PRMT R0, R23, 0x7771, RZ ;  /* 0x0000777117007816 */ /* 0x001fca00000000ff */
[----:B------:R0:W-:Y:S02]  /*251c10*/  @P5 STG.E.U8 desc[UR4][R20.64], R0 ;  /* 0x0000000014005986 */ /* 0x0001e4000c101104 */
[----:B0-----:R-:W-:Y:S02]  /*251c20*/  PRMT R0, R23, 0x7772, RZ ;  /* 0x0000777217007816 */ /* 0x001fe400000000ff */
[----:B------:R-:W3:Y:S04]  /*251c30*/  LDL.LU.64 R20, [R1+0x3c20] ;  /* 0x003c200001147983 */ /* 0x000ee80000300a00 */
        /* <DEDUP_REMOVED lines=18> */
[----:B------:R-:W2:Y:S04]  /*251d60*/  LDL.LU R17, [R1+0x4b8] ;  /* 0x0004b80001117983 */ /* 0x000ea80000300800 */
[----:B---3--:R0:W-:Y:S01]  /*251d70*/  @P6 STG.E.U8 desc[UR4][R20.64], R0 ;  /* 0x0000000014006986 */ /* 0x0081e2000c101104 */
[----:B------:R-:W-:-:S03]  /*251d80*/  LOP3.LUT P6, RZ, R6, 0x100, RZ, 0xc0, !PT ;  /* 0x0000010006ff7812 */ /* 0x000fc600078cc0ff */
[----:B------:R-:W3:Y:S04]  /*251d90*/  LDL.LU.64 R8, [R1+0x3c78] ;  /* 0x003c780001087983 */ /* 0x000ee80000300a00 */
[----:B------:R-:W3:Y:S04]  /*251da0*/  LDL.LU.64 R10, [R1+0x3c60] ;  /* 0x003c6000010a7983 */ /* 0x000ee80000300a00 */
[----:B------:R-:W3:Y:S04]  /*251db0*/  LDL.LU.64 R12, [R1+0x3c70] ;  /* 0x003c7000010c7983 */ /* 0x000ee80000300a00 */
[----:B------:R-:W3:Y:S01]  /*251dc0*/  LDL.LU.64 R14, [R1+0x3c90] ;  /* 0x003c9000010e7983 */ /* 0x000ee20000300a00 */
[----:B0-----:R-:W-:-:S03]  /*251dd0*/  PRMT R0, R7, 0x7772, RZ ;  /* 0x0000777207007816 */ /* 0x001fc600000000ff */
[----:B------:R-:W3:Y:S04]  /*251de0*/  LDL.LU.64 R20, [R1+0x3c98] ;  /* 0x003c980001147983 */ /* 0x000ee80000300a00 */
[----:B----4-:R0:W-:Y:S01]  /*251df0*/  @P6 STG.E.U8 desc[UR4][R18.64], R0 ;  /* 0x0000000012006986 */ /* 0x0101e2000c101104 */
[C---:B------:R-:W-:Y:S02]  /*251e00*/  LOP3.LUT P6, RZ, R6.reuse, 0x80, RZ, 0xc0, !PT ;  /* 0x0000008006ff7812 */ /* 0x040fe400078cc0ff */
[----:B0-----:R-:W-:Y:S01]  /*251e10*/  PRMT R0, R7, 0x7773, RZ ;  /* 0x0000777307007816 */ /* 0x001fe200000000ff */
[----:B------:R-:W4:Y:S04]  /*251e20*/  LDL.LU.64 R18, [R1+0x3c88] ;  /* 0x003c880001127983 */ /* 0x000f280000300a00 */
[----:B------:R-:W3:Y:S06]  /*251e30*/  LDL.LU R7, [R1+0x7830] ;  /* 0x0078300001077983 */ /* 0x000eec0000300800 */
        /* <DEDUP_REMOVED lines=13> */
[----:B------:R-:W-:Y:S02]  /*251f10*/  LOP3.LUT P5, RZ, R16, 0x40, RZ, 0xc0, !PT ;  /* 0x0000004010ff7812 */ /* 0x000fe400078ac0ff */
[----:B---3--:R-:W-:Y:S01]  /*251f20*/  LOP3.LUT R7, R7, 0xefffffff, RZ, 0xc0, !PT ;  /* 0xefffffff07077812 */ /* 0x008fe200078ec0ff */
[----:B--2---:R0:W-:Y:S01]  /*251f30*/  @P6 STG.E.U8 desc[UR4][R4.64], R0 ;  /* 0x0000000004006986 */ /* 0x0041e2000c101104 */
[----:B------:R-:W-:-:S02]  /*251f40*/  LOP3.LUT P6, RZ, R6, 0x10, RZ, 0xc0, !PT ;  /* 0x0000001006ff7812 */ /* 0x000fc400078cc0ff */
[----:B0-----:R-:W-:-:S11]  /*251f50*/  PRMT R0, R28, 0x7772, RZ ;  /* 0x000077721c007816 */ /* 0x001fd600000000ff */
        /* <DEDUP_REMOVED lines=42> */
[----:B------:R-:W-:-:S05]  /*252200*/  LOP3.LUT P4, RZ, R16, 0x200, RZ, 0xc0, !PT ;  /* 0x0000020010ff7812 */ /* 0x000fca000788c0ff */
[----:B------:R-:W-:Y:S02]  /*252210*/  @P6 LOP3.LUT R6, R6, 0x4, RZ, 0xfc, !PT ;  /* 0x0000000406066812 */ /* 0x000fe400078efcff */
[C---:B------:R-:W-:Y:S02]  /*252220*/  LOP3.LUT P6, RZ, R16.reuse, 0x1000, RZ, 0xc0, !PT ;  /* 0x0000100010ff7812 */ /* 0x040fe400078cc0ff */
[----:B------:R-:W-:Y:S02]  /*252230*/  LOP3.LUT P5, RZ, R16, 0x400, RZ, 0xc0, !PT ;  /* 0x0000040010ff7812 */ /* 0x000fe400078ac0ff */
[----:B------:R-:W-:-:S09]  /*252240*/  LOP3.LUT R6, R6, 0xfffffff7, RZ, 0xc0, !PT ;  /* 0xfffffff706067812 */ /* 0x000fd200078ec0ff */
[----:B------:R-:W-:Y:S02]  /*252250*/  @P6 LOP3.LUT R6, R6, 0x8, RZ, 0xfc, !PT ;  /* 0x0000000806066812 */ /* 0x000fe400078efcff */
[----:B------:R-:W-:Y:S01]  /*252260*/  LOP3.LUT P6, RZ, R16, 0x800, RZ, 0xc0, !PT ;  /* 0x0000080010ff7812 */ /* 0x000fe200078cc0ff */
[----:B--2---:R0:W-:Y:S02]  /*252270*/  @P2 STG.E.U8 desc[UR4][R14.64], R0 ;  /* 0x000000000e002986 */ /* 0x0041e4000c101104 */
[C---:B0-----:R-:W-:Y:S02]  /*252280*/  PRMT R0, R17.reuse, 0x7772, RZ ;  /* 0x0000777211007816 */ /* 0x041fe400000000ff */
[----:B------:R-:W2:Y:S04]  /*252290*/  LDL.LU.64 R14, [R1+0x3cf8] ;  /* 0x003cf800010e7983 */ /* 0x000ea80000300a00 */
[----:B------:R-:W2:Y:S04]  /*2522a0*/  LDL.LU R28, [R1+0x4bc] ;  /* 0x0004bc00011c7983 */ /* 0x000ea80000300800 */
[----:B---3--:R0:W-:Y:S02]  /*2522b0*/  @P3 STG.E.U8 desc[UR4][R8.64], R0 ;  /* 0x0000000008003986 */ /* 0x0081e4000c101104 */
[----:B0-----:R-:W-:-:S05]  /*2522c0*/  PRMT R0, R17, 0x7773, RZ ;  /* 0x0000777311007816 */ /* 0x001fca00000000ff */
[----:B------:R4:W-:Y:S02]  /*2522d0*/  @P4 STG.E.U8 desc[UR4][R20.64], R0 ;  /* 0x0000000014004986 */ /* 0x0009e4000c101104 */
[C---:B----4-:R-:W-:Y:S02]  /*2522e0*/  PRMT R0, R23.reuse, 0x7770, RZ ;  /* 0x0000777017007816 */ /* 0x050fe400000000ff */
[----:B------:R-:W3:Y:S04]  /*2522f0*/  LDL.LU.64 R20, [R1+0x3cd8] ;  /* 0x003cd80001147983 */ /* 0x000ee80000300a00 */
[----:B------:R0:W-:Y:S02]  /*252300*/  @P5 STG.E.U8 desc[UR4][R10.64], R0 ;  /* 0x000000000a005986 */ /* 0x0001e4000c101104 */
[----:B0-----:R-:W-:-:S05]  /*252310*/  PRMT R0, R23, 0x7771, RZ ;  /* 0x0000777117007816 */ /* 0x001fca00000000ff */
[----:B------:R0:W-:Y:S04]  /*252320*/  @P6 STG.E.U8 desc[UR4][R18.64], R0 ;  /* 0x0000000012006986 */ /* 0x0001e8000c101104 */
[----:B0-----:R-:W4:Y:S04]  /*252330*/  LDL.LU.64 R18, [R1+0x3cf0] ;  /* 0x003cf00001127983 */ /* 0x001f280000300a00 */
        /* <DEDUP_REMOVED lines=24> */
[----:B------:R-:W4:Y:S04]  /*2524c0*/  LDL.LU.64 R10, [R1+0x3d40] ;  /* 0x003d4000010a7983 */ /* 0x000f280000300a00 */
[----:B------:R-:W2:Y:S04]  /*2524d0*/  LDL.LU R23, [R1+0x4a0] ;  /* 0x0004a00001177983 */ /* 0x000ea80000300800 */
[----:B------:R-:W2:Y:S04]  /*2524e0*/  LDL.LU.64 R12, [R1+0x3d28] ;  /* 0x003d2800010c7983 */ /* 0x000ea80000300a00 */
[----:B------:R-:W2:Y:S04]  /*2524f0*/  LDL.LU.64 R14, [R1+0x3d38] ;  /* 0x003d3800010e7983 */ /* 0x000ea80000300a00 */
[----:B------:R-:W2:Y:S04]  /*252500*/  LDL.LU.64 R20, [R1+0x3d58] ;  /* 0x003d580001147983 */ /* 0x000ea80000300a00 */
[----:B------:R-:W2:Y:S04]  /*252510*/  LDL.LU R17, [R1+0x2c] ;  /* 0x00002c0001117983 */ /* 0x000ea80000300800 */
[----:B------:R-:W2:Y:S04]  /*252520*/  LDL.LU.64 R18, [R1+0x3d68] ;  /* 0x003d680001127983 */ /* 0x000ea80000300a00 */
[----:B-1----:R-:W2:Y:S01]  /*252530*/  LDL.LU.64 R8, [R1+0x7818] ;  /* 0x0078180001087983 */ /* 0x002ea20000300a00 */
[----:B------:R-:W-:-:S02]  /*252540*/  LOP3.LUT P6, RZ, R7, 0x40000000, RZ, 0xc0, !PT ;  /* 0x4000000007ff7812 */ /* 0x000fc400078cc0ff */
[----:B------:R-:W-:Y:S02]  /*252550*/  PRMT R0, R28, 0x7773, RZ ;  /* 0x000077731c007816 */ /* 0x000fe400000000ff */
[----:B------:R-:W3:Y:S09]  /*252560*/  LDL.LU R28, [R1+0x7814] ;  /* 0x00781400011c7983 */ /* 0x000ef20000300800 */
[----:B--2---:R0:W-:Y:S04]  /*252570*/  @P6 STG.E.U8 desc[UR4][R8.64], R0 ;  /* 0x0000000008006986 */ /* 0x0041e8000c101104 */
[----:B0-----:R-:W2:Y:S01]  /*252580*/  LDL.LU R8, [R1+0x7810] ;  /* 0x0078100001087983 */ /* 0x001ea20000300800 */
[----:B------:R-:W-:-:S02]  /*252590*/  LOP3.LUT P6, RZ, R7, 0x20000000, RZ, 0xc0, !PT ;  /* 0x2000000007ff7812 */ /* 0x000fc400078cc0ff */
[----:B--2---:R-:W-:-:S11]  /*2525a0*/  PRMT R0, R8, 0x7770, RZ ;  /* 0x0000777008007816 */ /* 0x004fd600000000ff */
[----:B------:R0:W-:Y:S04]  /*2525b0*/  @P6 STG.E.U8 desc[UR4][R4.64], R0 ;  /* 0x0000000004006986 */ /* 0x0001e8000c101104 */
[----:B0-----:R-:W2:Y:S01]  /*2525c0*/  LDL.LU.64 R4, [R1+0x7808] ;  /* 0x0078080001047983 */ /* 0x001ea20000300a00 */
[----:B------:R-:W-:Y:S02]  /*2525d0*/  LOP3.LUT P6, RZ, R7, 0x10000000, RZ, 0xc0, !PT ;  /* 0x1000000007ff7812 */ /* 0x000fe400078cc0ff */
[----:B------:R-:W-:Y:S02]  /*2525e0*/  LOP3.LUT P0, RZ, R16, 0x100000, RZ, 0xc0, !PT ;  /* 0x0010000010ff7812 */ /* 0x000fe4000780c0ff */
[----:B------:R-:W-:Y:S02]  /*2525f0*/  PRMT R0, R8, 0x7771, RZ ;  /* 0x0000777108007816 */ /* 0x000fe400000000ff */
[----:B------:R-:W-:-:S02]  /*252600*/  LOP3.LUT P1, RZ, R16, 0x200000, RZ, 0xc0, !PT ;  /* 0x0020000010ff7812 */ /* 0x000fc4000782c0ff */
[C---:B------:R-:W-:Y:S02]  /*252610*/  LOP3.LUT P2, RZ, R16.reuse, 0x400000, RZ, 0xc0, !PT ;  /* 0x0040000010ff7812 */ /* 0x040fe4000784c0ff */
[C---:B------:R-:W-:Y:S02]  /*252620*/  LOP3.LUT P3, RZ, R16.reuse, 0x800000, RZ, 0xc0, !PT ;  /* 0x0080000010ff7812 */ /* 0x040fe4000786c0ff */
[C---:B------:R-:W-:Y:S02]  /*252630*/  LOP3.LUT P4, RZ, R16.reuse, 0x1000000, RZ, 0xc0, !PT ;  /* 0x0100000010ff7812 */ /* 0x040fe4000788c0ff */
[----:B------:R-:W-:Y:S02]  /*252640*/  LOP3.LUT P5, RZ, R16, 0x2000000, RZ, 0xc0, !PT ;  /* 0x0200000010ff7812 */ /* 0x000fe400078ac0ff */
[----:B------:R-:W-:Y:S01]  /*252650*/  LOP3.LUT R7, R7, 0xffefffff, RZ, 0xc0, !PT ;  /* 0xffefffff07077812 */ /* 0x000fe200078ec0ff */
[----:B--2---:R0:W-:Y:S02]  /*252660*/  @P6 STG.E.U8 desc[UR4][R4.64], R0 ;  /* 0x0000000004006986 */ /* 0x0041e4000c101104 */
[----:B0-----:R-:W-:-:S05]  /*252670*/  PRMT R0, R8, 0x7772, RZ ;  /* 0x0000777208007816 */ /* 0x001fca00000000ff */
[----:B---3--:R0:W-:Y:S02]  /*252680*/  @P0 STG.E.U8 desc[UR4][R2.64], R0 ;  /* 0x0000000002000986 */ /* 0x0081e4000c101104 */
[----:B0-----:R-:W-:-:S05]  /*252690*/  PRMT R0, R8, 0x7773, RZ ;  /* 0x0000777308007816 */ /* 0x001fca00000000ff */
[----:B----4-:R0:W-:Y:S02]  /*2526a0*/  @P1 STG.E.U8 desc[UR4][R10.64], R0 ;  /* 0x000000000a001986 */ /* 0x0101e4000c101104 */
[C---:B0-----:R-:W-:Y:S02]  /*2526b0*/  PRMT R0, R23.reuse, 0x7770, RZ ;  /* 0x0000777017007816 */ /* 0x041fe400000000ff */
[----:B------:R-:W2:Y:S04]  /*2526c0*/  LDL.LU.64 R10, [R1+0x3d50] ;  /* 0x003d5000010a7983 */ /* 0x000ea80000300a00 */
[----:B------:R0:W-:Y:S02]  /*2526d0*/  @P2 STG.E.U8 desc[UR4][R12.64], R0 ;  /* 0x000000000c002986 */ /* 0x0001e4000c101104 */
[----:B0-----:R-:W-:-:S02]  /*2526e0*/  PRMT R0, R23, 0x7771, RZ ;  /* 0x0000777117007816 */ /* 0x001fc400000000ff */
[----:B------:R-:W3:Y:S04]  /*2526f0*/  LDL.LU.64 R12, [R1+0x3d60] ;  /* 0x003d6000010c7983 */ /* 0x000ee80000300a00 */
[----:B------:R0:W-:Y:S02]  /*252700*/  @P3 STG.E.U8 desc[UR4][R14.64], R0 ;  /* 0x000000000e003986 */ /* 0x0001e4000c101104 */
[----:B0-----:R-:W-:-:S05]  /*252710*/  PRMT R0, R23, 0x7772, RZ ;  /* 0x0000777217007816 */ /* 0x001fca00000000ff */
[----:B------:R0:W-:Y:S02]  /*252720*/  @P4 STG.E.U8 desc[UR4][R20.64], R0 ;  /* 0x0000000014004986 */ /* 0x0001e4000c101104 */
[----:B0-----:R-:W-:Y:S02]  /*252730*/  PRMT R0, R23, 0x7773, RZ ;  /* 0x0000777317007816 */ /* 0x001fe400000000ff */
[----:B------:R-:W4:Y:S04]  /*252740*/  LDL.LU.64 R20, [R1+0x3d80] ;  /* 0x003d800001147983 */ /* 0x000f280000300a00 */
[----:B------:R-:W2:Y:S04]  /*252750*/  LDL.LU R23, [R1+0x480] ;  /* 0x0004800001177983 */ /* 0x000ea80000300800 */
[----:B------:R-:W3:Y:S04]  /*252760*/  LDL.LU.64 R8, [R1+0x3d90] ;  /* 0x003d900001087983 */ /* 0x000ee80000300a00 */
[----:B------:R0:W-:Y:S04]  /*252770*/  @P5 STG.E.U8 desc[UR4][R18.64], R0 ;  /* 0x0000000012005986 */ /* 0x0001e8000c101104 */
[----:B0-----:R-:W3:Y:S04]  /*252780*/  LDL.LU.64 R18, [R1+0x3d78] ;  /* 0x003d780001127983 */ /* 0x001ee80000300a00 */
[----:B------:R-:W3:Y:S01]  /*252790*/  LDL.LU R15, [R1+0x4a4] ;  /* 0x0004a400010f7983 */ /* 0x000ee20000300800 */
        /* <DEDUP_REMOVED lines=19> */
[C---:B------:R-:W-:Y:S02]  /*2528d0*/  LOP3.LUT P3, RZ, R16.reuse, 0x8000000, RZ, 0xc0, !PT ;  /* 0x0800000010ff7812 */ /* 0x040fe4000786c0ff */
        /* <DEDUP_REMOVED lines=8> */
[----:B--2---:R-:W-:-:S05]  /*252960*/  PRMT R0, R23, 0x7770, RZ ;  /* 0x0000777017007816 */ /* 0x004fca00000000ff */
[----:B------:R0:W-:Y:S02]  /*252970*/  @P2 STG.E.U8 desc[UR4][R10.64], R0 ;  /* 0x000000000a002986 */ /* 0x0001e4000c101104 */
[C---:B0-----:R-:W-:Y:S02]  /*252980*/  PRMT R0, R23.reuse, 0x7771, RZ ;  /* 0x0000777117007816 */ /* 0x041fe400000000ff */
[----:B------:R-:W2:Y:S04]  /*252990*/  LDL.LU.64 R10, [R1+0x3d88] ;  /* 0x003d8800010a7983 */ /* 0x000ea80000300a00 */
[----:B------:R-:W2:Y:S04]  /*2529a0*/  LDL.LU R6, [R1+0x484] ;  /* 0x0004840001067983 */ /* 0x000ea80000300800 */
[----:B---3--:R0:W-:Y:S02]  /*2529b0*/  @P3 STG.E.U8 desc[UR4][R12.64], R0 ;  /* 0x000000000c003986 */ /* 0x0081e4000c101104 */
[----:B0-----:R-:W-:-:S02]  /*2529c0*/  PRMT R0, R23, 0x7772, RZ ;  /* 0x0000777217007816 */ /* 0x001fc400000000ff */
[----:B------:R-:W3:Y:S04]  /*2529d0*/  LDL.LU.64 R12, [R1+0x3da8] ;  /* 0x003da800010c7983 */ /* 0x000ee80000300a00 */
[----:B----4-:R0:W-:Y:S02]  /*2529e0*/  @P4 STG.E.U8 desc[UR4][R20.64], R0 ;  /* 0x0000000014004986 */ /* 0x0101e4000c101104 */
[----:B0-----:R-:W-:Y:S02]  /*2529f0*/  PRMT R0, R23, 0x7773, RZ ;  /* 0x0000777317007816 */ /* 0x001fe400000000ff */
[----:B------:R-:W4:Y:S04]  /*252a00*/  LDL.LU.64 R20, [R1+0x3db8] ;  /* 0x003db80001147983 */ /* 0x000f280000300a00 */
[----:B------:R0:W-:Y:S02]  /*252a10*/  @P5 STG.E.U8 desc[UR4][R8.64], R0 ;  /* 0x0000000008005986 */ /* 0x0001e4000c101104 */
[----:B0-----:R-:W-:-:S05]  /*252a20*/  PRMT R0, R15, 0x7770, RZ ;  /* 0x000077700f007816 */ /* 0x001fca00000000ff */
        /* <DEDUP_REMOVED lines=46> */
[----:B0-----:R-:W-:-:S11]  /*252d10*/  PRMT R0, R23, 0x7770, RZ ;  /* 0x0000777017007816 */ /* 0x001fd600000000ff */
        /* <DEDUP_REMOVED lines=11> */
[----:B------:R0:W-:Y:S04]  /*252dd0*/  @P3 STG.E.U8 desc[UR4][R14.64], R0 ;  /* 0x000000000e003986 */ /* 0x0001e8000c101104 */
[----:B0-----:R-:W2:Y:S04]  /*252de0*/  LDL.LU.64 R14, [R1+0x3e28] ;  /* 0x003e2800010e7983 */ /* 0x001ea80000300a00 */
[----:B------:R-:W2:Y:S04]  /*252df0*/  LDL.LU.64 R12, [R1+0x3e48] ;  /* 0x003e4800010c7983 */ /* 0x000ea80000300a00 */
[----:B------:R-:W2:Y:S01]  /*252e00*/  LDL.LU R23, [R1+0x4ac] ;  /* 0x0004ac0001177983 */ /* 0x000ea20000300800 */
[----:B------:R-:W-:-:S05]  /*252e10*/  PRMT R0, R16, 0x7771, RZ ;  /* 0x0000777110007816 */ /* 0x000fca00000000ff */
[----:B------:R0:W-:Y:S02]  /*252e20*/  @P4 STG.E.U8 desc[UR4][R20.64], R0 ;  /* 0x0000000014004986 */ /* 0x0001e4000c101104 */
[----:B0-----:R-:W-:-:S05]  /*252e30*/  PRMT R0, R16, 0x7772, RZ ;  /* 0x0000777210007816 */ /* 0x001fca00000000ff */
[----:B------:R0:W-:Y:S04]  /*252e40*/  @P5 STG.E.U8 desc[UR4][R18.64], R0 ;  /* 0x0000000012005986 */ /* 0x0001e8000c101104 */
[----:B0-----:R-:W4:Y:S01]  /*252e50*/  LDL.LU.64 R18, [R1+0x3e58] ;  /* 0x003e580001127983 */ /* 0x001f220000300a00 */
[C---:B------:R-:W-:Y:S02]  /*252e60*/  LOP3.LUT P6, RZ, R17.reuse, 0x2000000, RZ, 0xc0, !PT ;  /* 0x0200000011ff7812 */ /* 0x040fe400078cc0ff */
[C---:B------:R-:W-:Y:S02]  /*252e70*/  LOP3.LUT P2, RZ, R17.reuse, 0x2000, RZ, 0xc0, !PT ;  /* 0x0000200011ff7812 */ /* 0x040fe4000784c0ff */
[----:B------:R-:W-:Y:S02]  /*252e80*/  LOP3.LUT P3, RZ, R17, 0x4000, RZ, 0xc0, !PT ;  /* 0x0000400011ff7812 */ /* 0x000fe4000786c0ff */
[----:B------:R-:W-:-:S02]  /*252e90*/  PRMT R0, R16, 0x7773, RZ ;  /* 0x0000777310007816 */ /* 0x000fc400000000ff */
[C---:B------:R-:W-:Y:S02]  /*252ea0*/  LOP3.LUT P4, RZ, R17.reuse, 0x8000, RZ, 0xc0, !PT ;  /* 0x0000800011ff7812 */ /* 0x040fe4000788c0ff */
[----:B------:R-:W-:Y:S01]  /*252eb0*/  LOP3.LUT P5, RZ, R17, 0x10000, RZ, 0xc0, !PT ;  /* 0x0001000011ff7812 */ /* 0x000fe200078ac0ff */
[----:B------:R-:W4:Y:S04]  /*252ec0*/  LDL.LU.64 R20, [R1+0x3e40] ;  /* 0x003e400001147983 */ /* 0x000f280000300a00 */
[----:B------:R-:W4:Y:S01]  /*252ed0*/  LDL.LU R4, [R1+0x48c] ;  /* 0x00048c0001047983 */ /* 0x000f220000300800 */
        /* <DEDUP_REMOVED lines=18> */
[----:B---3--:R2:W-:Y:S10]  /*253000*/  @P2 STG.E.U8 desc[UR4][R8.64], R0 ;  /* 0x0000000008002986 */ /* 0x0085f4000c101104 */
[----:B------:R-:W-:-:S02]  /*253010*/  @P6 LOP3.LUT R7, R7, 0x40000, RZ, 0xfc, !PT ;  /* 0x0004000007076812 */ /* 0x000fc400078efcff */
[----:B------:R-:W-:Y:S02]  /*253020*/  LOP3.LUT P6, RZ, R17, 0x40000, RZ, 0xc0, !PT ;  /* 0x0004000011ff7812 */ /* 0x000fe400078cc0ff */
[----:B------:R-:W-:-:S11]  /*253030*/  LOP3.LUT R7, R7, 0xfff7ffff, RZ, 0xc0, !PT ;  /* 0xfff7ffff07077812 */ /* 0x000fd600078ec0ff */
[----:B------:R-:W-:Y:S02]  /*253040*/  @P6 LOP3.LUT R7, R7, 0x80000, RZ, 0xfc, !PT ;  /* 0x0008000007076812 */ /* 0x000fe400078efcff */
[C---:B------:R-:W-:Y:S02]  /*253050*/  LOP3.LUT P6, RZ, R17.reuse, 0x20000, RZ, 0xc0, !PT ;  /* 0x0002000011ff7812 */ /* 0x040fe400078cc0ff */
[C---:B------:R-:W-:Y:S02]  /*253060*/  LOP3.LUT P0, RZ, R17.reuse, 0x4000000, RZ, 0xc0, !PT ;  /* 0x0400000011ff7812 */ /* 0x040fe4000780c0ff */
[C---:B------:R-:W-:Y:S02]  /*253070*/  LOP3.LUT P1, RZ, R17.reuse, 0x8000000, RZ, 0xc0, !PT ;  /* 0x0800000011ff7812 */ /* 0x040fe4000782c0ff */
[----:B------:R-:W-:Y:S02]  /*253080*/  LOP3.LUT P2, RZ, R17, 0x10000000, RZ, 0xc0, !PT ;  /* 0x1000000011ff7812 */ /* 0x000fe4000784c0ff */
[----:B--2---:R-:W-:-:S05]  /*253090*/  PRMT R0, R23, 0x7770, RZ ;  /* 0x0000777017007816 */ /* 0x004fca00000000ff */
[----:B----4-:R0:W-:Y:S02]  /*2530a0*/  @P3 STG.E.U8 desc[UR4][R10.64], R0 ;  /* 0x000000000a003986 */ /* 0x0101e4000c101104 */
[----:B0-----:R-:W-:-:S05]  /*2530b0*/  PRMT R0, R23, 0x7771, RZ ;  /* 0x0000777117007816 */ /* 0x001fca00000000ff */
[----:B------:R0:W-:Y:S01]  /*2530c0*/  @P4 STG.E.U8 desc[UR4][R14.64], R0 ;  /* 0x000000000e004986 */ /* 0x0001e2000c101104 */
[C---:B------:R-:W-:Y:S02]  /*2530d0*/  LOP3.LUT P3, RZ, R17.reuse, 0x20000000, RZ, 0xc0, !PT ;  /* 0x2000000011ff7812 */ /* 0x040fe4000786c0ff */
[----:B------:R-:W-:Y:S02]  /*2530e0*/  LOP3.LUT P4, RZ, R17, 0x40000000, RZ, 0xc0, !PT ;  /* 0x4000000011ff7812 */ /* 0x000fe4000788c0ff */
[----:B0-----:R-:W-:Y:S01]  /*2530f0*/  PRMT R0, R23, 0x7772, RZ ;  /* 0x0000777217007816 */ /* 0x001fe200000000ff */
[----:B------:R-:W2:Y:S04]  /*253100*/  LDL.LU.64 R14, [R1+0x3e50] ;  /* 0x003e5000010e7983 */ /* 0x000ea80000300a00 */
[----:B------:R0:W-:Y:S01]  /*253110*/  @P5 STG.E.U8 desc[UR4][R12.64], R0 ;  /* 0x000000000c005986 */ /* 0x0001e2000c101104 */
[----:B------:R-:W-:-:S03]  /*253120*/  LOP3.LUT P5, RZ, R17, 0x80000000, RZ, 0xc0, !PT ;  /* 0x8000000011ff7812 */ /* 0x000fc600078ac0ff */
[----:B------:R-:W3:Y:S04]  /*253130*/  LDL.LU.64 R16, [R1+0x3e70] ;  /* 0x003e700001107983 */ /* 0x000ee80000300a00 */
[----:B------:R-:W4:Y:S01]  /*253140*/  LDL.LU R5, [R1+0x470] ;  /* 0x0004700001057983 */ /* 0x000f220000300800 */
[----:B0-----:R-:W-:-:S05]  /*253150*/  PRMT R0, R23, 0x7773, RZ ;  /* 0x0000777317007816 */ /* 0x001fca00000000ff */
[----:B------:R0:W-:Y:S04]  /*253160*/  @P6 STG.E.U8 desc[UR4][R18.64], R0 ;  /* 0x0000000012006986 */ /* 0x0001e8000c101104 */
[----:B0-----:R-:W2:Y:S04]  /*253170*/  LDL.LU.64 R18, [R1+0x3e80] ;  /* 0x003e800001127983 */ /* 0x001ea80000300a00 */
[----:B------:R-:W2:Y:S04]  /*253180*/  LDL.LU.64 R2, [R1+0x3ea8] ;  /* 0x003ea80001027983 */ /* 0x000ea80000300a00 */
        /* <DEDUP_REMOVED lines=25> */
[----:B------:R4:W-:Y:S01]  /*253320*/  @P6 STG.E.U8 desc[UR4][R18.64], R0 ;  /* 0x0000000012006986 */ /* 0x0009e2000c101104 */
[----:B------:R-:W-:Y:S02]  /*253330*/  LOP3.LUT P6, RZ, R7, 0x8000, RZ, 0xc0, !PT ;  /* 0x0000800007ff7812 */ /* 0x000fe400078cc0ff */
        /* <DEDUP_REMOVED lines=15> */
[----:B--2---:R0:W-:Y:S02]  /*253430*/  @P6 STG.E.U8 desc[UR4][R2.64], R0 ;  /* 0x0000000002006986 */ /* 0x0041e4000c101104 */
[----:B0-----:R-:W-:-:S05]  /*253440*/  PRMT R0, R23, 0x7770, RZ ;  /* 0x0000777017007816 */ /* 0x001fca00000000ff */
[----:B---3--:R0:W-:Y:S02]  /*253450*/  @P0 STG.E.U8 desc[UR4][R8.64], R0 ;  /* 0x0000000008000986 */ /* 0x0081e4000c101104 */
        /* <DEDUP_REMOVED lines=16> */
[----:B------:R-:W-:-:S02]  /*253560*/  LOP3.LUT P6, RZ, R20, 0x1000, RZ, 0xc0, !PT ;  /* 0x0000100014ff7812 */ /* 0x000fc400078cc0ff */
[C---:B------:R-:W-:Y:S02]  /*253570*/  LOP3.LUT P2, RZ, R20.reuse, 0x1, RZ, 0xc0, !PT ;  /* 0x0000000114ff7812 */ /* 0x040fe4000784c0ff */
[C---:B------:R-:W-:Y:S02]  /*253580*/  LOP3.LUT P3, RZ, R20.reuse, 0x2, RZ, 0xc0, !PT ;  /* 0x0000000214ff7812 */ /* 0x040fe4000786c0ff */
        /* <DEDUP_REMOVED lines=41> */
[----:B--2---:R0:W-:Y:S04]  /*253820*/  STL [R1+0x77d8], R5 ;  /* 0x0077d80501007387 */ /* 0x0041e80000100800 */
[----:B0-----:R-:W2:Y:S04]  /*253830*/  LDL.LU.64 R4, [R1+0x3f48] ;  /* 0x003f480001047983 */ /* 0x001ea80000300a00 */
[----:B------:R-:W2:Y:S01]  /*253840*/  LDL.LU.64 R2, [R1+0x3f60] ;  /* 0x003f600001027983 */ /* 0x000ea20000300a00 */
[----:B------:R-:W-:-:S02]  /*253850*/  LOP3.LUT P6, RZ, R7, 0x800, RZ, 0xc0, !PT ;  /* 0x0000080007ff7812 */ /* 0x000fc400078cc0ff */
[----:B------:R-:W-:-:S11]  /*253860*/  PRMT R0, R23, 0x7773, RZ ;  /* 0x0000777317007816 */ /* 0x000fd600000000ff */
[----:B------:R0:W-:Y:S01]  /*253870*/  @P6 STG.E.U8 desc[UR4][R12.64], R0 ;  /* 0x000000000c006986 */ /* 0x0001e2000c101104 */
[----:B------:R-:W-:Y:S02]  /*253880*/  LOP3.LUT P6, RZ, R7, 0x400, RZ, 0xc0, !PT ;  /* 0x0000040007ff7812 */ /* 0x000fe400078cc0ff */
[----:B0-----:R-:W-:-:S11]  /*253890*/  PRMT R0, R6, 0x7770, RZ ;  /* 0x0000777006007816 */ /* 0x001fd600000000ff */
[----:B------:R-:W-:Y:S04]  /*2538a0*/  @P6 STG.E.U8 desc[UR4][R14.64], R0 ;  /* 0x000000000e006986 */ /* 0x000fe8000c101104 */
[----:B--2---:R0:W-:Y:S04]  /*2538b0*/  STL.64 [R1+0x77c8], R2 ;  /* 0x0077c80201007387 */ /* 0x0041e80000100a00 */
[----:B0-----:R-:W2:Y:S01]  /*2538c0*/  LDL.LU.64 R2, [R1+0x3f40] ;  /* 0x003f400001027983 */ /* 0x001ea20000300a00 */
[----:B------:R-:W-:Y:S02]  /*2538d0*/  LOP3.LUT P6, RZ, R7, 0x200, RZ, 0xc0, !PT ;  /* 0x0000020007ff7812 */ /* 0x000fe400078cc0ff */
[----:B------:R-:W-:-:S11]  /*2538e0*/  PRMT R0, R6, 0x7771, RZ ;  /* 0x0000777106007816 */ /* 0x000fd600000000ff */
        /* <DEDUP_REMOVED lines=18> */
[----:B------:R-:W-:-:S02]  /*253a10*/  LOP3.LUT P6, RZ, R7, 0x40, RZ, 0xc0, !PT ;  /* 0x0000004007ff7812 */ /* 0x000fc400078cc0ff */
[----:B--2---:R-:W-:-:S11]  /*253a20*/  PRMT R0, R5, 0x7770, RZ ;  /* 0x0000777005007816 */ /* 0x004fd600000000ff */
[----:B------:R0:W-:Y:S04]  /*253a30*/  @P6 STG.E.U8 desc[UR4][R2.64], R0 ;  /* 0x0000000002006986 */ /* 0x0001e8000c101104 */
        /* <DEDUP_REMOVED lines=12> */
[----:B------:R-:W-:Y:S02]  /*253b00*/  LOP3.LUT P5, RZ, R20, 0x40000, RZ, 0xc0, !PT ;  /* 0x0004000014ff7812 */ /* 0x000fe400078ac0ff */
[----:B------:R-:W-:Y:S01]  /*253b10*/  LOP3.LUT R28, R28, 0xefffffff, RZ, 0xc0, !PT ;  /* 0xefffffff1c1c7812 */ /* 0x000fe200078ec0ff */
[----:B--2---:R0:W-:Y:S02]  /*253b20*/  @P6 STG.E.U8 desc[UR4][R2.64], R0 ;  /* 0x0000000002006986 */ /* 0x0041e4000c101104 */
[----:B0-----:R-:W-:Y:S02]  /*253b30*/  PRMT R0, R5, 0x7773, RZ ;  /* 0x0000777305007816 */ /* 0x001fe400000000ff */
[----:B------:R-:W2:Y:S04]  /*253b40*/  LDL.LU.64 R2, [R1+0x3f98] ;  /* 0x003f980001027983 */ /* 0x000ea80000300a00 */
[----:B------:R3:W-:Y:S02]  /*253b50*/  @P0 STG.E.U8 desc[UR4][R8.64], R0 ;  /* 0x0000000008000986 */ /* 0x0007e4000c101104 */
[----:B---3--:R-:W-:-:S05]  /*253b60*/  PRMT R0, R21, 0x7770, RZ ;  /* 0x0000777015007816 */ /* 0x008fca00000000ff */
[----:B------:R0:W-:Y:S02]  /*253b70*/  @P1 STG.E.U8 desc[UR4][R10.64], R0 ;  /* 0x000000000a001986 */ /* 0x0001e4000c101104 */
[----:B0-----:R-:W-:-:S05]  /*253b80*/  PRMT R0, R21, 0x7771, RZ ;  /* 0x0000777115007816 */ /* 0x001fca00000000ff */
[----:B------:R0:W-:Y:S02]  /*253b90*/  @P2 STG.E.U8 desc[UR4][R12.64], R0 ;  /* 0x000000000c002986 */ /* 0x0001e4000c101104 */
[----:B0-----:R-:W-:-:S05]  /*253ba0*/  PRMT R0, R21, 0x7772, RZ ;  /* 0x0000777215007816 */ /* 0x001fca00000000ff */
[----:B------:R0:W-:Y:S02]  /*253bb0*/  @P3 STG.E.U8 desc[UR4][R14.64], R0 ;  /* 0x000000000e003986 */ /* 0x0001e4000c101104 */
[----:B0-----:R-:W-:Y:S02]  /*253bc0*/  PRMT R0, R21, 0x7773, RZ ;  /* 0x0000777315007816 */ /* 0x001fe400000000ff */
[----:B------:R-:W3:Y:S04]  /*253bd0*/  LDL.LU.64 R14, [R1+0x3fa8] ;  /* 0x003fa800010e7983 */ /* 0x000ee80000300a00 */
[----:B------:R4:W-:Y:S02]  /*253be0*/  @P4 STG.E.U8 desc[UR4][R16.64], R0 ;  /* 0x0000000010004986 */ /* 0x0009e4000c101104 */
[----:B----4-:R-:W-:-:S02]  /*253bf0*/  PRMT R0, R23, 0x7770, RZ ;  /* 0x0000777017007816 */ /* 0x010fc400000000ff */
[----:B------:R-:W4:Y:S04]  /*253c00*/  LDL.LU.64 R16, [R1+0x3fb8] ;  /* 0x003fb80001107983 */ /* 0x000f280000300a00 */
[----:B------:R0:W-:Y:S04]  /*253c10*/  @P5 STG.E.U8 desc[UR4][R18.64], R0 ;  /* 0x0000000012005986 */ /* 0x0001e8000c101104 */
[----:B0-----:R-:W4:Y:S04]  /*253c20*/  LDL.LU.64 R18, [R1+0x3fa0] ;  /* 0x003fa00001127983 */ /* 0x001f280000300a00 */
[----:B------:R-:W4:Y:S04]  /*253c30*/  LDL.LU.64 R8, [R1+0x3fb0] ;  /* 0x003fb00001087983 */ /* 0x000f280000300a00 */
[----:B------:R-:W4:Y:S04]  /*253c40*/  LDL.LU R13, [R1+0x4e0] ;  /* 0x0004e000010d7983 */ /* 0x000f280000300800 */
[----:B------:R-:W4:Y:S01]  /*253c50*/  LDL.LU R21, [R1+0x38] ;  /* 0x0000380001157983 */ /* 0x000f220000300800 */
[----:B------:R-:W-:-:S02]  /*253c60*/  LOP3.LUT P6, RZ, R20, 0x80000000, RZ, 0xc0, !PT ;  /* 0x8000000014ff7812 */ /* 0x000fc400078cc0ff */
[----:B------:R-:W-:Y:S02]  /*253c70*/  LOP3.LUT R7, R7, 0xfffffffe, RZ, 0xc0, !PT ;  /* 0xfffffffe07077812 */ /* 0x000fe400078ec0ff */
[C---:B------:R-:W-:Y:S02]  /*253c80*/  LOP3.LUT P2, RZ, R20.reuse, 0x80000, RZ, 0xc0, !PT ;  /* 0x0008000014ff7812 */ /* 0x040fe4000784c0ff */
[C---:B------:R-:W-:Y:S02]  /*253c90*/  LOP3.LUT P3, RZ, R20.reuse, 0x100000, RZ, 0xc0, !PT ;  /* 0x0010000014ff7812 */ /* 0x040fe4000786c0ff */
[----:B------:R-:W-:Y:S02]  /*253ca0*/  PRMT R0, R23, 0x7771, RZ ;  /* 0x0000777117007816 */ /* 0x000fe400000000ff */
[C---:B------:R-:W-:Y:S02]  /*253cb0*/  LOP3.LUT P4, RZ, R20.reuse, 0x200000, RZ, 0xc0, !PT ;  /* 0x0020000014ff7812 */ /* 0x040fe4000788c0ff */
[----:B------:R-:W-:Y:S01]  /*253cc0*/  LOP3.LUT P5, RZ, R20, 0x400000, RZ, 0xc0, !PT ;  /* 0x0040000014ff7812 */ /* 0x000fe200078ac0ff */
[----:B------:R-:W4:Y:S01]  /*253cd0*/  LDL.LU.64 R10, [R1+0x3fc8] ;  /* 0x003fc800010a7983 */ /* 0x000f220000300a00 */
        /* <DEDUP_REMOVED lines=25> */
[----:B0-----:R-:W-:Y:S02]  /*253e70*/  PRMT R0, R23, 0x7773, RZ ;  /* 0x0000777317007816 */ /* 0x001fe400000000ff */
[----:B------:R-:W2:Y:S04]  /*253e80*/  LDL.LU.64 R14, [R1+0x3fd8] ;  /* 0x003fd800010e7983 */ /* 0x000ea80000300a00 */
[----:B----4-:R0:W-:Y:S04]  /*253e90*/  @P4 STG.E.U8 desc[UR4][R16.64], R0 ;  /* 0x0000000010004986 */ /* 0x0101e8000c101104 */
[----:B0-----:R-:W3:Y:S01]  /*253ea0*/  LDL.LU.64 R16, [R1+0x3fc0] ;  /* 0x003fc00001107983 */ /* 0x001ee20000300a00 */
[----:B------:R-:W-:-:S02]  /*253eb0*/  PRMT R0, R13, 0x7770, RZ ;  /* 0x000077700d007816 */ /* 0x000fc400000000ff */
[C---:B------:R-:W-:Y:S02]  /*253ec0*/  LOP3.LUT P0, RZ, R21.reuse, 0x1, RZ, 0xc0, !PT ;  /* 0x0000000115ff7812 */ /* 0x040fe4000780c0ff */
[C---:B------:R-:W-:Y:S02]  /*253ed0*/  LOP3.LUT P1, RZ, R21.reuse, 0x2, RZ, 0xc0, !PT ;  /* 0x0000000215ff7812 */ /* 0x040fe4000782c0ff */
[C---:B------:R-:W-:Y:S01]  /*253ee0*/  LOP3.LUT P2, RZ, R21.reuse, 0x4, RZ, 0xc0, !PT ;  /* 0x0000000415ff7812 */ /* 0x040fe2000784c0ff */
[----:B------:R0:W-:Y:S01]  /*253ef0*/  @P5 STG.E.U8 desc[UR4][R18.64], R0 ;  /* 0x0000000012005986 */ /* 0x0001e2000c101104 */
[C---:B------:R-:W-:Y:S02]  /*253f00*/  LOP3.LUT P3, RZ, R21.reuse, 0x8, RZ, 0xc0, !PT ;  /* 0x0000000815ff7812 */ /* 0x040fe4000786c0ff */
[C---:B------:R-:W-:Y:S02]  /*253f10*/  LOP3.LUT P4, RZ, R21.reuse, 0x10, RZ, 0xc0, !PT ;  /* 0x0000001015ff7812 */ /* 0x040fe4000788c0ff */
[----:B------:R-:W-:Y:S01]  /*253f20*/  LOP3.LUT P5, RZ, R21, 0x20, RZ, 0xc0, !PT ;  /* 0x0000002015ff7812 */ /* 0x000fe200078ac0ff */
[----:B0-----:R-:W4:Y:S04]  /*253f30*/  LDL.LU.64 R18, [R1+0x3fd0] ;  /* 0x003fd00001127983 */ /* 0x001f280000300a00 */
[----:B------:R0:W-:Y:S04]  /*253f40*/  STL [R1+0x77b8], R21 ;  /* 0x0077b81501007387 */ /* 0x0001e80000100800 */
[----:B0-----:R-:W2:Y:S04]  /*253f50*/  LDL.LU R21, [R1+0x4c0] ;  /* 0x0004c00001157983 */ /* 0x001ea80000300800 */
[----:B------:R-:W2:Y:S04]  /*253f60*/  LDL.LU R20, [R1+0x4e4] ;  /* 0x0004e40001147983 */ /* 0x000ea80000300800 */
[----:B------:R-:W2:Y:S01]  /*253f70*/  LDL.LU.64 R4, [R1+0x3fe8] ;  /* 0x003fe80001047983 */ /* 0x000ea20000300a00 */
[----:B------:R-:W-:-:S05]  /*253f80*/  PRMT R0, R13, 0x7771, RZ ;  /* 0x000077710d007816 */ /* 0x000fca00000000ff */
[----:B------:R0:W-:Y:S01]  /*253f90*/  @P6 STG.E.U8 desc[UR4][R8.64], R0 ;  /* 0x0000000008006986 */ /* 0x0001e2000c101104 */
        /* <DEDUP_REMOVED lines=9> */
[----:B------:R-:W2:Y:S04]  /*254030*/  LDL.LU R23, [R1+0x4c4] ;  /* 0x0004c40001177983 */ /* 0x000ea80000300800 */
[----:B------:R-:W2:Y:S04]  /*254040*/  LDL.LU.64 R2, [R1+0x3ff8] ;  /* 0x003ff80001027983 */ /* 0x000ea80000300a00 */
[----:B------:R-:W2:Y:S04]  /*254050*/  LDL.LU.64 R8, [R1+0x4010] ;  /* 0x0040100001087983 */ /* 0x000ea80000300a00 */
[----:B------:R-:W2:Y:S04]  /*254060*/  LDL.LU.64 R10, [R1+0x4020] ;  /* 0x00402000010a7983 */ /* 0x000ea80000300a00 */
[----:B------:R-:W2:Y:S01]  /*254070*/  LDL.LU.64 R12, [R1+0x4008] ;  /* 0x00400800010c7983 */ /* 0x000ea20000300a00 */
[----:B0-----:R-:W-:-:S03]  /*254080*/  PRMT R0, R21, 0x7770, RZ ;  /* 0x0000777015007816 */ /* 0x001fc600000000ff */
[----:B------:R-:W2:Y:S04]  /*254090*/  LDL.LU.64 R14, [R1+0x4018] ;  /* 0x00401800010e7983 */ /* 0x000ea80000300a00 */
[----:B---3--:R0:W-:Y:S01]  /*2540a0*/  @P6 STG.E.U8 desc[UR4][R16.64], R0 ;  /* 0x0000000010006986 */ /* 0x0081e2000c101104 */
[----:B------:R-:W-:Y:S02]  /*2540b0*/  LOP3.LUT P6, RZ, R7, 0x1, RZ, 0xc0, !PT ;  /* 0x0000000107ff7812 */ /* 0x000fe400078cc0ff */
[----:B0-----:R-:W-:Y:S01]  /*2540c0*/  PRMT R0, R21, 0x7771, RZ ;  /* 0x0000777115007816 */ /* 0x001fe200000000ff */
[----:B------:R-:W3:Y:S04]  /*2540d0*/  LDL.LU.64 R16, [R1+0x4030] ;  /* 0x0040300001107983 */ /* 0x000ee80000300a00 */
[----:B------:R-:W3:Y:S06]  /*2540e0*/  LDL.LU.64 R6, [R1+0x4000] ;  /* 0x0040000001067983 */ /* 0x000eec0000300a00 */
[----:B----4-:R0:W-:Y:S01]  /*2540f0*/  @P6 STG.E.U8 desc[UR4][R18.64], R0 ;  /* 0x0000000012006986 */ /* 0x0101e2000c101104 */
[----:B------:R-:W-:-:S02]  /*254100*/  LOP3.LUT P6, RZ, R28, 0x80000000, RZ, 0xc0, !PT ;  /* 0x800000001cff7812 */ /* 0x000fc400078cc0ff */
[C---:B0-----:R-:W-:Y:S01]  /*254110*/  PRMT R0, R21.reuse, 0x7772, RZ ;  /* 0x0000777215007816 */ /* 0x041fe200000000ff */
[----:B------:R-:W4:Y:S10]  /*254120*/  LDL.LU.64 R18, [R1+0x4040] ;  /* 0x0040400001127983 */ /* 0x000f340000300a00 */
[----:B--2---:R0:W-:Y:S04]  /*254130*/  @P6 STG.E.U8 desc[UR4][R4.64], R0 ;  /* 0x0000000004006986 */ /* 0x0041e8000c101104 */
[----:B0-----:R-:W2:Y:S01]  /*254140*/  LDL.LU.64 R4, [R1+0x77c0] ;  /* 0x0077c00001047983 */ /* 0x001ea20000300a00 */
[----:B------:R-:W-:-:S03]  /*254150*/  PRMT R0, R21, 0x7773, RZ ;  /* 0x0000777315007816 */ /* 0x000fc600000000ff */
[----:B------:R-:W4:Y:S01]  /*254160*/  LDL.LU R21, [R1+0x77b8] ;  /* 0x0077b80001157983 */ /* 0x000f220000300800 */
[----:B------:R-:W-:-:S13]  /*254170*/  LOP3.LUT P6, RZ, R28, 0x40000000, RZ, 0xc0, !PT ;  /* 0x400000001cff7812 */ /* 0x000fda00078cc0ff */
[----:B---3--:R0:W-:Y:S01]  /*254180*/  @P6 STG.E.U8 desc[UR4][R6.64], R0 ;  /* 0x0000000006006986 */ /* 0x0081e2000c101104 */
[----:B------:R-:W-:Y:S02]  /*254190*/  LOP3.LUT P6, RZ, R28, 0x20000000, RZ, 0xc0, !PT ;  /* 0x200000001cff7812 */ /* 0x000fe400078cc0ff */
[----:B0-----:R-:W-:-:S11]  /*2541a0*/  PRMT R0, R20, 0x7770, RZ ;  /* 0x0000777014007816 */ /* 0x001fd600000000ff */
[----:B--2---:R0:W-:Y:S01]  /*2541b0*/  @P6 STG.E.U8 desc[UR4][R4.64], R0 ;  /* 0x0000000004006986 */ /* 0x0041e2000c101104 */
[----:B------:R-:W-:Y:S02]  /*2541c0*/  LOP3.LUT P6, RZ, R28, 0x10000000, RZ, 0xc0, !PT ;  /* 0x100000001cff7812 */ /* 0x000fe400078cc0ff */
[----:B0-----:R-:W-:-:S11]  /*2541d0*/  PRMT R0, R20, 0x7771, RZ ;  /* 0x0000777114007816 */ /* 0x001fd600000000ff */
        /* <DEDUP_REMOVED lines=12> */
[----:B------:R-:W2:Y:S04]  /*2542a0*/  LDL.LU.64 R14, [R1+0x4058] ;  /* 0x00405800010e7983 */ /* 0x000ea80000300a00 */
[----:B------:R0:W-:Y:S02]  /*2542b0*/  @P4 STG.E.U8 desc[UR4][R16.64], R0 ;  /* 0x0000000010004986 */ /* 0x0001e4000c101104 */
[----:B0-----:R-:W-:Y:S02]  /*2542c0*/  PRMT R0, R23, 0x7773, RZ ;  /* 0x0000777317007816 */ /* 0x001fe400000000ff */
[----:B------:R-:W2:Y:S04]  /*2542d0*/  LDL.LU R23, [R1+0x4e8] ;  /* 0x0004e80001177983 */ /* 0x000ea80000300800 */
[----:B------:R-:W3:Y:S04]  /*2542e0*/  LDL.LU.64 R8, [R1+0x4068] ;  /* 0x0040680001087983 */ /* 0x000ee80000300a00 */
[----:B------:R-:W3:Y:S04]  /*2542f0*/  LDL.LU.64 R16, [R1+0x4050] ;  /* 0x0040500001107983 */ /* 0x000ee80000300a00 */
[----:B----4-:R0:W-:Y:S04]  /*254300*/  @P5 STG.E.U8 desc[UR4][R18.64], R0 ;  /* 0x0000000012005986 */ /* 0x0101e8000c101104 */
[----:B------:R-:W4:Y:S04]  /*254310*/  LDL.LU.64 R10, [R1+0x4060] ;  /* 0x00406000010a7983 */ /* 0x000f280000300a00 */
[----:B0-----:R-:W4:Y:S01]  /*254320*/  LDL.LU R19, [R1+0x4c8] ;  /* 0x0004c80001137983 */ /* 0x001f220000300800 */
        /* <DEDUP_REMOVED lines=31> */
[----:B0-----:R-:W-:-:S05]  /*254520*/  PRMT R0, R23, 0x7771, RZ ;  /* 0x0000777117007816 */ /* 0x001fca00000000ff */
[----:B---3--:R0:W-:Y:S02]  /*254530*/  @P3 STG.E.U8 desc[UR4][R12.64], R0 ;  /* 0x000000000c003986 */ /* 0x0081e4000c101104 */
[C---:B0-----:R-:W-:Y:S02]  /*254540*/  PRMT R0, R23.reuse, 0x7772, RZ ;  /* 0x0000777217007816 */ /* 0x041fe400000000ff */
[----:B------:R-:W2:Y:S04]  /*254550*/  LDL.LU.64 R12, [R1+0x4078] ;  /* 0x00407800010c7983 */ /* 0x000ea80000300a00 */
[----:B------:R-:W3:Y:S04]  /*254560*/  LDL.LU R20, [R1+0x4ec] ;  /* 0x0004ec0001147983 */ /* 0x000ee80000300800 */
[----:B------:R0:W-:Y:S02]  /*254570*/  @P4 STG.E.U8 desc[UR4][R14.64], R0 ;  /* 0x000000000e004986 */ /* 0x0001e4000c101104 */
[----:B0-----:R-:W-:-:S02]  /*254580*/  PRMT R0, R23, 0x7773, RZ ;  /* 0x0000777317007816 */ /* 0x001fc400000000ff */
[----:B------:R-:W2:Y:S04]  /*254590*/  LDL.LU.64 R14, [R1+0x4088] ;  /* 0x00408800010e7983 */ /* 0x000ea80000300a00 */
[----:B------:R4:W-:Y:S02]  /*2545a0*/  @P5 STG.E.U8 desc[UR4][R8.64], R0 ;  /* 0x0000000008005986 */ /* 0x0009e4000c101104 */
[----:B----4-:R-:W-:-:S05]  /*2545b0*/  PRMT R0, R19, 0x7770, RZ ;  /* 0x0000777013007816 */ /* 0x010fca00000000ff */
        /* <DEDUP_REMOVED lines=19> */
[----:B------:R3:W-:Y:S01]  /*2546f0*/  @P6 STG.E.U8 desc[UR4][R14.64], R0 ;  /* 0x000000000e006986 */ /* 0x0007e2000c101104 */
[----:B------:R-:W-:-:S03]  /*254700*/  LOP3.LUT P6, RZ, R28, 0x1000000, RZ, 0xc0, !PT ;  /* 0x010000001cff7812 */ /* 0x000fc600078cc0ff */
[----:B------:R-:W2:Y:S04]  /*254710*/  LDL.LU.64 R8, [R1+0x40c0] ;  /* 0x0040c00001087983 */ /* 0x000ea80000300a00 */
[----:B------:R-:W2:Y:S04]  /*254720*/  LDL.LU.64 R10, [R1+0x40d0] ;  /* 0x0040d000010a7983 */ /* 0x000ea80000300a00 */
[----:B------:R-:W2:Y:S01]  /*254730*/  LDL.LU.64 R12, [R1+0x40b8] ;  /* 0x0040b800010c7983 */ /* 0x000ea20000300a00 */
[----:B---3--:R-:W-:-:S03]  /*254740*/  PRMT R0, R20, 0x7770, RZ ;  /* 0x0000777014007816 */ /* 0x008fc600000000ff */
[----:B------:R-:W3:Y:S04]  /*254750*/  LDL.LU.64 R14, [R1+0x40c8] ;  /* 0x0040c800010e7983 */ /* 0x000ee80000300a00 */
[----:B------:R-:W3:Y:S04]  /*254760*/  LDL.LU R19, [R1+0x3c] ;  /* 0x00003c0001137983 */ /* 0x000ee80000300800 */
[----:B----4-:R0:W-:Y:S01]  /*254770*/  @P6 STG.E.U8 desc[UR4][R16.64], R0 ;  /* 0x0000000010006986 */ /* 0x0101e2000c101104 */
[----:B------:R-:W-:Y:S02]  /*254780*/  LOP3.LUT P6, RZ, R28, 0x800000, RZ, 0xc0, !PT ;  /* 0x008000001cff7812 */ /* 0x000fe400078cc0ff */
[----:B0-----:R-:W-:Y:S01]  /*254790*/  PRMT R0, R20, 0x7771, RZ ;  /* 0x0000777114007816 */ /* 0x001fe200000000ff */
        /* <DEDUP_REMOVED lines=15> */
[----:B------:R-:W3:Y:S04]  /*254890*/  LDL.LU R20, [R1+0x77a4] ;  /* 0x0077a40001147983 */ /* 0x000ee80000300800 */
        /* <DEDUP_REMOVED lines=14> */
[----:B---3--:R0:W-:Y:S02]  /*254980*/  @P4 STG.E.U8 desc[UR4][R14.64], R0 ;  /* 0x000000000e004986 */ /* 0x0081e4000c101104 */
[----:B0-----:R-:W-:-:S02]  /*254990*/  PRMT R0, R18, 0x7772, RZ ;  /* 0x0000777212007816 */ /* 0x001fc400000000ff */
[----:B------:R-:W3:Y:S04]  /*2549a0*/  LDL.LU.64 R14, [R1+0x40d8] ;  /* 0x0040d800010e7983 */ /* 0x000ee80000300a00 */
[----:B------:R-:W3:Y:S04]  /*2549b0*/  LDL.LU.64 R8, [R1+0x40e8] ;  /* 0x0040e80001087983 */ /* 0x000ee80000300a00 */
[----:B----4-:R0:W-:Y:S04]  /*2549c0*/  @P5 STG.E.U8 desc[UR4][R16.64], R0 ;  /* 0x0000000010005986 */ /* 0x0101e8000c101104 */
[----:B0-----:R-:W4:Y:S04]  /*2549d0*/  LDL.LU.64 R16, [R1+0x4100] ;  /* 0x0041000001107983 */ /* 0x001f280000300a00 */
[----:B------:R-:W3:Y:S01]  /*2549e0*/  LDL.LU R23, [R1+0x7b0] ;  /* 0x0007b00001177983 */ /* 0x000ee20000300800 */
[----:B------:R-:W-:-:S02]  /*2549f0*/  LOP3.LUT P2, RZ, R21, 0x2000000, RZ, 0xc0, !PT ;  /* 0x0200000015ff7812 */ /* 0x000fc4000784c0ff */
[C---:B------:R-:W-:Y:S02]  /*254a00*/  LOP3.LUT P3, RZ, R21.reuse, 0x4000000, RZ, 0xc0, !PT ;  /* 0x0400000015ff7812 */ /* 0x040fe4000786c0ff */
[----:B------:R-:W-:Y:S02]  /*254a10*/  PRMT R0, R18, 0x7773, RZ ;  /* 0x0000777312007816 */ /* 0x000fe400000000ff */
[C---:B------:R-:W-:Y:S02]  /*254a20*/  LOP3.LUT P4, RZ, R21.reuse, 0x8000000, RZ, 0xc0, !PT ;  /* 0x0800000015ff7812 */ /* 0x040fe4000788c0ff */
[----:B------:R-:W-:Y:S01]  /*254a30*/  LOP3.LUT P5, RZ, R21, 0x10000000, RZ, 0xc0, !PT ;  /* 0x1000000015ff7812 */ /* 0x000fe200078ac0ff */
[----:B------:R-:W4:Y:S04]  /*254a40*/  LDL.LU.64 R10, [R1+0x4110] ;  /* 0x00411000010a7983 */ /* 0x000f280000300a00 */
[----:B--2---:R0:W-:Y:S04]  /*254a50*/  @P2 STG.E.U8 desc[UR4][R12.64], R0 ;  /* 0x000000000c002986 */ /* 0x0041e8000c101104 */
[----:B0-----:R-:W2:Y:S01]  /*254a60*/  LDL.LU.64 R12, [R1+0x40f8] ;  /* 0x0040f800010c7983 */ /* 0x001ea20000300a00 */
[----:B---3--:R-:W-:-:S05]  /*254a70*/  PRMT R0, R23, 0x7770, RZ ;  /* 0x0000777017007816 */ /* 0x008fca00000000ff */
[----:B------:R0:W-:Y:S02]  /*254a80*/  @P3 STG.E.U8 desc[UR4][R14.64], R0 ;  /* 0x000000000e003986 */ /* 0x0001e4000c101104 */
[C---:B0-----:R-:W-:Y:S02]  /*254a90*/  PRMT R0, R23.reuse, 0x7771, RZ ;  /* 0x0000777117007816 */ /* 0x041fe400000000ff */
[----:B------:R-:W3:Y:S04]  /*254aa0*/  LDL.LU.64 R14, [R1+0x4108] ;  /* 0x00410800010e7983 */ /* 0x000ee80000300a00 */
[----:B------:R0:W-:Y:S02]  /*254ab0*/  @P4 STG.E.U8 desc[UR4][R8.64], R0 ;  /* 0x0000000008004986 */ /* 0x0001e4000c101104 */
[----:B0-----:R-:W-:-:S05]  /*254ac0*/  PRMT R0, R23, 0x7772, RZ ;  /* 0x0000777217007816 */ /* 0x001fca00000000ff */
[----:B----4-:R0:W-:Y:S04]  /*254ad0*/  @P5 STG.E.U8 desc[UR4][R16.64], R0 ;  /* 0x0000000010005986 */ /* 0x0101e8000c101104 */
[----:B0-----:R-:W4:Y:S04]  /*254ae0*/  LDL.LU.64 R16, [R1+0x4128] ;  /* 0x0041280001107983 */ /* 0x001f280000300a00 */
[----:B------:R-:W2:Y:S04]  /*254af0*/  LDL.LU R5, [R1+0x7b4] ;  /* 0x0007b40001057983 */ /* 0x000ea80000300800 */
[----:B--2---:R0:W-:Y:S04]  /*254b00*/  STL [R1+0x77a0], R5 ;  /* 0x0077a00501007387 */ /* 0x0041e80000100800 */
[----:B0-----:R-:W2:Y:S04]  /*254b10*/  LDL.LU.64 R4, [R1+0x4138] ;  /* 0x0041380001047983 */ /* 0x001ea80000300a00 */
[----:B------:R-:W2:Y:S01]  /*254b20*/  LDL.LU.64 R6, [R1+0x4148] ;  /* 0x0041480001067983 */ /* 0x000ea20000300a00 */
        /* <DEDUP_REMOVED lines=21> */
[----:B------:R-:W-:-:S07]  /*254c80*/  LOP3.LUT R28, R28, 0xfffbffff, RZ, 0xc0, !PT ;  /* 0xfffbffff1c1c7812 */ /* 0x000fce00078ec0ff */
        /* <DEDUP_REMOVED lines=16> */
[----:B------:R-:W-:Y:S01]  /*254d90*/  LOP3.LUT P6, RZ, R28, 0x10000, RZ, 0xc0, !PT ;  /* 0x000100001cff7812 */ /* 0x000fe200078cc0ff */
[----:B0-----:R-:W-:-:S05]  /*254da0*/  IMAD.MOV.U32 R0, RZ, RZ, R22 ;  /* 0x000000ffff007224 */ /* 0x001fca00078e0016 */
[----:B------:R-:W-:-:S07]  /*254db0*/  PRMT R0, R0, 0x7773, RZ ;  /* 0x0000777300007816 */ /* 0x000fce00000000ff */
        /* <DEDUP_REMOVED lines=33> */
[C---:B---3--:R-:W-:Y:S02]  /*254fd0*/  PRMT R0, R21.reuse, 0x7770, RZ ;  /* 0x0000777015007816 */ /* 0x048fe400000000ff */
[----:B------:R-:W2:Y:S04]  /*254fe0*/  LDL.LU.64 R2, [R1+0x4188] ;  /* 0x0041880001027983 */ /* 0x000ea80000300a00 */
[----:B------:R0:W-:Y:S02]  /*254ff0*/  @P0 STG.E.U8 desc[UR4][R8.64], R0 ;  /* 0x0000000008000986 */ /* 0x0001e4000c101104 */
[----:B0-----:R-:W-:-:S05]  /*255000*/  PRMT R0, R21, 0x7771, RZ ;  /* 0x0000777115007816 */ /* 0x001fca00000000ff */
[----:B------:R0:W-:Y:S02]  /*255010*/  @P1 STG.E.U8 desc[UR4][R10.64], R0 ;  /* 0x000000000a001986 */ /* 0x0001e4000c101104 */
[----:B0-----:R-:W-:-:S05]  /*255020*/  PRMT R0, R21, 0x7772, RZ ;  /* 0x0000777215007816 */ /* 0x001fca00000000ff */
[----:B------:R0:W-:Y:S02]  /*255030*/  @P2 STG.E.U8 desc[UR4][R12.64], R0 ;  /* 0x000000000c002986 */ /* 0x0001e4000c101104 */
[----:B0-----:R-:W-:-:S05]  /*255040*/  PRMT R0, R21, 0x7773, RZ ;  /* 0x0000777315007816 */ /* 0x001fca00000000ff */
[----:B------:R4:W-:Y:S02]  /*255050*/  @P3 STG.E.U8 desc[UR4][R14.64], R0 ;  /* 0x000000000e003986 */ /* 0x0009e4000c101104 */
[C---:B----4-:R-:W-:Y:S02]  /*255060*/  PRMT R0, R18.reuse, 0x7770, RZ ;  /* 0x0000777012007816 */ /* 0x050fe400000000ff */
[----:B------:R-:W3:Y:S04]  /*255070*/  LDL.LU.64 R14, [R1+0x41a0] ;  /* 0x0041a000010e7983 */ /* 0x000ee80000300a00 */
[----:B------:R-:W4:Y:S04]  /*255080*/  LDL.LU.64 R8, [R1+0x4180] ;  /* 0x0041800001087983 */ /* 0x000f280000300a00 */
[----:B------:R-:W4:Y:S04]  /*255090*/  LDL.LU.64 R10, [R1+0x4198] ;  /* 0x00419800010a7983 */ /* 0x000f280000300a00 */
[----:B------:R0:W-:Y:S02]  /*2550a0*/  @P4 STG.E.U8 desc[UR4][R16.64], R0 ;  /* 0x0000000010004986 */ /* 0x0001e4000c101104 */
[----:B0-----:R-:W-:-:S02]  /*2550b0*/  PRMT R0, R18, 0x7771, RZ ;  /* 0x0000777112007816 */ /* 0x001fc400000000ff */
[----:B------:R-:W4:Y:S04]  /*2550c0*/  LDL.LU.64 R16, [R1+0x41b0] ;  /* 0x0041b00001107983 */ /* 0x000f280000300a00 */
[----:B------:R0:W-:Y:S04]  /*2550d0*/  @P5 STG.E.U8 desc[UR4][R22.64], R0 ;  /* 0x0000000016005986 */ /* 0x0001e8000c101104 */
[----:B0-----:R-:W4:Y:S01]  /*2550e0*/  LDL.LU R23, [R1+0x7dc] ;  /* 0x0007dc0001177983 */ /* 0x001f220000300800 */
[----:B------:R-:W-:Y:S02]  /*2550f0*/  LOP3.LUT P6, RZ, R19, 0x1000000, RZ, 0xc0, !PT ;  /* 0x0100000013ff7812 */ /* 0x000fe400078cc0ff */
[----:B------:R-:W-:-:S02]  /*255100*/  LOP3.LUT R28, R28, 0xffffffef, RZ, 0xc0, !PT ;  /* 0xffffffef1c1c7812 */ /* 0x000fc400078ec0ff */
[C---:B------:R-:W-:Y:S02]  /*255110*/  LOP3.LUT P2, RZ, R19.reuse, 0x1000, RZ, 0xc0, !PT ;  /* 0x0000100013ff7812 */ /* 0x040fe4000784c0ff */
[C---:B------:R-:W-:Y:S02]  /*255120*/  LOP3.LUT P3, RZ, R19.reuse, 0x2000, RZ, 0xc0, !PT ;  /* 0x0000200013ff7812 */ /* 0x040fe4000786c0ff */
[----:B------:R-:W-:Y:S02]  /*255130*/  PRMT R0, R18, 0x7772, RZ ;  /* 0x0000777212007816 */ /* 0x000fe400000000ff */
[C---:B------:R-:W-:Y:S02]  /*255140*/  LOP3.LUT P4, RZ, R19.reuse, 0x4000, RZ, 0xc0, !PT ;  /* 0x0000400013ff7812 */ /* 0x040fe4000788c0ff */
[----:B------:R-:W-:Y:S01]  /*255150*/  LOP3.LUT P5, RZ, R19, 0x8000, RZ, 0xc0, !PT ;  /* 0x0000800013ff7812 */ /* 0x000fe200078ac0ff */
[----:B------:R-:W-:Y:S01]  /*255160*/  IMAD.MOV.U32 R22, RZ, RZ, R25 ;  /* 0x000000ffff167224 */ /* 0x000fe200078e0019 */
        /* <DEDUP_REMOVED lines=24> */
[----:B------:R-:W-:Y:S02]  /*2552f0*/  IMAD.MOV.U32 R25, RZ, RZ, R26 ;  /* 0x000000ffff197224 */ /* 0x000fe400078e001a */
[----:B------:R-:W-:Y:S02]  /*255300*/  IMAD.MOV.U32 R26, RZ, RZ, R29 ;  /* 0x000000ffff1a7224 */ /* 0x000fe400078e001d */
[----:B------:R-:W4:Y:S04]  /*255310*/  LDL.LU R29, [R1+0x7bc] ;  /* 0x0007bc00011d7983 */ /* 0x000f280000300800 */
        /* <DEDUP_REMOVED lines=8> */
[----:B0-----:R-:W-:-:S05]  /*2553a0*/  PRMT R0, R23, 0x7772, RZ ;  /* 0x0000777217007816 */ /* 0x001fca00000000ff */
[----:B------:R0:W-:Y:S04]  /*2553b0*/  @P6 STG.E.U8 desc[UR4][R16.64], R0 ;  /* 0x0000000010006986 */ /* 0x0001e8000c101104 */
[----:B0-----:R-:W3:Y:S04]  /*2553c0*/  LDL.LU.64 R16, [R1+0x41b8] ;  /* 0x0041b80001107983 */ /* 0x001ee80000300a00 */
[----:B------:R-:W4:Y:S04]  /*2553d0*/  LDL.LU R5, [R1+0x7c0] ;  /* 0x0007c00001057983 */ /* 0x000f280000300800 */
[----:B----4-:R0:W-:Y:S04]  /*2553e0*/  STL [R1+0x7780], R5 ;  /* 0x0077800501007387 */ /* 0x0101e80000100800 */
[----:B0-----:R-:W4:Y:S04]  /*2553f0*/  LDL.LU.64 R4, [R1+0x41e0] ;  /* 0x0041e00001047983 */ /* 0x001f280000300a00 */
[----:B----4-:R0:W-:Y:S04]  /*255400*/  STL.64 [R1+0x7788], R4 ;  /* 0x0077880401007387 */ /* 0x0101e80000100a00 */
[----:B0-----:R-:W4:Y:S04]  /*255410*/  LDL.LU.64 R4, [R1+0x41d0] ;  /* 0x0041d00001047983 */ /* 0x001f280000300a00 */
        /* <DEDUP_REMOVED lines=22> */
[----:B------:R-:W2:Y:S04]  /*255580*/  LDL.LU R18, [R1+0x7c4] ;  /* 0x0007c40001127983 */ /* 0x000ea80000300800 */
[----:B------:R-:W2:Y:S04]  /*255590*/  LDL.LU R23, [R1+0x44] ;  /* 0x0000440001177983 */ /* 0x000ea80000300800 */
[----:B------:R-:W2:Y:S04]  /*2555a0*/  LDL.LU.64 R14, [R1+0x4338] ;  /* 0x00433800010e7983 */ /* 0x000ea80000300a00 */
[----:B------:R-:W2:Y:S04]  /*2555b0*/  LDL.LU.64 R16, [R1+0x4290] ;  /* 0x0042900001107983 */ /* 0x000ea80000300a00 */
[----:B------:R-:W2:Y:S01]  /*2555c0*/  LDL.LU.64 R4, [R1+0x7788] ;  /* 0x0077880001047983 */ /* 0x000ea20000300a00 */
        /* <DEDUP_REMOVED lines=16> */
[----:B------:R-:W-:Y:S02]  /*2556d0*/  PRMT R0, R5, 0x7772, RZ ;  /* 0x0000777205007816 */ /* 0x000fe400000000ff */
[----:B------:R-:W-:-:S09]  /*2556e0*/  LOP3.LUT P2, RZ, R19, 0x8000000, RZ, 0xc0, !PT ;  /* 0x0800000013ff7812 */ /* 0x000fd2000784c0ff */
[----:B---3--:R0:W-:Y:S01]  /*2556f0*/  @P6 STG.E.U8 desc[UR4][R6.64], R0 ;  /* 0x0000000006006986 */ /* 0x0081e2000c101104 */
[----:B------:R-:W-:Y:S02]  /*255700*/  LOP3.LUT P3, RZ, R19, 0x10000000, RZ, 0xc0, !PT ;  /* 0x1000000013ff7812 */ /* 0x000fe4000786c0ff */
[----:B0-----:R-:W-:-:S05]  /*255710*/  PRMT R0, R5, 0x7773, RZ ;  /* 0x0000777305007816 */ /* 0x001fca00000000ff */
[----:B----4-:R2:W-:Y:S01]  /*255720*/  @P0 STG.E.U8 desc[UR4][R2.64], R0 ;  /* 0x0000000002000986 */ /* 0x0105e2000c101104 */
[C---:B------:R-:W-:Y:S02]  /*255730*/  LOP3.LUT P4, RZ, R19.reuse, 0x20000000, RZ, 0xc0, !PT ;  /* 0x2000000013ff7812 */ /* 0x040fe4000788c0ff */
[----:B------:R-:W-:Y:S02]  /*255740*/  LOP3.LUT P5, RZ, R19, 0x40000000, RZ, 0xc0, !PT ;  /* 0x4000000013ff7812 */ /* 0x000fe400078ac0ff */
[----:B--2---:R-:W-:-:S05]  /*255750*/  PRMT R0, R21, 0x7770, RZ ;  /* 0x0000777015007816 */ /* 0x004fca00000000ff */
[----:B------:R0:W-:Y:S02]  /*255760*/  @P1 STG.E.U8 desc[UR4][R8.64], R0 ;  /* 0x0000000008001986 */ /* 0x0001e4000c101104 */
[----:B0-----:R-:W-:-:S05]  /*255770*/  PRMT R0, R21, 0x7771, RZ ;  /* 0x0000777115007816 */ /* 0x001fca00000000ff */
[----:B------:R0:W-:Y:S02]  /*255780*/  @P2 STG.E.U8 desc[UR4][R10.64], R0 ;  /* 0x000000000a002986 */ /* 0x0001e4000c101104 */
[----:B0-----:R-:W-:-:S05]  /*255790*/  PRMT R0, R21, 0x7772, RZ ;  /* 0x0000777215007816 */ /* 0x001fca00000000ff */
[----:B------:R0:W-:Y:S02]  /*2557a0*/  @P3 STG.E.U8 desc[UR4][R12.64], R0 ;  /* 0x000000000c003986 */ /* 0x0001e4000c101104 */
[----:B0-----:R-:W-:-:S05]  /*2557b0*/  PRMT R0, R21, 0x7773, RZ ;  /* 0x0000777315007816 */ /* 0x001fca00000000ff */
[----:B------:R0:W-:Y:S04]  /*2557c0*/  @P4 STG.E.U8 desc[UR4][R14.64], R0 ;  /* 0x000000000e004986 */ /* 0x0001e8000c101104 */
[----:B0-----:R-:W2:Y:S01]  /*2557d0*/  LDL.LU.64 R14, [R1+0x44e0] ;  /* 0x0044e000010e7983 */ /* 0x001ea20000300a00 */
[----:B------:R-:W-:-:S03]  /*2557e0*/  PRMT R0, R18, 0x7770, RZ ;  /* 0x0000777012007816 */ /* 0x000fc600000000ff */
[----:B------:R-:W3:Y:S04]  /*2557f0*/  LDL.LU.64 R4, [R1+0x46b8] ;  /* 0x0046b80001047983 */ /* 0x000ee80000300a00 */
[----:B------:R0:W-:Y:S04]  /*255800*/  @P5 STG.E.U8 desc[UR4][R16.64], R0 ;  /* 0x0000000010005986 */ /* 0x0001e8000c101104 */
[----:B0-----:R-:W4:Y:S01]  /*255810*/  LDL.LU.64 R16, [R1+0x4890] ;  /* 0x0048900001107983 */ /* 0x001f220000300a00 */
[----:B------:R-:W-:Y:S02]  /*255820*/  LOP3.LUT P2, RZ, R19, 0x80000000, RZ, 0xc0, !PT ;  /* 0x8000000013ff7812 */ /* 0x000fe4000784c0ff */
[----:B------:R-:W-:-:S02]  /*255830*/  LOP3.LUT P3, RZ, R23, 0x1, RZ, 0xc0, !PT ;  /* 0x0000000117ff7812 */ /* 0x000fc4000786c0ff */
[----:B------:R-:W-:Y:S02]  /*255840*/  PRMT R0, R18, 0x7771, RZ ;  /* 0x0000777112007816 */ /* 0x000fe400000000ff */
[C---:B------:R-:W-:Y:S01]  /*255850*/  LOP3.LUT P4, RZ, R23.reuse, 0x2, RZ, 0xc0, !PT ;  /* 0x0000000217ff7812 */ /* 0x040fe2000788c0ff */
[----:B------:R-:W4:Y:S04]  /*255860*/  LDL.LU.64 R2, [R1+0x46b0] ;  /* 0x0046b00001027983 */ /* 0x000f280000300a00 */
[----:B------:R-:W4:Y:S04]  /*255870*/  LDL.LU.64 R8, [R1+0x4888] ;  /* 0x0048880001087983 */ /* 0x000f280000300a00 */
[----:B------:R-:W4:Y:S04]  /*255880*/  LDL.LU.64 R10, [R1+0x4a70] ;  /* 0x004a7000010a7983 */ /* 0x000f280000300a00 */
[----:B------:R-:W4:Y:S04]  /*255890*/  LDL.LU R13, [R1+0x7a4] ;  /* 0x0007a400010d7983 */ /* 0x000f280000300800 */
[----:B------:R-:W4:Y:S01]  /*2558a0*/  LDL.LU R19, [R1+0x7c8] ;  /* 0x0007c80001137983 */ /* 0x000f220000300800 */
[----:B------:R-:W-:-:S02]  /*2558b0*/  LOP3.LUT P6, RZ, R23, 0x800, RZ, 0xc0, !PT ;  /* 0x0000080017ff7812 */ /* 0x000fc400078cc0ff */
[----:B------:R-:W-:Y:S01]  /*2558c0*/  LOP3.LUT R20, R20, 0xefffffff, RZ, 0xc0, !PT ;  /* 0xefffffff14147812 */ /* 0x000fe200078ec0ff */
[----:B--2---:R0:W-:Y:S02]  /*2558d0*/  @P2 STG.E.U8 desc[UR4][R14.64], R0 ;  /* 0x000000000e002986 */ /* 0x0041e4000c101104 */
[C---:B0-----:R-:W-:Y:S02]  /*2558e0*/  PRMT R0, R18.reuse, 0x7772, RZ ;  /* 0x0000777212007816 */ /* 0x041fe400000000ff */
[----:B------:R-:W2:Y:S04]  /*2558f0*/  LDL.LU.64 R14, [R1+0x4c48] ;  /* 0x004c4800010e7983 */ /* 0x000ea80000300a00 */
[----:B---3--:R0:W-:Y:S02]  /*255900*/  @P3 STG.E.U8 desc[UR4][R4.64], R0 ;  /* 0x0000000004003986 */ /* 0x0081e4000c101104 */
[----:B0-----:R-:W-:-:S05]  /*255910*/  PRMT R0, R18, 0x7773, RZ ;  /* 0x0000777312007816 */ /* 0x001fca00000000ff */
[----:B----4-:R0:W-:Y:S04]  /*255920*/  @P4 STG.E.U8 desc[UR4][R16.64], R0 ;  /* 0x0000000010004986 */ /* 0x0101e8000c101104 */
[----:B0-----:R-:W3:Y:S04]  /*255930*/  LDL.LU.64 R16, [R1+0x4a68] ;  /* 0x004a680001107983 */ /* 0x001ee80000300a00 */
        /* <DEDUP_REMOVED lines=19> */
[----:B----4-:R0:W-:Y:S04]  /*255a70*/  STL.64 [R1+0x7768], R20 ;  /* 0x0077681401007387 */ /* 0x0101e80000100a00 */
[----:B0-----:R-:W4:Y:S04]  /*255a80*/  LDL.LU.64 R20, [R1+0x4c40] ;  /* 0x004c400001147983 */ /* 0x001f280000300a00 */
[----:B------:R-:W4:Y:S02]  /*255a90*/  LDL.LU.64 R6, [R1+0x4df8] ;  /* 0x004df80001067983 */ /* 0x000f240000300a00 */
[----:B------:R-:W-:-:S02]  /*255aa0*/  @P6 LOP3.LUT R28, R28, 0x4, RZ, 0xfc, !PT ;  /* 0x000000041c1c6812 */ /* 0x000fc400078efcff */
[C---:B------:R-:W-:Y:S02]  /*255ab0*/  LOP3.LUT P6, RZ, R23.reuse, 0x10, RZ, 0xc0, !PT ;  /* 0x0000001017ff7812 */ /* 0x040fe400078cc0ff */
[----:B------:R-:W-:Y:S02]  /*255ac0*/  LOP3.LUT P5, RZ, R23, 0x4, RZ, 0xc0, !PT ;  /* 0x0000000417ff7812 */ /* 0x000fe400078ac0ff */
[----:B------:R-:W-:Y:S02]  /*255ad0*/  LOP3.LUT R28, R28, 0xfffffff7, RZ, 0xc0, !PT ;  /* 0xfffffff71c1c7812 */ /* 0x000fe400078ec0ff */
[----:B------:R-:W-:-:S07]  /*255ae0*/  PRMT R0, R13, 0x7770, RZ ;  /* 0x000077700d007816 */ /* 0x000fce00000000ff */
[----:B------:R-:W-:Y:S02]  /*255af0*/  @P6 LOP3.LUT R28, R28, 0x8, RZ, 0xfc, !PT ;  /* 0x000000081c1c6812 */ /* 0x000fe400078efcff */
[----:B------:R-:W-:Y:S01]  /*255b00*/  LOP3.LUT P6, RZ, R23, 0x8, RZ, 0xc0, !PT ;  /* 0x0000000817ff7812 */ /* 0x000fe200078cc0ff */
[----:B------:R0:W-:Y:S02]  /*255b10*/  @P5 STG.E.U8 desc[UR4][R2.64], R0 ;  /* 0x0000000002005986 */ /* 0x0001e4000c101104 */
[----:B0-----:R-:W-:-:S10]  /*255b20*/  PRMT R0, R13, 0x7771, RZ ;  /* 0x000077710d007816 */ /* 0x001fd400000000ff */
[----:B------:R0:W-:Y:S01]  /*255b30*/  @P6 STG.E.U8 desc[UR4][R8.64], R0 ;  /* 0x0000000008006986 */ /* 0x0001e2000c101104 */
[----:B------:R-:W-:Y:S02]  /*255b40*/  LOP3.LUT P6, RZ, R28, 0x8, RZ, 0xc0, !PT ;  /* 0x000000081cff7812 */ /* 0x000fe400078cc0ff */
[----:B0-----:R-:W-:-:S11]  /*255b50*/  PRMT R0, R13, 0x7772, RZ ;  /* 0x000077720d007816 */ /* 0x001fd600000000ff */
[----:B------:R0:W-:Y:S01]  /*255b60*/  @P6 STG.E.U8 desc[UR4][R10.64], R0 ;  /* 0x000000000a006986 */ /* 0x0001e2000c101104 */
[----:B------:R-:W-:Y:S02]  /*255b70*/  LOP3.LUT P6, RZ, R28, 0x4, RZ, 0xc0, !PT ;  /* 0x000000041cff7812 */ /* 0x000fe400078cc0ff */
[----:B0-----:R-:W-:-:S11]  /*255b80*/  PRMT R0, R13, 0x7773, RZ ;  /* 0x000077730d007816 */ /* 0x001fd600000000ff */
[----:B--2---:R0:W-:Y:S01]  /*255b90*/  @P6 STG.E.U8 desc[UR4][R14.64], R0 ;  /* 0x000000000e006986 */ /* 0x0041e2000c101104 */
[----:B------:R-:W-:Y:S02]  /*255ba0*/  LOP3.LUT P6, RZ, R28, 0x2, RZ, 0xc0, !PT ;  /* 0x000000021cff7812 */ /* 0x000fe400078cc0ff */
[----:B0-----:R-:W-:-:S11]  /*255bb0*/  PRMT R0, R19, 0x7770, RZ ;  /* 0x0000777013007816 */ /* 0x001fd600000000ff */
[----:B---3--:R0:W-:Y:S01]  /*255bc0*/  @P6 STG.E.U8 desc[UR4][R16.64], R0 ;  /* 0x0000000010006986 */ /* 0x0081e2000c101104 */
[----:B------:R-:W-:Y:S02]  /*255bd0*/  LOP3.LUT P6, RZ, R28, 0x1, RZ, 0xc0, !PT ;  /* 0x000000011cff7812 */ /* 0x000fe400078cc0ff */
[C---:B0-----:R-:W-:Y:S01]  /*255be0*/  PRMT R0, R19.reuse, 0x7771, RZ ;  /* 0x0000777113007816 */ /* 0x041fe200000000ff */
[----:B----4-:R0:W-:Y:S10]  /*255bf0*/  STL.64 [R1+0x7760], R6 ;  /* 0x0077600601007387 */ /* 0x0101f40000100a00 */
[----:B------:R-:W-:Y:S04]  /*255c00*/  @P6 STG.E.U8 desc[UR4][R20.64], R0 ;  /* 0x0000000014006986 */ /* 0x000fe8000c101104 */
        /* <DEDUP_REMOVED lines=9> */
[----:B------:R0:W-:Y:S04]  /*255ca0*/  STL [R1+0x74d8], R29 ;  /* 0x0074d81d01007387 */ /* 0x0001e80000100800 */
[----:B0-----:R-:W2:Y:S04]  /*255cb0*/  LDL.LU.64 R28, [R1+0x4f40] ;  /* 0x004f4000011c7983 */ /* 0x001ea80000300a00 */
[----:B------:R-:W2:Y:S01]  /*255cc0*/  LDL.LU.64 R20, [R1+0x7768] ;  /* 0x0077680001147983 */ /* 0x000ea20000300a00 */
[----:B------:R-:W-:-:S02]  /*255cd0*/  PRMT R0, R19, 0x7772, RZ ;  /* 0x0000777213007816 */ /* 0x000fc400000000ff */
[----:B--2---:R-:W-:-:S13]  /*255ce0*/  LOP3.LUT P6, RZ, R20, 0x80000000, RZ, 0xc0, !PT ;  /* 0x8000000014ff7812 */ /* 0x004fda00078cc0ff */
[----:B------:R0:W-:Y:S04]  /*255cf0*/  @P6 STG.E.U8 desc[UR4][R6.64], R0 ;  /* 0x0000000006006986 */ /* 0x0001e8000c101104 */
        /* <DEDUP_REMOVED lines=10> */
[----:B------:R0:W-:Y:S01]  /*255da0*/  @P6 STG.E.U8 desc[UR4][R28.64], R0 ;  /* 0x000000001c006986 */ /* 0x0001e2000c101104 */
[----:B------:R-:W-:-:S02]  /*255db0*/  LOP3.LUT P6, RZ, R20, 0x20000000, RZ, 0xc0, !PT ;  /* 0x2000000014ff7812 */ /* 0x000fc400078cc0ff */
[----:B0-----:R-:W-:-:S11]  /*255dc0*/  PRMT R0, R21, 0x7770, RZ ;  /* 0x0000777015007816 */ /* 0x001fd600000000ff */
[----:B--2---:R0:W-:Y:S01]  /*255dd0*/  @P6 STG.E.U8 desc[UR4][R6.64], R0 ;  /* 0x0000000006006986 */ /* 0x0041e2000c101104 */
[----:B------:R-:W-:Y:S02]  /*255de0*/  LOP3.LUT P6, RZ, R20, 0x10000000, RZ, 0xc0, !PT ;  /* 0x1000000014ff7812 */ /* 0x000fe400078cc0ff */
[----:B0-----:R-:W-:-:S11]  /*255df0*/  PRMT R0, R21, 0x7771, RZ ;  /* 0x0000777115007816 */ /* 0x001fd600000000ff */
[----:B----4-:R0:W-:Y:S02]  /*255e00*/  @P6 STG.E.U8 desc[UR4][R4.64], R0 ;  /* 0x0000000004006986 */ /* 0x0101e4000c101104 */
[----:B0-----:R-:W-:-:S05]  /*255e10*/  PRMT R0, R21, 0x7772, RZ ;  /* 0x0000777215007816 */ /* 0x001fca00000000ff */
[----:B------:R0:W-:Y:S02]  /*255e20*/  @P0 STG.E.U8 desc[UR4][R2.64], R0 ;  /* 0x0000000002000986 */ /* 0x0001e4000c101104 */
[----:B0-----:R-:W-:-:S05]  /*255e30*/  PRMT R0, R21, 0x7773, RZ ;  /* 0x0000777315007816 */ /* 0x001fca00000000ff */
[----:B------:R3:W-:Y:S02]  /*255e40*/  @P1 STG.E.U8 desc[UR4][R8.64], R0 ;  /* 0x0000000008001986 */ /* 0x0007e4000c101104 */
[----:B---3--:R-:W-:-:S05]  /*255e50*/  PRMT R0, R18, 0x7770, RZ ;  /* 0x0000777012007816 */ /* 0x008fca00000000ff */
[----:B------:R0:W-:Y:S02]  /*255e60*/  @P2 STG.E.U8 desc[UR4][R10.64], R0 ;  /* 0x000000000a002986 */ /* 0x0001e4000c101104 */
[----:B0-----:R-:W-:-:S05]  /*255e70*/  PRMT R0, R18, 0x7771, RZ ;  /* 0x0000777112007816 */ /* 0x001fca00000000ff */
[----:B------:R0:W-:Y:S02]  /*255e80*/  @P3 STG.E.U8 desc[UR4][R12.64], R0 ;  /* 0x000000000c003986 */ /* 0x0001e4000c101104 */
[C---:B0-----:R-:W-:Y:S02]  /*255e90*/  PRMT R0, R18.reuse, 0x7772, RZ ;  /* 0x0000777212007816 */ /* 0x041fe400000000ff */
[----:B------:R-:W2:Y:S04]  /*255ea0*/  LDL.LU.64 R12, [R1+0x5068] ;  /* 0x00506800010c7983 */ /* 0x000ea80000300a00 */
[----:B------:R0:W-:Y:S02]  /*255eb0*/  @P4 STG.E.U8 desc[UR4][R14.64], R0 ;  /* 0x000000000e004986 */ /* 0x0001e4000c101104 */
[----:B0-----:R-:W-:-:S02]  /*255ec0*/  PRMT R0, R18, 0x7773, RZ ;  /* 0x0000777312007816 */ /* 0x001fc400000000ff */
[----:B------:R-:W3:Y:S04]  /*255ed0*/  LDL.LU.64 R14, [R1+0x5080] ;  /* 0x00508000010e7983 */ /* 0x000ee80000300a00 */
[----:B------:R-:W4:Y:S04]  /*255ee0*/  LDL.LU.64 R4, [R1+0x5098] ;  /* 0x0050980001047983 */ /* 0x000f280000300a00 */
[----:B------:R0:W-:Y:S02]  /*255ef0*/  @P5 STG.E.U8 desc[UR4][R16.64], R0 ;  /* 0x0000000010005986 */ /* 0x0001e4000c101104 */
[----:B0-----:R-:W-:-:S02]  /*255f00*/  IMAD.MOV.U32 R17, RZ, RZ, R22 ;  /* 0x000000ffff117224 */ /* 0x001fc400078e0016 */
[----:B------:R-:W2:Y:S01]  /*255f10*/  LDL.LU R22, [R1+0x7ac] ;  /* 0x0007ac0001167983 */ /* 0x000ea20000300800 */
[C---:B------:R-:W-:Y:S02]  /*255f20*/  LOP3.LUT P6, RZ, R23.reuse, 0x40000000, RZ, 0xc0, !PT ;  /* 0x4000000017ff7812 */ /* 0x040fe400078cc0ff */
[----:B------:R-:W-:Y:S02]  /*255f30*/  LOP3.LUT R20, R20, 0xffefffff, RZ, 0xc0, !PT ;  /* 0xffefffff14147812 */ /* 0x000fe400078ec0ff */
[C---:B------:R-:W-:Y:S02]  /*255f40*/  LOP3.LUT P2, RZ, R23.reuse, 0x40000, RZ, 0xc0, !PT ;  /* 0x0004000017ff7812 */ /* 0x040fe4000784c0ff */
[C---:B------:R-:W-:Y:S02]  /*255f50*/  LOP3.LUT P3, RZ, R23.reuse, 0x80000, RZ, 0xc0, !PT ;  /* 0x0008000017ff7812 */ /* 0x040fe4000786c0ff */
[----:B------:R-:W-:Y:S01]  /*255f60*/  LOP3.LUT P4, RZ, R23, 0x100000, RZ, 0xc0, !PT ;  /* 0x0010000017ff7812 */ /* 0x000fe2000788c0ff */
[----:B------:R-:W3:Y:S04]  /*255f70*/  LDL.LU.64 R2, [R1+0x50a8] ;  /* 0x0050a80001027983 */ /* 0x000ee80000300a00 */
[----:B------:R-:W3:Y:S04]  /*255f80*/  LDL.LU.64 R8, [R1+0x5090] ;  /* 0x0050900001087983 */ /* 0x000ee80000300a00 */
[----:B------:R-:W3:Y:S04]  /*255f90*/  LDL.LU R21, [R1+0x48] ;  /* 0x0000480001157983 */ /* 0x000ee80000300800 */
        /* <DEDUP_REMOVED lines=23> */
[----:B------:R-:W-:-:S07]  /*256110*/  LOP3.LUT P0, RZ, R23, 0x80000000, RZ, 0xc0, !PT ;  /* 0x8000000017ff7812 */ /* 0x000fce000780c0ff */
[----:B------:R-:W-:Y:S02]  /*256120*/  @P6 LOP3.LUT R20, R20, 0x8000000, RZ, 0xfc, !PT ;  /* 0x0800000014146812 */ /* 0x000fe400078efcff */
[----:B------:R-:W-:Y:S02]  /*256130*/  LOP3.LUT P6, RZ, R23, 0x400000, RZ, 0xc0, !PT ;  /* 0x0040000017ff7812 */ /* 0x000fe400078cc0ff */
[----:B--2---:R-:W-:-:S05]  /*256140*/  PRMT R0, R22, 0x7770, RZ ;  /* 0x0000777016007816 */ /* 0x004fca00000000ff */
[----:B------:R0:W-:Y:S02]  /*256150*/  @P2 STG.E.U8 desc[UR4][R12.64], R0 ;  /* 0x000000000c002986 */ /* 0x0001e4000c101104 */
[C---:B0-----:R-:W-:Y:S02]  /*256160*/  PRMT R0, R22.reuse, 0x7771, RZ ;  /* 0x0000777116007816 */ /* 0x041fe400000000ff */
[----:B------:R-:W2:Y:S04]  /*256170*/  LDL.LU.64 R12, [R1+0x50c8] ;  /* 0x0050c800010c7983 */ /* 0x000ea80000300a00 */
[----:B---3--:R0:W-:Y:S02]  /*256180*/  @P3 STG.E.U8 desc[UR4][R14.64], R0 ;  /* 0x000000000e003986 */ /* 0x0081e4000c101104 */
[----:B0-----:R-:W-:-:S02]  /*256190*/  PRMT R0, R22, 0x7772, RZ ;  /* 0x0000777216007816 */ /* 0x001fc400000000ff */
[----:B------:R-:W3:Y:S04]  /*2561a0*/  LDL.LU R14, [R1+0x770] ;  /* 0x00077000010e7983 */ /* 0x000ee80000300800 */
[----:B----4-:R0:W-:Y:S02]  /*2561b0*/  @P4 STG.E.U8 desc[UR4][R4.64], R0 ;  /* 0x0000000004004986 */ /* 0x0101e4000c101104 */
[----:B0-----:R-:W-:Y:S02]  /*2561c0*/  PRMT R0, R22, 0x7773, RZ ;  /* 0x0000777316007816 */ /* 0x001fe400000000ff */
[----:B------:R-:W4:Y:S04]  /*2561d0*/  LDL.LU.64 R22, [R1+0x50e0] ;  /* 0x0050e00001167983 */ /* 0x000f280000300a00 */
[----:B------:R-:W2:Y:S04]  /*2561e0*/  LDL.LU.64 R28, [R1+0x50f8] ;  /* 0x0050f800011c7983 */ /* 0x000ea80000300a00 */
[----:B--2---:R0:W-:Y:S04]  /*2561f0*/  STL.64 [R1+0x7748], R28 ;  /* 0x0077481c01007387 */ /* 0x0041e80000100a00 */
[----:B0-----:R-:W2:Y:S04]  /*256200*/  LDL.LU.64 R28, [R1+0x50d8] ;  /* 0x0050d800011c7983 */ /* 0x001ea80000300a00 */
[----:B------:R0:W-:Y:S02]  /*256210*/  @P5 STG.E.U8 desc[UR4][R2.64], R0 ;  /* 0x0000000002005986 */ /* 0x0001e4000c101104 */
[----:B0-----:R-:W-:-:S05]  /*256220*/  PRMT R0, R17, 0x7770, RZ ;  /* 0x0000777011007816 */ /* 0x001fca00000000ff */
        /* <DEDUP_REMOVED lines=11> */
[----:B------:R0:W-:Y:S01]  /*2562e0*/  @P6 STG.E.U8 desc[UR4][R12.64], R0 ;  /* 0x000000000c006986 */ /* 0x0001e2000c101104 */
[----:B------:R-:W-:-:S03]  /*2562f0*/  LOP3.LUT P6, RZ, R20, 0x2000000, RZ, 0xc0, !PT ;  /* 0x0200000014ff7812 */ /* 0x000fc600078cc0ff */
[----:B------:R-:W2:Y:S04]  /*256300*/  LDL.LU.64 R4, [R1+0x50f0] ;  /* 0x0050f00001047983 */ /* 0x000ea80000300a00 */
[----:B------:R-:W2:Y:S04]  /*256310*/  LDL.LU.64 R2, [R1+0x5100] ;  /* 0x0051000001027983 */ /* 0x000ea80000300a00 */
[----:B------:R-:W2:Y:S04]  /*256320*/  LDL.LU.64 R8, [R1+0x5128] ;  /* 0x0051280001087983 */ /* 0x000ea80000300a00 */
[----:B------:R-:W2:Y:S01]  /*256330*/  LDL.LU.64 R10, [R1+0x5140] ;  /* 0x00514000010a7983 */ /* 0x000ea20000300a00 */
[----:B0-----:R-:W-:-:S03]  /*256340*/  IMAD.MOV.U32 R0, RZ, RZ, R17 ;  /* 0x000000ffff007224 */ /* 0x001fc600078e0011 */
[----:B------:R-:W2:Y:S04]  /*256350*/  LDL.LU.64 R12, [R1+0x5120] ;  /* 0x00512000010c7983 */ /* 0x000ea80000300a00 */
[----:B------:R-:W2:Y:S01]  /*256360*/  LDL.LU.64 R16, [R1+0x5138] ;  /* 0x0051380001107983 */ /* 0x000ea20000300a00 */
[----:B------:R-:W-:-:S05]  /*256370*/  PRMT R0, R0, 0x7773, RZ ;  /* 0x0000777300007816 */ /* 0x000fca00000000ff */
[----:B----4-:R3:W-:Y:S01]  /*256380*/  @P6 STG.E.U8 desc[UR4][R22.64], R0 ;  /* 0x0000000016006986 */ /* 0x0107e2000c101104 */
[----:B------:R-:W-:Y:S02]  /*256390*/  LOP3.LUT P6, RZ, R20, 0x1000000, RZ, 0xc0, !PT ;  /* 0x0100000014ff7812 */ /* 0x000fe400078cc0ff */
[----:B---3--:R-:W-:Y:S01]  /*2563a0*/  PRMT R0, R14, 0x7770, RZ ;  /* 0x000077700e007816 */ /* 0x008fe200000000ff */
        /* <DEDUP_REMOVED lines=14> */
[----:B--2---:R0:W-:Y:S01]  /*256490*/  @P6 STG.E.U8 desc[UR4][R28.64], R0 ;  /* 0x000000001c006986 */ /* 0x0041e2000c101104 */
[----:B------:R-:W-:Y:S02]  /*2564a0*/  LOP3.LUT P6, RZ, R20, 0x200000, RZ, 0xc0, !PT ;  /* 0x0020000014ff7812 */ /* 0x000fe400078cc0ff */
[----:B0-----:R-:W-:-:S11]  /*2564b0*/  PRMT R0, R14, 0x7773, RZ ;  /* 0x000077730e007816 */ /* 0x001fd600000000ff */
[----:B------:R0:W-:Y:S01]  /*2564c0*/  @P6 STG.E.U8 desc[UR4][R6.64], R0 ;  /* 0x0000000006006986 */ /* 0x0001e2000c101104 */
[----:B------:R-:W-:Y:S02]  /*2564d0*/  LOP3.LUT P6, RZ, R20, 0x100000, RZ, 0xc0, !PT ;  /* 0x0010000014ff7812 */ /* 0x000fe400078cc0ff */
        /* <DEDUP_REMOVED lines=15> */
[----:B---3--:R0:W-:Y:S04]  /*2565d0*/  @P5 STG.E.U8 desc[UR4][R22.64], R0 ;  /* 0x0000000016005986 */ /* 0x0081e8000c101104 */
[----:B0-----:R-:W3:Y:S04]  /*2565e0*/  LDL.LU.64 R22, [R1+0x5158] ;  /* 0x0051580001167983 */ /* 0x001ee80000300a00 */
[----:B------:R-:W3:Y:S04]  /*2565f0*/  LDL.LU.64 R8, [R1+0x5188] ;  /* 0x0051880001087983 */ /* 0x000ee80000300a00 */
[----:B------:R-:W3:Y:S01]  /*256600*/  LDL.LU R18, [R1+0x798] ;  /* 0x0007980001127983 */ /* 0x000ee20000300800 */
[----:B------:R-:W-:-:S02]  /*256610*/  LOP3.LUT P2, RZ, R21, 0x20, RZ, 0xc0, !PT ;  /* 0x0000002015ff7812 */ /* 0x000fc4000784c0ff */
[----:B------:R-:W-:Y:S02]  /*256620*/  LOP3.LUT P3, RZ, R21, 0x40, RZ, 0xc0, !PT ;  /* 0x0000004015ff7812 */ /* 0x000fe4000786c0ff */
[----:B------:R-:W-:Y:S02]  /*256630*/  PRMT R0, R15, 0x7773, RZ ;  /* 0x000077730f007816 */ /* 0x000fe400000000ff */
[----:B------:R-:W-:Y:S01]  /*256640*/  LOP3.LUT P4, RZ, R21, 0x80, RZ, 0xc0, !PT ;  /* 0x0000008015ff7812 */ /* 0x000fe2000788c0ff */
[----:B------:R-:W4:Y:S04]  /*256650*/  LDL.LU.64 R10, [R1+0x51a0] ;  /* 0x0051a000010a7983 */ /* 0x000f280000300a00 */
[----:B------:R-:W4:Y:S04]  /*256660*/  LDL.LU.64 R14, [R1+0x5180] ;  /* 0x00518000010e7983 */ /* 0x000f280000300a00 */
[----:B--2---:R3:W-:Y:S02]  /*256670*/  @P2 STG.E.U8 desc[UR4][R12.64], R0 ;  /* 0x000000000c002986 */ /* 0x0047e4000c101104 */
[----:B---3--:R-:W-:-:S05]  /*256680*/  PRMT R0, R18, 0x7770, RZ ;  /* 0x0000777012007816 */ /* 0x008fca00000000ff */
[----:B----4-:R0:W-:Y:S02]  /*256690*/  @P3 STG.E.U8 desc[UR4][R16.64], R0 ;  /* 0x0000000010003986 */ /* 0x0101e4000c101104 */
[----:B0-----:R-:W-:Y:S02]  /*2566a0*/  PRMT R0, R18, 0x7771, RZ ;  /* 0x0000777112007816 */ /* 0x001fe400000000ff */
[----:B------:R-:W2:Y:S04]  /*2566b0*/  LDL.LU.64 R16, [R1+0x5198] ;  /* 0x0051980001107983 */ /* 0x000ea80000300a00 */
[----:B------:R0:W-:Y:S04]  /*2566c0*/  @P4 STG.E.U8 desc[UR4][R22.64], R0 ;  /* 0x0000000016004986 */ /* 0x0001e8000c101104 */
[----:B0-----:R-:W3:Y:S04]  /*2566d0*/  LDL.LU.64 R22, [R1+0x51b0] ;  /* 0x0051b00001167983 */ /* 0x001ee80000300a00 */
[----:B------:R-:W4:Y:S04]  /*2566e0*/  LDL.LU R12, [R1+0x79c] ;  /* 0x00079c00010c7983 */ /* 0x000f280000300800 */
[----:B------:R-:W2:Y:S04]  /*2566f0*/  LDL.LU.64 R28, [R1+0x51b8] ;  /* 0x0051b800011c7983 */ /* 0x000ea80000300a00 */
        /* <DEDUP_REMOVED lines=20> */
[C---:B------:R-:W-:Y:S01]  /*256840*/  LOP3.LUT P6, RZ, R21.reuse, 0x800, RZ, 0xc0, !PT ;  /* 0x0000080015ff7812 */ /* 0x040fe200078cc0ff */
[----:B--2---:R0:W-:Y:S04]  /*256850*/  STL.64 [R1+0x7740], R28 ;  /* 0x0077401c01007387 */ /* 0x0041e80000100a00 */
[----:B0-----:R-:W2:Y:S01]  /*256860*/  LDL.LU.64 R28, [R1+0x51c0] ;  /* 0x0051c000011c7983 */ /* 0x001ea20000300a00 */
[----:B------:R-:W-:Y:S02]  /*256870*/  LOP3.LUT R20, R20, 0xfffbffff, RZ, 0xc0, !PT ;  /* 0xfffbffff14147812 */ /* 0x000fe400078ec0ff */
[----:B------:R-:W-:-:S02]  /*256880*/  LOP3.LUT P5, RZ, R21, 0x100, RZ, 0xc0, !PT ;  /* 0x0000010015ff7812 */ /* 0x000fc400078ac0ff */
[----:B------:R-:W-:Y:S01]  /*256890*/  PRMT R0, R18, 0x7772, RZ ;  /* 0x0000777212007816 */ /* 0x000fe200000000ff */
[----:B------:R-:W4:Y:S02]  /*2568a0*/  LDL.LU.64 R6, [R1+0x51d8] ;  /* 0x0051d80001067983 */ /* 0x000f240000300a00 */
[----:B------:R-:W-:Y:S02]  /*2568b0*/  @P6 LOP3.LUT R20, R20, 0x40000, RZ, 0xfc, !PT ;  /* 0x0004000014146812 */ /* 0x000fe400078efcff */
[----:B------:R-:W-:Y:S01]  /*2568c0*/  LOP3.LUT P6, RZ, R21, 0x400, RZ, 0xc0, !PT ;  /* 0x0000040015ff7812 */ /* 0x000fe200078cc0ff */
[----:B------:R-:W4:Y:S04]  /*2568d0*/  LDL.LU R13, [R1+0x77c] ;  /* 0x00077c00010d7983 */ /* 0x000f280000300800 */
[----:B------:R-:W4:Y:S01]  /*2568e0*/  LDL.LU.64 R4, [R1+0x51e8] ;  /* 0x0051e80001047983 */ /* 0x000f220000300a00 */
[----:B------:R-:W-:-:S03]  /*2568f0*/  LOP3.LUT R20, R20, 0xfff7ffff, RZ, 0xc0, !PT ;  /* 0xfff7ffff14147812 */ /* 0x000fc600078ec0ff */
[----:B------:R-:W4:Y:S04]  /*256900*/  LDL.LU.64 R2, [R1+0x51d0] ;  /* 0x0051d00001027983 */ /* 0x000f280000300a00 */
[----:B------:R-:W-:Y:S02]  /*256910*/  @P6 LOP3.LUT R20, R20, 0x80000, RZ, 0xfc, !PT ;  /* 0x0008000014146812 */ /* 0x000fe400078efcff */
[----:B------:R-:W-:Y:S01]  /*256920*/  LOP3.LUT P6, RZ, R21, 0x200, RZ, 0xc0, !PT ;  /* 0x0000020015ff7812 */ /* 0x000fe200078cc0ff */
[----:B------:R0:W-:Y:S02]  /*256930*/  @P5 STG.E.U8 desc[UR4][R8.64], R0 ;  /* 0x0000000008005986 */ /* 0x0001e4000c101104 */
[----:B0-----:R-:W-:Y:S02]  /*256940*/  PRMT R0, R18, 0x7773, RZ ;  /* 0x0000777312007816 */ /* 0x001fe400000000ff */
[----:B------:R-:W4:Y:S04]  /*256950*/  LDL.LU.64 R8, [R1+0x51e0] ;  /* 0x0051e00001087983 */ /* 0x000f280000300a00 */
[----:B------:R-:W4:Y:S04]  /*256960*/  LDL.LU R18, [R1+0x780] ;  /* 0x0007800001127983 */ /* 0x000f280000300800 */
[----:B------:R0:W-:Y:S01]  /*256970*/  @P6 STG.E.U8 desc[UR4][R10.64], R0 ;  /* 0x000000000a006986 */ /* 0x0001e2000c101104 */
[----:B------:R-:W-:-:S02]  /*256980*/  LOP3.LUT P6, RZ, R20, 0x80000, RZ, 0xc0, !PT ;  /* 0x0008000014ff7812 */ /* 0x000fc400078cc0ff */
[----:B0-----:R-:W-:Y:S01]  /*256990*/  PRMT R0, R24, 0x7770, RZ ;  /* 0x0000777018007816 */ /* 0x001fe200000000ff */
[----:B------:R-:W4:Y:S10]  /*2569a0*/  LDL.LU.64 R10, [R1+0x5200] ;  /* 0x00520000010a7983 */ /* 0x000f340000300a00 */
        /* <DEDUP_REMOVED lines=8> */
[----:B---3--:R0:W-:Y:S01]  /*256a30*/  @P6 STG.E.U8 desc[UR4][R22.64], R0 ;  /* 0x0000000016006986 */ /* 0x0081e2000c101104 */
[----:B------:R-:W-:Y:S01]  /*256a40*/  LOP3.LUT P6, RZ, R20, 0x10000, RZ, 0xc0, !PT ;  /* 0x0001000014ff7812 */ /* 0x000fe200078cc0ff */
[----:B0-----:R-:W-:-:S02]  /*256a50*/  IMAD.MOV.U32 R0, RZ, RZ, R24 ;  /* 0x000000ffff007224 */ /* 0x001fc400078e0018 */
[----:B------:R-:W3:Y:S04]  /*256a60*/  LDL.LU.64 R22, [R1+0x5218] ;  /* 0x0052180001167983 */ /* 0x000ee80000300a00 */
[----:B------:R-:W3:Y:S01]  /*256a70*/  LDL.LU R24, [R1+0x50] ;  /* 0x0000500001187983 */ /* 0x000ee20000300800 */
        /* <DEDUP_REMOVED lines=34> */
[----:B------:R-:W4:Y:S04]  /*256ca0*/  LDL.LU.64 R16, [R1+0x5240] ;  /* 0x0052400001107983 */ /* 0x000f280000300a00 */
[----:B---3--:R0:W-:Y:S04]  /*256cb0*/  @P5 STG.E.U8 desc[UR4][R22.64], R0 ;  /* 0x0000000016005986 */ /* 0x0081e8000c101104 */
[----:B0-----:R-:W3:Y:S04]  /*256cc0*/  LDL.LU.64 R22, [R1+0x5228] ;  /* 0x0052280001167983 */ /* 0x001ee80000300a00 */
[----:B------:R-:W3:Y:S04]  /*256cd0*/  LDL.LU.64 R2, [R1+0x5238] ;  /* 0x0052380001027983 */ /* 0x000ee80000300a00 */
[----:B------:R-:W3:Y:S04]  /*256ce0*/  LDL.LU.64 R10, [R1+0x5260] ;  /* 0x00526000010a7983 */ /* 0x000ee80000300a00 */
[----:B------:R-:W3:Y:S01]  /*256cf0*/  LDL.LU R13, [R1+0x760] ;  /* 0x00076000010d7983 */ /* 0x000ee20000300800 */
[----:B------:R-:W-:-:S02]  /*256d00*/  LOP3.LUT P6, RZ, R24, 0x10, RZ, 0xc0, !PT ;  /* 0x0000001018ff7812 */ /* 0x000fc400078cc0ff */
[----:B------:R-:W-:Y:S02]  /*256d10*/  LOP3.LUT R20, R20, 0xffffffef, RZ, 0xc0, !PT ;  /* 0xffffffef14147812 */ /* 0x000fe400078ec0ff */
[C---:B------:R-:W-:Y:S02]  /*256d20*/  LOP3.LUT P2, RZ, R21.reuse, 0x1000000, RZ, 0xc0, !PT ;  /* 0x0100000015ff7812 */ /* 0x040fe4000784c0ff */
[C---:B------:R-:W-:Y:S02]  /*256d30*/  LOP3.LUT P3, RZ, R21.reuse, 0x2000000, RZ, 0xc0, !PT ;  /* 0x0200000015ff7812 */ /* 0x040fe4000786c0ff */
[----:B------:R-:W-:Y:S02]  /*256d40*/  PRMT R0, R18, 0x7772, RZ ;  /* 0x0000777212007816 */ /* 0x000fe400000000ff */
        /* <DEDUP_REMOVED lines=26> */
[----:B------:R-:W-:Y:S01]  /*256ef0*/  LOP3.LUT P6, RZ, R21, 0x10000000, RZ, 0xc0, !PT ;  /* 0x1000000015ff7812 */ /* 0x000fe200078cc0ff */
[----:B--2---:R0:W-:Y:S02]  /*256f00*/  @P2 STG.E.U8 desc[UR4][R4.64], R0 ;  /* 0x0000000004002986 */ /* 0x0041e4000c101104 */
[----:B0-----:R-:W-:-:S05]  /*256f10*/  PRMT R0, R18, 0x7773, RZ ;  /* 0x0000777312007816 */ /* 0x001fca00000000ff */
[----:B----4-:R0:W-:Y:S04]  /*256f20*/  @P3 STG.E.U8 desc[UR4][R16.64], R0 ;  /* 0x0000000010003986 */ /* 0x0101e8000c101104 */
[----:B0-----:R-:W2:Y:S01]  /*256f30*/  LDL.LU.64 R16, [R1+0x5258] ;  /* 0x0052580001107983 */ /* 0x001ea20000300a00 */
[----:B---3--:R-:W-:-:S05]  /*256f40*/  PRMT R0, R13, 0x7770, RZ ;  /* 0x000077700d007816 */ /* 0x008fca00000000ff */
[----:B------:R0:W-:Y:S04]  /*256f50*/  @P4 STG.E.U8 desc[UR4][R22.64], R0 ;  /* 0x0000000016004986 */ /* 0x0001e8000c101104 */
[----:B0-----:R-:W3:Y:S04]  /*256f60*/  LDL.LU.64 R22, [R1+0x5270] ;  /* 0x0052700001167983 */ /* 0x001ee80000300a00 */
[----:B------:R-:W4:Y:S04]  /*256f70*/  LDL.LU R21, [R1+0x764] ;  /* 0x0007640001157983 */ /* 0x000f280000300800 */
[----:B------:R-:W2:Y:S04]  /*256f80*/  LDL.LU.64 R28, [R1+0x5280] ;  /* 0x00528000011c7983 */ /* 0x000ea80000300a00 */
[----:B--2---:R0:W-:Y:S04]  /*256f90*/  STL.64 [R1+0x7728], R28 ;  /* 0x0077281c01007387 */ /* 0x0041e80000100a00 */
[----:B0-----:R-:W2:Y:S01]  /*256fa0*/  LDL.LU.64 R28, [R1+0x52a0] ;  /* 0x0052a000011c7983 */ /* 0x001ea20000300a00 */
[----:B------:R-:W-:-:S05]  /*256fb0*/  PRMT R0, R13, 0x7771, RZ ;  /* 0x000077710d007816 */ /* 0x000fca00000000ff */
[----:B------:R0:W-:Y:S02]  /*256fc0*/  @P5 STG.E.U8 desc[UR4][R2.64], R0 ;  /* 0x0000000002005986 */ /* 0x0001e4000c101104 */
[----:B0-----:R-:W-:-:S05]  /*256fd0*/  PRMT R0, R13, 0x7772, RZ ;  /* 0x000077720d007816 */ /* 0x001fca00000000ff */
        /* <DEDUP_REMOVED lines=8> */
[----:B------:R-:W4:Y:S04]  /*257060*/  LDL.LU.64 R6, [R1+0x5298] ;  /* 0x0052980001067983 */ /* 0x000f280000300a00 */
[----:B------:R-:W4:Y:S04]  /*257070*/  LDL.LU R18, [R1+0x788] ;  /* 0x0007880001127983 */ /* 0x000f280000300800 */
[----:B------:R-:W4:Y:S04]  /*257080*/  LDL.LU.64 R4, [R1+0x52c0] ;  /* 0x0052c00001047983 */ /* 0x000f280000300a00 */
[----:B------:R-:W4:Y:S04]  /*257090*/  LDL.LU.64 R2, [R1+0x52d8] ;  /* 0x0052d80001027983 */ /* 0x000f280000300a00 */
[----:B------:R-:W4:Y:S04]  /*2570a0*/  LDL.LU.64 R10, [R1+0x52b8] ;  /* 0x0052b800010a7983 */ /* 0x000f280000300a00 */
[----:B------:R-:W4:Y:S04]  /*2570b0*/  LDL.LU.64 R12, [R1+0x52d0] ;  /* 0x0052d000010c7983 */ /* 0x000f280000300a00 */
[----:B------:R-:W4:Y:S04]  /*2570c0*/  LDL.LU R8, [R1+0x768] ;  /* 0x0007680001087983 */ /* 0x000f280000300800 */
[----:B------:R-:W4:Y:S04]  /*2570d0*/  LDL.LU.64 R14, [R1+0x52e8] ;  /* 0x0052e800010e7983 */ /* 0x000f280000300a00 */
[----:B------:R0:W-:Y:S01]  /*2570e0*/  @P6 STG.E.U8 desc[UR4][R16.64], R0 ;  /* 0x0000000010006986 */ /* 0x0001e2000c101104 */
[----:B------:R-:W-:-:S02]  /*2570f0*/  LOP3.LUT P6, RZ, R20, 0x200, RZ, 0xc0, !PT ;  /* 0x0000020014ff7812 */ /* 0x000fc400078cc0ff */
[----:B0-----:R-:W-:Y:S01]  /*257100*/  PRMT R0, R9, 0x7771, RZ ;  /* 0x0000777109007816 */ /* 0x001fe200000000ff */
[----:B------:R-:W4:Y:S10]  /*257110*/  LDL.LU.64 R16, [R1+0x52f0] ;  /* 0x0052f00001107983 */ /* 0x000f340000300a00 */
[----:B---3--:R0:W-:Y:S01]  /*257120*/  @P6 STG.E.U8 desc[UR4][R22.64], R0 ;  /* 0x0000000016006986 */ /* 0x0081e2000c101104 */
        /* <DEDUP_REMOVED lines=10> */
[----:B----4-:R-:W-:Y:S02]  /*2571d0*/  PRMT R0, R21, 0x7770, RZ ;  /* 0x0000777015007816 */ /* 0x010fe400000000ff */
        /* <DEDUP_REMOVED lines=25> */
[----:B0-----:R-:W-:-:S05]  /*257370*/  PRMT R0, R8, 0x7770, RZ ;  /* 0x0000777008007816 */ /* 0x001fca00000000ff */
[----:B---3--:R0:W-:Y:S04]  /*257380*/  @P5 STG.E.U8 desc[UR4][R22.64], R0 ;  /* 0x0000000016005986 */ /* 0x0081e8000c101104 */
[----:B0-----:R-:W3:Y:S04]  /*257390*/  LDL.LU.64 R22, [R1+0x5338] ;  /* 0x0053380001167983 */ /* 0x001ee80000300a00 */
[----:B------:R-:W3:Y:S04]  /*2573a0*/  LDL.LU.64 R16, [R1+0x5320] ;  /* 0x0053200001107983 */ /* 0x000ee80000300a00 */
[----:B------:R-:W3:Y:S04]  /*2573b0*/  LDL.LU.64 R10, [R1+0x5330] ;  /* 0x00533000010a7983 */ /* 0x000ee80000300a00 */
[----:B------:R-:W3:Y:S04]  /*2573c0*/  LDL.LU.64 R12, [R1+0x5348] ;  /* 0x00534800010c7983 */ /* 0x000ee80000300a00 */
[----:B------:R-:W3:Y:S01]  /*2573d0*/  LDL.LU R18, [R1+0x78c] ;  /* 0x00078c0001127983 */ /* 0x000ee20000300800 */
[----:B------:R-:W-:-:S02]  /*2573e0*/  LOP3.LUT P2, RZ, R24, 0x800, RZ, 0xc0, !PT ;  /* 0x0000080018ff7812 */ /* 0x000fc4000784c0ff */
[----:B------:R-:W-:Y:S02]  /*2573f0*/  LOP3.LUT P3, RZ, R24, 0x1000, RZ, 0xc0, !PT ;  /* 0x0000100018ff7812 */ /* 0x000fe4000786c0ff */
[----:B------:R-:W-:Y:S02]  /*257400*/  PRMT R0, R8, 0x7771, RZ ;  /* 0x0000777108007816 */ /* 0x000fe400000000ff */
[C---:B------:R-:W-:Y:S02]  /*257410*/  LOP3.LUT P4, RZ, R24.reuse, 0x2000, RZ, 0xc0, !PT ;  /* 0x0000200018ff7812 */ /* 0x040fe4000788c0ff */
[----:B------:R-:W-:Y:S01]  /*257420*/  LOP3.LUT P5, RZ, R24, 0x4000, RZ, 0xc0, !PT ;  /* 0x0000400018ff7812 */ /* 0x000fe200078ac0ff */
[----:B------:R-:W3:Y:S04]  /*257430*/  LDL.LU R21, [R1+0x76c] ;  /* 0x00076c0001157983 */ /* 0x000ee80000300800 */
[----:B--2---:R0:W-:Y:S02]  /*257440*/  @P2 STG.E.U8 desc[UR4][R2.64], R0 ;  /* 0x0000000002002986 */ /* 0x0041e4000c101104 */
[----:B0-----:R-:W-:-:S05]  /*257450*/  PRMT R0, R8, 0x7772, RZ ;  /* 0x0000777208007816 */ /* 0x001fca00000000ff */
[----:B----4-:R0:W-:Y:S02]  /*257460*/  @P3 STG.E.U8 desc[UR4][R14.64], R0 ;  /* 0x000000000e003986 */ /* 0x0101e4000c101104 */
[----:B0-----:R-:W-:Y:S02]  /*257470*/  PRMT R0, R8, 0x7773, RZ ;  /* 0x0000777308007816 */ /* 0x001fe400000000ff */
[----:B------:R-:W2:Y:S04]  /*257480*/  LDL.LU.64 R14, [R1+0x5368] ;  /* 0x00536800010e7983 */ /* 0x000ea80000300a00 */
[----:B---3--:R0:W-:Y:S02]  /*257490*/  @P4 STG.E.U8 desc[UR4][R22.64], R0 ;  /* 0x0000000016004986 */ /* 0x0081e4000c101104 */
[----:B0-----:R-:W-:-:S02]  /*2574a0*/  PRMT R0, R18, 0x7770, RZ ;  /* 0x0000777012007816 */ /* 0x001fc400000000ff */
[----:B------:R-:W3:Y:S04]  /*2574b0*/  LDL.LU.64 R22, [R1+0x5340] ;  /* 0x0053400001167983 */ /* 0x000ee80000300a00 */
[----:B------:R0:W-:Y:S04]  /*2574c0*/  @P5 STG.E.U8 desc[UR4][R16.64], R0 ;  /* 0x0000000010005986 */ /* 0x0001e8000c101104 */
[----:B0-----:R-:W4:Y:S04]  /*2574d0*/  LDL.LU R16, [R1+0x750] ;  /* 0x0007500001107983 */ /* 0x001f280000300800 */
        /* <DEDUP_REMOVED lines=26> */
[----:B------:R-:W4:Y:S04]  /*257680*/  LDL.LU.64 R6, [R1+0x5378] ;  /* 0x0053780001067983 */ /* 0x000f280000300a00 */
[----:B------:R-:W4:Y:S01]  /*257690*/  LDL.LU.64 R4, [R1+0x5388] ;  /* 0x0053880001047983 */ /* 0x000f220000300a00 */
[----:B------:R-:W-:-:S02]  /*2576a0*/  @P6 LOP3.LUT R20, R20, 0x4, RZ, 0xfc, !PT ;  /* 0x0000000414146812 */ /* 0x000fc400078efcff */
[----:B------:R-:W-:Y:S01]  /*2576b0*/  LOP3.LUT P6, RZ, R24, 0x10000, RZ, 0xc0, !PT ;  /* 0x0001000018ff7812 */ /* 0x000fe200078cc0ff */
[----:B------:R-:W4:Y:S04]  /*2576c0*/  LDL.LU.64 R2, [R1+0x53a8] ;  /* 0x0053a80001027983 */ /* 0x000f280000300a00 */
[----:B------:R-:W4:Y:S01]  /*2576d0*/  LDL.LU R17, [R1+0x730] ;  /* 0x0007300001117983 */ /* 0x000f220000300800 */
[----:B------:R-:W-:-:S03]  /*2576e0*/  LOP3.LUT R20, R20, 0xfffffff7, RZ, 0xc0, !PT ;  /* 0xfffffff714147812 */ /* 0x000fc600078ec0ff */
[----:B------:R-:W4:Y:S04]  /*2576f0*/  LDL.LU.64 R8, [R1+0x53c8] ;  /* 0x0053c80001087983 */ /* 0x000f280000300a00 */
[----:B------:R-:W-:Y:S02]  /*257700*/  @P6 LOP3.LUT R20, R20, 0x8, RZ, 0xfc, !PT ;  /* 0x0000000814146812 */ /* 0x000fe400078efcff */
[----:B------:R-:W-:-:S13]  /*257710*/  LOP3.LUT P6, RZ, R24, 0x8000, RZ, 0xc0, !PT ;  /* 0x0000800018ff7812 */ /* 0x000fda00078cc0ff */
[----:B------:R0:W-:Y:S01]  /*257720*/  @P6 STG.E.U8 desc[UR4][R10.64], R0 ;  /* 0x000000000a006986 */ /* 0x0001e2000c101104 */
[----:B------:R-:W-:Y:S02]  /*257730*/  LOP3.LUT P6, RZ, R20, 0x8, RZ, 0xc0, !PT ;  /* 0x0000000814ff7812 */ /* 0x000fe400078cc0ff */
        /* <DEDUP_REMOVED lines=9> */
[----:B------:R-:W4:Y:S04]  /*2577d0*/  LDL.LU.64 R14, [R1+0x53e0] ;  /* 0x0053e000010e7983 */ /* 0x000f280000300a00 */
[----:B------:R-:W4:Y:S06]  /*2577e0*/  LDL.LU R18, [R1+0x54] ;  /* 0x0000540001127983 */ /* 0x000f2c0000300800 */
        /* <DEDUP_REMOVED lines=20> */
[----:B----4-:R-:W-:-:S11]  /*257930*/  PRMT R0, R16, 0x7770, RZ ;  /* 0x0000777010007816 */ /* 0x010fd600000000ff */
        /* <DEDUP_REMOVED lines=9> */
[----:B------:R0:W-:Y:S01]  /*2579d0*/  @P2 STG.E.U8 desc[UR4][R10.64], R0 ;  /* 0x000000000a002986 */ /* 0x0001e2000c101104 */
[----:B------:R-:W-:Y:S02]  /*2579e0*/  LOP3.LUT P2, RZ, R24, 0x40000000, RZ, 0xc0, !PT ;  /* 0x4000000018ff7812 */ /* 0x000fe4000784c0ff */
[----:B0-----:R-:W-:-:S05]  /*2579f0*/  PRMT R0, R17, 0x7771, RZ ;  /* 0x0000777111007816 */ /* 0x001fca00000000ff */
[----:B------:R0:W-:Y:S01]  /*257a00*/  @P3 STG.E.U8 desc[UR4][R12.64], R0 ;  /* 0x000000000c003986 */ /* 0x0001e2000c101104 */
[----:B------:R-:W-:-:S03]  /*257a10*/  LOP3.LUT P3, RZ, R24, 0x80000000, RZ, 0xc0, !PT ;  /* 0x8000000018ff7812 */ /* 0x000fc6000786c0ff */
[----:B------:R-:W2:Y:S01]  /*257a20*/  LDL.LU R24, [R1+0x754] ;  /* 0x0007540001187983 */ /* 0x000ea20000300800 */
        /* <DEDUP_REMOVED lines=8> */
[----:B------:R-:W3:Y:S01]  /*257ab0*/  LDL.LU.64 R12, [R1+0x53f8] ;  /* 0x0053f800010c7983 */ /* 0x000ee20000300a00 */
[----:B--2---:R-:W-:-:S05]  /*257ac0*/  PRMT R0, R24, 0x7770, RZ ;  /* 0x0000777018007816 */ /* 0x004fca00000000ff */
[----:B----4-:R0:W-:Y:S02]  /*257ad0*/  @P2 STG.E.U8 desc[UR4][R14.64], R0 ;  /* 0x000000000e002986 */ /* 0x0101e4000c101104 */
[----:B0-----:R-:W-:Y:S02]  /*257ae0*/  PRMT R0, R24, 0x7771, RZ ;  /* 0x0000777118007816 */ /* 0x001fe400000000ff */
[----:B------:R-:W2:Y:S04]  /*257af0*/  LDL.LU.64 R14, [R1+0x5418] ;  /* 0x00541800010e7983 */ /* 0x000ea80000300a00 */
[----:B---3--:R0:W-:Y:S04]  /*257b00*/  @P3 STG.E.U8 desc[UR4][R22.64], R0 ;  /* 0x0000000016003986 */ /* 0x0081e8000c101104 */
[----:B0-----:R-:W3:Y:S04]  /*257b10*/  LDL.LU.64 R22, [R1+0x5440] ;  /* 0x0054400001167983 */ /* 0x001ee80000300a00 */
[----:B------:R-:W4:Y:S01]  /*257b20*/  LDL.LU R21, [R1+0x758] ;  /* 0x0007580001157983 */ /* 0x000f220000300800 */
        /* <DEDUP_REMOVED lines=17> */
[----:B----4-:R0:W-:Y:S04]  /*257c40*/  STL [R1+0x7710], R21 ;  /* 0x0077101501007387 */ /* 0x0101e80000100800 */
[----:B0-----:R-:W4:Y:S04]  /*257c50*/  LDL.LU.64 R20, [R1+0x5450] ;  /* 0x0054500001147983 */ /* 0x001f280000300a00 */
[----:B------:R-:W4:Y:S02]  /*257c60*/  LDL.LU.64 R28, [R1+0x5448] ;  /* 0x00544800011c7983 */ /* 0x000f240000300a00 */
[----:B------:R-:W-:-:S02]  /*257c70*/  @P6 LOP3.LUT R19, R19, 0x2000000, RZ, 0xfc, !PT ;  /* 0x0200000013136812 */ /* 0x000fc400078efcff */
[C---:B------:R-:W-:Y:S02]  /*257c80*/  LOP3.LUT P6, RZ, R18.reuse, 0x10, RZ, 0xc0, !PT ;  /* 0x0000001012ff7812 */ /* 0x040fe400078cc0ff */
[----:B------:R-:W-:Y:S02]  /*257c90*/  LOP3.LUT R19, R19, 0xfbffffff, RZ, 0xc0, !PT ;  /* 0xfbffffff13137812 */ /* 0x000fe400078ec0ff */
[----:B------:R-:W-:-:S09]  /*257ca0*/  LOP3.LUT P4, RZ, R18, 0x1, RZ, 0xc0, !PT ;  /* 0x0000000112ff7812 */ /* 0x000fd2000788c0ff */
[----:B------:R-:W-:Y:S02]  /*257cb0*/  @P6 LOP3.LUT R19, R19, 0x4000000, RZ, 0xfc, !PT ;  /* 0x0400000013136812 */ /* 0x000fe400078efcff */
[C---:B------:R-:W-:Y:S02]  /*257cc0*/  LOP3.LUT P6, RZ, R18.reuse, 0x8, RZ, 0xc0, !PT ;  /* 0x0000000812ff7812 */ /* 0x040fe400078cc0ff */
[----:B------:R-:W-:Y:S02]  /*257cd0*/  LOP3.LUT P5, RZ, R18, 0x2, RZ, 0xc0, !PT ;  /* 0x0000000212ff7812 */ /* 0x000fe400078ac0ff */
[----:B------:R-:W-:Y:S02]  /*257ce0*/  PRMT R0, R24, 0x7772, RZ ;  /* 0x0000777218007816 */ /* 0x000fe400000000ff */
[----:B------:R-:W-:-:S03]  /*257cf0*/  LOP3.LUT R19, R19, 0xf7ffffff, RZ, 0xc0, !PT ;  /* 0xf7ffffff13137812 */ /* 0x000fc600078ec0ff */
[----:B------:R0:W-:Y:S04]  /*257d00*/  @P4 STG.E.U8 desc[UR4][R10.64], R0 ;  /* 0x000000000a004986 */ /* 0x0001e8000c101104 */
[----:B------:R-:W-:Y:S02]  /*257d10*/  @P6 LOP3.LUT R19, R19, 0x8000000, RZ, 0xfc, !PT ;  /* 0x0800000013136812 */ /* 0x000fe400078efcff */
[----:B------:R-:W-:Y:S02]  /*257d20*/  LOP3.LUT P6, RZ, R18, 0x4, RZ, 0xc0, !PT ;  /* 0x0000000412ff7812 */ /* 0x000fe400078cc0ff */
[----:B0-----:R-:W-:-:S05]  /*257d30*/  PRMT R0, R24, 0x7773, RZ ;  /* 0x0000777318007816 */ /* 0x001fca00000000ff */
[----:B------:R0:W-:Y:S02]  /*257d40*/  @P5 STG.E.U8 desc[UR4][R16.64], R0 ;  /* 0x0000000010005986 */ /* 0x0001e4000c101104 */
[----:B0-----:R-:W-:-:S05]  /*257d50*/  PRMT R0, R25, 0x7770, RZ ;  /* 0x0000777019007816 */ /* 0x001fca00000000ff */
[----:B------:R0:W-:Y:S01]  /*257d60*/  @P6 STG.E.U8 desc[UR4][R12.64], R0 ;  /* 0x000000000c006986 */ /* 0x0001e2000c101104 */
[----:B------:R-:W-:Y:S02]  /*257d70*/  LOP3.LUT P6, RZ, R19, 0x8000000, RZ, 0xc0, !PT ;  /* 0x0800000013ff7812 */ /* 0x000fe400078cc0ff */
[----:B0-----:R-:W-:-:S11]  /*257d80*/  PRMT R0, R25, 0x7771, RZ ;  /* 0x0000777119007816 */ /* 0x001fd600000000ff */
[----:B--2---:R0:W-:Y:S01]  /*257d90*/  @P6 STG.E.U8 desc[UR4][R14.64], R0 ;  /* 0x000000000e006986 */ /* 0x0041e2000c101104 */
[----:B------:R-:W-:Y:S02]  /*257da0*/  LOP3.LUT P6, RZ, R19, 0x4000000, RZ, 0xc0, !PT ;  /* 0x0400000013ff7812 */ /* 0x000fe400078cc0ff */
[----:B0-----:R-:W-:-:S11]  /*257db0*/  PRMT R0, R25, 0x7772, RZ ;  /* 0x0000777219007816 */ /* 0x001fd600000000ff */
[----:B---3--:R0:W-:Y:S01]  /*257dc0*/  @P6 STG.E.U8 desc[UR4][R22.64], R0 ;  /* 0x0000000016006986 */ /* 0x0081e2000c101104 */
[----:B------:R-:W-:Y:S01]  /*257dd0*/  LOP3.LUT P6, RZ, R19, 0x2000000, RZ, 0xc0, !PT ;  /* 0x0200000013ff7812 */ /* 0x000fe200078cc0ff */
[----:B0-----:R-:W-:-:S05]  /*257de0*/  IMAD.MOV.U32 R0, RZ, RZ, R25 ;  /* 0x000000ffff007224 */ /* 0x001fca00078e0019 */
[----:B------:R-:W-:Y:S01]  /*257df0*/  PRMT R0, R0, 0x7773, RZ ;  /* 0x0000777300007816 */ /* 0x000fe200000000ff */
[----:B----4-:R0:W-:Y:S06]  /*257e00*/  STL.64 [R1+0x7708], R28 ;  /* 0x0077081c01007387 */ /* 0x0101ec0000100a00 */
[----:B------:R1:W-:Y:S04]  /*257e10*/  @P6 STG.E.U8 desc[UR4][R20.64], R0 ;  /* 0x0000000014006986 */ /* 0x0003e8000c101104 */
[----:B0-----:R-:W2:Y:S04]  /*257e20*/  LDL.LU.64 R28, [R1+0x5438] ;  /* 0x00543800011c7983 */ /* 0x001ea80000300a00 */
[----:B------:R-:W3:Y:S04]  /*257e30*/  LDL.LU.64 R6, [R1+0x5460] ;  /* 0x0054600001067983 */ /* 0x000ee80000300a00 */
[----:B------:R-:W4:Y:S04]  /*257e40*/  LDL.LU R17, [R1+0x738] ;  /* 0x0007380001117983 */ /* 0x000f280000300800 */
[----:B------:R-:W2:Y:S04]  /*257e50*/  LDL.LU.64 R4, [R1+0x5480] ;  /* 0x0054800001047983 */ /* 0x000ea80000300a00 */
[----:B------:R-:W2:Y:S04]  /*257e60*/  LDL.LU.64 R2, [R1+0x5458] ;  /* 0x0054580001027983 */ /* 0x000ea80000300a00 */
[----:B------:R-:W2:Y:S04]  /*257e70*/  LDL.LU.64 R8, [R1+0x5478] ;  /* 0x0054780001087983 */ /* 0x000ea80000300a00 */
[----:B------:R-:W2:Y:S04]  /*257e80*/  LDL.LU R16, [R1+0x75c] ;  /* 0x00075c0001107983 */ /* 0x000ea80000300800 */
[----:B------:R-:W2:Y:S04]  /*257e90*/  LDL.LU.64 R10, [R1+0x5498] ;  /* 0x00549800010a7983 */ /* 0x000ea80000300a00 */
[----:B------:R-:W2:Y:S04]  /*257ea0*/  LDL.LU.64 R12, [R1+0x54a8] ;  /* 0x0054a800010c7983 */ /* 0x000ea80000300a00 */
[----:B------:R-:W2:Y:S04]  /*257eb0*/  LDL.LU.64 R14, [R1+0x5490] ;  /* 0x00549000010e7983 */ /* 0x000ea80000300a00 */
[----:B------:R-:W2:Y:S04]  /*257ec0*/  LDL.LU.64 R22, [R1+0x54a0] ;  /* 0x0054a00001167983 */ /* 0x000ea80000300a00 */
[----:B------:R-:W2:Y:S04]  /*257ed0*/  LDL.LU.64 R24, [R1+0x54c0] ;  /* 0x0054c00001187983 */ /* 0x000ea80000300a00 */
[----:B-1----:R-:W2:Y:S01]  /*257ee0*/  LDL.LU R21, [R1+0x7710] ;  /* 0x0077100001157983 */ /* 0x002ea20000300800 */
[----:B------:R-:W-:-:S02]  /*257ef0*/  LOP3.LUT P6, RZ, R19, 0x1000000, RZ, 0xc0, !PT ;  /* 0x0100000013ff7812 */ /* 0x000fc400078cc0ff */
[----:B--2---:R-:W-:-:S11]  /*257f00*/  PRMT R0, R21, 0x7770, RZ ;  /* 0x0000777015007816 */ /* 0x004fd600000000ff */
        /* <DEDUP_REMOVED lines=13> */
[----:B---3--:R0:W-:Y:S01]  /*257fe0*/  @P6 STG.E.U8 desc[UR4][R6.64], R0 ;  /* 0x0000000006006986 */ /* 0x0081e2000c101104 */
[----:B------:R-:W-:Y:S02]  /*257ff0*/  LOP3.LUT P6, RZ, R19, 0x200000, RZ, 0xc0, !PT ;  /* 0x0020000013ff7812 */ /* 0x000fe400078cc0ff */
[----:B0-----:R-:W-:-:S11]  /*258000*/  PRMT R0, R21, 0x7773, RZ ;  /* 0x0000777315007816 */ /* 0x001fd600000000ff */
[----:B------:R4:W-:Y:S01]  /*258010*/  @P6 STG.E.U8 desc[UR4][R4.64], R0 ;  /* 0x0000000004006986 */ /* 0x0009e2000c101104 */
[----:B------:R-:W-:Y:S02]  /*258020*/  LOP3.LUT P6, RZ, R19, 0x100000, RZ, 0xc0, !PT ;  /* 0x0010000013ff7812 */ /* 0x000fe400078cc0ff */
[----:B----4-:R-:W-:-:S11]  /*258030*/  PRMT R0, R17, 0x7770, RZ ;  /* 0x0000777011007816 */ /* 0x010fd600000000ff */
        /* <DEDUP_REMOVED lines=15> */
[----:B------:R-:W3:Y:S04]  /*258130*/  LDL.LU.64 R10, [R1+0x54f8] ;  /* 0x0054f800010a7983 */ /* 0x000ee80000300a00 */
[----:B------:R0:W-:Y:S04]  /*258140*/  @P5 STG.E.U8 desc[UR4][R24.64], R0 ;  /* 0x0000000018005986 */ /* 0x0001e8000c101104 */
[----:B0-----:R-:W3:Y:S01]  /*258150*/  LDL.LU R25, [R1+0x73c] ;  /* 0x00073c0001197983 */ /* 0x001ee20000300800 */
[----:B------:R-:W-:-:S02]  /*258160*/  LOP3.LUT P6, RZ, R18, 0x20000000, RZ, 0xc0, !PT ;  /* 0x2000000012ff7812 */ /* 0x000fc400078cc0ff */
[----:B------:R-:W-:Y:S02]  /*258170*/  LOP3.LUT R19, R19, 0xffffefff, RZ, 0xc0, !PT ;  /* 0xffffefff13137812 */ /* 0x000fe400078ec0ff */
[C---:B------:R-:W-:Y:S02]  /*258180*/  LOP3.LUT P2, RZ, R18.reuse, 0x20000, RZ, 0xc0, !PT ;  /* 0x0002000012ff7812 */ /* 0x040fe4000784c0ff */
[----:B------:R-:W-:Y:S02]  /*258190*/  LOP3.LUT P3, RZ, R18, 0x40000, RZ, 0xc0, !PT ;  /* 0x0004000012ff7812 */ /* 0x000fe4000786c0ff */
[----:B------:R-:W-:Y:S01]  /*2581a0*/  PRMT R0, R16, 0x7773, RZ ;  /* 0x0000777310007816 */ /* 0x000fe200000000ff */
        /* <DEDUP_REMOVED lines=27> */
[----:B------:R-:W-:-:S03]  /*258360*/  LOP3.LUT P1, RZ, R18, 0x80000000, RZ, 0xc0, !PT ;  /* 0x8000000012ff7812 */ /* 0x000fc6000782c0ff */
[----:B------:R-:W-:Y:S02]  /*258370*/  @P6 LOP3.LUT R19, R19, 0x80000, RZ, 0xfc, !PT ;  /* 0x0008000013136812 */ /* 0x000fe400078efcff */
[----:B------:R-:W-:Y:S01]  /*258380*/  LOP3.LUT P6, RZ, R18, 0x200000, RZ, 0xc0, !PT ;  /* 0x0020000012ff7812 */ /* 0x000fe200078cc0ff */
[----:B--2---:R0:W-:Y:S04]  /*258390*/  @P2 STG.E.U8 desc[UR4][R14.64], R0 ;  /* 0x000000000e002986 */ /* 0x0041e8000c101104 */
[----:B0-----:R-:W2:Y:S01]  /*2583a0*/  LDL.LU.64 R14, [R1+0x54f0] ;  /* 0x0054f000010e7983 */ /* 0x001ea20000300a00 */
[----:B---3--:R-:W-:-:S05]  /*2583b0*/  PRMT R0, R25, 0x7770, RZ ;  /* 0x0000777019007816 */ /* 0x008fca00000000ff */
[----:B------:R0:W-:Y:S04]  /*2583c0*/  @P3 STG.E.U8 desc[UR4][R22.64], R0 ;  /* 0x0000000016003986 */ /* 0x0001e8000c101104 */
[----:B0-----:R-:W3:Y:S04]  /*2583d0*/  LDL.LU.64 R22, [R1+0x5500] ;  /* 0x0055000001167983 */ /* 0x001ee80000300a00 */
[----:B------:R-:W2:Y:S04]  /*2583e0*/  LDL.LU R18, [R1+0x720] ;  /* 0x0007200001127983 */ /* 0x000ea80000300800 */
[----:B------:R-:W2:Y:S04]  /*2583f0*/  LDL.LU.64 R20, [R1+0x5510] ;  /* 0x0055100001147983 */ /* 0x000ea80000300a00 */
[----:B--2---:R0:W-:Y:S04]  /*258400*/  STL.64 [R1+0x76f0], R20 ;  /* 0x0076f01401007387 */ /* 0x0041e80000100a00 */
[----:B0-----:R-:W2:Y:S01]  /*258410*/  LDL.LU.64 R20, [R1+0x5538] ;  /* 0x0055380001147983 */ /* 0x001ea20000300a00 */
[----:B------:R-:W-:-:S05]  /*258420*/  PRMT R0, R25, 0x7771, RZ ;  /* 0x0000777119007816 */ /* 0x000fca00000000ff */
[----:B----4-:R0:W-:Y:S02]  /*258430*/  @P4 STG.E.U8 desc[UR4][R8.64], R0 ;  /* 0x0000000008004986 */ /* 0x0101e4000c101104 */
[----:B0-----:R-:W-:-:S05]  /*258440*/  PRMT R0, R25, 0x7772, RZ ;  /* 0x0000777219007816 */ /* 0x001fca00000000ff */
[----:B------:R0:W-:Y:S02]  /*258450*/  @P5 STG.E.U8 desc[UR4][R10.64], R0 ;  /* 0x000000000a005986 */ /* 0x0001e4000c101104 */
[----:B0-----:R-:W-:-:S05]  /*258460*/  PRMT R0, R25, 0x7773, RZ ;  /* 0x0000777319007816 */ /* 0x001fca00000000ff */
[----:B------:R-:W-:Y:S04]  /*258470*/  @P6 STG.E.U8 desc[UR4][R12.64], R0 ;  /* 0x000000000c006986 */ /* 0x000fe8000c101104 */
[----:B--2---:R0:W-:Y:S04]  /*258480*/  STL.64 [R1+0x7700], R20 ;  /* 0x0077001401007387 */ /* 0x0041e80000100a00 */
[----:B0-----:R-:W2:Y:S01]  /*258490*/  LDL.LU.64 R20, [R1+0x5518] ;  /* 0x0055180001147983 */ /* 0x001ea20000300a00 */
[----:B------:R-:W-:Y:S02]  /*2584a0*/  LOP3.LUT P6, RZ, R19, 0x80000, RZ, 0xc0, !PT ;  /* 0x0008000013ff7812 */ /* 0x000fe400078cc0ff */
[----:B------:R-:W-:Y:S01]  /*2584b0*/  PRMT R0, R17, 0x7770, RZ ;  /* 0x0000777011007816 */ /* 0x000fe200000000ff */
[----:B------:R-:W4:Y:S04]  /*2584c0*/  LDL.LU.64 R28, [R1+0x5530] ;  /* 0x00553000011c7983 */ /* 0x000f280000300a00 */
[----:B------:R-:W4:Y:S04]  /*2584d0*/  LDL.LU.64 R6, [R1+0x5558] ;  /* 0x0055580001067983 */ /* 0x000f280000300a00 */
[----:B------:R-:W4:Y:S04]  /*2584e0*/  LDL.LU.64 R4, [R1+0x5568] ;  /* 0x0055680001047983 */ /* 0x000f280000300a00 */
[----:B------:R-:W4:Y:S04]  /*2584f0*/  LDL.LU.64 R2, [R1+0x5550] ;  /* 0x0055500001027983 */ /* 0x000f280000300a00 */
[----:B------:R-:W4:Y:S04]  /*258500*/  LDL.LU R25, [R1+0x744] ;  /* 0x0007440001197983 */ /* 0x000f280000300800 */
[----:B------:R-:W4:Y:S04]  /*258510*/  LDL.LU R16, [R1+0x724] ;  /* 0x0007240001107983 */ /* 0x000f280000300800 */
[----:B------:R-:W4:Y:S04]  /*258520*/  LDL.LU.64 R8, [R1+0x5560] ;  /* 0x0055600001087983 */ /* 0x000f280000300a00 */
[----:B------:R-:W4:Y:S04]  /*258530*/  LDL.LU.64 R10, [R1+0x5578] ;  /* 0x00557800010a7983 */ /* 0x000f280000300a00 */
        /* <DEDUP_REMOVED lines=17> */
[----:B------:R-:W-:Y:S02]  /*258650*/  PRMT R0, R18, 0x7770, RZ ;  /* 0x0000777012007816 */ /* 0x000fe400000000ff */
[C---:B------:R-:W-:Y:S02]  /*258660*/  LOP3.LUT P2, RZ, R24.reuse, 0x1, RZ, 0xc0, !PT ;  /* 0x0000000118ff7812 */ /* 0x040fe4000784c0ff */
[C---:B------:R-:W-:Y:S02]  /*258670*/  LOP3.LUT P3, RZ, R24.reuse, 0x2, RZ, 0xc0, !PT ;  /* 0x0000000218ff7812 */ /* 0x040fe4000786c0ff */
[C---:B------:R-:W-:Y:S02]  /*258680*/  LOP3.LUT P4, RZ, R24.reuse, 0x4, RZ, 0xc0, !PT ;  /* 0x0000000418ff7812 */ /* 0x040fe4000788c0ff */
[----:B------:R-:W-:-:S03]  /*258690*/  LOP3.LUT P5, RZ, R24, 0x8, RZ, 0xc0, !PT ;  /* 0x0000000818ff7812 */ /* 0x000fc600078ac0ff */
[----:B--2---:R0:W-:Y:S01]  /*2586a0*/  @P6 STG.E.U8 desc[UR4][R20.64], R0 ;  /* 0x0000000014006986 */ /* 0x0041e2000c101104 */
[----:B------:R-:W-:Y:S02]  /*2586b0*/  LOP3.LUT P6, RZ, R19, 0x4000, RZ, 0xc0, !PT ;  /* 0x0000400013ff7812 */ /* 0x000fe400078cc0ff */
[----:B0-----:R-:W-:-:S11]  /*2586c0*/  PRMT R0, R18, 0x7771, RZ ;  /* 0x0000777112007816 */ /* 0x001fd600000000ff */
[----:B----4-:R0:W-:Y:S01]  /*2586d0*/  @P6 STG.E.U8 desc[UR4][R28.64], R0 ;  /* 0x000000001c006986 */ /* 0x0101e2000c101104 */
        /* <DEDUP_REMOVED lines=16> */
[----:B------:R-:W4:Y:S04]  /*2587e0*/  LDL.LU.64 R2, [R1+0x55c0] ;  /* 0x0055c00001027983 */ /* 0x000f280000300a00 */
[----:B------:R0:W-:Y:S01]  /*2587f0*/  @P4 STG.E.U8 desc[UR4][R14.64], R0 ;  /* 0x000000000e004986 */ /* 0x0001e2000c101104 */
[----:B------:R-:W-:Y:S01]  /*258800*/  IMAD.MOV.U32 R25, RZ, RZ, R26 ;  /* 0x000000ffff197224 */ /* 0x000fe200078e001a */
[----:B0-----:R-:W-:-:S02]  /*258810*/  PRMT R0, R16, 0x7771, RZ ;  /* 0x0000777110007816 */ /* 0x001fc400000000ff */
[----:B------:R-:W4:Y:S04]  /*258820*/  LDL.LU.64 R14, [R1+0x55a8] ;  /* 0x0055a800010e7983 */ /* 0x000f280000300a00 */
[----:B------:R-:W4:Y:S04]  /*258830*/  LDL.LU.64 R8, [R1+0x55b8] ;  /* 0x0055b80001087983 */ /* 0x000f280000300a00 */
[----:B---3--:R0:W-:Y:S04]  /*258840*/  @P5 STG.E.U8 desc[UR4][R22.64], R0 ;  /* 0x0000000016005986 */ /* 0x0081e8000c101104 */
[----:B0-----:R-:W3:Y:S04]  /*258850*/  LDL.LU.64 R22, [R1+0x55e8] ;  /* 0x0055e80001167983 */ /* 0x001ee80000300a00 */
[----:B------:R-:W3:Y:S01]  /*258860*/  LDL.LU R26, [R1+0x748] ;  /* 0x00074800011a7983 */ /* 0x000ee20000300800 */
[----:B------:R-:W-:-:S02]  /*258870*/  LOP3.LUT P2, RZ, R24, 0x10, RZ, 0xc0, !PT ;  /* 0x0000001018ff7812 */ /* 0x000fc4000784c0ff */
[----:B------:R-:W-:Y:S02]  /*258880*/  LOP3.LUT P3, RZ, R24, 0x20, RZ, 0xc0, !PT ;  /* 0x0000002018ff7812 */ /* 0x000fe4000786c0ff */
[----:B------:R-:W-:Y:S02]  /*258890*/  PRMT R0, R16, 0x7772, RZ ;  /* 0x0000777210007816 */ /* 0x000fe400000000ff */
[----:B------:R-:W-:Y:S01]  /*2588a0*/  LOP3.LUT P4, RZ, R24, 0x40, RZ, 0xc0, !PT ;  /* 0x0000004018ff7812 */ /* 0x000fe2000788c0ff */
[----:B------:R-:W3:Y:S04]  /*2588b0*/  LDL.LU.64 R10, [R1+0x5608] ;  /* 0x00560800010a7983 */ /* 0x000ee80000300a00 */
[----:B------:R-:W3:Y:S04]  /*2588c0*/  LDL.LU R18, [R1+0x728] ;  /* 0x0007280001127983 */ /* 0x000ee80000300800 */
[----:B--2---:R0:W-:Y:S02]  /*2588d0*/  @P2 STG.E.U8 desc[UR4][R12.64], R0 ;  /* 0x000000000c002986 */ /* 0x0041e4000c101104 */
[----:B0-----:R-:W-:-:S02]  /*2588e0*/  PRMT R0, R16, 0x7773, RZ ;  /* 0x0000777310007816 */ /* 0x001fc400000000ff */
[----:B------:R-:W2:Y:S04]  /*2588f0*/  LDL.LU.64 R12, [R1+0x55e0] ;  /* 0x0055e000010c7983 */ /* 0x000ea80000300a00 */
[----:B----4-:R3:W-:Y:S02]  /*258900*/  @P3 STG.E.U8 desc[UR4][R2.64], R0 ;  /* 0x0000000002003986 */ /* 0x0107e4000c101104 */
[----:B---3--:R-:W-:-:S05]  /*258910*/  PRMT R0, R26, 0x7770, RZ ;  /* 0x000077701a007816 */ /* 0x008fca00000000ff */
[----:B------:R0:W-:Y:S04]  /*258920*/  @P4 STG.E.U8 desc[UR4][R14.64], R0 ;  /* 0x000000000e004986 */ /* 0x0001e8000c101104 */
[----:B0-----:R-:W3:Y:S04]  /*258930*/  LDL.LU.64 R14, [R1+0x5600] ;  /* 0x00560000010e7983 */ /* 0x001ee80000300a00 */
[----:B------:R-:W4:Y:S04]  /*258940*/  LDL.LU R16, [R1+0x74c] ;  /* 0x00074c0001107983 */ /* 0x000f280000300800 */
[----:B----4-:R0:W-:Y:S04]  /*258950*/  STL.64 [R1+0x76d8], R16 ;  /* 0x0076d81001007387 */ /* 0x0101e80000100a00 */
[----:B0-----:R-:W4:Y:S01]  /*258960*/  LDL.LU.64 R16, [R1+0x5638] ;  /* 0x0056380001107983 */ /* 0x001f220000300a00 */
        /* <DEDUP_REMOVED lines=19> */
[----:B----4-:R0:W-:Y:S04]  /*258aa0*/  STL.64 [R1+0x76e8], R16 ;  /* 0x0076e81001007387 */ /* 0x0101e80000100a00 */
[----:B0-----:R-:W4:Y:S01]  /*258ab0*/  LDL.LU.64 R16, [R1+0x5620] ;  /* 0x0056200001107983 */ /* 0x001f220000300a00 */
[----:B------:R-:W-:Y:S02]  /*258ac0*/  LOP3.LUT R19, R19, 0xfffffbff, RZ, 0xc0, !PT ;  /* 0xfffffbff13137812 */ /* 0x000fe400078ec0ff */
[----:B------:R-:W-:-:S02]  /*258ad0*/  LOP3.LUT P5, RZ, R24, 0x80, RZ, 0xc0, !PT ;  /* 0x0000008018ff7812 */ /* 0x000fc400078ac0ff */
[----:B------:R-:W-:Y:S01]  /*258ae0*/  PRMT R0, R26, 0x7771, RZ ;  /* 0x000077711a007816 */ /* 0x000fe200000000ff */
[----:B------:R-:W4:Y:S02]  /*258af0*/  LDL.LU.64 R20, [R1+0x5618] ;  /* 0x0056180001147983 */ /* 0x000f240000300a00 */
[----:B------:R-:W-:Y:S02]  /*258b00*/  @P6 LOP3.LUT R19, R19, 0x400, RZ, 0xfc, !PT ;  /* 0x0000040013136812 */ /* 0x000fe400078efcff */
[----:B------:R-:W-:Y:S01]  /*258b10*/  LOP3.LUT P6, RZ, R24, 0x200, RZ, 0xc0, !PT ;  /* 0x0000020018ff7812 */ /* 0x000fe200078cc0ff */
[----:B------:R-:W4:Y:S01]  /*258b20*/  LDL.LU.64 R28, [R1+0x5630] ;  /* 0x00563000011c7983 */ /* 0x000f220000300a00 */
[----:B------:R-:W-:-:S11]  /*258b30*/  LOP3.LUT R19, R19, 0xfffff7ff, RZ, 0xc0, !PT ;  /* 0xfffff7ff13137812 */ /* 0x000fd600078ec0ff */
[----:B------:R-:W-:Y:S02]  /*258b40*/  @P6 LOP3.LUT R19, R19, 0x800, RZ, 0xfc, !PT ;  /* 0x0000080013136812 */ /* 0x000fe400078efcff */
[----:B------:R-:W-:Y:S01]  /*258b50*/  LOP3.LUT P6, RZ, R24, 0x100, RZ, 0xc0, !PT ;  /* 0x0000010018ff7812 */ /* 0x000fe200078cc0ff */
[----:B------:R0:W-:Y:S02]  /*258b60*/  @P5 STG.E.U8 desc[UR4][R8.64], R0 ;  /* 0x0000000008005986 */ /* 0x0001e4000c101104 */
[----:B0-----:R-:W-:-:S10]  /*258b70*/  PRMT R0, R26, 0x7772, RZ ;  /* 0x000077721a007816 */ /* 0x001fd400000000ff */
[----:B------:R0:W-:Y:S01]  /*258b80*/  @P6 STG.E.U8 desc[UR4][R22.64], R0 ;  /* 0x0000000016006986 */ /* 0x0001e2000c101104 */
[C---:B------:R-:W-:Y:S02]  /*258b90*/  LOP3.LUT P6, RZ, R19.reuse, 0x800, RZ, 0xc0, !PT ;  /* 0x0000080013ff7812 */ /* 0x040fe400078cc0ff */
[----:B0-----:R-:W-:Y:S01]  /*258ba0*/  PRMT R0, R26, 0x7773, RZ ;  /* 0x000077731a007816 */ /* 0x001fe200000000ff */
[----:B------:R-:W4:Y:S04]  /*258bb0*/  LDL.LU R23, [R1+0x72c] ;  /* 0x00072c0001177983 */ /* 0x000f280000300800 */
[----:B------:R-:W4:Y:S04]  /*258bc0*/  LDL.LU.64 R6, [R1+0x5648] ;  /* 0x0056480001067983 */ /* 0x000f280000300a00 */
[----:B------:R-:W4:Y:S04]  /*258bd0*/  LDL.LU.64 R4, [R1+0x5668] ;  /* 0x0056680001047983 */ /* 0x000f280000300a00 */
[----:B------:R-:W4:Y:S04]  /*258be0*/  LDL.LU.64 R2, [R1+0x5640] ;  /* 0x0056400001027983 */ /* 0x000f280000300a00 */
[----:B------:R0:W-:Y:S01]  /*258bf0*/  @P6 STG.E.U8 desc[UR4][R10.64], R0 ;  /* 0x000000000a006986 */ /* 0x0001e2000c101104 */
[----:B------:R-:W-:-:S03]  /*258c00*/  LOP3.LUT P6, RZ, R19, 0x400, RZ, 0xc0, !PT ;  /* 0x0000040013ff7812 */ /* 0x000fc600078cc0ff */
[----:B------:R-:W4:Y:S01]  /*258c10*/  LDL.LU.64 R8, [R1+0x5660] ;  /* 0x0056600001087983 */ /* 0x000f220000300a00 */
[----:B0-----:R-:W-:-:S03]  /*258c20*/  PRMT R0, R18, 0x7770, RZ ;  /* 0x0000777012007816 */ /* 0x001fc600000000ff */
[----:B------:R-:W4:Y:S06]  /*258c30*/  LDL.LU.64 R10, [R1+0x56a0] ;  /* 0x0056a000010a7983 */ /* 0x000f2c0000300a00 */
[----:B--2---:R0:W-:Y:S01]  /*258c40*/  @P6 STG.E.U8 desc[UR4][R12.64], R0 ;  /* 0x000000000c006986 */ /* 0x0041e2000c101104 */
[C---:B------:R-:W-:Y:S02]  /*258c50*/  LOP3.LUT P6, RZ, R19.reuse, 0x200, RZ, 0xc0, !PT ;  /* 0x0000020013ff7812 */ /* 0x040fe400078cc0ff */
[C---:B0-----:R-:W-:Y:S01]  /*258c60*/  PRMT R0, R18.reuse, 0x7771, RZ ;  /* 0x0000777112007816 */ /* 0x041fe200000000ff */
[----:B------:R-:W2:Y:S04]  /*258c70*/  LDL.LU.64 R12, [R1+0x56a8] ;  /* 0x0056a800010c7983 */ /* 0x000ea80000300a00 */
[----:B------:R-:W2:Y:S06]  /*258c80*/  LDL.LU R26, [R1+0x710] ;  /* 0x00071000011a7983 */ /* 0x000eac0000300800 */
[----:B---3--:R0:W-:Y:S01]  /*258c90*/  @P6 STG.E.U8 desc[UR4][R14.64], R0 ;  /* 0x000000000e006986 */ /* 0x0081e2000c101104 */
[C---:B------:R-:W-:Y:S01]  /*258ca0*/  LOP3.LUT P6, RZ, R19.reuse, 0x100, RZ, 0xc0, !PT ;  /* 0x0000010013ff7812 */ /* 0x040fe200078cc0ff */
[----:B------:R-:W-:Y:S01]  /*258cb0*/  IMAD.MOV.U32 R22, RZ, RZ, R25 ;  /* 0x000000ffff167224 */ /* 0x000fe200078e0019 */
[----:B0-----:R-:W-:Y:S01]  /*258cc0*/  PRMT R0, R18, 0x7772, RZ ;  /* 0x0000777212007816 */ /* 0x001fe200000000ff */
[----:B------:R-:W3:Y:S04]  /*258cd0*/  LDL.LU.64 R14, [R1+0x5698] ;  /* 0x00569800010e7983 */ /* 0x000ee80000300a00 */
[----:B------:R-:W2:Y:S06]  /*258ce0*/  LDL.LU R25, [R1+0x5c] ;  /* 0x00005c0001197983 */ /* 0x000eac0000300800 */
[----:B----4-:R0:W-:Y:S04]  /*258cf0*/  @P6 STG.E.U8 desc[UR4][R16.64], R0 ;  /* 0x0000000010006986 */ /* 0x0101e8000c101104 */
[----:B0-----:R-:W4:Y:S01]  /*258d00*/  LDL.LU.64 R16, [R1+0x76e8] ;  /* 0x0076e80001107983 */ /* 0x001f220000300a00 */
[----:B------:R-:W-:-:S02]  /*258d10*/  LOP3.LUT P6, RZ, R19, 0x80, RZ, 0xc0, !PT ;  /* 0x0000008013ff7812 */ /* 0x000fc400078cc0ff */
[----:B------:R-:W-:Y:S02]  /*258d20*/  PRMT R0, R18, 0x7773, RZ ;  /* 0x0000777312007816 */ /* 0x000fe400000000ff */
[----:B------:R-:W2:Y:S09]  /*258d30*/  LDL.LU R18, [R1+0x76e0] ;  /* 0x0076e00001127983 */ /* 0x000eb20000300800 */
[----:B----4-:R0:W-:Y:S04]  /*258d40*/  @P6 STG.E.U8 desc[UR4][R16.64], R0 ;  /* 0x0000000010006986 */ /* 0x0101e8000c101104 */
[----:B0-----:R-:W4:Y:S01]  /*258d50*/  LDL.LU.64 R16, [R1+0x76d8] ;  /* 0x0076d80001107983 */ /* 0x001f220000300a00 */
[----:B------:R-:W-:-:S02]  /*258d60*/  LOP3.LUT P6, RZ, R19, 0x40, RZ, 0xc0, !PT ;  /* 0x0000004013ff7812 */ /* 0x000fc400078cc0ff */
[C---:B------:R-:W-:Y:S02]  /*258d70*/  LOP3.LUT P0, RZ, R24.reuse, 0x20000, RZ, 0xc0, !PT ;  /* 0x0002000018ff7812 */ /* 0x040fe4000780c0ff */
[C---:B------:R-:W-:Y:S02]  /*258d80*/  LOP3.LUT P1, RZ, R24.reuse, 0x40000, RZ, 0xc0, !PT ;  /* 0x0004000018ff7812 */ /* 0x040fe4000782c0ff */
[C---:B------:R-:W-:Y:S02]  /*258d90*/  LOP3.LUT P2, RZ, R24.reuse, 0x80000, RZ, 0xc0, !PT ;  /* 0x0008000018ff7812 */ /* 0x040fe4000784c0ff */
[C---:B------:R-:W-:Y:S02]  /*258da0*/  LOP3.LUT P3, RZ, R24.reuse, 0x100000, RZ, 0xc0, !PT ;  /* 0x0010000018ff7812 */ /* 0x040fe4000786c0ff */
[C---:B------:R-:W-:Y:S02]  /*258db0*/  LOP3.LUT P4, RZ, R24.reuse, 0x200000, RZ, 0xc0, !PT ;  /* 0x0020000018ff7812 */ /* 0x040fe4000788c0ff */
[----:B------:R-:W-:-:S02]  /*258dc0*/  LOP3.LUT P5, RZ, R24, 0x400000, RZ, 0xc0, !PT ;  /* 0x0040000018ff7812 */ /* 0x000fc400078ac0ff */
[----:B----4-:R-:W-:-:S05]  /*258dd0*/  PRMT R0, R16, 0x7770, RZ ;  /* 0x0000777010007816 */ /* 0x010fca00000000ff */
[----:B------:R0:W-:Y:S01]  /*258de0*/  @P6 STG.E.U8 desc[UR4][R20.64], R0 ;  /* 0x0000000014006986 */ /* 0x0001e2000c101104 */
        /* <DEDUP_REMOVED lines=15> */
[----:B--2---:R0:W-:Y:S02]  /*258ee0*/  @P4 STG.E.U8 desc[UR4][R12.64], R0 ;  /* 0x000000000c004986 */ /* 0x0041e4000c101104 */
[----:B0-----:R-:W-:Y:S02]  /*258ef0*/  PRMT R0, R26, 0x7770, RZ ;  /* 0x000077701a007816 */ /* 0x001fe400000000ff */
[----:B------:R-:W2:Y:S04]  /*258f00*/  LDL.LU.64 R12, [R1+0x56b0] ;  /* 0x0056b000010c7983 */ /* 0x000ea80000300a00 */
[----:B---3--:R0:W-:Y:S02]  /*258f10*/  @P5 STG.E.U8 desc[UR4][R14.64], R0 ;  /* 0x000000000e005986 */ /* 0x0081e4000c101104 */
[----:B0-----:R-:W-:-:S02]  /*258f20*/  IMAD.MOV.U32 R15, RZ, RZ, R22 ;  /* 0x000000ffff0f7224 */ /* 0x001fc400078e0016 */
[----:B------:R-:W3:Y:S01]  /*258f30*/  LDL.LU.64 R22, [R1+0x56d8] ;  /* 0x0056d80001167983 */ /* 0x000ee20000300a00 */
[C---:B------:R-:W-:Y:S02]  /*258f40*/  LOP3.LUT P2, RZ, R24.reuse, 0x800000, RZ, 0xc0, !PT ;  /* 0x0080000018ff7812 */ /* 0x040fe4000784c0ff */
[----:B------:R-:W-:Y:S02]  /*258f50*/  LOP3.LUT P3, RZ, R24, 0x1000000, RZ, 0xc0, !PT ;  /* 0x0100000018ff7812 */ /* 0x000fe4000786c0ff */
[C---:B------:R-:W-:Y:S01]  /*258f60*/  PRMT R0, R26.reuse, 0x7771, RZ ;  /* 0x000077711a007816 */ /* 0x040fe200000000ff */
[----:B------:R-:W4:Y:S04]  /*258f70*/  LDL.LU.64 R2, [R1+0x56f0] ;  /* 0x0056f00001027983 */ /* 0x000f280000300a00 */
[----:B------:R-:W4:Y:S04]  /*258f80*/  LDL.LU.64 R8, [R1+0x56d0] ;  /* 0x0056d00001087983 */ /* 0x000f280000300a00 */
[----:B------:R-:W4:Y:S04]  /*258f90*/  LDL.LU.64 R10, [R1+0x56e8] ;  /* 0x0056e800010a7983 */ /* 0x000f280000300a00 */
[----:B--2---:R0:W-:Y:S02]  /*258fa0*/  @P2 STG.E.U8 desc[UR4][R12.64], R0 ;  /* 0x000000000c002986 */ /* 0x0041e4000c101104 */
[----:B0-----:R-:W-:-:S02]  /*258fb0*/  PRMT R0, R26, 0x7772, RZ ;  /* 0x000077721a007816 */ /* 0x001fc400000000ff */
[----:B------:R-:W2:Y:S04]  /*258fc0*/  LDL.LU.64 R12, [R1+0x5700] ;  /* 0x00570000010c7983 */ /* 0x000ea80000300a00 */
[----:B------:R-:W2:Y:S04]  /*258fd0*/  LDL.LU R16, [R1+0x714] ;  /* 0x0007140001107983 */ /* 0x000ea80000300800 */
[----:B---3--:R0:W-:Y:S04]  /*258fe0*/  @P3 STG.E.U8 desc[UR4][R22.64], R0 ;  /* 0x0000000016003986 */ /* 0x0081e8000c101104 */
[----:B0-----:R-:W3:Y:S04]  /*258ff0*/  LDL.LU.64 R22, [R1+0x5730] ;  /* 0x0057300001167983 */ /* 0x001ee80000300a00 */
        /* <DEDUP_REMOVED lines=31> */
[----:B----4-:R0:W-:Y:S04]  /*2591f0*/  @P4 STG.E.U8 desc[UR4][R2.64], R0 ;  /* 0x0000000002004986 */ /* 0x0101e8000c101104 */
[----:B------:R-:W-:Y:S02]  /*259200*/  @P6 LOP3.LUT R19, R19, 0x8, RZ, 0xfc, !PT ;  /* 0x0000000813136812 */ /* 0x000fe400078efcff */
[----:B------:R-:W-:Y:S02]  /*259210*/  LOP3.LUT P6, RZ, R24, 0x8000000, RZ, 0xc0, !PT ;  /* 0x0800000018ff7812 */ /* 0x000fe400078cc0ff */
[----:B------:R-:W4:Y:S04]  /*259220*/  LDL.LU R24, [R1+0x6f4] ;  /* 0x0006f40001187983 */ /* 0x000f280000300800 */
[----:B------:R-:W4:Y:S04]  /*259230*/  LDL.LU.64 R28, [R1+0x5768] ;  /* 0x00576800011c7983 */ /* 0x000f280000300a00 */
[----:B------:R-:W4:Y:S01]  /*259240*/  LDL.LU.64 R6, [R1+0x5748] ;  /* 0x0057480001067983 */ /* 0x000f220000300a00 */
[----:B0-----:R-:W-:-:S03]  /*259250*/  PRMT R0, R15, 0x7770, RZ ;  /* 0x000077700f007816 */ /* 0x001fc600000000ff */
[----:B------:R-:W4:Y:S04]  /*259260*/  LDL.LU.64 R4, [R1+0x5760] ;  /* 0x0057600001047983 */ /* 0x000f280000300a00 */
[----:B------:R-:W4:Y:S04]  /*259270*/  LDL.LU.64 R2, [R1+0x5780] ;  /* 0x0057800001027983 */ /* 0x000f280000300a00 */
[----:B------:R0:W-:Y:S02]  /*259280*/  @P5 STG.E.U8 desc[UR4][R8.64], R0 ;  /* 0x0000000008005986 */ /* 0x0001e4000c101104 */
[----:B0-----:R-:W-:-:S02]  /*259290*/  PRMT R0, R15, 0x7771, RZ ;  /* 0x000077710f007816 */ /* 0x001fc400000000ff */
[----:B------:R-:W4:Y:S04]  /*2592a0*/  LDL.LU.64 R8, [R1+0x5790] ;  /* 0x0057900001087983 */ /* 0x000f280000300a00 */
[----:B------:R-:W4:Y:S04]  /*2592b0*/  LDL.LU R26, [R1+0x718] ;  /* 0x00071800011a7983 */ /* 0x000f280000300800 */
[----:B------:R0:W-:Y:S01]  /*2592c0*/  @P6 STG.E.U8 desc[UR4][R10.64], R0 ;  /* 0x000000000a006986 */ /* 0x0001e2000c101104 */
[----:B------:R-:W-:Y:S02]  /*2592d0*/  LOP3.LUT P6, RZ, R19, 0x8, RZ, 0xc0, !PT ;  /* 0x0000000813ff7812 */ /* 0x000fe400078cc0ff */
[----:B0-----:R-:W-:Y:S01]  /*2592e0*/  PRMT R0, R15, 0x7772, RZ ;  /* 0x000077720f007816 */ /* 0x001fe200000000ff */
[----:B------:R-:W4:Y:S10]  /*2592f0*/  LDL.LU.64 R10, [R1+0x5778] ;  /* 0x00577800010a7983 */ /* 0x000f340000300a00 */
[----:B------:R0:W-:Y:S01]  /*259300*/  @P6 STG.E.U8 desc[UR4][R12.64], R0 ;  /* 0x000000000c006986 */ /* 0x0001e2000c101104 */
[----:B------:R-:W-:Y:S01]  /*259310*/  LOP3.LUT P6, RZ, R19, 0x4, RZ, 0xc0, !PT ;  /* 0x0000000413ff7812 */ /* 0x000fe200078cc0ff */
[----:B0-----:R-:W-:-:S02]  /*259320*/  IMAD.MOV.U32 R0, RZ, RZ, R15 ;  /* 0x000000ffff007224 */ /* 0x001fc400078e000f */
[----:B------:R-:W4:Y:S04]  /*259330*/  LDL.LU.64 R12, [R1+0x5788] ;  /* 0x00578800010c7983 */ /* 0x000f280000300a00 */
[----:B------:R-:W4:Y:S01]  /*259340*/  LDL.LU.64 R14, [R1+0x57b0] ;  /* 0x0057b000010e7983 */ /* 0x000f220000300a00 */
        /* <DEDUP_REMOVED lines=41> */
[----:B---3--:R0:W-:Y:S04]  /*2595e0*/  @P5 STG.E.U8 desc[UR4][R22.64], R0 ;  /* 0x0000000016005986 */ /* 0x0081e8000c101104 */
[----:B0-----:R-:W3:Y:S04]  /*2595f0*/  LDL.LU.64 R22, [R1+0x57e0] ;  /* 0x0057e00001167983 */ /* 0x001ee80000300a00 */
[----:B------:R-:W4:Y:S04]  /*259600*/  LDL.LU.64 R8, [R1+0x57f8] ;  /* 0x0057f80001087983 */ /* 0x000f280000300a00 */
[----:B------:R-:W2:Y:S01]  /*259610*/  LDL.LU R24, [R1+0x6f8] ;  /* 0x0006f80001187983 */ /* 0x000ea20000300800 */
[----:B------:R-:W-:-:S02]  /*259620*/  LOP3.LUT P2, RZ, R25, 0x400, RZ, 0xc0, !PT ;  /* 0x0000040019ff7812 */ /* 0x000fc4000784c0ff */
[----:B------:R-:W-:Y:S01]  /*259630*/  LOP3.LUT P3, RZ, R25, 0x800, RZ, 0xc0, !PT ;  /* 0x0000080019ff7812 */ /* 0x000fe2000786c0ff */
[----:B------:R-:W3:Y:S04]  /*259640*/  LDL.LU.64 R10, [R1+0x5808] ;  /* 0x00580800010a7983 */ /* 0x000ee80000300a00 */
[----:B------:R-:W3:Y:S04]  /*259650*/  LDL.LU.64 R12, [R1+0x57f0] ;  /* 0x0057f000010c7983 */ /* 0x000ee80000300a00 */
[----:B------:R-:W3:Y:S01]  /*259660*/  LDL.LU R26, [R1+0x71c] ;  /* 0x00071c00011a7983 */ /* 0x000ee20000300800 */
[----:B--2---:R-:W-:-:S05]  /*259670*/  PRMT R0, R24, 0x7770, RZ ;  /* 0x0000777018007816 */ /* 0x004fca00000000ff */
[----:B------:R0:W-:Y:S02]  /*259680*/  @P2 STG.E.U8 desc[UR4][R14.64], R0 ;  /* 0x000000000e002986 */ /* 0x0001e4000c101104 */
[----:B0-----:R-:W-:Y:S02]  /*259690*/  PRMT R0, R24, 0x7771, RZ ;  /* 0x0000777118007816 */ /* 0x001fe400000000ff */
[----:B------:R-:W2:Y:S04]  /*2596a0*/  LDL.LU.64 R14, [R1+0x5800] ;  /* 0x00580000010e7983 */ /* 0x000ea80000300a00 */
[----:B---3--:R0:W-:Y:S04]  /*2596b0*/  @P3 STG.E.U8 desc[UR4][R22.64], R0 ;  /* 0x0000000016003986 */ /* 0x0081e8000c101104 */
[----:B0-----:R-:W3:Y:S04]  /*2596c0*/  LDL.LU.64 R22, [R1+0x5830] ;  /* 0x0058300001167983 */ /* 0x001ee80000300a00 */
[----:B------:R-:W2:Y:S04]  /*2596d0*/  LDL.LU R16, [R1+0x6fc] ;  /* 0x0006fc0001107983 */ /* 0x000ea80000300800 */
[----:B--2---:R0:W-:Y:S04]  /*2596e0*/  STL.64 [R1+0x76c0], R16 ;  /* 0x0076c01001007387 */ /* 0x0041e80000100a00 */
        /* <DEDUP_REMOVED lines=45> */
[----:B------:R-:W-:Y:S04]  /*2599c0*/  @P6 STG.E.U8 desc[UR4][R16.64], R0 ;  /* 0x0000000010006986 */ /* 0x000fe8000c101104 */
[----:B--2---:R0:W-:Y:S04]  /*2599d0*/  STL.64 [R1+0x76b8], R28 ;  /* 0x0076b81c01007387 */ /* 0x0041e80000100a00 */
[----:B0-----:R-:W2:Y:S04]  /*2599e0*/  LDL.LU.64 R28, [R1+0x5828] ;  /* 0x00582800011c7983 */ /* 0x001ea80000300a00 */
[----:B------:R-:W3:Y:S04]  /*2599f0*/  LDL.LU R24, [R1+0x700] ;  /* 0x0007000001187983 */ /* 0x000ee80000300800 */
[----:B------:R-:W4:Y:S04]  /*259a00*/  LDL.LU.64 R6, [R1+0x5898] ;  /* 0x0058980001067983 */ /* 0x000f280000300a00 */
        /* <DEDUP_REMOVED lines=8> */
[----:B------:R-:W2:Y:S01]  /*259a90*/  LDL.LU.64 R16, [R1+0x76c0] ;  /* 0x0076c00001107983 */ /* 0x000ea20000300a00 */
[----:B------:R-:W-:-:S03]  /*259aa0*/  LOP3.LUT P6, RZ, R18, 0x1000000, RZ, 0xc0, !PT ;  /* 0x0100000012ff7812 */ /* 0x000fc600078cc0ff */
[----:B------:R-:W3:Y:S01]  /*259ab0*/  LDL.LU R26, [R1+0x60] ;  /* 0x00006000011a7983 */ /* 0x000ee20000300800 */
[----:B--2---:R-:W-:-:S09]  /*259ac0*/  PRMT R0, R16, 0x7770, RZ ;  /* 0x0000777010007816 */ /* 0x004fd200000000ff */
        /* <DEDUP_REMOVED lines=19> */
[----:B---3--:R-:W-:-:S11]  /*259c00*/  PRMT R0, R24, 0x7770, RZ ;  /* 0x0000777018007816 */ /* 0x008fd600000000ff */
        /* <DEDUP_REMOVED lines=10> */
[----:B------:R0:W-:Y:S01]  /*259cb0*/  @P4 STG.E.U8 desc[UR4][R14.64], R0 ;  /* 0x000000000e004986 */ /* 0x0001e2000c101104 */
[C---:B------:R-:W-:Y:S02]  /*259cc0*/  LOP3.LUT P2, RZ, R25.reuse, 0x20000000, RZ, 0xc0, !PT ;  /* 0x2000000019ff7812 */ /* 0x040fe4000784c0ff */
[C---:B------:R-:W-:Y:S02]  /*259cd0*/  LOP3.LUT P3, RZ, R25.reuse, 0x40000000, RZ, 0xc0, !PT ;  /* 0x4000000019ff7812 */ /* 0x040fe4000786c0ff */
[----:B------:R-:W-:Y:S02]  /*259ce0*/  LOP3.LUT P4, RZ, R25, 0x80000000, RZ, 0xc0, !PT ;  /* 0x8000000019ff7812 */ /* 0x000fe4000788c0ff */
[----:B0-----:R-:W-:-:S05]  /*259cf0*/  PRMT R0, R21, 0x7772, RZ ;  /* 0x0000777215007816 */ /* 0x001fca00000000ff */
[----:B------:R0:W-:Y:S04]  /*259d00*/  @P5 STG.E.U8 desc[UR4][R22.64], R0 ;  /* 0x0000000016005986 */ /* 0x0001e8000c101104 */
[----:B0-----:R-:W2:Y:S04]  /*259d10*/  LDL.LU.64 R22, [R1+0x58f8] ;  /* 0x0058f80001167983 */ /* 0x001ea80000300a00 */
[----:B------:R-:W3:Y:S04]  /*259d20*/  LDL.LU.64 R24, [R1+0x58d8] ;  /* 0x0058d80001187983 */ /* 0x000ee80000300a00 */
[----:B------:R-:W4:Y:S04]  /*259d30*/  LDL.LU.64 R10, [R1+0x58f0] ;  /* 0x0058f000010a7983 */ /* 0x000f280000300a00 */
[----:B------:R-:W3:Y:S04]  /*259d40*/  LDL.LU.64 R12, [R1+0x5910] ;  /* 0x00591000010c7983 */ /* 0x000ee80000300a00 */
[----:B------:R-:W3:Y:S01]  /*259d50*/  LDL.LU R16, [R1+0x704] ;  /* 0x0007040001107983 */ /* 0x000ee20000300800 */
[----:B------:R-:W-:-:S03]  /*259d60*/  PRMT R0, R21, 0x7773, RZ ;  /* 0x0000777315007816 */ /* 0x000fc600000000ff */
[----:B------:R-:W4:Y:S04]  /*259d70*/  LDL.LU.64 R14, [R1+0x5940] ;  /* 0x00594000010e7983 */ /* 0x000f280000300a00 */
[----:B------:R-:W4:Y:S04]  /*259d80*/  LDL.LU R20, [R1+0x6e4] ;  /* 0x0006e40001147983 */ /* 0x000f280000300800 */
[----:B--2---:R3:W-:Y:S02]  /*259d90*/  @P2 STG.E.U8 desc[UR4][R22.64], R0 ;  /* 0x0000000016002986 */ /* 0x0047e4000c101104 */
[----:B---3--:R-:W-:-:S02]  /*259da0*/  PRMT R0, R16, 0x7770, RZ ;  /* 0x0000777010007816 */ /* 0x008fc400000000ff */
[----:B------:R-:W2:Y:S04]  /*259db0*/  LDL.LU.64 R22, [R1+0x5908] ;  /* 0x0059080001167983 */ /* 0x000ea80000300a00 */
[----:B------:R0:W-:Y:S04]  /*259dc0*/  @P3 STG.E.U8 desc[UR4][R24.64], R0 ;  /* 0x0000000018003986 */ /* 0x0001e8000c101104 */
[----:B0-----:R-:W3:Y:S04]  /*259dd0*/  LDL.LU.64 R24, [R1+0x5938] ;  /* 0x0059380001187983 */ /* 0x001ee80000300a00 */
[----:B------:R-:W2:Y:S04]  /*259de0*/  LDL.LU R5, [R1+0x708] ;  /* 0x0007080001057983 */ /* 0x000ea80000300800 */
[----:B--2---:R0:W-:Y:S04]  /*259df0*/  STL [R1+0x76a0], R5 ;  /* 0x0076a00501007387 */ /* 0x0041e80000100800 */
        /* <DEDUP_REMOVED lines=19> */
[----:B0-----:R-:W2:Y:S04]  /*259f30*/  LDL.LU.64 R4, [R1+0x5950] ;  /* 0x0059500001047983 */ /* 0x001ea80000300a00 */
[----:B------:R-:W2:Y:S02]  /*259f40*/  LDL.LU.64 R28, [R1+0x5958] ;  /* 0x00595800011c7983 */ /* 0x000ea40000300a00 */
[----:B------:R-:W-:-:S02]  /*259f50*/  @P6 LOP3.LUT R18, R18, 0x20000, RZ, 0xfc, !PT ;  /* 0x0002000012126812 */ /* 0x000fc400078efcff */
[----:B------:R-:W-:Y:S02]  /*259f60*/  LOP3.LUT P6, RZ, R26, 0x8, RZ, 0xc0, !PT ;  /* 0x000000081aff7812 */ /* 0x000fe400078cc0ff */
[----:B------:R-:W-:Y:S02]  /*259f70*/  LOP3.LUT R18, R18, 0xfffbffff, RZ, 0xc0, !PT ;  /* 0xfffbffff12127812 */ /* 0x000fe400078ec0ff */
[----:B------:R-:W-:-:S09]  /*259f80*/  LOP3.LUT P5, RZ, R26, 0x1, RZ, 0xc0, !PT ;  /* 0x000000011aff7812 */ /* 0x000fd200078ac0ff */
[----:B------:R-:W-:Y:S02]  /*259f90*/  @P6 LOP3.LUT R18, R18, 0x40000, RZ, 0xfc, !PT ;  /* 0x0004000012126812 */ /* 0x000fe400078efcff */
[----:B------:R-:W-:Y:S02]  /*259fa0*/  LOP3.LUT P6, RZ, R26, 0x4, RZ, 0xc0, !PT ;  /* 0x000000041aff7812 */ /* 0x000fe400078cc0ff */
[----:B------:R-:W-:Y:S02]  /*259fb0*/  PRMT R0, R16, 0x7771, RZ ;  /* 0x0000777110007816 */ /* 0x000fe400000000ff */
[----:B------:R-:W-:-:S03]  /*259fc0*/  LOP3.LUT R18, R18, 0xfff7ffff, RZ, 0xc0, !PT ;  /* 0xfff7ffff12127812 */ /* 0x000fc600078ec0ff */
[----:B----4-:R0:W-:Y:S06]  /*259fd0*/  @P4 STG.E.U8 desc[UR4][R10.64], R0 ;  /* 0x000000000a004986 */ /* 0x0101ec000c101104 */
        /* <DEDUP_REMOVED lines=13> */
[----:B0-----:R-:W-:Y:S01]  /*25a0b0*/  PRMT R0, R20, 0x7772, RZ ;  /* 0x0000777214007816 */ /* 0x001fe200000000ff */
[----:B--2---:R0:W-:Y:S10]  /*25a0c0*/  STL.64 [R1+0x7698], R28 ;  /* 0x0076981c01007387 */ /* 0x0041f40000100a00 */
[----:B------:R1:W-:Y:S04]  /*25a0d0*/  @P6 STG.E.U8 desc[UR4][R4.64], R0 ;  /* 0x0000000004006986 */ /* 0x0003e8000c101104 */
[----:B0-----:R-:W2:Y:S04]  /*25a0e0*/  LDL.LU.64 R28, [R1+0x5948] ;  /* 0x00594800011c7983 */ /* 0x001ea80000300a00 */
[----:B------:R-:W3:Y:S04]  /*25a0f0*/  LDL.LU R21, [R1+0x6e8] ;  /* 0x0006e80001157983 */ /* 0x000ee80000300800 */
[----:B------:R-:W4:Y:S04]  /*25a100*/  LDL.LU.64 R6, [R1+0x5978] ;  /* 0x0059780001067983 */ /* 0x000f280000300a00 */
        /* <DEDUP_REMOVED lines=12> */
[----:B0-----:R-:W2:Y:S01]  /*25a1d0*/  LDL.LU R5, [R1+0x76a0] ;  /* 0x0076a00001057983 */ /* 0x001ea20000300800 */
[----:B------:R-:W-:Y:S02]  /*25a1e0*/  LOP3.LUT P6, RZ, R18, 0x8000, RZ, 0xc0, !PT ;  /* 0x0000800012ff7812 */ /* 0x000fe400078cc0ff */
        /* <DEDUP_REMOVED lines=17> */
[----:B------:R3:W-:Y:S02]  /*25a300*/  @P6 STG.E.U8 desc[UR4][R2.64], R0 ;  /* 0x0000000002006986 */ /* 0x0007e4000c101104 */
[----:B---3--:R-:W-:-:S05]  /*25a310*/  PRMT R0, R21, 0x7770, RZ ;  /* 0x0000777015007816 */ /* 0x008fca00000000ff */
        /* <DEDUP_REMOVED lines=11> */
[----:B------:R0:W-:Y:S04]  /*25a3d0*/  @P5 STG.E.U8 desc[UR4][R24.64], R0 ;  /* 0x0000000018005986 */ /* 0x0001e8000c101104 */
[----:B0-----:R-:W3:Y:S01]  /*25a3e0*/  LDL.LU.64 R24, [R1+0x59e0] ;  /* 0x0059e00001187983 */ /* 0x001ee20000300a00 */
[----:B------:R-:W-:-:S02]  /*25a3f0*/  LOP3.LUT P2, RZ, R26, 0x10000, RZ, 0xc0, !PT ;  /* 0x000100001aff7812 */ /* 0x000fc4000784c0ff */
[----:B------:R-:W-:Y:S02]  /*25a400*/  LOP3.LUT P3, RZ, R26, 0x20000, RZ, 0xc0, !PT ;  /* 0x000200001aff7812 */ /* 0x000fe4000786c0ff */
[C---:B------:R-:W-:Y:S01]  /*25a410*/  PRMT R0, R16.reuse, 0x7772, RZ ;  /* 0x0000777210007816 */ /* 0x040fe200000000ff */
[----:B------:R-:W4:Y:S04]  /*25a420*/  LDL.LU.64 R2, [R1+0x59c8] ;  /* 0x0059c80001027983 */ /* 0x000f280000300a00 */
[----:B------:R-:W4:Y:S04]  /*25a430*/  LDL.LU.64 R10, [R1+0x59d8] ;  /* 0x0059d800010a7983 */ /* 0x000f280000300a00 */
[----:B------:R-:W4:Y:S04]  /*25a440*/  LDL.LU.64 R12, [R1+0x59f8] ;  /* 0x0059f800010c7983 */ /* 0x000f280000300a00 */
[----:B------:R-:W4:Y:S04]  /*25a450*/  LDL.LU R15, [R1+0x6ec] ;  /* 0x0006ec00010f7983 */ /* 0x000f280000300800 */
[----:B------:R-:W4:Y:S04]  /*25a460*/  LDL.LU R21, [R1+0x64] ;  /* 0x0000640001157983 */ /* 0x000f280000300800 */
[----:B--2---:R0:W-:Y:S02]  /*25a470*/  @P2 STG.E.U8 desc[UR4][R22.64], R0 ;  /* 0x0000000016002986 */ /* 0x0041e4000c101104 */
[----:B0-----:R-:W-:-:S02]  /*25a480*/  PRMT R0, R16, 0x7773, RZ ;  /* 0x0000777310007816 */ /* 0x001fc400000000ff */
[----:B------:R-:W2:Y:S04]  /*25a490*/  LDL.LU.64 R22, [R1+0x5a08] ;  /* 0x005a080001167983 */ /* 0x000ea80000300a00 */
[----:B------:R-:W2:Y:S04]  /*25a4a0*/  LDL.LU R9, [R1+0x6d0] ;  /* 0x0006d00001097983 */ /* 0x000ea80000300800 */
[----:B---3--:R0:W-:Y:S04]  /*25a4b0*/  @P3 STG.E.U8 desc[UR4][R24.64], R0 ;  /* 0x0000000018003986 */ /* 0x0081e8000c101104 */
[----:B0-----:R-:W3:Y:S04]  /*25a4c0*/  LDL.LU.64 R24, [R1+0x59f0] ;  /* 0x0059f00001187983 */ /* 0x001ee80000300a00 */
[----:B------:R-:W2:Y:S04]  /*25a4d0*/  LDL.LU R16, [R1+0x6b0] ;  /* 0x0006b00001107983 */ /* 0x000ea80000300800 */
        /* <DEDUP_REMOVED lines=25> */
[C---:B------:R-:W-:Y:S02]  /*25a670*/  LOP3.LUT P4, RZ, R26.reuse, 0x40000, RZ, 0xc0, !PT ;  /* 0x000400001aff7812 */ /* 0x040fe4000788c0ff */
[----:B------:R-:W-:Y:S02]  /*25a680*/  LOP3.LUT P5, RZ, R26, 0x80000, RZ, 0xc0, !PT ;  /* 0x000800001aff7812 */ /* 0x000fe400078ac0ff */
[----:B------:R-:W-:Y:S02]  /*25a690*/  LOP3.LUT R18, R18, 0xfffffbff, RZ, 0xc0, !PT ;  /* 0xfffffbff12127812 */ /* 0x000fe400078ec0ff */
[----:B----4-:R-:W-:Y:S01]  /*25a6a0*/  PRMT R0, R15, 0x7770, RZ ;  /* 0x000077700f007816 */ /* 0x010fe200000000ff */
[----:B------:R-:W4:Y:S04]  /*25a6b0*/  LDL.LU.64 R28, [R1+0x5a28] ;  /* 0x005a2800011c7983 */ /* 0x000f280000300a00 */
[----:B------:R-:W4:Y:S01]  /*25a6c0*/  LDL.LU.64 R6, [R1+0x5a38] ;  /* 0x005a380001067983 */ /* 0x000f220000300a00 */
[----:B------:R-:W-:-:S02]  /*25a6d0*/  LOP3.LUT P0, RZ, R26, 0x20000000, RZ, 0xc0, !PT ;  /* 0x200000001aff7812 */ /* 0x000fc4000780c0ff */
[C---:B------:R-:W-:Y:S02]  /*25a6e0*/  LOP3.LUT P1, RZ, R26.reuse, 0x40000000, RZ, 0xc0, !PT ;  /* 0x400000001aff7812 */ /* 0x040fe4000782c0ff */
[----:B------:R-:W-:Y:S01]  /*25a6f0*/  LOP3.LUT P2, RZ, R26, 0x80000000, RZ, 0xc0, !PT ;  /* 0x800000001aff7812 */ /* 0x000fe2000784c0ff */
[----:B------:R-:W4:Y:S01]  /*25a700*/  LDL.LU.64 R4, [R1+0x5a48] ;  /* 0x005a480001047983 */ /* 0x000f220000300a00 */
[----:B------:R-:W-:Y:S02]  /*25a710*/  @P6 LOP3.LUT R18, R18, 0x400, RZ, 0xfc, !PT ;  /* 0x0000040012126812 */ /* 0x000fe400078efcff */
[----:B------:R-:W-:Y:S02]  /*25a720*/  LOP3.LUT P6, RZ, R26, 0x200000, RZ, 0xc0, !PT ;  /* 0x002000001aff7812 */ /* 0x000fe400078cc0ff */
[----:B------:R-:W-:Y:S01]  /*25a730*/  LOP3.LUT R18, R18, 0xfffff7ff, RZ, 0xc0, !PT ;  /* 0xfffff7ff12127812 */ /* 0x000fe200078ec0ff */
[----:B------:R0:W-:Y:S10]  /*25a740*/  @P4 STG.E.U8 desc[UR4][R2.64], R0 ;  /* 0x0000000002004986 */ /* 0x0001f4000c101104 */
[----:B------:R-:W-:-:S02]  /*25a750*/  @P6 LOP3.LUT R18, R18, 0x800, RZ, 0xfc, !PT ;  /* 0x0000080012126812 */ /* 0x000fc400078efcff */
[----:B------:R-:W-:Y:S02]  /*25a760*/  LOP3.LUT P6, RZ, R26, 0x100000, RZ, 0xc0, !PT ;  /* 0x001000001aff7812 */ /* 0x000fe400078cc0ff */
[C---:B0-----:R-:W-:Y:S01]  /*25a770*/  PRMT R0, R15.reuse, 0x7771, RZ ;  /* 0x000077710f007816 */ /* 0x041fe200000000ff */
[----:B------:R-:W4:Y:S04]  /*25a780*/  LDL.LU R26, [R1+0x6d4] ;  /* 0x0006d400011a7983 */ /* 0x000f280000300800 */
[----:B------:R-:W4:Y:S04]  /*25a790*/  LDL.LU.64 R2, [R1+0x5a58] ;  /* 0x005a580001027983 */ /* 0x000f280000300a00 */
[----:B------:R0:W-:Y:S02]  /*25a7a0*/  @P5 STG.E.U8 desc[UR4][R10.64], R0 ;  /* 0x000000000a005986 */ /* 0x0001e4000c101104 */
[----:B0-----:R-:W-:-:S02]  /*25a7b0*/  PRMT R0, R15, 0x7772, RZ ;  /* 0x000077720f007816 */ /* 0x001fc400000000ff */
[----:B------:R-:W4:Y:S04]  /*25a7c0*/  LDL.LU.64 R10, [R1+0x5a20] ;  /* 0x005a2000010a7983 */ /* 0x000f280000300a00 */
[----:B------:R0:W-:Y:S01]  /*25a7d0*/  @P6 STG.E.U8 desc[UR4][R12.64], R0 ;  /* 0x000000000c006986 */ /* 0x0001e2000c101104 */
[C---:B------:R-:W-:Y:S02]  /*25a7e0*/  LOP3.LUT P6, RZ, R18.reuse, 0x800, RZ, 0xc0, !PT ;  /* 0x0000080012ff7812 */ /* 0x040fe400078cc0ff */
[----:B0-----:R-:W-:Y:S01]  /*25a7f0*/  PRMT R0, R15, 0x7773, RZ ;  /* 0x000077730f007816 */ /* 0x001fe200000000ff */
[----:B------:R-:W4:Y:S04]  /*25a800*/  LDL.LU.64 R12, [R1+0x5a50] ;  /* 0x005a5000010c7983 */ /* 0x000f280000300a00 */
[----:B------:R-:W4:Y:S06]  /*25a810*/  LDL.LU.64 R14, [R1+0x5a18] ;  /* 0x005a1800010e7983 */ /* 0x000f2c0000300a00 */
        /* <DEDUP_REMOVED lines=20> */
[C---:B------:R-:W-:Y:S02]  /*25a960*/  LOP3.LUT P3, RZ, R21.reuse, 0x1, RZ, 0xc0, !PT ;  /* 0x0000000115ff7812 */ /* 0x040fe4000786c0ff */
[C---:B------:R-:W-:Y:S02]  /*25a970*/  LOP3.LUT P4, RZ, R21.reuse, 0x2, RZ, 0xc0, !PT ;  /* 0x0000000215ff7812 */ /* 0x040fe4000788c0ff */
[----:B------:R-:W-:-:S02]  /*25a980*/  LOP3.LUT P5, RZ, R21, 0x4, RZ, 0xc0, !PT ;  /* 0x0000000415ff7812 */ /* 0x000fc400078ac0ff */
[----:B--2---:R-:W-:-:S05]  /*25a990*/  PRMT R0, R16, 0x7770, RZ ;  /* 0x0000777010007816 */ /* 0x004fca00000000ff */
        /* <DEDUP_REMOVED lines=18> */
[----:B---3--:R0:W-:Y:S04]  /*25aac0*/  @P5 STG.E.U8 desc[UR4][R24.64], R0 ;  /* 0x0000000018005986 */ /* 0x0081e8000c101104 */
[----:B0-----:R-:W2:Y:S01]  /*25aad0*/  LDL.LU.64 R24, [R1+0x59e8] ;  /* 0x0059e80001187983 */ /* 0x001ea20000300a00 */
[----:B------:R-:W-:-:S03]  /*25aae0*/  LOP3.LUT P2, RZ, R21, 0x8, RZ, 0xc0, !PT ;  /* 0x0000000815ff7812 */ /* 0x000fc6000784c0ff */
[----:B------:R-:W3:Y:S01]  /*25aaf0*/  LDL.LU.64 R2, [R1+0x59b0] ;  /* 0x0059b00001027983 */ /* 0x000ee20000300a00 */
[----:B------:R-:W-:-:S03]  /*25ab00*/  PRMT R0, R8, 0x7771, RZ ;  /* 0x0000777108007816 */ /* 0x000fc600000000ff */
[----:B------:R-:W4:Y:S04]  /*25ab10*/  LDL.LU.64 R10, [R1+0x59a8] ;  /* 0x0059a800010a7983 */ /* 0x000f280000300a00 */
[----:B------:R-:W3:Y:S04]  /*25ab20*/  LDL.LU.64 R22, [R1+0x5930] ;  /* 0x0059300001167983 */ /* 0x000ee80000300a00 */
[----:B------:R-:W3:Y:S04]  /*25ab30*/  LDL.LU.64 R12, [R1+0x5968] ;  /* 0x00596800010c7983 */ /* 0x000ee80000300a00 */
[----:B------:R-:W3:Y:S04]  /*25ab40*/  LDL.LU.64 R14, [R1+0x5928] ;  /* 0x00592800010e7983 */ /* 0x000ee80000300a00 */
[----:B------:R-:W3:Y:S04]  /*25ab50*/  LDL.LU R26, [R1+0x6d8] ;  /* 0x0006d800011a7983 */ /* 0x000ee80000300800 */
[----:B--2---:R0:W-:Y:S04]  /*25ab60*/  @P2 STG.E.U8 desc[UR4][R24.64], R0 ;  /* 0x0000000018002986 */ /* 0x0041e8000c101104 */
[----:B0-----:R-:W2:Y:S04]  /*25ab70*/  LDL.LU.64 R24, [R1+0x5920] ;  /* 0x0059200001187983 */ /* 0x001ea80000300a00 */
[----:B------:R-:W2:Y:S04]  /*25ab80*/  LDL.LU R16, [R1+0x6b8] ;  /* 0x0006b80001107983 */ /* 0x000ea80000300800 */
        /* <DEDUP_REMOVED lines=25> */
[----:B------:R-:W-:Y:S02]  /*25ad20*/  LOP3.LUT R18, R18, 0xfffffffb, RZ, 0xc0, !PT ;  /* 0xfffffffb12127812 */ /* 0x000fe400078ec0ff */
[----:B------:R-:W-:Y:S02]  /*25ad30*/  LOP3.LUT P4, RZ, R21, 0x20, RZ, 0xc0, !PT ;  /* 0x0000002015ff7812 */ /* 0x000fe4000788c0ff */
[----:B------:R-:W-:-:S05]  /*25ad40*/  PRMT R0, R8, 0x7772, RZ ;  /* 0x0000777208007816 */ /* 0x000fca00000000ff */
[----:B------:R-:W-:Y:S02]  /*25ad50*/  @P6 LOP3.LUT R18, R18, 0x4, RZ, 0xfc, !PT ;  /* 0x0000000412126812 */ /* 0x000fe400078efcff */
[C---:B------:R-:W-:Y:S02]  /*25ad60*/  LOP3.LUT P6, RZ, R21.reuse, 0x100, RZ, 0xc0, !PT ;  /* 0x0000010015ff7812 */ /* 0x040fe400078cc0ff */
[----:B------:R-:W-:Y:S01]  /*25ad70*/  LOP3.LUT P5, RZ, R21, 0x40, RZ, 0xc0, !PT ;  /* 0x0000004015ff7812 */ /* 0x000fe200078ac0ff */
[----:B---3--:R0:W-:Y:S01]  /*25ad80*/  @P3 STG.E.U8 desc[UR4][R2.64], R0 ;  /* 0x0000000002003986 */ /* 0x0081e2000c101104 */
[----:B------:R-:W-:Y:S02]  /*25ad90*/  LOP3.LUT R18, R18, 0xfffffff7, RZ, 0xc0, !PT ;  /* 0xfffffff712127812 */ /* 0x000fe400078ec0ff */
[----:B0-----:R-:W-:-:S07]  /*25ada0*/  PRMT R0, R8, 0x7773, RZ ;  /* 0x0000777308007816 */ /* 0x001fce00000000ff */
[----:B------:R-:W-:Y:S02]  /*25adb0*/  @P6 LOP3.LUT R18, R18, 0x8, RZ, 0xfc, !PT ;  /* 0x0000000812126812 */ /* 0x000fe400078efcff */
[----:B------:R-:W-:Y:S01]  /*25adc0*/  LOP3.LUT P6, RZ, R21, 0x80, RZ, 0xc0, !PT ;  /* 0x0000008015ff7812 */ /* 0x000fe200078cc0ff */
[----:B----4-:R0:W-:Y:S02]  /*25add0*/  @P4 STG.E.U8 desc[UR4][R10.64], R0 ;  /* 0x000000000a004986 */ /* 0x0101e4000c101104 */
[----:B0-----:R-:W-:-:S05]  /*25ade0*/  PRMT R0, R26, 0x7770, RZ ;  /* 0x000077701a007816 */ /* 0x001fca00000000ff */
[----:B------:R0:W-:Y:S02]  /*25adf0*/  @P5 STG.E.U8 desc[UR4][R22.64], R0 ;  /* 0x0000000016005986 */ /* 0x0001e4000c101104 */
[----:B0-----:R-:W-:Y:S02]  /*25ae00*/  PRMT R0, R26, 0x7771, RZ ;  /* 0x000077711a007816 */ /* 0x001fe400000000ff */
[----:B------:R-:W3:Y:S04]  /*25ae10*/  LDL.LU R23, [R1+0x6dc] ;  /* 0x0006dc0001177983 */ /* 0x000ee80000300800 */
[----:B------:R-:W4:Y:S04]  /*25ae20*/  LDL.LU.64 R6, [R1+0x57d8] ;  /* 0x0057d80001067983 */ /* 0x000f280000300a00 */
[----:B------:R-:W3:Y:S04]  /*25ae30*/  LDL.LU.64 R4, [R1+0x5820] ;  /* 0x0058200001047983 */ /* 0x000ee80000300a00 */
[----:B------:R-:W3:Y:S04]  /*25ae40*/  LDL.LU.64 R2, [R1+0x57d0] ;  /* 0x0057d00001027983 */ /* 0x000ee80000300a00 */
        /* <DEDUP_REMOVED lines=16> */
[----:B0-----:R-:W2:Y:S04]  /*25af50*/  LDL.LU.64 R28, [R1+0x7678] ;  /* 0x00767800011c7983 */ /* 0x001ea80000300a00 */
[----:B------:R-:W3:Y:S01]  /*25af60*/  LDL.LU R26, [R1+0x68] ;  /* 0x00006800011a7983 */ /* 0x000ee20000300800 */
[----:B------:R-:W-:-:S03]  /*25af70*/  LOP3.LUT P6, RZ, R18, 0x1, RZ, 0xc0, !PT ;  /* 0x0000000112ff7812 */ /* 0x000fc600078cc0ff */
[----:B------:R-:W3:Y:S01]  /*25af80*/  LDL.LU.64 R18, [R1+0x5880] ;  /* 0x0058800001127983 */ /* 0x000ee20000300a00 */
[----:B------:R-:W-:-:S09]  /*25af90*/  PRMT R0, R16, 0x7771, RZ ;  /* 0x0000777110007816 */ /* 0x000fd200000000ff */
[----:B--2---:R0:W-:Y:S04]  /*25afa0*/  @P6 STG.E.U8 desc[UR4][R28.64], R0 ;  /* 0x000000001c006986 */ /* 0x0041e8000c101104 */
[----:B0-----:R-:W2:Y:S01]  /*25afb0*/  LDL.LU.64 R28, [R1+0x7670] ;  /* 0x00767000011c7983 */ /* 0x001ea20000300a00 */
[----:B------:R-:W-:Y:S02]  /*25afc0*/  LOP3.LUT P6, RZ, R17, 0x80000000, RZ, 0xc0, !PT ;  /* 0x8000000011ff7812 */ /* 0x000fe400078cc0ff */
[----:B------:R-:W-:-:S11]  /*25afd0*/  PRMT R0, R16, 0x7772, RZ ;  /* 0x0000777210007816 */ /* 0x000fd600000000ff */
[----:B---3--:R0:W-:Y:S01]  /*25afe0*/  @P6 STG.E.U8 desc[UR4][R18.64], R0 ;  /* 0x0000000012006986 */ /* 0x0081e2000c101104 */
[----:B------:R-:W-:Y:S02]  /*25aff0*/  LOP3.LUT P6, RZ, R17, 0x40000000, RZ, 0xc0, !PT ;  /* 0x4000000011ff7812 */ /* 0x000fe400078cc0ff */
[----:B0-----:R-:W-:Y:S02]  /*25b000*/  PRMT R0, R16, 0x7773, RZ ;  /* 0x0000777310007816 */ /* 0x001fe400000000ff */
[C---:B------:R-:W-:Y:S02]  /*25b010*/  LOP3.LUT P0, RZ, R21.reuse, 0x10000, RZ, 0xc0, !PT ;  /* 0x0001000015ff7812 */ /* 0x040fe4000780c0ff */
[C---:B------:R-:W-:Y:S02]  /*25b020*/  LOP3.LUT P1, RZ, R21.reuse, 0x20000, RZ, 0xc0, !PT ;  /* 0x0002000015ff7812 */ /* 0x040fe4000782c0ff */
[C---:B------:R-:W-:Y:S02]  /*25b030*/  LOP3.LUT P2, RZ, R21.reuse, 0x40000, RZ, 0xc0, !PT ;  /* 0x0004000015ff7812 */ /* 0x040fe4000784c0ff */
[----:B------:R-:W-:-:S02]  /*25b040*/  LOP3.LUT P3, RZ, R21, 0x80000, RZ, 0xc0, !PT ;  /* 0x0008000015ff7812 */ /* 0x000fc4000786c0ff */
        /* <DEDUP_REMOVED lines=21> */
[----:B------:R-:W4:Y:S04]  /*25b1a0*/  LDL.LU.64 R8, [R1+0x5688] ;  /* 0x0056880001087983 */ /* 0x000f280000300a00 */
        /* <DEDUP_REMOVED lines=23> */
[----:B------:R-:W-:Y:S01]  /*25b320*/  LOP3.LUT P3, RZ, R21, 0x800000, RZ, 0xc0, !PT ;  /* 0x0080000015ff7812 */ /* 0x000fe2000786c0ff */
[----:B------:R0:W-:Y:S06]  /*25b330*/  @P5 STG.E.U8 desc[UR4][R24.64], R0 ;  /* 0x0000000018005986 */ /* 0x0001ec000c101104 */
[----:B------:R-:W-:-:S02]  /*25b340*/  @P6 LOP3.LUT R17, R17, 0x4000000, RZ, 0xfc, !PT ;  /* 0x0400000011116812 */ /* 0x000fc400078efcff */
[----:B------:R-:W-:Y:S02]  /*25b350*/  LOP3.LUT P6, RZ, R21, 0x10000000, RZ, 0xc0, !PT ;  /* 0x1000000015ff7812 */ /* 0x000fe400078cc0ff */
[----:B------:R-:W-:Y:S01]  /*25b360*/  LOP3.LUT R17, R17, 0xf7ffffff, RZ, 0xc0, !PT ;  /* 0xf7ffffff11117812 */ /* 0x000fe200078ec0ff */
[----:B0-----:R-:W4:Y:S04]  /*25b370*/  LDL.LU.64 R24, [R1+0x5680] ;  /* 0x0056800001187983 */ /* 0x001f280000300a00 */
[----:B------:R-:W4:Y:S04]  /*25b380*/  LDL.LU.64 R12, [R1+0x55d8] ;  /* 0x0055d800010c7983 */ /* 0x000f280000300a00 */
[----:B------:R-:W4:Y:S01]  /*25b390*/  LDL.LU R16, [R1+0x6a0] ;  /* 0x0006a00001107983 */ /* 0x000f220000300800 */
[----:B------:R-:W-:-:S02]  /*25b3a0*/  LOP3.LUT P4, RZ, R21, 0x1000000, RZ, 0xc0, !PT ;  /* 0x0100000015ff7812 */ /* 0x000fc4000788c0ff */
[----:B------:R-:W-:Y:S02]  /*25b3b0*/  LOP3.LUT P5, RZ, R21, 0x2000000, RZ, 0xc0, !PT ;  /* 0x0200000015ff7812 */ /* 0x000fe400078ac0ff */
[----:B------:R-:W-:Y:S02]  /*25b3c0*/  @P6 LOP3.LUT R17, R17, 0x8000000, RZ, 0xfc, !PT ;  /* 0x0800000011116812 */ /* 0x000fe400078efcff */
[----:B------:R-:W-:Y:S02]  /*25b3d0*/  LOP3.LUT P6, RZ, R21, 0x8000000, RZ, 0xc0, !PT ;  /* 0x0800000015ff7812 */ /* 0x000fe400078cc0ff */
[----:B--2---:R-:W-:-:S05]  /*25b3e0*/  PRMT R0, R10, 0x7770, RZ ;  /* 0x000077700a007816 */ /* 0x004fca00000000ff */
[----:B------:R0:W-:Y:S02]  /*25b3f0*/  @P2 STG.E.U8 desc[UR4][R14.64], R0 ;  /* 0x000000000e002986 */ /* 0x0001e4000c101104 */
[C---:B0-----:R-:W-:Y:S02]  /*25b400*/  PRMT R0, R10.reuse, 0x7771, RZ ;  /* 0x000077710a007816 */ /* 0x041fe400000000ff */
[----:B------:R-:W2:Y:S04]  /*25b410*/  LDL.LU.64 R14, [R1+0x5628] ;  /* 0x00562800010e7983 */ /* 0x000ea80000300a00 */
[----:B---3--:R0:W-:Y:S04]  /*25b420*/  @P3 STG.E.U8 desc[UR4][R22.64], R0 ;  /* 0x0000000016003986 */ /* 0x0081e8000c101104 */
[----:B0-----:R-:W3:Y:S04]  /*25b430*/  LDL.LU.64 R22, [R1+0x55d0] ;  /* 0x0055d00001167983 */ /* 0x001ee80000300a00 */
[----:B------:R-:W2:Y:S01]  /*25b440*/  LDL.LU R21, [R1+0x6c4] ;  /* 0x0006c40001157983 */ /* 0x000ea20000300800 */
[----:B------:R-:W-:-:S05]  /*25b450*/  PRMT R0, R10, 0x7772, RZ ;  /* 0x000077720a007816 */ /* 0x000fca00000000ff */
[----:B----4-:R0:W-:Y:S02]  /*25b460*/  @P4 STG.E.U8 desc[UR4][R8.64], R0 ;  /* 0x0000000008004986 */ /* 0x0101e4000c101104 */
[----:B0-----:R-:W-:Y:S02]  /*25b470*/  PRMT R0, R10, 0x7773, RZ ;  /* 0x000077730a007816 */ /* 0x001fe400000000ff */
[----:B--2---:R0:W-:Y:S04]  /*25b480*/  STL [R1+0x7668], R21 ;  /* 0x0076681501007387 */ /* 0x0041e80000100800 */
[----:B0-----:R-:W2:Y:S04]  /*25b490*/  LDL.LU.64 R20, [R1+0x3180] ;  /* 0x0031800001147983 */ /* 0x001ea80000300a00 */
[----:B------:R-:W4:Y:S04]  /*25b4a0*/  LDL.LU.64 R18, [R1+0x3170] ;  /* 0x0031700001127983 */ /* 0x000f280000300a00 */
        /* <DEDUP_REMOVED lines=9> */
[C---:B------:R-:W-:Y:S02]  /*25b540*/  LOP3.LUT P6, RZ, R17.reuse, 0x2000000, RZ, 0xc0, !PT ;  /* 0x0200000011ff7812 */ /* 0x040fe400078cc0ff */
[----:B0-----:R-:W-:Y:S01]  /*25b550*/  PRMT R0, R16, 0x7773, RZ ;  /* 0x0000777310007816 */ /* 0x001fe200000000ff */
[----:B----4-:R0:W-:Y:S04]  /*25b560*/  STL.64 [R1+0x7660], R18 ;  /* 0x0076601201007387 */ /* 0x0101e80000100a00 */
[----:B0-----:R-:W3:Y:S04]  /*25b570*/  LDL.LU.64 R18, [R1+0x3188] ;  /* 0x0031880001127983 */ /* 0x001ee80000300a00 */
[----:B------:R-:W4:Y:S04]  /*25b580*/  LDL.LU.64 R28, [R1+0x3160] ;  /* 0x00316000011c7983 */ /* 0x000f280000300a00 */
[----:B------:R-:W3:Y:S04]  /*25b590*/  LDL.LU.64 R6, [R1+0x3150] ;  /* 0x0031500001067983 */ /* 0x000ee80000300a00 */
[----:B------:R-:W3:Y:S04]  /*25b5a0*/  LDL.LU R24, [R1+0x6a4] ;  /* 0x0006a40001187983 */ /* 0x000ee80000300800 */
[----:B------:R-:W3:Y:S04]  /*25b5b0*/  LDL.LU.64 R4, [R1+0x3140] ;  /* 0x0031400001047983 */ /* 0x000ee80000300a00 */
[----:B------:R-:W3:Y:S04]  /*25b5c0*/  LDL.LU.64 R2, [R1+0x3130] ;  /* 0x0031300001027983 */ /* 0x000ee80000300a00 */
[----:B------:R-:W3:Y:S04]  /*25b5d0*/  LDL.LU.64 R8, [R1+0x3120] ;  /* 0x0031200001087983 */ /* 0x000ee80000300a00 */
[----:B------:R-:W3:Y:S04]  /*25b5e0*/  LDL.LU R25, [R1+0x6c8] ;  /* 0x0006c80001197983 */ /* 0x000ee80000300800 */
[----:B------:R-:W3:Y:S04]  /*25b5f0*/  LDL.LU.64 R10, [R1+0x3110] ;  /* 0x00311000010a7983 */ /* 0x000ee80000300a00 */
[----:B------:R-:W3:Y:S04]  /*25b600*/  LDL.LU.64 R12, [R1+0x3100] ;  /* 0x00310000010c7983 */ /* 0x000ee80000300a00 */
[----:B------:R-:W3:Y:S04]  /*25b610*/  LDL.LU.64 R14, [R1+0x30f0] ;  /* 0x0030f000010e7983 */ /* 0x000ee80000300a00 */
[----:B------:R-:W3:Y:S04]  /*25b620*/  LDL.LU.64 R22, [R1+0x30e0] ;  /* 0x0030e00001167983 */ /* 0x000ee80000300a00 */
[----:B------:R-:W3:Y:S04]  /*25b630*/  LDL.LU R16, [R1+0x766c] ;  /* 0x00766c0001107983 */ /* 0x000ee80000300800 */
[----:B--2---:R0:W-:Y:S04]  /*25b640*/  @P6 STG.E.U8 desc[UR4][R20.64], R0 ;  /* 0x0000000014006986 */ /* 0x0041e8000c101104 */
[----:B0-----:R-:W2:Y:S01]  /*25b650*/  LDL.LU R21, [R1+0x7668] ;  /* 0x0076680001157983 */ /* 0x001ea20000300800 */
[----:B------:R-:W-:-:S02]  /*25b660*/  LOP3.LUT P6, RZ, R17, 0x1000000, RZ, 0xc0, !PT ;  /* 0x0100000011ff7812 */ /* 0x000fc400078cc0ff */
[----:B--2---:R-:W-:-:S11]  /*25b670*/  PRMT R0, R21, 0x7770, RZ ;  /* 0x0000777015007816 */ /* 0x004fd600000000ff */
[----:B---3--:R0:W-:Y:S04]  /*25b680*/  @P6 STG.E.U8 desc[UR4][R18.64], R0 ;  /* 0x0000000012006986 */ /* 0x0081e8000c101104 */
        /* <DEDUP_REMOVED lines=34> */
[----:B------:R-:W3:Y:S04]  /*25b8b0*/  LDL.LU.64 R12, [R1+0x30a0] ;  /* 0x0030a000010c7983 */ /* 0x000ee80000300a00 */
[----:B------:R-:W3:Y:S01]  /*25b8c0*/  LDL.LU R21, [R1+0x6a8] ;  /* 0x0006a80001157983 */ /* 0x000ee20000300800 */
[----:B------:R-:W-:-:S02]  /*25b8d0*/  LOP3.LUT P2, RZ, R26, 0x200, RZ, 0xc0, !PT ;  /* 0x000002001aff7812 */ /* 0x000fc4000784c0ff */
[----:B------:R-:W-:Y:S02]  /*25b8e0*/  LOP3.LUT P3, RZ, R26, 0x400, RZ, 0xc0, !PT ;  /* 0x000004001aff7812 */ /* 0x000fe4000786c0ff */
[----:B------:R-:W-:Y:S01]  /*25b8f0*/  PRMT R0, R25, 0x7773, RZ ;  /* 0x0000777319007816 */ /* 0x000fe200000000ff */
[----:B------:R-:W4:Y:S04]  /*25b900*/  LDL.LU.64 R14, [R1+0x3090] ;  /* 0x00309000010e7983 */ /* 0x000f280000300a00 */
[----:B------:R-:W4:Y:S04]  /*25b910*/  LDL.LU R20, [R1+0x6cc] ;  /* 0x0006cc0001147983 */ /* 0x000f280000300800 */
[----:B------:R-:W4:Y:S04]  /*25b920*/  LDL.LU.64 R24, [R1+0x3080] ;  /* 0x0030800001187983 */ /* 0x000f280000300a00 */
[----:B--2---:R3:W-:Y:S02]  /*25b930*/  @P2 STG.E.U8 desc[UR4][R8.64], R0 ;  /* 0x0000000008002986 */ /* 0x0047e4000c101104 */
[----:B---3--:R-:W-:-:S05]  /*25b940*/  PRMT R0, R21, 0x7770, RZ ;  /* 0x0000777015007816 */ /* 0x008fca00000000ff */
[----:B------:R0:W-:Y:S04]  /*25b950*/  @P3 STG.E.U8 desc[UR4][R22.64], R0 ;  /* 0x0000000016003986 */ /* 0x0001e8000c101104 */
[----:B0-----:R-:W2:Y:S04]  /*25b960*/  LDL.LU.64 R22, [R1+0x3070] ;  /* 0x0030700001167983 */ /* 0x001ea80000300a00 */
[----:B------:R-:W3:Y:S04]  /*25b970*/  LDL.LU R6, [R1+0x6ac] ;  /* 0x0006ac0001067983 */ /* 0x000ee80000300800 */
[----:B---3--:R0:W-:Y:S04]  /*25b980*/  STL [R1+0x7650], R6 ;  /* 0x0076500601007387 */ /* 0x0081e80000100800 */
[----:B0-----:R-:W3:Y:S01]  /*25b990*/  LDL.LU.64 R6, [R1+0x3050] ;  /* 0x0030500001067983 */ /* 0x001ee20000300a00 */
        /* <DEDUP_REMOVED lines=17> */
[----:B---3--:R0:W-:Y:S04]  /*25bab0*/  STL.64 [R1+0x7658], R6 ;  /* 0x0076580601007387 */ /* 0x0081e80000100a00 */
[----:B0-----:R-:W3:Y:S04]  /*25bac0*/  LDL.LU.64 R6, [R1+0x3060] ;  /* 0x0030600001067983 */ /* 0x001ee80000300a00 */
[----:B------:R-:W3:Y:S02]  /*25bad0*/  LDL.LU.64 R18, [R1+0x3030] ;  /* 0x0030300001127983 */ /* 0x000ee40000300a00 */
        /* <DEDUP_REMOVED lines=21> */
[----:B--2---:R0:W-:Y:S01]  /*25bc30*/  @P6 STG.E.U8 desc[UR4][R22.64], R0 ;  /* 0x0000000016006986 */ /* 0x0041e2000c101104 */
[C---:B------:R-:W-:Y:S02]  /*25bc40*/  LOP3.LUT P6, RZ, R17.reuse, 0x20000, RZ, 0xc0, !PT ;  /* 0x0002000011ff7812 */ /* 0x040fe400078cc0ff */
[----:B0-----:R-:W-:Y:S01]  /*25bc50*/  PRMT R0, R20, 0x7772, RZ ;  /* 0x0000777214007816 */ /* 0x001fe200000000ff */
[----:B---3--:R0:W-:Y:S10]  /*25bc60*/  STL.64 [R1+0x7648], R18 ;  /* 0x0076481201007387 */ /* 0x0081f40000100a00 */
        /* <DEDUP_REMOVED lines=9> */
[----:B------:R-:W2:Y:S04]  /*25bd00*/  LDL.LU R24, [R1+0x670] ;  /* 0x0006700001187983 */ /* 0x000ea80000300800 */
[----:B------:R-:W2:Y:S04]  /*25bd10*/  LDL.LU.64 R14, [R1+0x2fc0] ;  /* 0x002fc000010e7983 */ /* 0x000ea80000300a00 */
[----:B------:R-:W2:Y:S04]  /*25bd20*/  LDL.LU.64 R22, [R1+0x2fb0] ;  /* 0x002fb00001167983 */ /* 0x000ea80000300a00 */
[----:B-1----:R-:W2:Y:S01]  /*25bd30*/  LDL.LU.64 R6, [R1+0x7658] ;  /* 0x0076580001067983 */ /* 0x002ea20000300a00 */
[----:B------:R-:W-:-:S02]  /*25bd40*/  LOP3.LUT P6, RZ, R17, 0x10000, RZ, 0xc0, !PT ;  /* 0x0001000011ff7812 */ /* 0x000fc400078cc0ff */
[----:B------:R-:W-:Y:S01]  /*25bd50*/  PRMT R0, R20, 0x7773, RZ ;  /* 0x0000777314007816 */ /* 0x000fe200000000ff */
[----:B------:R-:W3:Y:S10]  /*25bd60*/  LDL.LU R25, [R1+0x6c] ;  /* 0x00006c0001197983 */ /* 0x000ef40000300800 */
        /* <DEDUP_REMOVED lines=20> */
[----:B----4-:R0:W-:Y:S02]  /*25beb0*/  @P6 STG.E.U8 desc[UR4][R4.64], R0 ;  /* 0x0000000004006986 */ /* 0x0101e4000c101104 */
        /* <DEDUP_REMOVED lines=13> */
[----:B------:R-:W-:Y:S02]  /*25bf90*/  LOP3.LUT P4, RZ, R26, 0x40000000, RZ, 0xc0, !PT ;  /* 0x400000001aff7812 */ /* 0x000fe4000788c0ff */
[----:B0-----:R-:W-:-:S05]  /*25bfa0*/  PRMT R0, R24, 0x7771, RZ ;  /* 0x0000777118007816 */ /* 0x001fca00000000ff */
[----:B------:R0:W-:Y:S01]  /*25bfb0*/  @P5 STG.E.U8 desc[UR4][R22.64], R0 ;  /* 0x0000000016005986 */ /* 0x0001e2000c101104 */
[----:B------:R-:W-:-:S03]  /*25bfc0*/  LOP3.LUT P5, RZ, R26, 0x80000000, RZ, 0xc0, !PT ;  /* 0x800000001aff7812 */ /* 0x000fc600078ac0ff */
[----:B0-----:R-:W3:Y:S04]  /*25bfd0*/  LDL.LU.64 R22, [R1+0x2fa0] ;  /* 0x002fa00001167983 */ /* 0x001ee80000300a00 */
[----:B------:R-:W4:Y:S04]  /*25bfe0*/  LDL.LU.64 R14, [R1+0x2f90] ;  /* 0x002f9000010e7983 */ /* 0x000f280000300a00 */
[----:B------:R-:W4:Y:S04]  /*25bff0*/  LDL.LU.64 R8, [R1+0x2f80] ;  /* 0x002f800001087983 */ /* 0x000f280000300a00 */
[----:B------:R-:W4:Y:S04]  /*25c000*/  LDL.LU.64 R10, [R1+0x2f70] ;  /* 0x002f7000010a7983 */ /* 0x000f280000300a00 */
[----:B------:R-:W4:Y:S01]  /*25c010*/  LDL.LU R26, [R1+0x694] ;  /* 0x00069400011a7983 */ /* 0x000f220000300800 */
[----:B------:R-:W-:-:S05]  /*25c020*/  PRMT R0, R24, 0x7772, RZ ;  /* 0x0000777218007816 */ /* 0x000fca00000000ff */
[----:B--2---:R0:W-:Y:S02]  /*25c030*/  @P2 STG.E.U8 desc[UR4][R12.64], R0 ;  /* 0x000000000c002986 */ /* 0x0041e4000c101104 */
[----:B0-----:R-:W-:Y:S02]  /*25c040*/  PRMT R0, R24, 0x7773, RZ ;  /* 0x0000777318007816 */ /* 0x001fe400000000ff */
[----:B------:R-:W2:Y:S04]  /*25c050*/  LDL.LU.64 R12, [R1+0x2f60] ;  /* 0x002f6000010c7983 */ /* 0x000ea80000300a00 */
[----:B------:R-:W2:Y:S04]  /*25c060*/  LDL.LU R20, [R1+0x674] ;  /* 0x0006740001147983 */ /* 0x000ea80000300800 */
[----:B---3--:R4:W-:Y:S02]  /*25c070*/  @P3 STG.E.U8 desc[UR4][R22.64], R0 ;  /* 0x0000000016003986 */ /* 0x0089e4000c101104 */
[----:B----4-:R-:W-:-:S02]  /*25c080*/  PRMT R0, R26, 0x7770, RZ ;  /* 0x000077701a007816 */ /* 0x010fc400000000ff */
[----:B------:R-:W3:Y:S04]  /*25c090*/  LDL.LU.64 R22, [R1+0x2f50] ;  /* 0x002f500001167983 */ /* 0x000ee80000300a00 */
[----:B------:R0:W-:Y:S04]  /*25c0a0*/  @P4 STG.E.U8 desc[UR4][R14.64], R0 ;  /* 0x000000000e004986 */ /* 0x0001e8000c101104 */
[----:B0-----:R-:W4:Y:S04]  /*25c0b0*/  LDL.LU.64 R14, [R1+0x2f20] ;  /* 0x002f2000010e7983 */ /* 0x001f280000300a00 */
        /* <DEDUP_REMOVED lines=20> */
[----:B0-----:R-:W4:Y:S06]  /*25c200*/  LDL.LU.64 R14, [R1+0x2f40] ;  /* 0x002f4000010e7983 */ /* 0x001f2c0000300a00 */
[----:B------:R-:W-:-:S02]  /*25c210*/  @P6 LOP3.LUT R17, R17, 0x200, RZ, 0xfc, !PT ;  /* 0x0000020011116812 */ /* 0x000fc400078efcff */
[----:B------:R-:W-:Y:S02]  /*25c220*/  LOP3.LUT P6, RZ, R25, 0x4, RZ, 0xc0, !PT ;  /* 0x0000000419ff7812 */ /* 0x000fe400078cc0ff */
[----:B------:R-:W-:Y:S01]  /*25c230*/  PRMT R0, R26, 0x7771, RZ ;  /* 0x000077711a007816 */ /* 0x000fe200000000ff */
[----:B------:R-:W4:Y:S01]  /*25c240*/  LDL.LU R21, [R1+0x698] ;  /* 0x0006980001157983 */ /* 0x000f220000300800 */
[----:B------:R-:W-:-:S03]  /*25c250*/  LOP3.LUT R17, R17, 0xfffffbff, RZ, 0xc0, !PT ;  /* 0xfffffbff11117812 */ /* 0x000fc600078ec0ff */
[----:B------:R-:W4:Y:S04]  /*25c260*/  LDL.LU.64 R18, [R1+0x2f10] ;  /* 0x002f100001127983 */ /* 0x000f280000300a00 */
[----:B------:R-:W4:Y:S04]  /*25c270*/  LDL.LU.64 R28, [R1+0x2f00] ;  /* 0x002f0000011c7983 */ /* 0x000f280000300a00 */
[----:B------:R0:W-:Y:S04]  /*25c280*/  @P5 STG.E.U8 desc[UR4][R8.64], R0 ;  /* 0x0000000008005986 */ /* 0x0001e8000c101104 */
[----:B------:R-:W4:Y:S04]  /*25c290*/  LDL.LU.64 R6, [R1+0x2ef0] ;  /* 0x002ef00001067983 */ /* 0x000f280000300a00 */
[----:B------:R-:W4:Y:S04]  /*25c2a0*/  LDL.LU.64 R4, [R1+0x2ee0] ;  /* 0x002ee00001047983 */ /* 0x000f280000300a00 */
[----:B------:R-:W4:Y:S04]  /*25c2b0*/  LDL.LU R24, [R1+0x678] ;  /* 0x0006780001187983 */ /* 0x000f280000300800 */
[----:B------:R-:W4:Y:S01]  /*25c2c0*/  LDL.LU.64 R2, [R1+0x2ed0] ;  /* 0x002ed00001027983 */ /* 0x000f220000300a00 */
[----:B------:R-:W-:-:S02]  /*25c2d0*/  @P6 LOP3.LUT R17, R17, 0x400, RZ, 0xfc, !PT ;  /* 0x0000040011116812 */ /* 0x000fc400078efcff */
[----:B------:R-:W-:Y:S02]  /*25c2e0*/  LOP3.LUT P6, RZ, R25, 0x2, RZ, 0xc0, !PT ;  /* 0x0000000219ff7812 */ /* 0x000fe400078cc0ff */
[----:B------:R-:W-:Y:S02]  /*25c2f0*/  LOP3.LUT R17, R17, 0xfffff7ff, RZ, 0xc0, !PT ;  /* 0xfffff7ff11117812 */ /* 0x000fe400078ec0ff */
[----:B0-----:R-:W-:Y:S01]  /*25c300*/  PRMT R0, R26, 0x7772, RZ ;  /* 0x000077721a007816 */ /* 0x001fe200000000ff */
[----:B------:R-:W4:Y:S08]  /*25c310*/  LDL.LU.64 R8, [R1+0x2ec0] ;  /* 0x002ec00001087983 */ /* 0x000f300000300a00 */
[----:B------:R-:W-:-:S02]  /*25c320*/  @P6 LOP3.LUT R17, R17, 0x800, RZ, 0xfc, !PT ;  /* 0x0000080011116812 */ /* 0x000fc400078efcff */
[----:B------:R-:W-:-:S13]  /*25c330*/  LOP3.LUT P6, RZ, R25, 0x1, RZ, 0xc0, !PT ;  /* 0x0000000119ff7812 */ /* 0x000fda00078cc0ff */
[----:B------:R0:W-:Y:S01]  /*25c340*/  @P6 STG.E.U8 desc[UR4][R10.64], R0 ;  /* 0x000000000a006986 */ /* 0x0001e2000c101104 */
[C---:B------:R-:W-:Y:S02]  /*25c350*/  LOP3.LUT P6, RZ, R17.reuse, 0x800, RZ, 0xc0, !PT ;  /* 0x0000080011ff7812 */ /* 0x040fe400078cc0ff */
[----:B0-----:R-:W-:Y:S01]  /*25c360*/  PRMT R0, R26, 0x7773, RZ ;  /* 0x000077731a007816 */ /* 0x001fe200000000ff */
[----:B------:R-:W4:Y:S10]  /*25c370*/  LDL.LU.64 R10, [R1+0x2eb0] ;  /* 0x002eb000010a7983 */ /* 0x000f340000300a00 */
[----:B--2---:R0:W-:Y:S01]  /*25c380*/  @P6 STG.E.U8 desc[UR4][R12.64], R0 ;  /* 0x000000000c006986 */ /* 0x0041e2000c101104 */
[----:B------:R-:W-:-:S02]  /*25c390*/  LOP3.LUT P6, RZ, R17, 0x400, RZ, 0xc0, !PT ;  /* 0x0000040011ff7812 */ /* 0x000fc400078cc0ff */
[----:B0-----:R-:W-:Y:S01]  /*25c3a0*/  PRMT R0, R20, 0x7770, RZ ;  /* 0x0000777014007816 */ /* 0x001fe200000000ff */
[----:B------:R-:W2:Y:S04]  /*25c3b0*/  LDL.LU.64 R12, [R1+0x2ea0] ;  /* 0x002ea000010c7983 */ /* 0x000ea80000300a00 */
[----:B------:R-:W2:Y:S06]  /*25c3c0*/  LDL.LU R26, [R1+0x69c] ;  /* 0x00069c00011a7983 */ /* 0x000eac0000300800 */
[----:B---3--:R0:W-:Y:S01]  /*25c3d0*/  @P6 STG.E.U8 desc[UR4][R22.64], R0 ;  /* 0x0000000016006986 */ /* 0x0081e2000c101104 */
[----:B------:R-:W-:-:S02]  /*25c3e0*/  LOP3.LUT P6, RZ, R17, 0x200, RZ, 0xc0, !PT ;  /* 0x0000020011ff7812 */ /* 0x000fc400078cc0ff */
[----:B0-----:R-:W-:Y:S01]  /*25c3f0*/  PRMT R0, R20, 0x7771, RZ ;  /* 0x0000777114007816 */ /* 0x001fe200000000ff */
[----:B------:R-:W3:Y:S10]  /*25c400*/  LDL.LU.64 R22, [R1+0x2e90] ;  /* 0x002e900001167983 */ /* 0x000ef40000300a00 */
[----:B----4-:R0:W-:Y:S04]  /*25c410*/  @P6 STG.E.U8 desc[UR4][R14.64], R0 ;  /* 0x000000000e006986 */ /* 0x0101e8000c101104 */
[----:B0-----:R-:W4:Y:S01]  /*25c420*/  LDL.LU.64 R14, [R1+0x7640] ;  /* 0x00764000010e7983 */ /* 0x001f220000300a00 */
[----:B------:R-:W-:-:S02]  /*25c430*/  LOP3.LUT P6, RZ, R17, 0x100, RZ, 0xc0, !PT ;  /* 0x0000010011ff7812 */ /* 0x000fc400078cc0ff */
[----:B------:R-:W-:-:S11]  /*25c440*/  PRMT R0, R20, 0x7772, RZ ;  /* 0x0000777214007816 */ /* 0x000fd600000000ff */
[----:B----4-:R0:W-:Y:S04]  /*25c450*/  @P6 STG.E.U8 desc[UR4][R14.64], R0 ;  /* 0x000000000e006986 */ /* 0x0101e8000c101104 */
[----:B0-----:R-:W4:Y:S01]  /*25c460*/  LDL.LU.64 R14, [R1+0x7638] ;  /* 0x00763800010e7983 */ /* 0x001f220000300a00 */
        /* <DEDUP_REMOVED lines=8> */
[----:B----4-:R0:W-:Y:S01]  /*25c4f0*/  @P6 STG.E.U8 desc[UR4][R14.64], R0 ;  /* 0x000000000e006986 */ /* 0x0101e2000c101104 */
[----:B------:R-:W-:Y:S02]  /*25c500*/  LOP3.LUT P6, RZ, R17, 0x40, RZ, 0xc0, !PT ;  /* 0x0000004011ff7812 */ /* 0x000fe400078cc0ff */
[----:B0-----:R-:W-:Y:S01]  /*25c510*/  PRMT R0, R21, 0x7770, RZ ;  /* 0x0000777015007816 */ /* 0x001fe200000000ff */
[----:B------:R-:W4:Y:S10]  /*25c520*/  LDL.LU R14, [R1+0x7630] ;  /* 0x00763000010e7983 */ /* 0x000f340000300800 */
[----:B------:R0:W-:Y:S01]  /*25c530*/  @P6 STG.E.U8 desc[UR4][R18.64], R0 ;  /* 0x0000000012006986 */ /* 0x0001e2000c101104 */
[----:B------:R-:W-:-:S02]  /*25c540*/  LOP3.LUT P6, RZ, R17, 0x20, RZ, 0xc0, !PT ;  /* 0x0000002011ff7812 */ /* 0x000fc400078cc0ff */
        /* <DEDUP_REMOVED lines=14> */
[----:B--2---:R0:W-:Y:S04]  /*25c630*/  @P4 STG.E.U8 desc[UR4][R12.64], R0 ;  /* 0x000000000c004986 */ /* 0x0041e8000c101104 */
[----:B0-----:R-:W2:Y:S04]  /*25c640*/  LDL.LU.64 R12, [R1+0x2e80] ;  /* 0x002e8000010c7983 */ /* 0x001ea80000300a00 */
[----:B------:R-:W4:Y:S01]  /*25c650*/  LDL.LU.64 R6, [R1+0x2e70] ;  /* 0x002e700001067983 */ /* 0x000f220000300a00 */
[----:B------:R-:W-:Y:S02]  /*25c660*/  LOP3.LUT P6, RZ, R25, 0x8000000, RZ, 0xc0, !PT ;  /* 0x0800000019ff7812 */ /* 0x000fe400078cc0ff */
[----:B------:R-:W-:-:S02]  /*25c670*/  LOP3.LUT R17, R17, 0xfffffffe, RZ, 0xc0, !PT ;  /* 0xfffffffe11117812 */ /* 0x000fc400078ec0ff */
[C---:B------:R-:W-:Y:S02]  /*25c680*/  LOP3.LUT P5, RZ, R25.reuse, 0x4000, RZ, 0xc0, !PT ;  /* 0x0000400019ff7812 */ /* 0x040fe400078ac0ff */
[C---:B------:R-:W-:Y:S02]  /*25c690*/  LOP3.LUT P2, RZ, R25.reuse, 0x8000, RZ, 0xc0, !PT ;  /* 0x0000800019ff7812 */ /* 0x040fe4000784c0ff */
[----:B------:R-:W-:Y:S02]  /*25c6a0*/  PRMT R0, R26, 0x7770, RZ ;  /* 0x000077701a007816 */ /* 0x000fe400000000ff */
[----:B------:R-:W-:Y:S01]  /*25c6b0*/  LOP3.LUT P3, RZ, R25, 0x10000, RZ, 0xc0, !PT ;  /* 0x0001000019ff7812 */ /* 0x000fe2000786c0ff */
[----:B------:R-:W4:Y:S04]  /*25c6c0*/  LDL.LU.64 R2, [R1+0x2e60] ;  /* 0x002e600001027983 */ /* 0x000f280000300a00 */
[----:B------:R-:W4:Y:S04]  /*25c6d0*/  LDL.LU.64 R8, [R1+0x2e50] ;  /* 0x002e500001087983 */ /* 0x000f280000300a00 */
        /* <DEDUP_REMOVED lines=21> */
[----:B0-----:R-:W-:Y:S02]  /*25c830*/  PRMT R0, R26, 0x7771, RZ ;  /* 0x000077711a007816 */ /* 0x001fe400000000ff */
[----:B------:R-:W-:Y:S01]  /*25c840*/  LOP3.LUT R17, R17, 0xfffffff7, RZ, 0xc0, !PT ;  /* 0xfffffff711117812 */ /* 0x000fe200078ec0ff */
[----:B------:R-:W3:Y:S04]  /*25c850*/  LDL.LU R22, [R1+0x67c] ;  /* 0x00067c0001167983 */ /* 0x000ee80000300800 */
[----:B------:R-:W3:Y:S01]  /*25c860*/  LDL.LU R5, [R1+0x70] ;  /* 0x0000700001057983 */ /* 0x000ee20000300800 */
[----:B------:R-:W-:-:S02]  /*25c870*/  LOP3.LUT P4, RZ, R25, 0x20000, RZ, 0xc0, !PT ;  /* 0x0002000019ff7812 */ /* 0x000fc4000788c0ff */
[C---:B------:R-:W-:Y:S02]  /*25c880*/  LOP3.LUT P5, RZ, R25.reuse, 0x40000, RZ, 0xc0, !PT ;  /* 0x0004000019ff7812 */ /* 0x040fe400078ac0ff */
[C---:B------:R-:W-:Y:S02]  /*25c890*/  LOP3.LUT P0, RZ, R25.reuse, 0x10000000, RZ, 0xc0, !PT ;  /* 0x1000000019ff7812 */ /* 0x040fe4000780c0ff */
[----:B------:R-:W-:Y:S02]  /*25c8a0*/  LOP3.LUT P1, RZ, R25, 0x20000000, RZ, 0xc0, !PT ;  /* 0x2000000019ff7812 */ /* 0x000fe4000782c0ff */
[----:B------:R-:W-:Y:S02]  /*25c8b0*/  @P6 LOP3.LUT R17, R17, 0x8, RZ, 0xfc, !PT ;  /* 0x0000000811116812 */ /* 0x000fe400078efcff */
[C---:B------:R-:W-:Y:S01]  /*25c8c0*/  LOP3.LUT P6, RZ, R25.reuse, 0x80000, RZ, 0xc0, !PT ;  /* 0x0008000019ff7812 */ /* 0x040fe200078cc0ff */
[----:B--2---:R0:W-:Y:S01]  /*25c8d0*/  @P2 STG.E.U8 desc[UR4][R12.64], R0 ;  /* 0x000000000c002986 */ /* 0x0041e2000c101104 */
[----:B------:R-:W-:-:S02]  /*25c8e0*/  LOP3.LUT P2, RZ, R25, 0x40000000, RZ, 0xc0, !PT ;  /* 0x4000000019ff7812 */ /* 0x000fc4000784c0ff */
[----:B0-----:R-:W-:Y:S01]  /*25c8f0*/  PRMT R0, R26, 0x7772, RZ ;  /* 0x000077721a007816 */ /* 0x001fe200000000ff */
[----:B------:R-:W2:Y:S04]  /*25c900*/  LDL.LU.64 R12, [R1+0x2e30] ;  /* 0x002e3000010c7983 */ /* 0x000ea80000300a00 */
[----:B------:R-:W2:Y:S04]  /*25c910*/  LDL.LU R15, [R1+0x680] ;  /* 0x00068000010f7983 */ /* 0x000ea80000300800 */
[----:B----4-:R-:W-:Y:S01]  /*25c920*/  @P3 STG.E.U8 desc[UR4][R6.64], R0 ;  /* 0x0000000006003986 */ /* 0x010fe2000c101104 */
[----:B------:R-:W-:-:S03]  /*25c930*/  LOP3.LUT P3, RZ, R25, 0x80000000, RZ, 0xc0, !PT ;  /* 0x8000000019ff7812 */ /* 0x000fc6000786c0ff */
[----:B------:R-:W4:Y:S04]  /*25c940*/  LDL.LU.64 R24, [R1+0x2e20] ;  /* 0x002e200001187983 */ /* 0x000f280000300a00 */
[----:B------:R-:W2:Y:S04]  /*25c950*/  LDL.LU R21, [R1+0x660] ;  /* 0x0006600001157983 */ /* 0x000ea80000300800 */
[----:B--2---:R0:W-:Y:S04]  /*25c960*/  STL [R1+0x7618], R21 ;  /* 0x0076181501007387 */ /* 0x0041e80000100800 */
[----:B0-----:R-:W2:Y:S04]  /*25c970*/  LDL.LU.64 R20, [R1+0x2df0] ;  /* 0x002df00001147983 */ /* 0x001ea80000300a00 */
[----:B--2---:R0:W-:Y:S04]  /*25c980*/  STL.64 [R1+0x7620], R20 ;  /* 0x0076201401007387 */ /* 0x0041e80000100a00 */
[----:B0-----:R-:W2:Y:S01]  /*25c990*/  LDL.LU.64 R20, [R1+0x2e00] ;  /* 0x002e000001147983 */ /* 0x001ea20000300a00 */
[----:B------:R-:W-:-:S05]  /*25c9a0*/  PRMT R0, R26, 0x7773, RZ ;  /* 0x000077731a007816 */ /* 0x000fca00000000ff */
[----:B------:R3:W-:Y:S02]  /*25c9b0*/  @P4 STG.E.U8 desc[UR4][R2.64], R0 ;  /* 0x0000000002004986 */ /* 0x0007e4000c101104 */
[----:B---3--:R-:W-:-:S05]  /*25c9c0*/  PRMT R0, R22, 0x7770, RZ ;  /* 0x0000777016007816 */ /* 0x008fca00000000ff */
[----:B------:R0:W-:Y:S02]  /*25c9d0*/  @P5 STG.E.U8 desc[UR4][R8.64], R0 ;  /* 0x0000000008005986 */ /* 0x0001e4000c101104 */
[----:B0-----:R-:W-:-:S05]  /*25c9e0*/  PRMT R0, R22, 0x7771, RZ ;  /* 0x0000777116007816 */ /* 0x001fca00000000ff */
[----:B------:R-:W-:Y:S04]  /*25c9f0*/  @P6 STG.E.U8 desc[UR4][R10.64], R0 ;  /* 0x000000000a006986 */ /* 0x000fe8000c101104 */
[----:B--2---:R0:W-:Y:S04]  /*25ca00*/  STL.64 [R1+0x7628], R20 ;  /* 0x0076281401007387 */ /* 0x0041e80000100a00 */
[----:B0-----:R-:W2:Y:S01]  /*25ca10*/  LDL.LU.64 R20, [R1+0x2e10] ;  /* 0x002e100001147983 */ /* 0x001ea20000300a00 */
[C---:B------:R-:W-:Y:S02]  /*25ca20*/  LOP3.LUT P6, RZ, R17.reuse, 0x8, RZ, 0xc0, !PT ;  /* 0x0000000811ff7812 */ /* 0x040fe400078cc0ff */
[----:B------:R-:W-:Y:S01]  /*25ca30*/  PRMT R0, R22, 0x7772, RZ ;  /* 0x0000777216007816 */ /* 0x000fe200000000ff */
[----:B------:R-:W3:Y:S04]  /*25ca40*/  LDL.LU.64 R18, [R1+0x2de0] ;  /* 0x002de00001127983 */ /* 0x000ee80000300a00 */
[----:B------:R-:W3:Y:S04]  /*25ca50*/  LDL.LU.64 R28, [R1+0x2dd0] ;  /* 0x002dd000011c7983 */ /* 0x000ee80000300a00 */
[----:B------:R-:W3:Y:S04]  /*25ca60*/  LDL.LU.64 R6, [R1+0x2dc0] ;  /* 0x002dc00001067983 */ /* 0x000ee80000300a00 */
[----:B------:R-:W3:Y:S04]  /*25ca70*/  LDL.LU.64 R2, [R1+0x2db8] ;  /* 0x002db80001027983 */ /* 0x000ee80000300a00 */
[----:B------:R-:W3:Y:S04]  /*25ca80*/  LDL.LU.64 R8, [R1+0x2db0] ;  /* 0x002db00001087983 */ /* 0x000ee80000300a00 */
[----:B------:R-:W3:Y:S04]  /*25ca90*/  LDL.LU R26, [R1+0x684] ;  /* 0x00068400011a7983 */ /* 0x000ee80000300800 */
[----:B------:R-:W3:Y:S04]  /*25caa0*/  LDL.LU.64 R10, [R1+0x2da0] ;  /* 0x002da000010a7983 */ /* 0x000ee80000300a00 */
[----:B------:R0:W-:Y:S01]  /*25cab0*/  @P6 STG.E.U8 desc[UR4][R12.64], R0 ;  /* 0x000000000c006986 */ /* 0x0001e2000c101104 */
[----:B------:R-:W-:-:S02]  /*25cac0*/  LOP3.LUT P6, RZ, R17, 0x4, RZ, 0xc0, !PT ;  /* 0x0000000411ff7812 */ /* 0x000fc400078cc0ff */
[----:B0-----:R-:W-:Y:S01]  /*25cad0*/  PRMT R0, R22, 0x7773, RZ ;  /* 0x0000777316007816 */ /* 0x001fe200000000ff */
[----:B------:R-:W3:Y:S04]  /*25cae0*/  LDL.LU.64 R12, [R1+0x2d90] ;  /* 0x002d9000010c7983 */ /* 0x000ee80000300a00 */
[----:B------:R-:W3:Y:S06]  /*25caf0*/  LDL.LU.64 R22, [R1+0x2d80] ;  /* 0x002d800001167983 */ /* 0x000eec0000300a00 */
[----:B----4-:R0:W-:Y:S01]  /*25cb00*/  @P6 STG.E.U8 desc[UR4][R24.64], R0 ;  /* 0x0000000018006986 */ /* 0x0101e2000c101104 */
[----:B------:R-:W-:-:S02]  /*25cb10*/  LOP3.LUT P6, RZ, R17, 0x2, RZ, 0xc0, !PT ;  /* 0x0000000211ff7812 */ /* 0x000fc400078cc0ff */
        /* <DEDUP_REMOVED lines=14> */
[----:B---3--:R2:W-:Y:S01]  /*25cc00*/  @P6 STG.E.U8 desc[UR4][R18.64], R0 ;  /* 0x0000000012006986 */ /* 0x0085e2000c101104 */
[----:B------:R-:W-:Y:S02]  /*25cc10*/  LOP3.LUT P6, RZ, R16, 0x20000000, RZ, 0xc0, !PT ;  /* 0x2000000010ff7812 */ /* 0x000fe400078cc0ff */
[C---:B------:R-:W-:Y:S02]  /*25cc20*/  LOP3.LUT P4, RZ, R5.reuse, 0x1, RZ, 0xc0, !PT ;  /* 0x0000000105ff7812 */ /* 0x040fe4000788c0ff */
[----:B------:R-:W-:Y:S02]  /*25cc30*/  LOP3.LUT P5, RZ, R5, 0x2, RZ, 0xc0, !PT ;  /* 0x0000000205ff7812 */ /* 0x000fe400078ac0ff */
[----:B--2---:R-:W-:-:S07]  /*25cc40*/  PRMT R0, R21, 0x7770, RZ ;  /* 0x0000777015007816 */ /* 0x004fce00000000ff */
        /* <DEDUP_REMOVED lines=16> */
[----:B----4-:R0:W-:Y:S04]  /*25cd50*/  @P5 STG.E.U8 desc[UR4][R24.64], R0 ;  /* 0x0000000018005986 */ /* 0x0101e8000c101104 */
        /* <DEDUP_REMOVED lines=15> */
[----:B------:R-:W2:Y:S04]  /*25ce50*/  LDL.LU.64 R20, [R1+0x2cf0] ;  /* 0x002cf00001147983 */ /* 0x000ea80000300a00 */
        /* <DEDUP_REMOVED lines=26> */
[C---:B------:R-:W-:Y:S02]  /*25d000*/  LOP3.LUT P5, RZ, R5.reuse, 0x20, RZ, 0xc0, !PT ;  /* 0x0000002005ff7812 */ /* 0x040fe400078ac0ff */
[----:B------:R-:W-:Y:S02]  /*25d010*/  PRMT R0, R26, 0x7772, RZ ;  /* 0x000077721a007816 */ /* 0x000fe400000000ff */
[----:B------:R-:W-:Y:S02]  /*25d020*/  @P6 LOP3.LUT R16, R16, 0x4000000, RZ, 0xfc, !PT ;  /* 0x0400000010106812 */ /* 0x000fe400078efcff */
[----:B------:R-:W-:Y:S01]  /*25d030*/  LOP3.LUT P6, RZ, R5, 0x80, RZ, 0xc0, !PT ;  /* 0x0000008005ff7812 */ /* 0x000fe200078cc0ff */
[----:B------:R-:W2:Y:S04]  /*25d040*/  LDL.LU R15, [R1+0x68c] ;  /* 0x00068c00010f7983 */ /* 0x000ea80000300800 */
[----:B------:R-:W2:Y:S01]  /*25d050*/  LDL.LU.64 R28, [R1+0x2cb0] ;  /* 0x002cb000011c7983 */ /* 0x000ea20000300a00 */
[----:B------:R-:W-:-:S03]  /*25d060*/  LOP3.LUT R16, R16, 0xf7ffffff, RZ, 0xc0, !PT ;  /* 0xf7ffffff10107812 */ /* 0x000fc600078ec0ff */
[----:B------:R-:W2:Y:S04]  /*25d070*/  LDL.LU.64 R6, [R1+0x2ca0] ;  /* 0x002ca00001067983 */ /* 0x000ea80000300a00 */
[----:B------:R-:W2:Y:S04]  /*25d080*/  LDL.LU.64 R2, [R1+0x2c90] ;  /* 0x002c900001027983 */ /* 0x000ea80000300a00 */
[----:B----4-:R0:W-:Y:S01]  /*25d090*/  @P4 STG.E.U8 desc[UR4][R8.64], R0 ;  /* 0x0000000008004986 */ /* 0x0101e2000c101104 */
[----:B------:R-:W-:Y:S02]  /*25d0a0*/  @P6 LOP3.LUT R16, R16, 0x8000000, RZ, 0xfc, !PT ;  /* 0x0800000010106812 */ /* 0x000fe400078efcff */
[----:B------:R-:W-:-:S02]  /*25d0b0*/  LOP3.LUT P6, RZ, R5, 0x40, RZ, 0xc0, !PT ;  /* 0x0000004005ff7812 */ /* 0x000fc400078cc0ff */
[----:B0-----:R-:W-:Y:S02]  /*25d0c0*/  PRMT R0, R26, 0x7773, RZ ;  /* 0x000077731a007816 */ /* 0x001fe400000000ff */
[----:B------:R-:W4:Y:S04]  /*25d0d0*/  LDL.LU R26, [R1+0x66c] ;  /* 0x00066c00011a7983 */ /* 0x000f280000300800 */
[----:B------:R0:W-:Y:S04]  /*25d0e0*/  @P5 STG.E.U8 desc[UR4][R10.64], R0 ;  /* 0x000000000a005986 */ /* 0x0001e8000c101104 */
[----:B------:R-:W4:Y:S01]  /*25d0f0*/  LDL.LU.64 R8, [R1+0x2c80] ;  /* 0x002c800001087983 */ /* 0x000f220000300a00 */
[----:B0-----:R-:W-:-:S03]  /*25d100*/  PRMT R0, R17, 0x7770, RZ ;  /* 0x0000777011007816 */ /* 0x001fc600000000ff */
[----:B------:R-:W4:Y:S04]  /*25d110*/  LDL.LU.64 R10, [R1+0x2c70] ;  /* 0x002c7000010a7983 */ /* 0x000f280000300a00 */
[----:B------:R0:W-:Y:S01]  /*25d120*/  @P6 STG.E.U8 desc[UR4][R12.64], R0 ;  /* 0x000000000c006986 */ /* 0x0001e2000c101104 */
[C---:B------:R-:W-:Y:S02]  /*25d130*/  LOP3.LUT P6, RZ, R16.reuse, 0x8000000, RZ, 0xc0, !PT ;  /* 0x0800000010ff7812 */ /* 0x040fe400078cc0ff */
[----:B0-----:R-:W-:Y:S01]  /*25d140*/  PRMT R0, R17, 0x7771, RZ ;  /* 0x0000777111007816 */ /* 0x001fe200000000ff */
[----:B------:R-:W4:Y:S10]  /*25d150*/  LDL.LU.64 R12, [R1+0x2c60] ;  /* 0x002c6000010c7983 */ /* 0x000f340000300a00 */
        /* <DEDUP_REMOVED lines=8> */
[----:B------:R0:W-:Y:S01]  /*25d1e0*/  @P6 STG.E.U8 desc[UR4][R20.64], R0 ;  /* 0x0000000014006986 */ /* 0x0001e2000c101104 */
[----:B------:R-:W-:-:S02]  /*25d1f0*/  LOP3.LUT P6, RZ, R16, 0x1000000, RZ, 0xc0, !PT ;  /* 0x0100000010ff7812 */ /* 0x000fc400078cc0ff */
[----:B0-----:R-:W-:Y:S01]  /*25d200*/  PRMT R0, R4, 0x7770, RZ ;  /* 0x0000777004007816 */ /* 0x001fe200000000ff */
[----:B------:R-:W3:Y:S10]  /*25d210*/  LDL.LU R21, [R1+0x84] ;  /* 0x0000840001157983 */ /* 0x000ef40000300800 */
        /* <DEDUP_REMOVED lines=43> */
[----:B--2---:R0:W-:Y:S04]  /*25d4d0*/  @P2 STG.E.U8 desc[UR4][R22.64], R0 ;  /* 0x0000000016002986 */ /* 0x0041e8000c101104 */
[----:B0-----:R-:W2:Y:S01]  /*25d4e0*/  LDL.LU.64 R22, [R1+0x2be0] ;  /* 0x002be00001167983 */ /* 0x001ea20000300a00 */
[----:B---3--:R-:W-:-:S05]  /*25d4f0*/  PRMT R0, R15, 0x7770, RZ ;  /* 0x000077700f007816 */ /* 0x008fca00000000ff */
        /* <DEDUP_REMOVED lines=96> */
[----:B0-----:R-:W3:Y:S01]  /*25db00*/  LDL.LU.64 R22, [R1+0x2b00] ;  /* 0x002b000001167983 */ /* 0x001ee20000300a00 */
[C---:B------:R-:W-:Y:S02]  /*25db10*/  LOP3.LUT P5, RZ, R21.reuse, 0x80, RZ, 0xc0, !PT ;  /* 0x0000008015ff7812 */ /* 0x040fe400078ac0ff */
[----:B------:R-:W-:Y:S02]  /*25db20*/  LOP3.LUT P2, RZ, R21, 0x100, RZ, 0xc0, !PT ;  /* 0x0000010015ff7812 */ /* 0x000fe4000784c0ff */
[----:B------:R-:W-:Y:S02]  /*25db30*/  PRMT R0, R15, 0x7771, RZ ;  /* 0x000077710f007816 */ /* 0x000fe400000000ff */
[----:B------:R-:W-:Y:S01]  /*25db40*/  LOP3.LUT P3, RZ, R21, 0x200, RZ, 0xc0, !PT ;  /* 0x0000020015ff7812 */ /* 0x000fe2000786c0ff */
[----:B------:R-:W4:Y:S04]  /*25db50*/  LDL.LU.64 R8, [R1+0x2af0] ;  /* 0x002af00001087983 */ /* 0x000f280000300a00 */
[----:B------:R-:W4:Y:S04]  /*25db60*/  LDL.LU.64 R10, [R1+0x2ae0] ;  /* 0x002ae000010a7983 */ /* 0x000f280000300a00 */
[----:B------:R0:W-:Y:S02]  /*25db70*/  @P5 STG.E.U8 desc[UR4][R24.64], R0 ;  /* 0x0000000018005986 */ /* 0x0001e4000c101104 */
[----:B0-----:R-:W-:-:S02]  /*25db80*/  PRMT R0, R15, 0x7772, RZ ;  /* 0x000077720f007816 */ /* 0x001fc400000000ff */
[----:B------:R-:W4:Y:S04]  /*25db90*/  LDL.LU.64 R24, [R1+0x2ad0] ;  /* 0x002ad00001187983 */ /* 0x000f280000300a00 */
[----:B------:R-:W4:Y:S04]  /*25dba0*/  LDL.LU R26, [R1+0x638] ;  /* 0x00063800011a7983 */ /* 0x000f280000300800 */
[----:B------:R-:W4:Y:S04]  /*25dbb0*/  LDL.LU.64 R12, [R1+0x2ac0] ;  /* 0x002ac000010c7983 */ /* 0x000f280000300a00 */
[----:B------:R-:W4:Y:S04]  /*25dbc0*/  LDL.LU R20, [R1+0x65c] ;  /* 0x00065c0001147983 */ /* 0x000f280000300800 */
[----:B--2---:R0:W-:Y:S02]  /*25dbd0*/  @P2 STG.E.U8 desc[UR4][R2.64], R0 ;  /* 0x0000000002002986 */ /* 0x0041e4000c101104 */
[----:B0-----:R-:W-:-:S05]  /*25dbe0*/  PRMT R0, R15, 0x7773, RZ ;  /* 0x000077730f007816 */ /* 0x001fca00000000ff */
[----:B---3--:R0:W-:Y:S04]  /*25dbf0*/  @P3 STG.E.U8 desc[UR4][R22.64], R0 ;  /* 0x0000000016003986 */ /* 0x0081e8000c101104 */
[----:B0-----:R-:W2:Y:S04]  /*25dc00*/  LDL.LU.64 R22, [R1+0x2ab0] ;  /* 0x002ab00001167983 */ /* 0x001ea80000300a00 */
[----:B------:R-:W3:Y:S04]  /*25dc10*/  LDL.LU R15, [R1+0x63c] ;  /* 0x00063c00010f7983 */ /* 0x000ee80000300800 */
[----:B---3--:R0:W-:Y:S04]  /*25dc20*/  STL.64 [R1+0x75d8], R14 ;  /* 0x0075d80e01007387 */ /* 0x0081e80000100a00 */
[----:B0-----:R-:W3:Y:S04]  /*25dc30*/  LDL.LU.64 R14, [R1+0x2a80] ;  /* 0x002a8000010e7983 */ /* 0x001ee80000300a00 */
[----:B---3--:R0:W-:Y:S04]  /*25dc40*/  STL.64 [R1+0x75e0], R14 ;  /* 0x0075e00e01007387 */ /* 0x0081e80000100a00 */
        /* <DEDUP_REMOVED lines=19> */
[----:B0-----:R-:W3:Y:S06]  /*25dd80*/  LDL.LU.64 R14, [R1+0x2aa0] ;  /* 0x002aa000010e7983 */ /* 0x001eec0000300a00 */
        /* <DEDUP_REMOVED lines=8> */
[----:B------:R-:W-:-:S02]  /*25de10*/  @P6 LOP3.LUT R16, R16, 0x400, RZ, 0xfc, !PT ;  /* 0x0000040010106812 */ /* 0x000fc400078efcff */
[----:B------:R-:W-:Y:S02]  /*25de20*/  LOP3.LUT P6, RZ, R21, 0x2000, RZ, 0xc0, !PT ;  /* 0x0000200015ff7812 */ /* 0x000fe400078cc0ff */
[----:B------:R-:W-:Y:S01]  /*25de30*/  LOP3.LUT R16, R16, 0xfffff7ff, RZ, 0xc0, !PT ;  /* 0xfffff7ff10107812 */ /* 0x000fe200078ec0ff */
[----:B------:R0:W-:Y:S10]  /*25de40*/  @P4 STG.E.U8 desc[UR4][R8.64], R0 ;  /* 0x0000000008004986 */ /* 0x0001f4000c101104 */
[----:B------:R-:W-:-:S02]  /*25de50*/  @P6 LOP3.LUT R16, R16, 0x800, RZ, 0xfc, !PT ;  /* 0x0000080010106812 */ /* 0x000fc400078efcff */
[----:B------:R-:W-:Y:S02]  /*25de60*/  LOP3.LUT P6, RZ, R21, 0x1000, RZ, 0xc0, !PT ;  /* 0x0000100015ff7812 */ /* 0x000fe400078cc0ff */
[----:B0-----:R-:W-:-:S05]  /*25de70*/  PRMT R0, R26, 0x7771, RZ ;  /* 0x000077711a007816 */ /* 0x001fca00000000ff */
[----:B------:R0:W-:Y:S02]  /*25de80*/  @P5 STG.E.U8 desc[UR4][R10.64], R0 ;  /* 0x000000000a005986 */ /* 0x0001e4000c101104 */
[----:B0-----:R-:W-:-:S05]  /*25de90*/  PRMT R0, R26, 0x7772, RZ ;  /* 0x000077721a007816 */ /* 0x001fca00000000ff */
[----:B------:R0:W-:Y:S01]  /*25dea0*/  @P6 STG.E.U8 desc[UR4][R24.64], R0 ;  /* 0x0000000018006986 */ /* 0x0001e2000c101104 */
[----:B------:R-:W-:Y:S02]  /*25deb0*/  LOP3.LUT P6, RZ, R16, 0x800, RZ, 0xc0, !PT ;  /* 0x0000080010ff7812 */ /* 0x000fe400078cc0ff */
[----:B0-----:R-:W-:Y:S01]  /*25dec0*/  PRMT R0, R26, 0x7773, RZ ;  /* 0x000077731a007816 */ /* 0x001fe200000000ff */
[----:B------:R-:W4:Y:S04]  /*25ded0*/  LDL.LU R24, [R1+0x640] ;  /* 0x0006400001187983 */ /* 0x000f280000300800 */
[----:B------:R-:W4:Y:S04]  /*25dee0*/  LDL.LU.64 R6, [R1+0x2a50] ;  /* 0x002a500001067983 */ /* 0x000f280000300a00 */
[----:B------:R-:W4:Y:S04]  /*25def0*/  LDL.LU.64 R4, [R1+0x2a40] ;  /* 0x002a400001047983 */ /* 0x000f280000300a00 */
[----:B------:R-:W4:Y:S04]  /*25df00*/  LDL.LU.64 R2, [R1+0x2a30] ;  /* 0x002a300001027983 */ /* 0x000f280000300a00 */
[----:B------:R0:W-:Y:S01]  /*25df10*/  @P6 STG.E.U8 desc[UR4][R12.64], R0 ;  /* 0x000000000c006986 */ /* 0x0001e2000c101104 */
[----:B------:R-:W-:-:S03]  /*25df20*/  LOP3.LUT P6, RZ, R16, 0x400, RZ, 0xc0, !PT ;  /* 0x0000040010ff7812 */ /* 0x000fc600078cc0ff */
[----:B------:R-:W4:Y:S04]  /*25df30*/  LDL.LU.64 R8, [R1+0x2a20] ;  /* 0x002a200001087983 */ /* 0x000f280000300a00 */
[----:B------:R-:W4:Y:S01]  /*25df40*/  LDL.LU.64 R10, [R1+0x2a10] ;  /* 0x002a1000010a7983 */ /* 0x000f220000300a00 */
[----:B0-----:R-:W-:-:S03]  /*25df50*/  PRMT R0, R20, 0x7770, RZ ;  /* 0x0000777014007816 */ /* 0x001fc600000000ff */
[----:B------:R-:W4:Y:S04]  /*25df60*/  LDL.LU.64 R12, [R1+0x2a00] ;  /* 0x002a0000010c7983 */ /* 0x000f280000300a00 */
[----:B--2---:R0:W-:Y:S01]  /*25df70*/  @P6 STG.E.U8 desc[UR4][R22.64], R0 ;  /* 0x0000000016006986 */ /* 0x0041e2000c101104 */
[----:B------:R-:W-:Y:S02]  /*25df80*/  LOP3.LUT P6, RZ, R16, 0x200, RZ, 0xc0, !PT ;  /* 0x0000020010ff7812 */ /* 0x000fe400078cc0ff */
[----:B0-----:R-:W-:Y:S01]  /*25df90*/  PRMT R0, R20, 0x7771, RZ ;  /* 0x0000777114007816 */ /* 0x001fe200000000ff */
[----:B------:R-:W2:Y:S04]  /*25dfa0*/  LDL.LU.64 R22, [R1+0x27f0] ;  /* 0x0027f00001167983 */ /* 0x000ea80000300a00 */
[----:B------:R-:W2:Y:S06]  /*25dfb0*/  LDL.LU R26, [R1+0x620] ;  /* 0x00062000011a7983 */ /* 0x000eac0000300800 */
[----:B---3--:R0:W-:Y:S04]  /*25dfc0*/  @P6 STG.E.U8 desc[UR4][R14.64], R0 ;  /* 0x000000000e006986 */ /* 0x0081e8000c101104 */
[----:B0-----:R-:W3:Y:S01]  /*25dfd0*/  LDL.LU.64 R14, [R1+0x75e8] ;  /* 0x0075e800010e7983 */ /* 0x001ee20000300a00 */
[----:B------:R-:W-:-:S02]  /*25dfe0*/  LOP3.LUT P6, RZ, R16, 0x100, RZ, 0xc0, !PT ;  /* 0x0000010010ff7812 */ /* 0x000fc400078cc0ff */
[----:B------:R-:W-:Y:S01]  /*25dff0*/  PRMT R0, R20, 0x7772, RZ ;  /* 0x0000777214007816 */ /* 0x000fe200000000ff */
[----:B------:R-:W2:Y:S10]  /*25e000*/  LDL.LU R25, [R1+0x74] ;  /* 0x0000740001197983 */ /* 0x000eb40000300800 */
[----:B---3--:R0:W-:Y:S04]  /*25e010*/  @P6 STG.E.U8 desc[UR4][R14.64], R0 ;  /* 0x000000000e006986 */ /* 0x0081e8000c101104 */
[----:B0-----:R-:W3:Y:S01]  /*25e020*/  LDL.LU.64 R14, [R1+0x75e0] ;  /* 0x0075e000010e7983 */ /* 0x001ee20000300a00 */
[----:B------:R-:W-:-:S02]  /*25e030*/  LOP3.LUT P6, RZ, R16, 0x80, RZ, 0xc0, !PT ;  /* 0x0000008010ff7812 */ /* 0x000fc400078cc0ff */
[----:B------:R-:W-:-:S11]  /*25e040*/  PRMT R0, R20, 0x7773, RZ ;  /* 0x0000777314007816 */ /* 0x000fd600000000ff */
[----:B---3--:R0:W-:Y:S04]  /*25e050*/  @P6 STG.E.U8 desc[UR4][R14.64], R0 ;  /* 0x000000000e006986 */ /* 0x0081e8000c101104 */
[----:B0-----:R-:W3:Y:S01]  /*25e060*/  LDL.LU.64 R14, [R1+0x75d8] ;  /* 0x0075d800010e7983 */ /* 0x001ee20000300a00 */
[----:B------:R-:W-:Y:S02]  /*25e070*/  LOP3.LUT P6, RZ, R16, 0x40, RZ, 0xc0, !PT ;  /* 0x0000004010ff7812 */ /* 0x000fe400078cc0ff */
[C---:B------:R-:W-:Y:S02]  /*25e080*/  LOP3.LUT P0, RZ, R21.reuse, 0x200000, RZ, 0xc0, !PT ;  /* 0x0020000015ff7812 */ /* 0x040fe4000780c0ff */
[C---:B------:R-:W-:Y:S02]  /*25e090*/  LOP3.LUT P1, RZ, R21.reuse, 0x400000, RZ, 0xc0, !PT ;  /* 0x0040000015ff7812 */ /* 0x040fe4000782c0ff */
[----:B------:R-:W-:-:S02]  /*25e0a0*/  LOP3.LUT P2, RZ, R21, 0x800000, RZ, 0xc0, !PT ;  /* 0x0080000015ff7812 */ /* 0x000fc4000784c0ff */
[C---:B------:R-:W-:Y:S02]  /*25e0b0*/  LOP3.LUT P3, RZ, R21.reuse, 0x1000000, RZ, 0xc0, !PT ;  /* 0x0100000015ff7812 */ /* 0x040fe4000786c0ff */
[C---:B------:R-:W-:Y:S02]  /*25e0c0*/  LOP3.LUT P4, RZ, R21.reuse, 0x8000000, RZ, 0xc0, !PT ;  /* 0x0800000015ff7812 */ /* 0x040fe4000788c0ff */
[----:B------:R-:W-:Y:S02]  /*25e0d0*/  LOP3.LUT P5, RZ, R21, 0x10000000, RZ, 0xc0, !PT ;  /* 0x1000000015ff7812 */ /* 0x000fe400078ac0ff */
[----:B---3--:R-:W-:-:S05]  /*25e0e0*/  PRMT R0, R15, 0x7770, RZ ;  /* 0x000077700f007816 */ /* 0x008fca00000000ff */
        /* <DEDUP_REMOVED lines=17> */
[----:B--2---:R-:W-:-:S05]  /*25e200*/  PRMT R0, R26, 0x7770, RZ ;  /* 0x000077701a007816 */ /* 0x004fca00000000ff */
[----:B------:R0:W-:Y:S04]  /*25e210*/  @P5 STG.E.U8 desc[UR4][R22.64], R0 ;  /* 0x0000000016005986 */ /* 0x0001e8000c101104 */
[----:B0-----:R-:W2:Y:S01]  /*25e220*/  LDL.LU.64 R22, [R1+0x27e0] ;  /* 0x0027e00001167983 */ /* 0x001ea20000300a00 */
[----:B------:R-:W-:-:S03]  /*25e230*/  LOP3.LUT P2, RZ, R21, 0x20000000, RZ, 0xc0, !PT ;  /* 0x2000000015ff7812 */ /* 0x000fc6000784c0ff */
[----:B------:R-:W3:Y:S04]  /*25e240*/  LDL.LU.64 R4, [R1+0x27d8] ;  /* 0x0027d80001047983 */ /* 0x000ee80000300a00 */
[----:B------:R-:W4:Y:S01]  /*25e250*/  LDL.LU.64 R2, [R1+0x27d0] ;  /* 0x0027d00001027983 */ /* 0x000f220000300a00 */
[----:B------:R-:W-:-:S03]  /*25e260*/  PRMT R0, R26, 0x7771, RZ ;  /* 0x000077711a007816 */ /* 0x000fc600000000ff */
[----:B------:R-:W3:Y:S04]  /*25e270*/  LDL.LU.64 R8, [R1+0x27c0] ;  /* 0x0027c00001087983 */ /* 0x000ee80000300a00 */
[----:B------:R-:W3:Y:S04]  /*25e280*/  LDL.LU.64 R10, [R1+0x27b0] ;  /* 0x0027b000010a7983 */ /* 0x000ee80000300a00 */
[----:B------:R-:W3:Y:S04]  /*25e290*/  LDL.LU.64 R12, [R1+0x27a0] ;  /* 0x0027a000010c7983 */ /* 0x000ee80000300a00 */
[----:B------:R-:W3:Y:S04]  /*25e2a0*/  LDL.LU R17, [R1+0x644] ;  /* 0x0006440001117983 */ /* 0x000ee80000300800 */
[----:B------:R-:W-:Y:S01]  /*25e2b0*/  STL [R1+0x7510], R21 ;  /* 0x0075101501007387 */ /* 0x000fe20000100800 */
[----:B------:R-:W-:-:S02]  /*25e2c0*/  LOP3.LUT P3, RZ, R21, 0x40000000, RZ, 0xc0, !PT ;  /* 0x4000000015ff7812 */ /* 0x000fc4000786c0ff */
[----:B------:R-:W-:Y:S01]  /*25e2d0*/  LOP3.LUT P4, RZ, R21, 0x80000000, RZ, 0xc0, !PT ;  /* 0x8000000015ff7812 */ /* 0x000fe2000788c0ff */
[----:B--2---:R0:W-:Y:S04]  /*25e2e0*/  @P2 STG.E.U8 desc[UR4][R22.64], R0 ;  /* 0x0000000016002986 */ /* 0x0041e8000c101104 */
[----:B0-----:R-:W2:Y:S04]  /*25e2f0*/  LDL.LU.64 R22, [R1+0x2790] ;  /* 0x0027900001167983 */ /* 0x001ea80000300a00 */
[----:B------:R-:W2:Y:S04]  /*25e300*/  LDL.LU R15, [R1+0x624] ;  /* 0x00062400010f7983 */ /* 0x000ea80000300800 */
        /* <DEDUP_REMOVED lines=22> */
[----:B------:R-:W-:Y:S02]  /*25e470*/  PRMT R0, R26, 0x7772, RZ ;  /* 0x000077721a007816 */ /* 0x000fe400000000ff */
[----:B------:R-:W-:Y:S02]  /*25e480*/  LOP3.LUT P5, RZ, R25, 0x1, RZ, 0xc0, !PT ;  /* 0x0000000119ff7812 */ /* 0x000fe400078ac0ff */
[----:B------:R-:W-:Y:S01]  /*25e490*/  LOP3.LUT R16, R16, 0xfffffffb, RZ, 0xc0, !PT ;  /* 0xfffffffb10107812 */ /* 0x000fe200078ec0ff */
[----:B------:R-:W2:Y:S04]  /*25e4a0*/  LDL.LU R24, [R1+0x648] ;  /* 0x0006480001187983 */ /* 0x000ea80000300800 */
[----:B---3--:R0:W-:Y:S04]  /*25e4b0*/  @P3 STG.E.U8 desc[UR4][R4.64], R0 ;  /* 0x0000000004003986 */ /* 0x0081e8000c101104 */
[----:B------:R-:W3:Y:S04]  /*25e4c0*/  LDL.LU.64 R18, [R1+0x2750] ;  /* 0x0027500001127983 */ /* 0x000ee80000300a00 */
[----:B------:R-:W3:Y:S04]  /*25e4d0*/  LDL.LU.64 R28, [R1+0x2740] ;  /* 0x00274000011c7983 */ /* 0x000ee80000300a00 */
[----:B------:R-:W3:Y:S01]  /*25e4e0*/  LDL.LU.64 R6, [R1+0x2730] ;  /* 0x0027300001067983 */ /* 0x000ee20000300a00 */
[----:B------:R-:W-:-:S02]  /*25e4f0*/  @P6 LOP3.LUT R16, R16, 0x4, RZ, 0xfc, !PT ;  /* 0x0000000410106812 */ /* 0x000fc400078efcff */
[----:B------:R-:W-:Y:S02]  /*25e500*/  LOP3.LUT P6, RZ, R25, 0x4, RZ, 0xc0, !PT ;  /* 0x0000000419ff7812 */ /* 0x000fe400078cc0ff */
[----:B------:R-:W-:Y:S02]  /*25e510*/  LOP3.LUT R16, R16, 0xfffffff7, RZ, 0xc0, !PT ;  /* 0xfffffff710107812 */ /* 0x000fe400078ec0ff */
[----:B0-----:R-:W-:Y:S01]  /*25e520*/  PRMT R0, R26, 0x7773, RZ ;  /* 0x000077731a007816 */ /* 0x001fe200000000ff */
[----:B------:R-:W3:Y:S04]  /*25e530*/  LDL.LU.64 R4, [R1+0x2720] ;  /* 0x0027200001047983 */ /* 0x000ee80000300a00 */
[----:B----4-:R0:W-:Y:S04]  /*25e540*/  @P4 STG.E.U8 desc[UR4][R2.64], R0 ;  /* 0x0000000002004986 */ /* 0x0101e8000c101104 */
[----:B------:R-:W-:-:S02]  /*25e550*/  @P6 LOP3.LUT R16, R16, 0x8, RZ, 0xfc, !PT ;  /* 0x0000000810106812 */ /* 0x000fc400078efcff */
[----:B------:R-:W-:Y:S02]  /*25e560*/  LOP3.LUT P6, RZ, R25, 0x2, RZ, 0xc0, !PT ;  /* 0x0000000219ff7812 */ /* 0x000fe400078cc0ff */
[C---:B0-----:R-:W-:Y:S01]  /*25e570*/  PRMT R0, R17.reuse, 0x7770, RZ ;  /* 0x0000777011007816 */ /* 0x041fe200000000ff */
[----:B------:R-:W4:Y:S04]  /*25e580*/  LDL.LU.64 R2, [R1+0x2710] ;  /* 0x0027100001027983 */ /* 0x000f280000300a00 */
[----:B------:R-:W3:Y:S04]  /*25e590*/  LDL.LU R26, [R1+0x628] ;  /* 0x00062800011a7983 */ /* 0x000ee80000300800 */
[----:B------:R0:W-:Y:S02]  /*25e5a0*/  @P5 STG.E.U8 desc[UR4][R8.64], R0 ;  /* 0x0000000008005986 */ /* 0x0001e4000c101104 */
[----:B0-----:R-:W-:-:S02]  /*25e5b0*/  PRMT R0, R17, 0x7771, RZ ;  /* 0x0000777111007816 */ /* 0x001fc400000000ff */
[----:B------:R-:W3:Y:S04]  /*25e5c0*/  LDL.LU.64 R8, [R1+0x2700] ;  /* 0x0027000001087983 */ /* 0x000ee80000300a00 */
[----:B------:R0:W-:Y:S01]  /*25e5d0*/  @P6 STG.E.U8 desc[UR4][R10.64], R0 ;  /* 0x000000000a006986 */ /* 0x0001e2000c101104 */
[C---:B------:R-:W-:Y:S02]  /*25e5e0*/  LOP3.LUT P6, RZ, R16.reuse, 0x8, RZ, 0xc0, !PT ;  /* 0x0000000810ff7812 */ /* 0x040fe400078cc0ff */
[----:B0-----:R-:W-:Y:S01]  /*25e5f0*/  PRMT R0, R17, 0x7772, RZ ;  /* 0x0000777211007816 */ /* 0x001fe200000000ff */
[----:B------:R-:W3:Y:S10]  /*25e600*/  LDL.LU.64 R10, [R1+0x26f0] ;  /* 0x0026f000010a7983 */ /* 0x000ef40000300a00 */
[----:B------:R0:W-:Y:S01]  /*25e610*/  @P6 STG.E.U8 desc[UR4][R12.64], R0 ;  /* 0x000000000c006986 */ /* 0x0001e2000c101104 */
[----:B------:R-:W-:-:S02]  /*25e620*/  LOP3.LUT P6, RZ, R16, 0x4, RZ, 0xc0, !PT ;  /* 0x0000000410ff7812 */ /* 0x000fc400078cc0ff */
[----:B0-----:R-:W-:Y:S01]  /*25e630*/  PRMT R0, R17, 0x7773, RZ ;  /* 0x0000777311007816 */ /* 0x001fe200000000ff */
[----:B------:R-:W3:Y:S10]  /*25e640*/  LDL.LU.64 R12, [R1+0x26e0] ;  /* 0x0026e000010c7983 */ /* 0x000ef40000300a00 */
[----:B------:R0:W-:Y:S01]  /*25e650*/  @P6 STG.E.U8 desc[UR4][R22.64], R0 ;  /* 0x0000000016006986 */ /* 0x0001e2000c101104 */
[----:B------:R-:W-:-:S02]  /*25e660*/  LOP3.LUT P6, RZ, R16, 0x2, RZ, 0xc0, !PT ;  /* 0x0000000210ff7812 */ /* 0x000fc400078cc0ff */
[----:B0-----:R-:W-:Y:S01]  /*25e670*/  PRMT R0, R15, 0x7770, RZ ;  /* 0x000077700f007816 */ /* 0x001fe200000000ff */
[----:B------:R-:W3:Y:S10]  /*25e680*/  LDL.LU.64 R22, [R1+0x26d0] ;  /* 0x0026d00001167983 */ /* 0x000ef40000300a00 */
[----:B--2---:R0:W-:Y:S01]  /*25e690*/  @P6 STG.E.U8 desc[UR4][R20.64], R0 ;  /* 0x0000000014006986 */ /* 0x0041e2000c101104 */
[----:B------:R-:W-:-:S03]  /*25e6a0*/  LOP3.LUT P6, RZ, R16, 0x1, RZ, 0xc0, !PT ;  /* 0x0000000110ff7812 */ /* 0x000fc600078cc0ff */
[----:B0-----:R-:W2:Y:S04]  /*25e6b0*/  LDL.LU.64 R20, [R1+0x75d0] ;  /* 0x0075d00001147983 */ /* 0x001ea80000300a00 */
[----:B------:R-:W2:Y:S01]  /*25e6c0*/  LDL.LU.64 R16, [R1+0x2770] ;  /* 0x0027700001107983 */ /* 0x000ea20000300a00 */
[----:B------:R-:W-:Y:S02]  /*25e6d0*/  PRMT R0, R15, 0x7771, RZ ;  /* 0x000077710f007816 */ /* 0x000fe400000000ff */
[C---:B------:R-:W-:Y:S02]  /*25e6e0*/  LOP3.LUT P0, RZ, R25.reuse, 0x400, RZ, 0xc0, !PT ;  /* 0x0000040019ff7812 */ /* 0x040fe4000780c0ff */
[C---:B------:R-:W-:Y:S02]  /*25e6f0*/  LOP3.LUT P1, RZ, R25.reuse, 0x800, RZ, 0xc0, !PT ;  /* 0x0000080019ff7812 */ /* 0x040fe4000782c0ff */
[----:B------:R-:W-:-:S02]  /*25e700*/  LOP3.LUT P2, RZ, R25, 0x1000, RZ, 0xc0, !PT ;  /* 0x0000100019ff7812 */ /* 0x000fc4000784c0ff */
        /* <DEDUP_REMOVED lines=25> */
[----:B0-----:R-:W2:Y:S04]  /*25e8a0*/  LDL.LU.64 R12, [R1+0x26c0] ;  /* 0x0026c000010c7983 */ /* 0x001ea80000300a00 */
[----:B------:R-:W3:Y:S01]  /*25e8b0*/  LDL.LU.64 R4, [R1+0x26b0] ;  /* 0x0026b00001047983 */ /* 0x000ee20000300a00 */
[----:B------:R-:W-:-:S03]  /*25e8c0*/  PRMT R0, R26, 0x7773, RZ ;  /* 0x000077731a007816 */ /* 0x000fc600000000ff */
[----:B------:R-:W4:Y:S04]  /*25e8d0*/  LDL.LU.64 R2, [R1+0x26a0] ;  /* 0x0026a00001027983 */ /* 0x000f280000300a00 */
[----:B------:R-:W2:Y:S01]  /*25e8e0*/  LDL.LU R26, [R1+0x64c] ;  /* 0x00064c00011a7983 */ /* 0x000ea20000300800 */
[C---:B------:R-:W-:Y:S02]  /*25e8f0*/  LOP3.LUT P6, RZ, R25.reuse, 0x10000000, RZ, 0xc0, !PT ;  /* 0x1000000019ff7812 */ /* 0x040fe400078cc0ff */
[----:B------:R-:W-:Y:S02]  /*25e900*/  LOP3.LUT R14, R14, 0xffefffff, RZ, 0xc0, !PT ;  /* 0xffefffff0e0e7812 */ /* 0x000fe400078ec0ff */
[C---:B------:R-:W-:Y:S02]  /*25e910*/  LOP3.LUT P5, RZ, R25.reuse, 0x8000, RZ, 0xc0, !PT ;  /* 0x0000800019ff7812 */ /* 0x040fe400078ac0ff */
[----:B------:R-:W-:Y:S01]  /*25e920*/  LOP3.LUT P2, RZ, R25, 0x10000, RZ, 0xc0, !PT ;  /* 0x0001000019ff7812 */ /* 0x000fe2000784c0ff */
[----:B------:R-:W3:Y:S04]  /*25e930*/  LDL.LU.64 R8, [R1+0x2690] ;  /* 0x0026900001087983 */ /* 0x000ee80000300a00 */
[----:B------:R-:W3:Y:S02]  /*25e940*/  LDL.LU.64 R10, [R1+0x2680] ;  /* 0x00268000010a7983 */ /* 0x000ee40000300a00 */
        /* <DEDUP_REMOVED lines=20> */
[C---:B------:R-:W-:Y:S02]  /*25ea90*/  LOP3.LUT P6, RZ, R25.reuse, 0x200000, RZ, 0xc0, !PT ;  /* 0x0020000019ff7812 */ /* 0x040fe400078cc0ff */
[C---:B------:R-:W-:Y:S01]  /*25eaa0*/  LOP3.LUT P3, RZ, R25.reuse, 0x20000, RZ, 0xc0, !PT ;  /* 0x0002000019ff7812 */ /* 0x040fe2000786c0ff */
[----:B0-----:R-:W3:Y:S01]  /*25eab0*/  LDL.LU R22, [R1+0x78] ;  /* 0x0000780001167983 */ /* 0x001ee20000300800 */
[----:B------:R-:W-:Y:S02]  /*25eac0*/  LOP3.LUT R14, R14, 0xf7ffffff, RZ, 0xc0, !PT ;  /* 0xf7ffffff0e0e7812 */ /* 0x000fe400078ec0ff */
[C---:B------:R-:W-:Y:S02]  /*25ead0*/  LOP3.LUT P4, RZ, R25.reuse, 0x40000, RZ, 0xc0, !PT ;  /* 0x0004000019ff7812 */ /* 0x040fe4000788c0ff */
[C---:B------:R-:W-:Y:S02]  /*25eae0*/  LOP3.LUT P5, RZ, R25.reuse, 0x80000, RZ, 0xc0, !PT ;  /* 0x0008000019ff7812 */ /* 0x040fe400078ac0ff */
[----:B------:R-:W-:-:S02]  /*25eaf0*/  LOP3.LUT P0, RZ, R25, 0x20000000, RZ, 0xc0, !PT ;  /* 0x2000000019ff7812 */ /* 0x000fc4000780c0ff */
[C---:B------:R-:W-:Y:S02]  /*25eb00*/  LOP3.LUT P1, RZ, R25.reuse, 0x40000000, RZ, 0xc0, !PT ;  /* 0x4000000019ff7812 */ /* 0x040fe4000782c0ff */
[----:B------:R-:W-:Y:S02]  /*25eb10*/  @P6 LOP3.LUT R14, R14, 0x8000000, RZ, 0xfc, !PT ;  /* 0x080000000e0e6812 */ /* 0x000fe400078efcff */
[----:B------:R-:W-:Y:S02]  /*25eb20*/  LOP3.LUT P6, RZ, R25, 0x100000, RZ, 0xc0, !PT ;  /* 0x0010000019ff7812 */ /* 0x000fe400078cc0ff */
[----:B--2---:R-:W-:-:S05]  /*25eb30*/  PRMT R0, R26, 0x7770, RZ ;  /* 0x000077701a007816 */ /* 0x004fca00000000ff */
[----:B------:R0:W-:Y:S01]  /*25eb40*/  @P2 STG.E.U8 desc[UR4][R12.64], R0 ;  /* 0x000000000c002986 */ /* 0x0001e2000c101104 */
[----:B------:R-:W-:-:S03]  /*25eb50*/  LOP3.LUT P2, RZ, R25, 0x80000000, RZ, 0xc0, !PT ;  /* 0x8000000019ff7812 */ /* 0x000fc6000784c0ff */
[----:B0-----:R-:W2:Y:S04]  /*25eb60*/  LDL.LU.64 R12, [R1+0x2670] ;  /* 0x00267000010c7983 */ /* 0x001ea80000300a00 */
[----:B------:R-:W2:Y:S04]  /*25eb70*/  LDL.LU.64 R24, [R1+0x2660] ;  /* 0x0026600001187983 */ /* 0x000ea80000300a00 */
[----:B------:R-:W2:Y:S04]  /*25eb80*/  LDL.LU R23, [R1+0x610] ;  /* 0x0006100001177983 */ /* 0x000ea80000300800 */
[----:B------:R-:W2:Y:S04]  /*25eb90*/  LDL.LU.64 R16, [R1+0x2640] ;  /* 0x0026400001107983 */ /* 0x000ea80000300a00 */
[----:B--2---:R0:W-:Y:S04]  /*25eba0*/  STL.64 [R1+0x75c0], R16 ;  /* 0x0075c01001007387 */ /* 0x0041e80000100a00 */
[----:B0-----:R-:W2:Y:S04]  /*25ebb0*/  LDL.LU.64 R16, [R1+0x2650] ;  /* 0x0026500001107983 */ /* 0x001ea80000300a00 */
[----:B------:R-:W2:Y:S04]  /*25ebc0*/  LDL.LU.64 R20, [R1+0x2630] ;  /* 0x0026300001147983 */ /* 0x000ea80000300a00 */
[----:B------:R-:W2:Y:S01]  /*25ebd0*/  LDL.LU.64 R18, [R1+0x2620] ;  /* 0x0026200001127983 */ /* 0x000ea20000300a00 */
[----:B------:R-:W-:-:S05]  /*25ebe0*/  PRMT R0, R26, 0x7771, RZ ;  /* 0x000077711a007816 */ /* 0x000fca00000000ff */
[----:B---3--:R-:W-:Y:S04]  /*25ebf0*/  @P3 STG.E.U8 desc[UR4][R4.64], R0 ;  /* 0x0000000004003986 */ /* 0x008fe8000c101104 */
[----:B--2---:R0:W-:Y:S04]  /*25ec00*/  STL [R1+0x75c8], R19 ;  /* 0x0075c81301007387 */ /* 0x0041e80000100800 */
[----:B0-----:R-:W2:Y:S01]  /*25ec10*/  LDL.LU R19, [R1+0x62c] ;  /* 0x00062c0001137983 */ /* 0x001ea20000300800 */
[----:B------:R-:W-:-:S03]  /*25ec20*/  PRMT R0, R26, 0x7772, RZ ;  /* 0x000077721a007816 */ /* 0x000fc600000000ff */
[----:B------:R-:W3:Y:S04]  /*25ec30*/  LDL.LU.64 R28, [R1+0x2610] ;  /* 0x00261000011c7983 */ /* 0x000ee80000300a00 */
[----:B----4-:R0:W-:Y:S02]  /*25ec40*/  @P4 STG.E.U8 desc[UR4][R2.64], R0 ;  /* 0x0000000002004986 */ /* 0x0101e4000c101104 */
[----:B0-----:R-:W-:Y:S02]  /*25ec50*/  PRMT R0, R26, 0x7773, RZ ;  /* 0x000077731a007816 */ /* 0x001fe400000000ff */
[----:B------:R-:W4:Y:S04]  /*25ec60*/  LDL.LU R26, [R1+0x5f0] ;  /* 0x0005f000011a7983 */ /* 0x000f280000300800 */
[----:B------:R0:W-:Y:S04]  /*25ec70*/  @P5 STG.E.U8 desc[UR4][R8.64], R0 ;  /* 0x0000000008005986 */ /* 0x0001e8000c101104 */
[----:B------:R-:W3:Y:S04]  /*25ec80*/  LDL.LU.64 R6, [R1+0x2600] ;  /* 0x0026000001067983 */ /* 0x000ee80000300a00 */
[----:B------:R-:W3:Y:S04]  /*25ec90*/  LDL.LU.64 R4, [R1+0x25f0] ;  /* 0x0025f00001047983 */ /* 0x000ee80000300a00 */
[----:B------:R-:W3:Y:S04]  /*25eca0*/  LDL.LU.64 R2, [R1+0x25e8] ;  /* 0x0025e80001027983 */ /* 0x000ee80000300a00 */
[----:B------:R-:W3:Y:S04]  /*25ecb0*/  LDL.LU R15, [R1+0x614] ;  /* 0x00061400010f7983 */ /* 0x000ee80000300800 */
[----:B0-----:R-:W3:Y:S01]  /*25ecc0*/  LDL.LU.64 R8, [R1+0x25e0] ;  /* 0x0025e00001087983 */ /* 0x001ee20000300a00 */
[----:B--2---:R-:W-:-:S05]  /*25ecd0*/  PRMT R0, R19, 0x7770, RZ ;  /* 0x0000777013007816 */ /* 0x004fca00000000ff */
[----:B------:R0:W-:Y:S01]  /*25ece0*/  @P6 STG.E.U8 desc[UR4][R10.64], R0 ;  /* 0x000000000a006986 */ /* 0x0001e2000c101104 */
[C---:B------:R-:W-:Y:S02]  /*25ecf0*/  LOP3.LUT P6, RZ, R14.reuse, 0x8000000, RZ, 0xc0, !PT ;  /* 0x080000000eff7812 */ /* 0x040fe400078cc0ff */
[----:B0-----:R-:W-:Y:S01]  /*25ed00*/  PRMT R0, R19, 0x7771, RZ ;  /* 0x0000777113007816 */ /* 0x001fe200000000ff */
[----:B------:R-:W2:Y:S10]  /*25ed10*/  LDL.LU.64 R10, [R1+0x25d0] ;  /* 0x0025d000010a7983 */ /* 0x000eb40000300a00 */
[----:B------:R0:W-:Y:S01]  /*25ed20*/  @P6 STG.E.U8 desc[UR4][R12.64], R0 ;  /* 0x000000000c006986 */ /* 0x0001e2000c101104 */
[----:B------:R-:W-:-:S02]  /*25ed30*/  LOP3.LUT P6, RZ, R14, 0x4000000, RZ, 0xc0, !PT ;  /* 0x040000000eff7812 */ /* 0x000fc400078cc0ff */
[----:B0-----:R-:W-:Y:S01]  /*25ed40*/  PRMT R0, R19, 0x7772, RZ ;  /* 0x0000777213007816 */ /* 0x001fe200000000ff */
[----:B------:R-:W2:Y:S10]  /*25ed50*/  LDL.LU.64 R12, [R1+0x25c0] ;  /* 0x0025c000010c7983 */ /* 0x000eb40000300a00 */
[----:B------:R0:W-:Y:S01]  /*25ed60*/  @P6 STG.E.U8 desc[UR4][R24.64], R0 ;  /* 0x0000000018006986 */ /* 0x0001e2000c101104 */
[----:B------:R-:W-:-:S02]  /*25ed70*/  LOP3.LUT P6, RZ, R14, 0x2000000, RZ, 0xc0, !PT ;  /* 0x020000000eff7812 */ /* 0x000fc400078cc0ff */
[----:B0-----:R-:W-:Y:S01]  /*25ed80*/  PRMT R0, R19, 0x7773, RZ ;  /* 0x0000777313007816 */ /* 0x001fe200000000ff */
[----:B------:R-:W2:Y:S04]  /*25ed90*/  LDL.LU.64 R24, [R1+0x25b0] ;  /* 0x0025b00001187983 */ /* 0x000ea80000300a00 */
[----:B------:R-:W2:Y:S06]  /*25eda0*/  LDL.LU R19, [R1+0x75c8] ;  /* 0x0075c80001137983 */ /* 0x000eac0000300800 */
[----:B------:R0:W-:Y:S04]  /*25edb0*/  @P6 STG.E.U8 desc[UR4][R16.64], R0 ;  /* 0x0000000010006986 */ /* 0x0001e8000c101104 */
[----:B0-----:R-:W2:Y:S01]  /*25edc0*/  LDL.LU.64 R16, [R1+0x75c0] ;  /* 0x0075c00001107983 */ /* 0x001ea20000300a00 */
[----:B------:R-:W-:-:S02]  /*25edd0*/  LOP3.LUT P6, RZ, R14, 0x1000000, RZ, 0xc0, !PT ;  /* 0x010000000eff7812 */ /* 0x000fc400078cc0ff */
[----:B------:R-:W-:Y:S02]  /*25ede0*/  PRMT R0, R23, 0x7770, RZ ;  /* 0x0000777017007816 */ /* 0x000fe400000000ff */
[C---:B------:R-:W-:Y:S02]  /*25edf0*/  LOP3.LUT P3, RZ, R22.reuse, 0x1, RZ, 0xc0, !PT ;  /* 0x0000000116ff7812 */ /* 0x040fe4000786c0ff */
[----:B------:R-:W-:-:S07]  /*25ee00*/  LOP3.LUT P4, RZ, R22, 0x2, RZ, 0xc0, !PT ;  /* 0x0000000216ff7812 */ /* 0x000fce000788c0ff */
[----:B--2---:R0:W-:Y:S01]  /*25ee10*/  @P6 STG.E.U8 desc[UR4][R16.64], R0 ;  /* 0x0000000010006986 */ /* 0x0041e2000c101104 */
[----:B------:R-:W-:Y:S02]  /*25ee20*/  LOP3.LUT P6, RZ, R14, 0x800000, RZ, 0xc0, !PT ;  /* 0x008000000eff7812 */ /* 0x000fe400078cc0ff */
[----:B0-----:R-:W-:-:S11]  /*25ee30*/  PRMT R0, R23, 0x7771, RZ ;  /* 0x0000777117007816 */ /* 0x001fd600000000ff */
        /* <DEDUP_REMOVED lines=8> */
[----:B----4-:R-:W-:-:S11]  /*25eec0*/  PRMT R0, R26, 0x7770, RZ ;  /* 0x000077701a007816 */ /* 0x010fd600000000ff */
        /* <DEDUP_REMOVED lines=17> */
[C---:B------:R-:W-:Y:S02]  /*25efe0*/  LOP3.LUT P2, RZ, R22.reuse, 0x8, RZ, 0xc0, !PT ;  /* 0x0000000816ff7812 */ /* 0x040fe4000784c0ff */
[C---:B------:R-:W-:Y:S02]  /*25eff0*/  PRMT R0, R15.reuse, 0x7772, RZ ;  /* 0x000077720f007816 */ /* 0x040fe400000000ff */
[----:B------:R-:W-:Y:S01]  /*25f000*/  LOP3.LUT P3, RZ, R22, 0x10, RZ, 0xc0, !PT ;  /* 0x0000001016ff7812 */ /* 0x000fe2000786c0ff */
[----:B------:R-:W4:Y:S06]  /*25f010*/  LDL.LU.64 R10, [R1+0x2560] ;  /* 0x00256000010a7983 */ /* 0x000f2c0000300a00 */
[----:B------:R0:W-:Y:S02]  /*25f020*/  @P5 STG.E.U8 desc[UR4][R24.64], R0 ;  /* 0x0000000018005986 */ /* 0x0001e4000c101104 */
[----:B0-----:R-:W-:-:S02]  /*25f030*/  PRMT R0, R15, 0x7773, RZ ;  /* 0x000077730f007816 */ /* 0x001fc400000000ff */
[----:B------:R-:W4:Y:S04]  /*25f040*/  LDL.LU.64 R24, [R1+0x2550] ;  /* 0x0025500001187983 */ /* 0x000f280000300a00 */
[----:B------:R-:W4:Y:S04]  /*25f050*/  LDL.LU R23, [R1+0x618] ;  /* 0x0006180001177983 */ /* 0x000f280000300800 */
[----:B--2---:R3:W-:Y:S02]  /*25f060*/  @P2 STG.E.U8 desc[UR4][R4.64], R0 ;  /* 0x0000000004002986 */ /* 0x0047e4000c101104 */
[----:B---3--:R-:W-:-:S05]  /*25f070*/  PRMT R0, R26, 0x7770, RZ ;  /* 0x000077701a007816 */ /* 0x008fca00000000ff */
[----:B------:R0:W-:Y:S04]  /*25f080*/  @P3 STG.E.U8 desc[UR4][R12.64], R0 ;  /* 0x000000000c003986 */ /* 0x0001e8000c101104 */
[----:B0-----:R-:W2:Y:S04]  /*25f090*/  LDL.LU.64 R12, [R1+0x2540] ;  /* 0x00254000010c7983 */ /* 0x001ea80000300a00 */
[----:B------:R-:W3:Y:S04]  /*25f0a0*/  LDL.LU R15, [R1+0x5f8] ;  /* 0x0005f800010f7983 */ /* 0x000ee80000300800 */
        /* <DEDUP_REMOVED lines=27> */
[----:B------:R-:W-:Y:S01]  /*25f260*/  PRMT R0, R26, 0x7771, RZ ;  /* 0x000077711a007816 */ /* 0x000fe200000000ff */
[----:B------:R-:W3:Y:S04]  /*25f270*/  LDL.LU.64 R20, [R1+0x2500] ;  /* 0x0025000001147983 */ /* 0x000ee80000300a00 */
[----:B------:R-:W3:Y:S04]  /*25f280*/  LDL.LU.64 R18, [R1+0x24f0] ;  /* 0x0024f00001127983 */ /* 0x000ee80000300a00 */
[----:B------:R-:W3:Y:S01]  /*25f290*/  LDL.LU.64 R28, [R1+0x24e0] ;  /* 0x0024e000011c7983 */ /* 0x000ee20000300a00 */
[----:B------:R-:W-:-:S02]  /*25f2a0*/  @P6 LOP3.LUT R14, R14, 0x40000, RZ, 0xfc, !PT ;  /* 0x000400000e0e6812 */ /* 0x000fc400078efcff */
[----:B------:R-:W-:Y:S02]  /*25f2b0*/  LOP3.LUT P6, RZ, R22, 0x100, RZ, 0xc0, !PT ;  /* 0x0000010016ff7812 */ /* 0x000fe400078cc0ff */
[----:B------:R-:W-:Y:S01]  /*25f2c0*/  LOP3.LUT R14, R14, 0xfff7ffff, RZ, 0xc0, !PT ;  /* 0xfff7ffff0e0e7812 */ /* 0x000fe200078ec0ff */
[----:B----4-:R0:W-:Y:S10]  /*25f2d0*/  @P4 STG.E.U8 desc[UR4][R2.64], R0 ;  /* 0x0000000002004986 */ /* 0x0101f4000c101104 */
[----:B------:R-:W-:-:S02]  /*25f2e0*/  @P6 LOP3.LUT R14, R14, 0x80000, RZ, 0xfc, !PT ;  /* 0x000800000e0e6812 */ /* 0x000fc400078efcff */
[----:B------:R-:W-:Y:S02]  /*25f2f0*/  LOP3.LUT P6, RZ, R22, 0x80, RZ, 0xc0, !PT ;  /* 0x0000008016ff7812 */ /* 0x000fe400078cc0ff */
[----:B0-----:R-:W-:-:S05]  /*25f300*/  PRMT R0, R26, 0x7772, RZ ;  /* 0x000077721a007816 */ /* 0x001fca00000000ff */
[----:B------:R0:W-:Y:S02]  /*25f310*/  @P5 STG.E.U8 desc[UR4][R8.64], R0 ;  /* 0x0000000008005986 */ /* 0x0001e4000c101104 */
[----:B0-----:R-:W-:Y:S02]  /*25f320*/  PRMT R0, R26, 0x7773, RZ ;  /* 0x000077731a007816 */ /* 0x001fe400000000ff */
[----:B------:R-:W4:Y:S04]  /*25f330*/  LDL.LU R26, [R1+0x61c] ;  /* 0x00061c00011a7983 */ /* 0x000f280000300800 */
[----:B------:R0:W-:Y:S01]  /*25f340*/  @P6 STG.E.U8 desc[UR4][R10.64], R0 ;  /* 0x000000000a006986 */ /* 0x0001e2000c101104 */
[----:B------:R-:W-:-:S03]  /*25f350*/  LOP3.LUT P6, RZ, R14, 0x80000, RZ, 0xc0, !PT ;  /* 0x000800000eff7812 */ /* 0x000fc600078cc0ff */
[----:B------:R-:W3:Y:S04]  /*25f360*/  LDL.LU.64 R6, [R1+0x24d0] ;  /* 0x0024d00001067983 */ /* 0x000ee80000300a00 */
[----:B------:R-:W3:Y:S04]  /*25f370*/  LDL.LU.64 R4, [R1+0x24c0] ;  /* 0x0024c00001047983 */ /* 0x000ee80000300a00 */
[----:B------:R-:W3:Y:S04]  /*25f380*/  LDL.LU.64 R2, [R1+0x24b0] ;  /* 0x0024b00001027983 */ /* 0x000ee80000300a00 */
[----:B------:R-:W3:Y:S01]  /*25f390*/  LDL.LU.64 R8, [R1+0x24a0] ;  /* 0x0024a00001087983 */ /* 0x000ee20000300a00 */
[----:B0-----:R-:W-:-:S05]  /*25f3a0*/  PRMT R0, R23, 0x7770, RZ ;  /* 0x0000777017007816 */ /* 0x001fca00000000ff */
[----:B------:R0:W-:Y:S01]  /*25f3b0*/  @P6 STG.E.U8 desc[UR4][R24.64], R0 ;  /* 0x0000000018006986 */ /* 0x0001e2000c101104 */
[C---:B------:R-:W-:Y:S02]  /*25f3c0*/  LOP3.LUT P6, RZ, R14.reuse, 0x40000, RZ, 0xc0, !PT ;  /* 0x000400000eff7812 */ /* 0x040fe400078cc0ff */
[----:B0-----:R-:W-:Y:S01]  /*25f3d0*/  PRMT R0, R23, 0x7771, RZ ;  /* 0x0000777117007816 */ /* 0x001fe200000000ff */
[----:B------:R-:W3:Y:S04]  /*25f3e0*/  LDL.LU R25, [R1+0x5fc] ;  /* 0x0005fc0001197983 */ /* 0x000ee80000300800 */
[----:B------:R-:W3:Y:S06]  /*25f3f0*/  LDL.LU.64 R10, [R1+0x2490] ;  /* 0x00249000010a7983 */ /* 0x000eec0000300a00 */
[----:B------:R0:W-:Y:S01]  /*25f400*/  @P6 STG.E.U8 desc[UR4][R12.64], R0 ;  /* 0x000000000c006986 */ /* 0x0001e2000c101104 */
[----:B------:R-:W-:-:S02]  /*25f410*/  LOP3.LUT P6, RZ, R14, 0x20000, RZ, 0xc0, !PT ;  /* 0x000200000eff7812 */ /* 0x000fc400078cc0ff */
[----:B0-----:R-:W-:Y:S01]  /*25f420*/  PRMT R0, R23, 0x7772, RZ ;  /* 0x0000777217007816 */ /* 0x001fe200000000ff */
[----:B------:R-:W3:Y:S10]  /*25f430*/  LDL.LU.64 R12, [R1+0x2480] ;  /* 0x00248000010c7983 */ /* 0x000ef40000300a00 */
[----:B--2---:R0:W-:Y:S04]  /*25f440*/  @P6 STG.E.U8 desc[UR4][R16.64], R0 ;  /* 0x0000000010006986 */ /* 0x0041e8000c101104 */
[----:B0-----:R-:W2:Y:S01]  /*25f450*/  LDL.LU.64 R16, [R1+0x75b8] ;  /* 0x0075b80001107983 */ /* 0x001ea20000300a00 */
[----:B------:R-:W-:-:S02]  /*25f460*/  LOP3.LUT P6, RZ, R14, 0x10000, RZ, 0xc0, !PT ;  /* 0x000100000eff7812 */ /* 0x000fc400078cc0ff */
[----:B------:R-:W-:Y:S01]  /*25f470*/  PRMT R0, R23, 0x7773, RZ ;  /* 0x0000777317007816 */ /* 0x000fe200000000ff */
[----:B------:R-:W3:Y:S04]  /*25f480*/  LDL.LU R24, [R1+0x7c] ;  /* 0x00007c0001187983 */ /* 0x000ee80000300800 */
[----:B------:R-:W3:Y:S06]  /*25f490*/  LDL.LU R23, [R1+0x75b0] ;  /* 0x0075b00001177983 */ /* 0x000eec0000300800 */
[----:B--2---:R0:W-:Y:S04]  /*25f4a0*/  @P6 STG.E.U8 desc[UR4][R16.64], R0 ;  /* 0x0000000010006986 */ /* 0x0041e8000c101104 */
[----:B0-----:R-:W2:Y:S01]  /*25f4b0*/  LDL.LU.64 R16, [R1+0x75a8] ;  /* 0x0075a80001107983 */ /* 0x001ea20000300a00 */
[----:B------:R-:W-:-:S02]  /*25f4c0*/  LOP3.LUT P6, RZ, R14, 0x8000, RZ, 0xc0, !PT ;  /* 0x000080000eff7812 */ /* 0x000fc400078cc0ff */
[----:B---3--:R-:W-:Y:S02]  /*25f4d0*/  PRMT R0, R15, 0x7770, RZ ;  /* 0x000077700f007816 */ /* 0x008fe400000000ff */
[C---:B------:R-:W-:Y:S02]  /*25f4e0*/  LOP3.LUT P0, RZ, R22.reuse, 0x10000, RZ, 0xc0, !PT ;  /* 0x0001000016ff7812 */ /* 0x040fe4000780c0ff */
        /* <DEDUP_REMOVED lines=14> */
[----:B------:R4:W-:Y:S02]  /*25f5d0*/  @P6 STG.E.U8 desc[UR4][R28.64], R0 ;  /* 0x000000001c006986 */ /* 0x0009e4000c101104 */
[----:B----4-:R-:W-:-:S05]  /*25f5e0*/  PRMT R0, R26, 0x7770, RZ ;  /* 0x000077701a007816 */ /* 0x010fca00000000ff */
        /* <DEDUP_REMOVED lines=12> */
[----:B------:R0:W-:Y:S04]  /*25f6b0*/  @P5 STG.E.U8 desc[UR4][R12.64], R0 ;  /* 0x000000000c005986 */ /* 0x0001e8000c101104 */
[----:B0-----:R-:W4:Y:S04]  /*25f6c0*/  LDL.LU.64 R12, [R1+0x2450] ;  /* 0x00245000010c7983 */ /* 0x001f280000300a00 */
[----:B------:R-:W4:Y:S04]  /*25f6d0*/  LDL.LU.64 R4, [R1+0x2440] ;  /* 0x0024400001047983 */ /* 0x000f280000300a00 */
[----:B------:R-:W4:Y:S04]  /*25f6e0*/  LDL.LU.64 R2, [R1+0x2430] ;  /* 0x0024300001027983 */ /* 0x000f280000300a00 */
[----:B------:R-:W4:Y:S01]  /*25f6f0*/  LDL.LU R26, [R1+0x600] ;  /* 0x00060000011a7983 */ /* 0x000f220000300800 */
[----:B------:R-:W-:-:S02]  /*25f700*/  LOP3.LUT P2, RZ, R22, 0x400000, RZ, 0xc0, !PT ;  /* 0x0040000016ff7812 */ /* 0x000fc4000784c0ff */
[C---:B------:R-:W-:Y:S02]  /*25f710*/  LOP3.LUT P3, RZ, R22.reuse, 0x800000, RZ, 0xc0, !PT ;  /* 0x0080000016ff7812 */ /* 0x040fe4000786c0ff */
[----:B------:R-:W-:Y:S02]  /*25f720*/  PRMT R0, R25, 0x7772, RZ ;  /* 0x0000777219007816 */ /* 0x000fe400000000ff */
[----:B------:R-:W-:-:S07]  /*25f730*/  LOP3.LUT P4, RZ, R22, 0x1000000, RZ, 0xc0, !PT ;  /* 0x0100000016ff7812 */ /* 0x000fce000788c0ff */
[----:B--2---:R0:W-:Y:S02]  /*25f740*/  @P2 STG.E.U8 desc[UR4][R8.64], R0 ;  /* 0x0000000008002986 */ /* 0x0041e4000c101104 */
[----:B0-----:R-:W-:Y:S02]  /*25f750*/  PRMT R0, R25, 0x7773, RZ ;  /* 0x0000777319007816 */ /* 0x001fe400000000ff */
[----:B------:R-:W2:Y:S04]  /*25f760*/  LDL.LU.64 R8, [R1+0x2420] ;  /* 0x0024200001087983 */ /* 0x000ea80000300a00 */
[----:B------:R-:W2:Y:S04]  /*25f770*/  LDL.LU R15, [R1+0x5e0] ;  /* 0x0005e000010f7983 */ /* 0x000ea80000300800 */
[----:B---3--:R0:W-:Y:S04]  /*25f780*/  @P3 STG.E.U8 desc[UR4][R10.64], R0 ;  /* 0x000000000a003986 */ /* 0x0081e8000c101104 */
[----:B0-----:R-:W3:Y:S01]  /*25f790*/  LDL.LU.64 R10, [R1+0x2410] ;  /* 0x00241000010a7983 */ /* 0x001ee20000300a00 */
[----:B----4-:R-:W-:-:S05]  /*25f7a0*/  PRMT R0, R26, 0x7770, RZ ;  /* 0x000077701a007816 */ /* 0x010fca00000000ff */
        /* <DEDUP_REMOVED lines=25> */
[----:B------:R-:W-:Y:S02]  /*25f940*/  LOP3.LUT R14, R14, 0xfffffbff, RZ, 0xc0, !PT ;  /* 0xfffffbff0e0e7812 */ /* 0x000fe400078ec0ff */
[----:B------:R-:W-:-:S09]  /*25f950*/  LOP3.LUT P5, RZ, R22, 0x2000000, RZ, 0xc0, !PT ;  /* 0x0200000016ff7812 */ /* 0x000fd200078ac0ff */
[----:B------:R-:W-:Y:S02]  /*25f960*/  @P6 LOP3.LUT R14, R14, 0x400, RZ, 0xfc, !PT ;  /* 0x000004000e0e6812 */ /* 0x000fe400078efcff */
[----:B------:R-:W-:Y:S02]  /*25f970*/  LOP3.LUT P6, RZ, R22, 0x8000000, RZ, 0xc0, !PT ;  /* 0x0800000016ff7812 */ /* 0x000fe400078cc0ff */
[----:B------:R-:W-:Y:S02]  /*25f980*/  LOP3.LUT R14, R14, 0xfffff7ff, RZ, 0xc0, !PT ;  /* 0xfffff7ff0e0e7812 */ /* 0x000fe400078ec0ff */
[----:B------:R-:W-:-:S09]  /*25f990*/  PRMT R0, R26, 0x7771, RZ ;  /* 0x000077711a007816 */ /* 0x000fd200000000ff */
[----:B------:R-:W-:Y:S02]  /*25f9a0*/  @P6 LOP3.LUT R14, R14, 0x800, RZ, 0xfc, !PT ;  /* 0x000008000e0e6812 */ /* 0x000fe400078efcff */
[----:B------:R-:W-:Y:S01]  /*25f9b0*/  LOP3.LUT P6, RZ, R22, 0x4000000, RZ, 0xc0, !PT ;  /* 0x0400000016ff7812 */ /* 0x000fe200078cc0ff */
[----:B------:R0:W-:Y:S04]  /*25f9c0*/  @P5 STG.E.U8 desc[UR4][R4.64], R0 ;  /* 0x0000000004005986 */ /* 0x0001e8000c101104 */
[----:B------:R-:W4:Y:S04]  /*25f9d0*/  LDL.LU R22, [R1+0x604] ;  /* 0x0006040001167983 */ /* 0x000f280000300800 */
[----:B------:R-:W4:Y:S04]  /*25f9e0*/  LDL.LU.64 R16, [R1+0x23e0] ;  /* 0x0023e00001107983 */ /* 0x000f280000300a00 */
[----:B------:R-:W4:Y:S04]  /*25f9f0*/  LDL.LU.64 R20, [R1+0x23d0] ;  /* 0x0023d00001147983 */ /* 0x000f280000300a00 */
[----:B------:R-:W4:Y:S04]  /*25fa00*/  LDL.LU.64 R18, [R1+0x23c0] ;  /* 0x0023c00001127983 */ /* 0x000f280000300a00 */
[----:B------:R-:W4:Y:S04]  /*25fa10*/  LDL.LU.64 R28, [R1+0x23b0] ;  /* 0x0023b000011c7983 */ /* 0x000f280000300a00 */
[----:B------:R-:W4:Y:S04]  /*25fa20*/  LDL.LU R25, [R1+0x5e4] ;  /* 0x0005e40001197983 */ /* 0x000f280000300800 */
[----:B------:R-:W4:Y:S01]  /*25fa30*/  LDL.LU.64 R6, [R1+0x23a0] ;  /* 0x0023a00001067983 */ /* 0x000f220000300a00 */
[----:B0-----:R-:W-:-:S03]  /*25fa40*/  PRMT R0, R26, 0x7772, RZ ;  /* 0x000077721a007816 */ /* 0x001fc600000000ff */
[----:B------:R-:W4:Y:S04]  /*25fa50*/  LDL.LU.64 R4, [R1+0x2390] ;  /* 0x0023900001047983 */ /* 0x000f280000300a00 */
[----:B------:R0:W-:Y:S01]  /*25fa60*/  @P6 STG.E.U8 desc[UR4][R2.64], R0 ;  /* 0x0000000002006986 */ /* 0x0001e2000c101104 */
[----:B------:R-:W-:Y:S02]  /*25fa70*/  LOP3.LUT P6, RZ, R14, 0x800, RZ, 0xc0, !PT ;  /* 0x000008000eff7812 */ /* 0x000fe400078cc0ff */
        /* <DEDUP_REMOVED lines=48> */
[----:B---3--:R0:W-:Y:S04]  /*25fd80*/  @P5 STG.E.U8 desc[UR4][R10.64], R0 ;  /* 0x000000000a005986 */ /* 0x0081e8000c101104 */
[----:B0-----:R-:W3:Y:S01]  /*25fd90*/  LDL.LU.64 R10, [R1+0x2340] ;  /* 0x00234000010a7983 */ /* 0x001ee20000300a00 */
[----:B------:R-:W-:-:S02]  /*25fda0*/  LOP3.LUT P6, RZ, R24, 0x200000, RZ, 0xc0, !PT ;  /* 0x0020000018ff7812 */ /* 0x000fc400078cc0ff */
[C---:B------:R-:W-:Y:S02]  /*25fdb0*/  LOP3.LUT P2, RZ, R24.reuse, 0x200, RZ, 0xc0, !PT ;  /* 0x0000020018ff7812 */ /* 0x040fe4000784c0ff */
[----:B------:R-:W-:Y:S02]  /*25fdc0*/  LOP3.LUT P3, RZ, R24, 0x400, RZ, 0xc0, !PT ;  /* 0x0000040018ff7812 */ /* 0x000fe4000786c0ff */
[----:B------:R-:W-:Y:S01]  /*25fdd0*/  PRMT R0, R26, 0x7771, RZ ;  /* 0x000077711a007816 */ /* 0x000fe200000000ff */
[----:B------:R-:W3:Y:S04]  /*25fde0*/  LDL.LU.64 R6, [R1+0x2330] ;  /* 0x0023300001067983 */ /* 0x000ee80000300a00 */
[----:B------:R-:W3:Y:S04]  /*25fdf0*/  LDL.LU.64 R4, [R1+0x2320] ;  /* 0x0023200001047983 */ /* 0x000ee80000300a00 */
[----:B------:R-:W3:Y:S04]  /*25fe00*/  LDL.LU.64 R2, [R1+0x2310] ;  /* 0x0023100001027983 */ /* 0x000ee80000300a00 */
[----:B------:R-:W3:Y:S01]  /*25fe10*/  LDL.LU R25, [R1+0x5e8] ;  /* 0x0005e80001197983 */ /* 0x000ee20000300800 */
[----:B----4-:R-:W-:-:S04]  /*25fe20*/  LOP3.LUT R12, R12, 0xefffffff, RZ, 0xc0, !PT ;  /* 0xefffffff0c0c7812 */ /* 0x010fc800078ec0ff */
        /* <DEDUP_REMOVED lines=9> */
[----:B------:R-:W-:-:S05]  /*25fec0*/  @P6 LOP3.LUT R12, R12, 0x80000000, RZ, 0xfc, !PT ;  /* 0x800000000c0c6812 */ /* 0x000fca00078efcff */
[----:B------:R-:W-:Y:S04]  /*25fed0*/  STL [R1+0x7580], R12 ;  /* 0x0075800c01007387 */ /* 0x000fe80000100800 */
[----:B--2---:R0:W-:Y:S02]  /*25fee0*/  @P2 STG.E.U8 desc[UR4][R8.64], R0 ;  /* 0x0000000008002986 */ /* 0x0041e4000c101104 */
[----:B0-----:R-:W-:Y:S02]  /*25fef0*/  PRMT R0, R26, 0x7772, RZ ;  /* 0x000077721a007816 */ /* 0x001fe400000000ff */
[----:B------:R-:W2:Y:S04]  /*25ff00*/  LDL.LU.64 R8, [R1+0x2308] ;  /* 0x0023080001087983 */ /* 0x000ea80000300a00 */
[----:B------:R-:W4:Y:S04]  /*25ff10*/  LDL.LU R15, [R1+0x60c] ;  /* 0x00060c00010f7983 */ /* 0x000f280000300800 */
[----:B---3--:R0:W-:Y:S04]  /*25ff20*/  @P3 STG.E.U8 desc[UR4][R10.64], R0 ;  /* 0x000000000a003986 */ /* 0x0081e8000c101104 */
[----:B0-----:R-:W3:Y:S04]  /*25ff30*/  LDL.LU.64 R10, [R1+0x2300] ;  /* 0x00230000010a7983 */ /* 0x001ee80000300a00 */
        /* <DEDUP_REMOVED lines=13> */
[----:B------:R-:W-:Y:S02]  /*260010*/  PRMT R0, R26, 0x7773, RZ ;  /* 0x000077731a007816 */ /* 0x000fe400000000ff */
[----:B------:R-:W-:Y:S01]  /*260020*/  LOP3.LUT R14, R14, 0xfffffff7, RZ, 0xc0, !PT ;  /* 0xfffffff70e0e7812 */ /* 0x000fe200078ec0ff */
[----:B--2---:R0:W-:Y:S04]  /*260030*/  STL.64 [R1+0x7588], R12 ;  /* 0x0075880c01007387 */ /* 0x0041e80000100a00 */
[----:B0-----:R-:W2:Y:S04]  /*260040*/  LDL.LU.64 R12, [R1+0x22f0] ;  /* 0x0022f000010c7983 */ /* 0x001ea80000300a00 */
[----:B------:R-:W2:Y:S01]  /*260050*/  LDL.LU.64 R16, [R1+0x22d8] ;  /* 0x0022d80001107983 */ /* 0x000ea20000300a00 */
[----:B------:R-:W-:-:S02]  /*260060*/  @P6 LOP3.LUT R14, R14, 0x8, RZ, 0xfc, !PT ;  /* 0x000000080e0e6812 */ /* 0x000fc400078efcff */
[----:B------:R-:W-:Y:S01]  /*260070*/  LOP3.LUT P6, RZ, R24, 0x2000, RZ, 0xc0, !PT ;  /* 0x0000200018ff7812 */ /* 0x000fe200078cc0ff */
[----:B------:R0:W-:Y:S02]  /*260080*/  @P4 STG.E.U8 desc[UR4][R6.64], R0 ;  /* 0x0000000006004986 */ /* 0x0001e4000c101104 */
        /* <DEDUP_REMOVED lines=11> */
[----:B----4-:R-:W-:Y:S01]  /*260140*/  PRMT R0, R15, 0x7770, RZ ;  /* 0x000077700f007816 */ /* 0x010fe200000000ff */
[----:B--2---:R0:W-:Y:S10]  /*260150*/  STL.64 [R1+0x7578], R16 ;  /* 0x0075781001007387 */ /* 0x0041f40000100a00 */
[----:B------:R1:W-:Y:S04]  /*260160*/  @P6 STG.E.U8 desc[UR4][R12.64], R0 ;  /* 0x000000000c006986 */ /* 0x0003e8000c101104 */
        /* <DEDUP_REMOVED lines=11> */
[----:B-1----:R-:W2:Y:S01]  /*260220*/  LDL.LU.64 R12, [R1+0x7588] ;  /* 0x00758800010c7983 */ /* 0x002ea20000300a00 */
[----:B------:R-:W-:-:S02]  /*260230*/  LOP3.LUT P6, RZ, R14, 0x1, RZ, 0xc0, !PT ;  /* 0x000000010eff7812 */ /* 0x000fc400078cc0ff */
[C---:B------:R-:W-:Y:S01]  /*260240*/  PRMT R0, R15.reuse, 0x7771, RZ ;  /* 0x000077710f007816 */ /* 0x040fe200000000ff */
[----:B------:R-:W3:Y:S10]  /*260250*/  LDL.LU R25, [R1+0x80] ;  /* 0x0000800001197983 */ /* 0x000ef40000300800 */
[----:B--2---:R0:W-:Y:S04]  /*260260*/  @P6 STG.E.U8 desc[UR4][R12.64], R0 ;  /* 0x000000000c006986 */ /* 0x0041e8000c101104 */
[----:B0-----:R-:W2:Y:S01]  /*260270*/  LDL.LU R12, [R1+0x7580] ;  /* 0x00758000010c7983 */ /* 0x001ea20000300800 */
        /* <DEDUP_REMOVED lines=14> */
[----:B---3--:R-:W-:-:S11]  /*260360*/  PRMT R0, R22, 0x7770, RZ ;  /* 0x0000777016007816 */ /* 0x008fd600000000ff */
        /* <DEDUP_REMOVED lines=15> */
[----:B------:R-:W2:Y:S04]  /*260460*/  LDL.LU R26, [R1+0x5b0] ;  /* 0x0005b000011a7983 */ /* 0x000ea80000300800 */
[----:B------:R-:W3:Y:S04]  /*260470*/  LDL.LU.64 R8, [R1+0x2290] ;  /* 0x0022900001087983 */ /* 0x000ee80000300a00 */
[----:B------:R0:W-:Y:S04]  /*260480*/  @P5 STG.E.U8 desc[UR4][R10.64], R0 ;  /* 0x000000000a005986 */ /* 0x0001e8000c101104 */
[----:B0-----:R-:W4:Y:S01]  /*260490*/  LDL.LU.64 R10, [R1+0x2288] ;  /* 0x00228800010a7983 */ /* 0x001f220000300a00 */
[----:B------:R-:W-:-:S02]  /*2604a0*/  LOP3.LUT P2, RZ, R24, 0x10000000, RZ, 0xc0, !PT ;  /* 0x1000000018ff7812 */ /* 0x000fc4000784c0ff */
[----:B------:R-:W-:Y:S01]  /*2604b0*/  LOP3.LUT P3, RZ, R24, 0x20000000, RZ, 0xc0, !PT ;  /* 0x2000000018ff7812 */ /* 0x000fe2000786c0ff */
[----:B------:R-:W4:Y:S04]  /*2604c0*/  LDL.LU.64 R6, [R1+0x2280] ;  /* 0x0022800001067983 */ /* 0x000f280000300a00 */
[----:B------:R-:W4:Y:S04]  /*2604d0*/  LDL.LU.64 R4, [R1+0x2278] ;  /* 0x0022780001047983 */ /* 0x000f280000300a00 */
[----:B------:R-:W4:Y:S04]  /*2604e0*/  LDL.LU.64 R2, [R1+0x2270] ;  /* 0x0022700001027983 */ /* 0x000f280000300a00 */
[----:B------:R-:W4:Y:S01]  /*2604f0*/  LDL.LU R13, [R1+0x5d4] ;  /* 0x0005d400010d7983 */ /* 0x000f220000300800 */
[----:B--2---:R-:W-:-:S05]  /*260500*/  PRMT R0, R26, 0x7770, RZ ;  /* 0x000077701a007816 */ /* 0x004fca00000000ff */
[----:B---3--:R0:W-:Y:S02]  /*260510*/  @P2 STG.E.U8 desc[UR4][R8.64], R0 ;  /* 0x0000000008002986 */ /* 0x0081e4000c101104 */
[----:B0-----:R-:W-:Y:S02]  /*260520*/  PRMT R0, R26, 0x7771, RZ ;  /* 0x000077711a007816 */ /* 0x001fe400000000ff */
[----:B------:R-:W2:Y:S04]  /*260530*/  LDL.LU.64 R8, [R1+0x20e8] ;  /* 0x0020e80001087983 */ /* 0x000ea80000300a00 */
[----:B----4-:R0:W-:Y:S04]  /*260540*/  @P3 STG.E.U8 desc[UR4][R10.64], R0 ;  /* 0x000000000a003986 */ /* 0x0101e8000c101104 */
        /* <DEDUP_REMOVED lines=23> */
[----:B------:R-:W-:Y:S02]  /*2606c0*/  LOP3.LUT P6, RZ, R25, 0x4, RZ, 0xc0, !PT ;  /* 0x0000000419ff7812 */ /* 0x000fe400078cc0ff */
[----:B------:R-:W-:Y:S02]  /*2606d0*/  LOP3.LUT R12, R12, 0xfbffffff, RZ, 0xc0, !PT ;  /* 0xfbffffff0c0c7812 */ /* 0x000fe400078ec0ff */
[----:B------:R-:W-:-:S09]  /*2606e0*/  LOP3.LUT P4, RZ, R24, 0x40000000, RZ, 0xc0, !PT ;  /* 0x4000000018ff7812 */ /* 0x000fd2000788c0ff */
[----:B------:R-:W-:Y:S02]  /*2606f0*/  @P6 LOP3.LUT R12, R12, 0x4000000, RZ, 0xfc, !PT ;  /* 0x040000000c0c6812 */ /* 0x000fe400078efcff */
[----:B------:R-:W-:Y:S02]  /*260700*/  LOP3.LUT P6, RZ, R25, 0x2, RZ, 0xc0, !PT ;  /* 0x0000000219ff7812 */ /* 0x000fe400078cc0ff */
        /* <DEDUP_REMOVED lines=16> */
[C---:B------:R-:W-:Y:S02]  /*260810*/  LOP3.LUT P6, RZ, R12.reuse, 0x2000000, RZ, 0xc0, !PT ;  /* 0x020000000cff7812 */ /* 0x040fe400078cc0ff */
[----:B0-----:R-:W-:Y:S01]  /*260820*/  PRMT R0, R13, 0x7773, RZ ;  /* 0x000077730d007816 */ /* 0x001fe200000000ff */
[----:B----4-:R0:W-:Y:S10]  /*260830*/  STL.64 [R1+0x7568], R14 ;  /* 0x0075680e01007387 */ /* 0x0101f40000100a00 */
        /* <DEDUP_REMOVED lines=49> */
[----:B------:R0:W-:Y:S04]  /*260b50*/  @P5 STG.E.U8 desc[UR4][R10.64], R0 ;  /* 0x000000000a005986 */ /* 0x0001e8000c101104 */
[----:B0-----:R-:W4:Y:S04]  /*260b60*/  LDL.LU.64 R10, [R1+0x2028] ;  /* 0x00202800010a7983 */ /* 0x001f280000300a00 */
        /* <DEDUP_REMOVED lines=34> */
[----:B------:R-:W-:-:S05]  /*260d90*/  LOP3.LUT P1, RZ, R25, 0x20000000, RZ, 0xc0, !PT ;  /* 0x2000000019ff7812 */ /* 0x000fca000782c0ff */
[----:B------:R-:W-:Y:S02]  /*260da0*/  @P6 LOP3.LUT R12, R12, 0x80000, RZ, 0xfc, !PT ;  /* 0x000800000c0c6812 */ /* 0x000fe400078efcff */
[C---:B------:R-:W-:Y:S01]  /*260db0*/  LOP3.LUT P6, RZ, R25.reuse, 0x80000, RZ, 0xc0, !PT ;  /* 0x0008000019ff7812 */ /* 0x040fe200078cc0ff */
[----:B--2---:R0:W-:Y:S01]  /*260dc0*/  @P2 STG.E.U8 desc[UR4][R8.64], R0 ;  /* 0x0000000008002986 */ /* 0x0041e2000c101104 */
[----:B------:R-:W-:-:S03]  /*260dd0*/  LOP3.LUT P2, RZ, R25, 0x40000000, RZ, 0xc0, !PT ;  /* 0x4000000019ff7812 */ /* 0x000fc6000784c0ff */
[----:B0-----:R-:W2:Y:S01]  /*260de0*/  LDL.LU.64 R8, [R1+0x2010] ;  /* 0x0020100001087983 */ /* 0x001ea20000300a00 */
[----:B---3--:R-:W-:-:S05]  /*260df0*/  PRMT R0, R26, 0x7770, RZ ;  /* 0x000077701a007816 */ /* 0x008fca00000000ff */
[----:B------:R0:W-:Y:S01]  /*260e00*/  @P3 STG.E.U8 desc[UR4][R6.64], R0 ;  /* 0x0000000006003986 */ /* 0x0001e2000c101104 */
[----:B------:R-:W-:-:S03]  /*260e10*/  LOP3.LUT P3, RZ, R25, 0x80000000, RZ, 0xc0, !PT ;  /* 0x8000000019ff7812 */ /* 0x000fc6000786c0ff */
[----:B------:R-:W3:Y:S04]  /*260e20*/  LDL.LU.64 R24, [R1+0x2008] ;  /* 0x0020080001187983 */ /* 0x000ee80000300a00 */
[----:B------:R-:W2:Y:S01]  /*260e30*/  LDL.LU R13, [R1+0x5c0] ;  /* 0x0005c000010d7983 */ /* 0x000ea20000300800 */
[----:B0-----:R-:W-:-:S05]  /*260e40*/  PRMT R0, R26, 0x7771, RZ ;  /* 0x000077711a007816 */ /* 0x001fca00000000ff */
[----:B----4-:R0:W-:Y:S04]  /*260e50*/  @P4 STG.E.U8 desc[UR4][R10.64], R0 ;  /* 0x000000000a004986 */ /* 0x0101e8000c101104 */
[----:B0-----:R-:W4:Y:S04]  /*260e60*/  LDL.LU.64 R10, [R1+0x1ff0] ;  /* 0x001ff000010a7983 */ /* 0x001f280000300a00 */
[----:B----4-:R0:W-:Y:S04]  /*260e70*/  STL.64 [R1+0x7558], R10 ;  /* 0x0075580a01007387 */ /* 0x0101e80000100a00 */
[----:B0-----:R-:W4:Y:S01]  /*260e80*/  LDL.LU.64 R10, [R1+0x1ff8] ;  /* 0x001ff800010a7983 */ /* 0x001f220000300a00 */
[----:B------:R-:W-:-:S05]  /*260e90*/  PRMT R0, R26, 0x7772, RZ ;  /* 0x000077721a007816 */ /* 0x000fca00000000ff */
[----:B------:R0:W-:Y:S02]  /*260ea0*/  @P5 STG.E.U8 desc[UR4][R4.64], R0 ;  /* 0x0000000004005986 */ /* 0x0001e4000c101104 */
[----:B0-----:R-:W-:-:S05]  /*260eb0*/  PRMT R0, R26, 0x7773, RZ ;  /* 0x000077731a007816 */ /* 0x001fca00000000ff */
[----:B------:R-:W-:Y:S01]  /*260ec0*/  @P6 STG.E.U8 desc[UR4][R2.64], R0 ;  /* 0x0000000002006986 */ /* 0x000fe2000c101104 */
[----:B------:R-:W-:-:S03]  /*260ed0*/  LOP3.LUT P6, RZ, R12, 0x80000, RZ, 0xc0, !PT ;  /* 0x000800000cff7812 */ /* 0x000fc600078cc0ff */
[----:B----4-:R0:W-:Y:S04]  /*260ee0*/  STL.64 [R1+0x7560], R10 ;  /* 0x0075600a01007387 */ /* 0x0101e80000100a00 */
[----:B0-----:R-:W4:Y:S01]  /*260ef0*/  LDL.LU.64 R10, [R1+0x2000] ;  /* 0x00200000010a7983 */ /* 0x001f220000300a00 */
[----:B------:R-:W-:-:S03]  /*260f00*/  PRMT R0, R14, 0x7770, RZ ;  /* 0x000077700e007816 */ /* 0x000fc600000000ff */
[----:B------:R-:W4:Y:S04]  /*260f10*/  LDL.LU.64 R16, [R1+0x1fe8] ;  /* 0x001fe80001107983 */ /* 0x000f280000300a00 */
[----:B------:R-:W4:Y:S04]  /*260f20*/  LDL.LU.64 R20, [R1+0x1fe0] ;  /* 0x001fe00001147983 */ /* 0x000f280000300a00 */
[----:B------:R-:W4:Y:S04]  /*260f30*/  LDL.LU R15, [R1+0x5a0] ;  /* 0x0005a000010f7983 */ /* 0x000f280000300800 */
[----:B--2---:R0:W-:Y:S01]  /*260f40*/  @P6 STG.E.U8 desc[UR4][R8.64], R0 ;  /* 0x0000000008006986 */ /* 0x0041e2000c101104 */
[----:B------:R-:W-:-:S03]  /*260f50*/  LOP3.LUT P6, RZ, R12, 0x40000, RZ, 0xc0, !PT ;  /* 0x000400000cff7812 */ /* 0x000fc600078cc0ff */
[----:B------:R-:W2:Y:S04]  /*260f60*/  LDL.LU.64 R18, [R1+0x1fd8] ;  /* 0x001fd80001127983 */ /* 0x000ea80000300a00 */
[----:B------:R-:W2:Y:S04]  /*260f70*/  LDL.LU.64 R28, [R1+0x1fd0] ;  /* 0x001fd000011c7983 */ /* 0x000ea80000300a00 */
[----:B------:R-:W2:Y:S04]  /*260f80*/  LDL.LU.64 R6, [R1+0x1fc8] ;  /* 0x001fc80001067983 */ /* 0x000ea80000300a00 */
[----:B------:R-:W2:Y:S04]  /*260f90*/  LDL.LU R26, [R1+0x5c4] ;  /* 0x0005c400011a7983 */ /* 0x000ea80000300800 */
[----:B------:R-:W2:Y:S04]  /*260fa0*/  LDL.LU.64 R4, [R1+0x1fc0] ;  /* 0x001fc00001047983 */ /* 0x000ea80000300a00 */
[----:B------:R-:W2:Y:S01]  /*260fb0*/  LDL.LU.64 R2, [R1+0x1fb8] ;  /* 0x001fb80001027983 */ /* 0x000ea20000300a00 */
[----:B0-----:R-:W-:-:S03]  /*260fc0*/  PRMT R0, R14, 0x7771, RZ ;  /* 0x000077710e007816 */ /* 0x001fc600000000ff */
[----:B------:R-:W2:Y:S04]  /*260fd0*/  LDL.LU.64 R8, [R1+0x1fb0] ;  /* 0x001fb00001087983 */ /* 0x000ea80000300a00 */
[----:B---3--:R0:W-:Y:S01]  /*260fe0*/  @P6 STG.E.U8 desc[UR4][R24.64], R0 ;  /* 0x0000000018006986 */ /* 0x0081e2000c101104 */
[----:B------:R-:W-:Y:S02]  /*260ff0*/  LOP3.LUT P6, RZ, R12, 0x20000, RZ, 0xc0, !PT ;  /* 0x000200000cff7812 */ /* 0x000fe400078cc0ff */
        /* <DEDUP_REMOVED lines=11> */
[----:B------:R-:W-:-:S07]  /*2610b0*/  LOP3.LUT P5, RZ, R22, 0x2, RZ, 0xc0, !PT ;  /* 0x0000000216ff7812 */ /* 0x000fce00078ac0ff */
[----:B----4-:R0:W-:Y:S01]  /*2610c0*/  @P6 STG.E.U8 desc[UR4][R10.64], R0 ;  /* 0x000000000a006986 */ /* 0x0101e2000c101104 */
[C---:B------:R-:W-:Y:S02]  /*2610d0*/  LOP3.LUT P6, RZ, R12.reuse, 0x4000, RZ, 0xc0, !PT ;  /* 0x000040000cff7812 */ /* 0x040fe400078cc0ff */
        /* <DEDUP_REMOVED lines=8> */
[----:B--2---:R0:W-:Y:S02]  /*261160*/  @P6 STG.E.U8 desc[UR4][R18.64], R0 ;  /* 0x0000000012006986 */ /* 0x0041e4000c101104 */
        /* <DEDUP_REMOVED lines=13> */
[----:B0-----:R-:W3:Y:S01]  /*261240*/  LDL.LU.64 R24, [R1+0x1f98] ;  /* 0x001f980001187983 */ /* 0x001ee20000300a00 */
[C---:B------:R-:W-:Y:S02]  /*261250*/  LOP3.LUT P2, RZ, R22.reuse, 0x4, RZ, 0xc0, !PT ;  /* 0x0000000416ff7812 */ /* 0x040fe4000784c0ff */
[----:B------:R-:W-:Y:S02]  /*261260*/  LOP3.LUT P3, RZ, R22, 0x8, RZ, 0xc0, !PT ;  /* 0x0000000816ff7812 */ /* 0x000fe4000786c0ff */
[C---:B------:R-:W-:Y:S01]  /*261270*/  PRMT R0, R26.reuse, 0x7772, RZ ;  /* 0x000077721a007816 */ /* 0x040fe200000000ff */
[----:B------:R-:W4:Y:S04]  /*261280*/  LDL.LU.64 R6, [R1+0x1f90] ;  /* 0x001f900001067983 */ /* 0x000f280000300a00 */
[----:B------:R-:W4:Y:S04]  /*261290*/  LDL.LU.64 R4, [R1+0x1f88] ;  /* 0x001f880001047983 */ /* 0x000f280000300a00 */
        /* <DEDUP_REMOVED lines=8> */
[----:B------:R-:W4:Y:S04]  /*261320*/  LDL.LU R10, [R1+0x5a8] ;  /* 0x0005a800010a7983 */ /* 0x000f280000300800 */
[----:B----4-:R0:W-:Y:S04]  /*261330*/  STL.64 [R1+0x7538], R10 ;  /* 0x0075380a01007387 */ /* 0x0101e80000100a00 */
        /* <DEDUP_REMOVED lines=27> */
[----:B------:R-:W-:Y:S01]  /*2614f0*/  PRMT R0, R15, 0x7770, RZ ;  /* 0x000077700f007816 */ /* 0x000fe200000000ff */
[----:B------:R-:W4:Y:S04]  /*261500*/  LDL.LU.64 R16, [R1+0x1f50] ;  /* 0x001f500001107983 */ /* 0x000f280000300a00 */
[----:B------:R-:W4:Y:S04]  /*261510*/  LDL.LU.64 R20, [R1+0x1f48] ;  /* 0x001f480001147983 */ /* 0x000f280000300a00 */
[----:B------:R-:W4:Y:S04]  /*261520*/  LDL.LU R26, [R1+0x5cc] ;  /* 0x0005cc00011a7983 */ /* 0x000f280000300800 */
        /* <DEDUP_REMOVED lines=8> */
[C---:B0-----:R-:W-:Y:S01]  /*2615b0*/  PRMT R0, R15.reuse, 0x7771, RZ ;  /* 0x000077710f007816 */ /* 0x041fe200000000ff */
[----:B------:R-:W4:Y:S04]  /*2615c0*/  LDL.LU.64 R6, [R1+0x1f30] ;  /* 0x001f300001067983 */ /* 0x000f280000300a00 */
[----:B------:R0:W-:Y:S02]  /*2615d0*/  @P5 STG.E.U8 desc[UR4][R4.64], R0 ;  /* 0x0000000004005986 */ /* 0x0001e4000c101104 */
[----:B0-----:R-:W-:Y:S02]  /*2615e0*/  PRMT R0, R15, 0x7772, RZ ;  /* 0x000077720f007816 */ /* 0x001fe400000000ff */
[----:B------:R-:W4:Y:S04]  /*2615f0*/  LDL.LU.64 R4, [R1+0x1d38] ;  /* 0x001d380001047983 */ /* 0x000f280000300a00 */
        /* <DEDUP_REMOVED lines=8> */
[----:B--2---:R0:W-:Y:S01]  /*261680*/  @P6 STG.E.U8 desc[UR4][R24.64], R0 ;  /* 0x0000000018006986 */ /* 0x0041e2000c101104 */
[----:B------:R-:W-:-:S02]  /*261690*/  LOP3.LUT P6, RZ, R12, 0x200, RZ, 0xc0, !PT ;  /* 0x000002000cff7812 */ /* 0x000fc400078cc0ff */
        /* <DEDUP_REMOVED lines=38> */
[----:B0-----:R-:W-:Y:S02]  /*261900*/  IMAD.MOV.U32 R8, RZ, RZ, R27 ;  /* 0x000000ffff087224 */ /* 0x001fe400078e001b */
[----:B------:R-:W3:Y:S01]  /*261910*/  LDL.LU.64 R26, [R1+0x1d18] ;  /* 0x001d1800011a7983 */ /* 0x000ee20000300a00 */
[----:B--2---:R-:W-:Y:S02]  /*261920*/  LOP3.LUT P6, RZ, R13, 0x2, RZ, 0xc0, !PT ;  /* 0x000000020dff7812 */ /* 0x004fe400078cc0ff */
[----:B------:R-:W-:Y:S02]  /*261930*/  LOP3.LUT R11, R11, 0xefffffff, RZ, 0xc0, !PT ;  /* 0xefffffff0b0b7812 */ /* 0x000fe400078ec0ff */
[----:B------:R-:W-:Y:S02]  /*261940*/  LOP3.LUT R12, R12, 0xfffffffe, RZ, 0xc0, !PT ;  /* 0xfffffffe0c0c7812 */ /* 0x000fe400078ec0ff */
[----:B------:R-:W-:-:S02]  /*261950*/  LOP3.LUT P5, RZ, R22, 0x100000, RZ, 0xc0, !PT ;  /* 0x0010000016ff7812 */ /* 0x000fc400078ac0ff */
[----:B------:R-:W-:Y:S02]  /*261960*/  LOP3.LUT P2, RZ, R22, 0x200000, RZ, 0xc0, !PT ;  /* 0x0020000016ff7812 */ /* 0x000fe4000784c0ff */
[----:B------:R-:W-:Y:S01]  /*261970*/  PRMT R0, R15, 0x7770, RZ ;  /* 0x000077700f007816 */ /* 0x000fe200000000ff */
[----:B------:R-:W2:Y:S02]  /*261980*/  LDL.LU.64 R28, [R1+0x1d10] ;  /* 0x001d1000011c7983 */ /* 0x000ea40000300a00 */
        /* <DEDUP_REMOVED lines=20> */
[----:B0-----:R-:W-:Y:S01]  /*261ad0*/  PRMT R0, R15, 0x7771, RZ ;  /* 0x000077710f007816 */ /* 0x001fe200000000ff */
[----:B------:R-:W4:Y:S01]  /*261ae0*/  LDL.LU.64 R24, [R1+0x1b18] ;  /* 0x001b180001187983 */ /* 0x000f220000300a00 */
[----:B------:R-:W-:-:S03]  /*261af0*/  LOP3.LUT R12, R12, 0xfffffff7, RZ, 0xc0, !PT ;  /* 0xfffffff70c0c7812 */ /* 0x000fc600078ec0ff */
[----:B------:R-:W4:Y:S04]  /*261b00*/  LDL.LU.64 R6, [R1+0x1b10] ;  /* 0x001b100001067983 */ /* 0x000f280000300a00 */
[----:B------:R-:W4:Y:S04]  /*261b10*/  LDL.LU.64 R4, [R1+0x1b08] ;  /* 0x001b080001047983 */ /* 0x000f280000300a00 */
[----:B------:R-:W-:Y:S04]  /*261b20*/  STL [R1+0x7528], R11 ;  /* 0x0075280b01007387 */ /* 0x000fe80000100800 */
[----:B------:R-:W4:Y:S01]  /*261b30*/  LDL.LU.64 R2, [R1+0x1b00] ;  /* 0x001b000001027983 */ /* 0x000f220000300a00 */
[----:B------:R-:W-:-:S02]  /*261b40*/  LOP3.LUT P3, RZ, R22, 0x400000, RZ, 0xc0, !PT ;  /* 0x0040000016ff7812 */ /* 0x000fc4000786c0ff */
[C---:B------:R-:W-:Y:S02]  /*261b50*/  LOP3.LUT P4, RZ, R22.reuse, 0x800000, RZ, 0xc0, !PT ;  /* 0x0080000016ff7812 */ /* 0x040fe4000788c0ff */
[----:B------:R-:W-:Y:S02]  /*261b60*/  LOP3.LUT P5, RZ, R22, 0x1000000, RZ, 0xc0, !PT ;  /* 0x0100000016ff7812 */ /* 0x000fe400078ac0ff */
[----:B------:R-:W-:Y:S02]  /*261b70*/  @P6 LOP3.LUT R12, R12, 0x8, RZ, 0xfc, !PT ;  /* 0x000000080c0c6812 */ /* 0x000fe400078efcff */
[----:B------:R-:W-:Y:S01]  /*261b80*/  LOP3.LUT P6, RZ, R22, 0x2000000, RZ, 0xc0, !PT ;  /* 0x0200000016ff7812 */ /* 0x000fe200078cc0ff */
[----:B---3--:R0:W-:Y:S04]  /*261b90*/  @P2 STG.E.U8 desc[UR4][R26.64], R0 ;  /* 0x000000001a002986 */ /* 0x0081e8000c101104 */
[----:B0-----:R-:W3:Y:S04]  /*261ba0*/  LDL.LU.64 R26, [R1+0x1af8] ;  /* 0x001af800011a7983 */ /* 0x001ee80000300a00 */
[----:B------:R-:W3:Y:S04]  /*261bb0*/  LDL.LU R22, [R1+0x570] ;  /* 0x0005700001167983 */ /* 0x000ee80000300800 */
[----:B------:R-:W3:Y:S01]  /*261bc0*/  LDL.LU.64 R10, [R1+0x18f8] ;  /* 0x0018f800010a7983 */ /* 0x000ee20000300a00 */
[----:B------:R-:W-:-:S05]  /*261bd0*/  PRMT R0, R15, 0x7772, RZ ;  /* 0x000077720f007816 */ /* 0x000fca00000000ff */
[----:B--2---:R0:W-:Y:S02]  /*261be0*/  @P3 STG.E.U8 desc[UR4][R28.64], R0 ;  /* 0x000000001c003986 */ /* 0x0041e4000c101104 */
[----:B0-----:R-:W-:Y:S02]  /*261bf0*/  PRMT R0, R15, 0x7773, RZ ;  /* 0x000077730f007816 */ /* 0x001fe400000000ff */
[----:B---3--:R0:W-:Y:S04]  /*261c00*/  STL.64 [R1+0x7530], R10 ;  /* 0x0075300a01007387 */ /* 0x0081e80000100a00 */
[----:B0-----:R-:W2:Y:S04]  /*261c10*/  LDL.LU.64 R10, [R1+0x1af0] ;  /* 0x001af000010a7983 */ /* 0x001ea80000300a00 */
[----:B----4-:R0:W-:Y:S04]  /*261c20*/  @P4 STG.E.U8 desc[UR4][R24.64], R0 ;  /* 0x0000000018004986 */ /* 0x0101e8000c101104 */
[----:B------:R-:W3:Y:S04]  /*261c30*/  LDL.LU.64 R14, [R1+0x18f0] ;  /* 0x0018f000010e7983 */ /* 0x000ee80000300a00 */
[----:B------:R-:W4:Y:S01]  /*261c40*/  LDL.LU.64 R16, [R1+0x16f8] ;  /* 0x0016f80001107983 */ /* 0x000f220000300a00 */
[----:B0-----:R-:W-:-:S03]  /*261c50*/  PRMT R0, R8, 0x7770, RZ ;  /* 0x0000777008007816 */ /* 0x001fc600000000ff */
[----:B------:R-:W3:Y:S04]  /*261c60*/  LDL.LU R24, [R1+0x594] ;  /* 0x0005940001187983 */ /* 0x000ee80000300800 */
[----:B------:R-:W3:Y:S04]  /*261c70*/  LDL.LU.64 R20, [R1+0x16f0] ;  /* 0x0016f00001147983 */ /* 0x000ee80000300a00 */
[----:B------:R-:W3:Y:S04]  /*261c80*/  LDL.LU.64 R18, [R1+0x15f8] ;  /* 0x0015f80001127983 */ /* 0x000ee80000300a00 */
[----:B------:R-:W3:Y:S04]  /*261c90*/  LDL.LU R25, [R1+0x574] ;  /* 0x0005740001197983 */ /* 0x000ee80000300800 */
[----:B------:R0:W-:Y:S04]  /*261ca0*/  @P5 STG.E.U8 desc[UR4][R6.64], R0 ;  /* 0x0000000006005986 */ /* 0x0001e8000c101104 */
        /* <DEDUP_REMOVED lines=8> */
[----:B------:R-:W-:Y:S01]  /*261d30*/  LOP3.LUT P6, RZ, R12, 0x4, RZ, 0xc0, !PT ;  /* 0x000000040cff7812 */ /* 0x000fe200078cc0ff */
[----:B0-----:R-:W-:-:S02]  /*261d40*/  IMAD.MOV.U32 R0, RZ, RZ, R8 ;  /* 0x000000ffff007224 */ /* 0x001fc400078e0008 */
[----:B------:R-:W3:Y:S04]  /*261d50*/  LDL.LU.64 R2, [R1+0x15d8] ;  /* 0x0015d80001027983 */ /* 0x000ee80000300a00 */
[----:B------:R-:W3:Y:S01]  /*261d60*/  LDL.LU.64 R8, [R1+0x15d0] ;  /* 0x0015d00001087983 */ /* 0x000ee20000300a00 */
[----:B------:R-:W-:-:S05]  /*261d70*/  PRMT R0, R0, 0x7773, RZ ;  /* 0x0000777300007816 */ /* 0x000fca00000000ff */
        /* <DEDUP_REMOVED lines=10> */
[----:B------:R-:W-:Y:S02]  /*261e20*/  PRMT R0, R22, 0x7772, RZ ;  /* 0x0000777216007816 */ /* 0x000fe400000000ff */
[C---:B------:R-:W-:Y:S02]  /*261e30*/  LOP3.LUT P0, RZ, R13.reuse, 0x4, RZ, 0xc0, !PT ;  /* 0x000000040dff7812 */ /* 0x040fe4000780c0ff */
[C---:B------:R-:W-:Y:S02]  /*261e40*/  LOP3.LUT P1, RZ, R13.reuse, 0x8, RZ, 0xc0, !PT ;  /* 0x000000080dff7812 */ /* 0x040fe4000782c0ff */
[----:B------:R-:W-:-:S02]  /*261e50*/  LOP3.LUT P2, RZ, R13, 0x10, RZ, 0xc0, !PT ;  /* 0x000000100dff7812 */ /* 0x000fc4000784c0ff */
[C---:B------:R-:W-:Y:S02]  /*261e60*/  LOP3.LUT P3, RZ, R13.reuse, 0x20, RZ, 0xc0, !PT ;  /* 0x000000200dff7812 */ /* 0x040fe4000786c0ff */
[C---:B------:R-:W-:Y:S02]  /*261e70*/  LOP3.LUT P4, RZ, R13.reuse, 0x40, RZ, 0xc0, !PT ;  /* 0x000000400dff7812 */ /* 0x040fe4000788c0ff */
[----:B------:R-:W-:Y:S02]  /*261e80*/  LOP3.LUT P5, RZ, R13, 0x80, RZ, 0xc0, !PT ;  /* 0x000000800dff7812 */ /* 0x000fe400078ac0ff */
[----:B--2---:R-:W-:-:S13]  /*261e90*/  LOP3.LUT P6, RZ, R11, 0x80000000, RZ, 0xc0, !PT ;  /* 0x800000000bff7812 */ /* 0x004fda00078cc0ff */
[----:B---3--:R0:W-:Y:S01]  /*261ea0*/  @P6 STG.E.U8 desc[UR4][R14.64], R0 ;  /* 0x000000000e006986 */ /* 0x0081e2000c101104 */
        /* <DEDUP_REMOVED lines=65> */
[----:B------:R-:W2:Y:S04]  /*2622c0*/  LDL.LU.64 R16, [R1+0x1570] ;  /* 0x0015700001107983 */ /* 0x000ea80000300a00 */
[----:B------:R-:W2:Y:S01]  /*2622d0*/  LDL.LU.64 R18, [R1+0x1568] ;  /* 0x0015680001127983 */ /* 0x000ea20000300a00 */
[----:B------:R-:W-:-:S02]  /*2622e0*/  @P6 LOP3.LUT R11, R11, 0x4000000, RZ, 0xfc, !PT ;  /* 0x040000000b0b6812 */ /* 0x000fc400078efcff */
[----:B------:R-:W-:Y:S02]  /*2622f0*/  LOP3.LUT P6, RZ, R13, 0x2000, RZ, 0xc0, !PT ;  /* 0x000020000dff7812 */ /* 0x000fe400078cc0ff */
[----:B------:R-:W-:Y:S01]  /*262300*/  LOP3.LUT R11, R11, 0xf7ffffff, RZ, 0xc0, !PT ;  /* 0xf7ffffff0b0b7812 */ /* 0x000fe200078ec0ff */
[----:B----4-:R0:W-:Y:S10]  /*262310*/  @P4 STG.E.U8 desc[UR4][R4.64], R0 ;  /* 0x0000000004004986 */ /* 0x0101f4000c101104 */
[----:B------:R-:W-:-:S02]  /*262320*/  @P6 LOP3.LUT R11, R11, 0x8000000, RZ, 0xfc, !PT ;  /* 0x080000000b0b6812 */ /* 0x000fc400078efcff */
[----:B------:R-:W-:Y:S02]  /*262330*/  LOP3.LUT P6, RZ, R13, 0x1000, RZ, 0xc0, !PT ;  /* 0x000010000dff7812 */ /* 0x000fe400078cc0ff */
[----:B0-----:R-:W-:Y:S02]  /*262340*/  PRMT R0, R22, 0x7773, RZ ;  /* 0x0000777316007816 */ /* 0x001fe400000000ff */
[----:B------:R-:W4:Y:S04]  /*262350*/  LDL.LU R22, [R1+0x57c] ;  /* 0x00057c0001167983 */ /* 0x000f280000300800 */
[----:B------:R0:W-:Y:S04]  /*262360*/  @P5 STG.E.U8 desc[UR4][R2.64], R0 ;  /* 0x0000000002005986 */ /* 0x0001e8000c101104 */
[----:B------:R-:W4:Y:S04]  /*262370*/  LDL.LU.64 R28, [R1+0x1560] ;  /* 0x00156000011c7983 */ /* 0x000f280000300a00 */
[----:B------:R-:W4:Y:S04]  /*262380*/  LDL.LU.64 R6, [R1+0x1558] ;  /* 0x0015580001067983 */ /* 0x000f280000300a00 */
[----:B------:R-:W4:Y:S04]  /*262390*/  LDL.LU.64 R4, [R1+0x1550] ;  /* 0x0015500001047983 */ /* 0x000f280000300a00 */
[----:B------:R-:W4:Y:S01]  /*2623a0*/  LDL.LU R15, [R1+0x580] ;  /* 0x00058000010f7983 */ /* 0x000f220000300800 */
        /* <DEDUP_REMOVED lines=17> */
[----:B------:R-:W-:Y:S01]  /*2624c0*/  PRMT R0, R10, 0x7770, RZ ;  /* 0x000077700a007816 */ /* 0x000fe200000000ff */
[----:B------:R-:W3:Y:S10]  /*2624d0*/  LDL.LU R14, [R1+0x90] ;  /* 0x00009000010e7983 */ /* 0x000ef40000300800 */
[----:B--2---:R0:W-:Y:S04]  /*2624e0*/  @P6 STG.E.U8 desc[UR4][R20.64], R0 ;  /* 0x0000000014006986 */ /* 0x0041e8000c101104 */
[----:B0-----:R-:W2:Y:S01]  /*2624f0*/  LDL.LU.64 R20, [R1+0x7518] ;  /* 0x0075180001147983 */ /* 0x001ea20000300a00 */
        /* <DEDUP_REMOVED lines=8> */
[----:B--2---:R0:W-:Y:S01]  /*262580*/  @P6 STG.E.U8 desc[UR4][R20.64], R0 ;  /* 0x0000000014006986 */ /* 0x0041e2000c101104 */
[C---:B------:R-:W-:Y:S02]  /*262590*/  LOP3.LUT P6, RZ, R11.reuse, 0x400000, RZ, 0xc0, !PT ;  /* 0x004000000bff7812 */ /* 0x040fe400078cc0ff */
[----:B0-----:R-:W-:Y:S01]  /*2625a0*/  PRMT R0, R10, 0x7772, RZ ;  /* 0x000077720a007816 */ /* 0x001fe200000000ff */
[----:B------:R-:W2:Y:S10]  /*2625b0*/  LDL.LU R21, [R1+0x7510] ;  /* 0x0075100001157983 */ /* 0x000eb40000300800 */
[----:B------:R0:W-:Y:S01]  /*2625c0*/  @P6 STG.E.U8 desc[UR4][R16.64], R0 ;  /* 0x0000000010006986 */ /* 0x0001e2000c101104 */
[----:B------:R-:W-:-:S02]  /*2625d0*/  LOP3.LUT P6, RZ, R11, 0x200000, RZ, 0xc0, !PT ;  /* 0x002000000bff7812 */ /* 0x000fc400078cc0ff */
        /* <DEDUP_REMOVED lines=19> */
[----:B------:R-:W2:Y:S04]  /*262710*/  LDL.LU.64 R4, [R1+0x1518] ;  /* 0x0015180001047983 */ /* 0x000ea80000300a00 */
[----:B------:R-:W2:Y:S04]  /*262720*/  LDL.LU.64 R2, [R1+0x1510] ;  /* 0x0015100001027983 */ /* 0x000ea80000300a00 */
[----:B------:R-:W2:Y:S01]  /*262730*/  LDL.LU R22, [R1+0x560] ;  /* 0x0005600001167983 */ /* 0x000ea20000300800 */
[----:B------:R-:W-:-:S02]  /*262740*/  LOP3.LUT P2, RZ, R13, 0x8000000, RZ, 0xc0, !PT ;  /* 0x080000000dff7812 */ /* 0x000fc4000784c0ff */
[----:B------:R-:W-:Y:S02]  /*262750*/  LOP3.LUT P3, RZ, R13, 0x10000000, RZ, 0xc0, !PT ;  /* 0x100000000dff7812 */ /* 0x000fe4000786c0ff */
[----:B------:R-:W-:Y:S01]  /*262760*/  PRMT R0, R15, 0x7773, RZ ;  /* 0x000077730f007816 */ /* 0x000fe200000000ff */
[----:B------:R-:W3:Y:S04]  /*262770*/  LDL.LU.64 R8, [R1+0x1508] ;  /* 0x0015080001087983 */ /* 0x000ee80000300a00 */
[----:B------:R-:W3:Y:S04]  /*262780*/  LDL.LU R10, [R1+0x584] ;  /* 0x00058400010a7983 */ /* 0x000ee80000300800 */
[----:B------:R-:W-:Y:S01]  /*262790*/  STL [R1+0x747c], R14 ;  /* 0x00747c0e01007387 */ /* 0x000fe20000100800 */
[----:B------:R-:W-:-:S02]  /*2627a0*/  LOP3.LUT P6, RZ, R14, 0x80, RZ, 0xc0, !PT ;  /* 0x000000800eff7812 */ /* 0x000fc400078cc0ff */
[----:B------:R-:W-:-:S11]  /*2627b0*/  LOP3.LUT R11, R11, 0xffffefff, RZ, 0xc0, !PT ;  /* 0xffffefff0b0b7812 */ /* 0x000fd600078ec0ff */
[----:B------:R-:W-:Y:S02]  /*2627c0*/  @P6 LOP3.LUT R11, R11, 0x1000, RZ, 0xfc, !PT ;  /* 0x000010000b0b6812 */ /* 0x000fe400078efcff */
[----:B------:R-:W-:Y:S02]  /*2627d0*/  LOP3.LUT P6, RZ, R14, 0x40, RZ, 0xc0, !PT ;  /* 0x000000400eff7812 */ /* 0x000fe400078cc0ff */
[----:B------:R-:W-:-:S11]  /*2627e0*/  LOP3.LUT R11, R11, 0xffffdfff, RZ, 0xc0, !PT ;  /* 0xffffdfff0b0b7812 */ /* 0x000fd600078ec0ff */
[----:B------:R-:W-:Y:S02]  /*2627f0*/  @P6 LOP3.LUT R11, R11, 0x2000, RZ, 0xfc, !PT ;  /* 0x000020000b0b6812 */ /* 0x000fe400078efcff */
[----:B------:R-:W-:Y:S01]  /*262800*/  LOP3.LUT P6, RZ, R14, 0x20, RZ, 0xc0, !PT ;  /* 0x000000200eff7812 */ /* 0x000fe200078cc0ff */
[----:B----4-:R0:W-:Y:S04]  /*262810*/  @P2 STG.E.U8 desc[UR4][R24.64], R0 ;  /* 0x0000000018002986 */ /* 0x0101e8000c101104 */
[----:B0-----:R-:W4:Y:S01]  /*262820*/  LDL.LU.64 R24, [R1+0x1500] ;  /* 0x0015000001187983 */ /* 0x001f220000300a00 */
[----:B--2---:R-:W-:-:S05]  /*262830*/  PRMT R0, R22, 0x7770, RZ ;  /* 0x0000777016007816 */ /* 0x004fca00000000ff */
[----:B---3--:R0:W-:Y:S04]  /*262840*/  @P3 STG.E.U8 desc[UR4][R26.64], R0 ;  /* 0x000000001a003986 */ /* 0x0081e8000c101104 */
[----:B0-----:R-:W2:Y:S04]  /*262850*/  LDL.LU.64 R26, [R1+0x14f8] ;  /* 0x0014f800011a7983 */ /* 0x001ea80000300a00 */
[----:B------:R-:W3:Y:S01]  /*262860*/  LDL.LU R15, [R1+0x564] ;  /* 0x00056400010f7983 */ /* 0x000ee20000300800 */
        /* <DEDUP_REMOVED lines=15> */
[----:B---3--:R0:W-:Y:S04]  /*262960*/  STL [R1+0x7500], R15 ;  /* 0x0075000f01007387 */ /* 0x0081e80000100800 */
[----:B0-----:R-:W3:Y:S01]  /*262970*/  LDL.LU.64 R14, [R1+0x14e8] ;  /* 0x0014e800010e7983 */ /* 0x001ee20000300a00 */
[C---:B------:R-:W-:Y:S02]  /*262980*/  LOP3.LUT P4, RZ, R13.reuse, 0x20000000, RZ, 0xc0, !PT ;  /* 0x200000000dff7812 */ /* 0x040fe4000788c0ff */
[----:B------:R-:W-:-:S02]  /*262990*/  LOP3.LUT P5, RZ, R13, 0x40000000, RZ, 0xc0, !PT ;  /* 0x400000000dff7812 */ /* 0x000fc400078ac0ff */
[----:B------:R-:W-:Y:S02]  /*2629a0*/  LOP3.LUT R11, R11, 0xfff7ffff, RZ, 0xc0, !PT ;  /* 0xfff7ffff0b0b7812 */ /* 0x000fe400078ec0ff */
[----:B------:R-:W-:Y:S02]  /*2629b0*/  PRMT R0, R22, 0x7771, RZ ;  /* 0x0000777116007816 */ /* 0x000fe400000000ff */
[----:B------:R-:W-:Y:S02]  /*2629c0*/  @P6 LOP3.LUT R11, R11, 0x80000, RZ, 0xfc, !PT ;  /* 0x000800000b0b6812 */ /* 0x000fe400078efcff */
[----:B------:R-:W-:-:S03]  /*2629d0*/  LOP3.LUT P6, RZ, R13, 0x80000000, RZ, 0xc0, !PT ;  /* 0x800000000dff7812 */ /* 0x000fc600078cc0ff */
[----:B------:R0:W-:Y:S02]  /*2629e0*/  @P4 STG.E.U8 desc[UR4][R4.64], R0 ;  /* 0x0000000004004986 */ /* 0x0001e4000c101104 */
[----:B0-----:R-:W-:-:S05]  /*2629f0*/  PRMT R0, R22, 0x7772, RZ ;  /* 0x0000777216007816 */ /* 0x001fca00000000ff */
[----:B------:R0:W-:Y:S02]  /*262a00*/  @P5 STG.E.U8 desc[UR4][R2.64], R0 ;  /* 0x0000000002005986 */ /* 0x0001e4000c101104 */
[----:B0-----:R-:W-:Y:S02]  /*262a10*/  PRMT R0, R22, 0x7773, RZ ;  /* 0x0000777316007816 */ /* 0x001fe400000000ff */
[----:B---3--:R0:W-:Y:S04]  /*262a20*/  STL.64 [R1+0x7508], R14 ;  /* 0x0075080e01007387 */ /* 0x0081e80000100a00 */
[----:B0-----:R-:W3:Y:S04]  /*262a30*/  LDL.LU.64 R14, [R1+0x14f0] ;  /* 0x0014f000010e7983 */ /* 0x001ee80000300a00 */
[----:B------:R0:W-:Y:S01]  /*262a40*/  @P6 STG.E.U8 desc[UR4][R8.64], R0 ;  /* 0x0000000008006986 */ /* 0x0001e2000c101104 */
[----:B------:R-:W-:-:S03]  /*262a50*/  LOP3.LUT P6, RZ, R11, 0x80000, RZ, 0xc0, !PT ;  /* 0x000800000bff7812 */ /* 0x000fc600078cc0ff */
[----:B------:R-:W3:Y:S04]  /*262a60*/  LDL.LU.64 R12, [R1+0x14e0] ;  /* 0x0014e000010c7983 */ /* 0x000ee80000300a00 */
[----:B------:R-:W3:Y:S01]  /*262a70*/  LDL.LU.64 R16, [R1+0x14d8] ;  /* 0x0014d80001107983 */ /* 0x000ee20000300a00 */
[C---:B------:R-:W-:Y:S02]  /*262a80*/  LOP3.LUT P0, RZ, R21.reuse, 0x2000000, RZ, 0xc0, !PT ;  /* 0x0200000015ff7812 */ /* 0x040fe4000780c0ff */
[----:B------:R-:W-:Y:S01]  /*262a90*/  LOP3.LUT P1, RZ, R21, 0x4000000, RZ, 0xc0, !PT ;  /* 0x0400000015ff7812 */ /* 0x000fe2000782c0ff */
[----:B------:R-:W3:Y:S04]  /*262aa0*/  LDL.LU.64 R18, [R1+0x14d0] ;  /* 0x0014d00001127983 */ /* 0x000ee80000300a00 */
[----:B------:R-:W3:Y:S04]  /*262ab0*/  LDL.LU R21, [R1+0x588] ;  /* 0x0005880001157983 */ /* 0x000ee80000300800 */
[----:B------:R-:W3:Y:S04]  /*262ac0*/  LDL.LU.64 R28, [R1+0x14c8] ;  /* 0x0014c800011c7983 */ /* 0x000ee80000300a00 */
[----:B------:R-:W3:Y:S04]  /*262ad0*/  LDL.LU.64 R6, [R1+0x14c0] ;  /* 0x0014c00001067983 */ /* 0x000ee80000300a00 */
[----:B------:R-:W3:Y:S04]  /*262ae0*/  LDL.LU.64 R4, [R1+0x14b8] ;  /* 0x0014b80001047983 */ /* 0x000ee80000300a00 */
[----:B------:R-:W3:Y:S01]  /*262af0*/  LDL.LU.64 R2, [R1+0x14b0] ;  /* 0x0014b00001027983 */ /* 0x000ee20000300a00 */
[----:B0-----:R-:W-:-:S03]  /*262b00*/  PRMT R0, R10, 0x7770, RZ ;  /* 0x000077700a007816 */ /* 0x001fc600000000ff */
[----:B------:R-:W3:Y:S04]  /*262b10*/  LDL.LU R22, [R1+0x568] ;  /* 0x0005680001167983 */ /* 0x000ee80000300800 */
[----:B------:R-:W3:Y:S04]  /*262b20*/  LDL.LU.64 R8, [R1+0x14a8] ;  /* 0x0014a80001087983 */ /* 0x000ee80000300a00 */
[----:B----4-:R0:W-:Y:S01]  /*262b30*/  @P6 STG.E.U8 desc[UR4][R24.64], R0 ;  /* 0x0000000018006986 */ /* 0x0101e2000c101104 */
[C---:B------:R-:W-:Y:S02]  /*262b40*/  LOP3.LUT P6, RZ, R11.reuse, 0x40000, RZ, 0xc0, !PT ;  /* 0x000400000bff7812 */ /* 0x040fe400078cc0ff */
[----:B0-----:R-:W-:Y:S01]  /*262b50*/  PRMT R0, R10, 0x7771, RZ ;  /* 0x000077710a007816 */ /* 0x001fe200000000ff */
[----:B------:R-:W4:Y:S10]  /*262b60*/  LDL.LU.64 R24, [R1+0x14a0] ;  /* 0x0014a00001187983 */ /* 0x000f340000300a00 */
[----:B--2---:R0:W-:Y:S01]  /*262b70*/  @P6 STG.E.U8 desc[UR4][R26.64], R0 ;  /* 0x000000001a006986 */ /* 0x0041e2000c101104 */
[----:B------:R-:W-:-:S02]  /*262b80*/  LOP3.LUT P6, RZ, R11, 0x20000, RZ, 0xc0, !PT ;  /* 0x000200000bff7812 */ /* 0x000fc400078cc0ff */
[----:B0-----:R-:W-:Y:S01]  /*262b90*/  PRMT R0, R10, 0x7772, RZ ;  /* 0x000077720a007816 */ /* 0x001fe200000000ff */
[----:B------:R-:W2:Y:S10]  /*262ba0*/  LDL.LU.64 R26, [R1+0x1498] ;  /* 0x00149800011a7983 */ /* 0x000eb40000300a00 */
[----:B---3--:R0:W-:Y:S04]  /*262bb0*/  @P6 STG.E.U8 desc[UR4][R14.64], R0 ;  /* 0x000000000e006986 */ /* 0x0081e8000c101104 */
[----:B0-----:R-:W3:Y:S01]  /*262bc0*/  LDL.LU.64 R14, [R1+0x7508] ;  /* 0x00750800010e7983 */ /* 0x001ee20000300a00 */
[----:B------:R-:W-:-:S02]  /*262bd0*/  LOP3.LUT P6, RZ, R11, 0x10000, RZ, 0xc0, !PT ;  /* 0x000100000bff7812 */ /* 0x000fc400078cc0ff */
[----:B------:R-:W-:-:S11]  /*262be0*/  PRMT R0, R10, 0x7773, RZ ;  /* 0x000077730a007816 */ /* 0x000fd600000000ff */
[----:B---3--:R0:W-:Y:S04]  /*262bf0*/  @P6 STG.E.U8 desc[UR4][R14.64], R0 ;  /* 0x000000000e006986 */ /* 0x0081e8000c101104 */
[----:B0-----:R-:W3:Y:S01]  /*262c00*/  LDL.LU R15, [R1+0x7500] ;  /* 0x00750000010f7983 */ /* 0x001ee20000300800 */
[----:B------:R-:W-:Y:S02]  /*262c10*/  LOP3.LUT P6, RZ, R11, 0x8000, RZ, 0xc0, !PT ;  /* 0x000080000bff7812 */ /* 0x000fe400078cc0ff */
[C---:B------:R-:W-:Y:S02]  /*262c20*/  LOP3.LUT P2, RZ, R23.reuse, 0x400000, RZ, 0xc0, !PT ;  /* 0x0040000017ff7812 */ /* 0x040fe4000784c0ff */
[C---:B------:R-:W-:Y:S02]  /*262c30*/  LOP3.LUT P3, RZ, R23.reuse, 0x200000, RZ, 0xc0, !PT ;  /* 0x0020000017ff7812 */ /* 0x040fe4000786c0ff */
[----:B------:R-:W-:-:S02]  /*262c40*/  LOP3.LUT P4, RZ, R23, 0x100000, RZ, 0xc0, !PT ;  /* 0x0010000017ff7812 */ /* 0x000fc4000788c0ff */
[----:B------:R-:W-:Y:S02]  /*262c50*/  LOP3.LUT P5, RZ, R23, 0x80000, RZ, 0xc0, !PT ;  /* 0x0008000017ff7812 */ /* 0x000fe400078ac0ff */
[----:B---3--:R-:W-:-:S05]  /*262c60*/  PRMT R0, R15, 0x7770, RZ ;  /* 0x000077700f007816 */ /* 0x008fca00000000ff */
[----:B------:R0:W-:Y:S01]  /*262c70*/  @P6 STG.E.U8 desc[UR4][R12.64], R0 ;  /* 0x000000000c006986 */ /* 0x0001e2000c101104 */
        /* <DEDUP_REMOVED lines=19> */
[----:B0-----:R-:W-:Y:S02]  /*262db0*/  PRMT R0, R22, 0x7771, RZ ;  /* 0x0000777116007816 */ /* 0x001fe400000000ff */
[----:B------:R-:W3:Y:S04]  /*262dc0*/  LDL.LU.64 R24, [R1+0x1490] ;  /* 0x0014900001187983 */ /* 0x000ee80000300a00 */
[----:B--2---:R0:W-:Y:S04]  /*262dd0*/  @P5 STG.E.U8 desc[UR4][R26.64], R0 ;  /* 0x000000001a005986 */ /* 0x0041e8000c101104 */
[----:B0-----:R-:W2:Y:S04]  /*262de0*/  LDL.LU.64 R26, [R1+0x1488] ;  /* 0x00148800011a7983 */ /* 0x001ea80000300a00 */
[----:B------:R-:W4:Y:S04]  /*262df0*/  LDL.LU.64 R8, [R1+0x1480] ;  /* 0x0014800001087983 */ /* 0x000f280000300a00 */
[----:B------:R-:W4:Y:S04]  /*262e00*/  LDL.LU.64 R4, [R1+0x1478] ;  /* 0x0014780001047983 */ /* 0x000f280000300a00 */
[----:B------:R-:W4:Y:S04]  /*262e10*/  LDL.LU.64 R2, [R1+0x1470] ;  /* 0x0014700001027983 */ /* 0x000f280000300a00 */
[----:B------:R-:W4:Y:S01]  /*262e20*/  LDL.LU R21, [R1+0x58c] ;  /* 0x00058c0001157983 */ /* 0x000f220000300800 */
[----:B------:R-:W-:-:S02]  /*262e30*/  LOP3.LUT P2, RZ, R23, 0x40000, RZ, 0xc0, !PT ;  /* 0x0004000017ff7812 */ /* 0x000fc4000784c0ff */
[C---:B------:R-:W-:Y:S02]  /*262e40*/  LOP3.LUT P3, RZ, R23.reuse, 0x20000, RZ, 0xc0, !PT ;  /* 0x0002000017ff7812 */ /* 0x040fe4000786c0ff */
[C---:B------:R-:W-:Y:S02]  /*262e50*/  PRMT R0, R22.reuse, 0x7772, RZ ;  /* 0x0000777216007816 */ /* 0x040fe400000000ff */
[----:B------:R-:W-:Y:S01]  /*262e60*/  LOP3.LUT P4, RZ, R23, 0x10000, RZ, 0xc0, !PT ;  /* 0x0001000017ff7812 */ /* 0x000fe2000788c0ff */
[----:B------:R-:W4:Y:S06]  /*262e70*/  LDL.LU R15, [R1+0x40] ;  /* 0x00004000010f7983 */ /* 0x000f2c0000300800 */
[----:B---3--:R0:W-:Y:S02]  /*262e80*/  @P2 STG.E.U8 desc[UR4][R24.64], R0 ;  /* 0x0000000018002986 */ /* 0x0081e4000c101104 */
[----:B0-----:R-:W-:-:S02]  /*262e90*/  PRMT R0, R22, 0x7773, RZ ;  /* 0x0000777316007816 */ /* 0x001fc400000000ff */
[----:B------:R-:W3:Y:S04]  /*262ea0*/  LDL.LU.64 R24, [R1+0x1468] ;  /* 0x0014680001187983 */ /* 0x000ee80000300a00 */
[----:B------:R-:W3:Y:S04]  /*262eb0*/  LDL.LU R10, [R1+0x56c] ;  /* 0x00056c00010a7983 */ /* 0x000ee80000300800 */
[----:B--2---:R4:W-:Y:S02]  /*262ec0*/  @P3 STG.E.U8 desc[UR4][R26.64], R0 ;  /* 0x000000001a003986 */ /* 0x0049e4000c101104 */
[----:B----4-:R-:W-:-:S02]  /*262ed0*/  PRMT R0, R21, 0x7770, RZ ;  /* 0x0000777015007816 */ /* 0x010fc400000000ff */
[----:B------:R-:W2:Y:S04]  /*262ee0*/  LDL.LU.64 R26, [R1+0x1460] ;  /* 0x00146000011a7983 */ /* 0x000ea80000300a00 */
[----:B------:R-:W4:Y:S04]  /*262ef0*/  LDL.LU R22, [R1+0x550] ;  /* 0x0005500001167983 */ /* 0x000f280000300800 */
[----:B------:R0:W-:Y:S04]  /*262f00*/  @P4 STG.E.U8 desc[UR4][R8.64], R0 ;  /* 0x0000000008004986 */ /* 0x0001e8000c101104 */
        /* <DEDUP_REMOVED lines=24> */
[----:B------:R-:W-:Y:S02]  /*263090*/  LOP3.LUT P5, RZ, R23, 0x8000, RZ, 0xc0, !PT ;  /* 0x0000800017ff7812 */ /* 0x000fe400078ac0ff */
[----:B------:R-:W-:Y:S02]  /*2630a0*/  PRMT R0, R21, 0x7771, RZ ;  /* 0x0000777115007816 */ /* 0x000fe400000000ff */
[----:B------:R-:W-:Y:S01]  /*2630b0*/  LOP3.LUT R11, R11, 0xfffffbff, RZ, 0xc0, !PT ;  /* 0xfffffbff0b0b7812 */ /* 0x000fe200078ec0ff */
[----:B------:R-:W4:Y:S01]  /*2630c0*/  LDL.LU.64 R12, [R1+0x1440] ;  /* 0x00144000010c7983 */ /* 0x000f220000300a00 */
[C---:B------:R-:W-:Y:S02]  /*2630d0*/  LOP3.LUT P0, RZ, R23.reuse, 0x10, RZ, 0xc0, !PT ;  /* 0x0000001017ff7812 */ /* 0x040fe4000780c0ff */
[----:B------:R-:W-:-:S02]  /*2630e0*/  LOP3.LUT P1, RZ, R23, 0x8, RZ, 0xc0, !PT ;  /* 0x0000000817ff7812 */ /* 0x000fc4000782c0ff */
[C---:B------:R-:W-:Y:S02]  /*2630f0*/  LOP3.LUT P2, RZ, R23.reuse, 0x4, RZ, 0xc0, !PT ;  /* 0x0000000417ff7812 */ /* 0x040fe4000784c0ff */
        /* <DEDUP_REMOVED lines=9> */
[----:B0-----:R-:W-:Y:S01]  /*263190*/  PRMT R0, R21, 0x7772, RZ ;  /* 0x0000777215007816 */ /* 0x001fe200000000ff */
[----:B------:R-:W4:Y:S04]  /*2631a0*/  LDL.LU R23, [R1+0x530] ;  /* 0x0005300001177983 */ /* 0x000f280000300800 */
[----:B------:R-:W4:Y:S04]  /*2631b0*/  LDL.LU.64 R18, [R1+0x1430] ;  /* 0x0014300001127983 */ /* 0x000f280000300a00 */
        /* <DEDUP_REMOVED lines=10> */
[----:B------:R-:W3:Y:S04]  /*263260*/  LDL.LU.64 R24, [R1+0x1408] ;  /* 0x0014080001187983 */ /* 0x000ee80000300a00 */
[----:B------:R-:W3:Y:S06]  /*263270*/  LDL.LU R21, [R1+0x554] ;  /* 0x0005540001157983 */ /* 0x000eec0000300800 */
        /* <DEDUP_REMOVED lines=13> */
[----:B--2---:R4:W-:Y:S01]  /*263350*/  @P6 STG.E.U8 desc[UR4][R8.64], R0 ;  /* 0x0000000008006986 */ /* 0x0049e2000c101104 */
[C---:B------:R-:W-:Y:S02]  /*263360*/  LOP3.LUT P6, RZ, R11.reuse, 0x40, RZ, 0xc0, !PT ;  /* 0x000000400bff7812 */ /* 0x040fe400078cc0ff */
[----:B----4-:R-:W-:Y:S01]  /*263370*/  PRMT R0, R22, 0x7770, RZ ;  /* 0x0000777016007816 */ /* 0x010fe200000000ff */
[----:B------:R-:W2:Y:S10]  /*263380*/  LDL.LU R9, [R1+0x74e8] ;  /* 0x0074e80001097983 */ /* 0x000eb40000300800 */
        /* <DEDUP_REMOVED lines=18> */
[----:B------:R0:W-:Y:S04]  /*2634b0*/  @P5 STG.E.U8 desc[UR4][R26.64], R0 ;  /* 0x000000001a005986 */ /* 0x0001e8000c101104 */
[----:B0-----:R-:W3:Y:S01]  /*2634c0*/  LDL.LU.64 R26, [R1+0x13f8] ;  /* 0x0013f800011a7983 */ /* 0x001ee20000300a00 */
[C---:B------:R-:W-:Y:S02]  /*2634d0*/  LOP3.LUT P6, RZ, R15.reuse, 0x40000, RZ, 0xc0, !PT ;  /* 0x000400000fff7812 */ /* 0x040fe400078cc0ff */
[----:B------:R-:W-:Y:S01]  /*2634e0*/  LOP3.LUT P2, RZ, R15, 0x40000000, RZ, 0xc0, !PT ;  /* 0x400000000fff7812 */ /* 0x000fe2000784c0ff */
[----:B------:R-:W4:Y:S04]  /*2634f0*/  LDL.LU.64 R6, [R1+0x13f0] ;  /* 0x0013f00001067983 */ /* 0x000f280000300a00 */
[----:B------:R-:W4:Y:S01]  /*263500*/  LDL.LU.64 R4, [R1+0x13e8] ;  /* 0x0013e80001047983 */ /* 0x000f220000300a00 */
[----:B------:R-:W-:-:S03]  /*263510*/  PRMT R0, R21, 0x7771, RZ ;  /* 0x0000777115007816 */ /* 0x000fc600000000ff */
[----:B------:R-:W4:Y:S04]  /*263520*/  LDL.LU.64 R2, [R1+0x13e0] ;  /* 0x0013e00001027983 */ /* 0x000f280000300a00 */
[----:B------:R-:W4:Y:S04]  /*263530*/  LDL.LU.64 R22, [R1+0x13d8] ;  /* 0x0013d80001167983 */ /* 0x000f280000300a00 */
[----:B------:R-:W4:Y:S04]  /*263540*/  LDL.LU.64 R24, [R1+0x13d0] ;  /* 0x0013d00001187983 */ /* 0x000f280000300a00 */
[----:B------:R-:W4:Y:S01]  /*263550*/  LDL.LU R20, [R1+0x534] ;  /* 0x0005340001147983 */ /* 0x000f220000300800 */
[----:B--2---:R-:W-:-:S04]  /*263560*/  LOP3.LUT R9, R9, 0xefffffff, RZ, 0xc0, !PT ;  /* 0xefffffff09097812 */ /* 0x004fc800078ec0ff */
        /* <DEDUP_REMOVED lines=11> */
[----:B---3--:R0:W-:Y:S04]  /*263620*/  @P2 STG.E.U8 desc[UR4][R26.64], R0 ;  /* 0x000000001a002986 */ /* 0x0081e8000c101104 */
[----:B0-----:R-:W2:Y:S04]  /*263630*/  LDL.LU.64 R26, [R1+0x13c8] ;  /* 0x0013c800011a7983 */ /* 0x001ea80000300a00 */
[----:B------:R-:W3:Y:S04]  /*263640*/  LDL.LU R10, [R1+0x558] ;  /* 0x00055800010a7983 */ /* 0x000ee80000300800 */
[----:B------:R-:W2:Y:S01]  /*263650*/  LDL.LU.64 R8, [R1+0x13b8] ;  /* 0x0013b80001087983 */ /* 0x000ea20000300a00 */
[----:B------:R-:W-:-:S02]  /*263660*/  LOP3.LUT P6, RZ, R15, 0x400000, RZ, 0xc0, !PT ;  /* 0x004000000fff7812 */ /* 0x000fc400078cc0ff */
        /* <DEDUP_REMOVED lines=8> */
[----:B------:R-:W-:Y:S02]  /*2636f0*/  LOP3.LUT P4, RZ, R15, 0x10000000, RZ, 0xc0, !PT ;  /* 0x100000000fff7812 */ /* 0x000fe4000788c0ff */
[----:B------:R-:W-:-:S05]  /*263700*/  PRMT R0, R21, 0x7772, RZ ;  /* 0x0000777215007816 */ /* 0x000fca00000000ff */
[----:B------:R-:W-:Y:S02]  /*263710*/  @P6 LOP3.LUT R11, R11, 0x4, RZ, 0xfc, !PT ;  /* 0x000000040b0b6812 */ /* 0x000fe400078efcff */
[C---:B------:R-:W-:Y:S02]  /*263720*/  LOP3.LUT P6, RZ, R15.reuse, 0x2000000, RZ, 0xc0, !PT ;  /* 0x020000000fff7812 */ /* 0x040fe400078cc0ff */
[----:B------:R-:W-:Y:S01]  /*263730*/  LOP3.LUT P5, RZ, R15, 0x8000000, RZ, 0xc0, !PT ;  /* 0x080000000fff7812 */ /* 0x000fe200078ac0ff */
[----:B----4-:R0:W-:Y:S01]  /*263740*/  @P3 STG.E.U8 desc[UR4][R6.64], R0 ;  /* 0x0000000006003986 */ /* 0x0101e2000c101104 */
[----:B------:R-:W-:Y:S02]  /*263750*/  LOP3.LUT R11, R11, 0xfffffff7, RZ, 0xc0, !PT ;  /* 0xfffffff70b0b7812 */ /* 0x000fe400078ec0ff */
[----:B0-----:R-:W-:Y:S01]  /*263760*/  PRMT R0, R21, 0x7773, RZ ;  /* 0x0000777315007816 */ /* 0x001fe200000000ff */
[----:B--2---:R0:W-:Y:S04]  /*263770*/  STL.64 [R1+0x74e0], R8 ;  /* 0x0074e00801007387 */ /* 0x0041e80000100a00 */
[----:B0-----:R-:W2:Y:S02]  /*263780*/  LDL.LU.64 R8, [R1+0x13c0] ;  /* 0x0013c00001087983 */ /* 0x001ea40000300a00 */
[----:B------:R-:W-:-:S02]  /*263790*/  @P6 LOP3.LUT R11, R11, 0x8, RZ, 0xfc, !PT ;  /* 0x000000080b0b6812 */ /* 0x000fc400078efcff */
[----:B------:R-:W-:Y:S01]  /*2637a0*/  LOP3.LUT P6, RZ, R15, 0x4000000, RZ, 0xc0, !PT ;  /* 0x040000000fff7812 */ /* 0x000fe200078cc0ff */
[----:B------:R0:W-:Y:S04]  /*2637b0*/  @P4 STG.E.U8 desc[UR4][R4.64], R0 ;  /* 0x0000000004004986 */ /* 0x0001e8000c101104 */
[----:B------:R-:W4:Y:S04]  /*2637c0*/  LDL.LU.64 R28, [R1+0x13b0] ;  /* 0x0013b000011c7983 */ /* 0x000f280000300a00 */
[----:B------:R-:W4:Y:S04]  /*2637d0*/  LDL.LU.64 R12, [R1+0x13a8] ;  /* 0x0013a800010c7983 */ /* 0x000f280000300a00 */
[----:B------:R-:W4:Y:S04]  /*2637e0*/  LDL.LU R21, [R1+0x538] ;  /* 0x0005380001157983 */ /* 0x000f280000300800 */
[----:B------:R-:W4:Y:S04]  /*2637f0*/  LDL.LU.64 R16, [R1+0x13a0] ;  /* 0x0013a00001107983 */ /* 0x000f280000300a00 */
[----:B------:R-:W4:Y:S04]  /*263800*/  LDL.LU.64 R18, [R1+0x1398] ;  /* 0x0013980001127983 */ /* 0x000f280000300a00 */
[----:B------:R-:W4:Y:S01]  /*263810*/  LDL.LU.64 R6, [R1+0x1390] ;  /* 0x0013900001067983 */ /* 0x000f220000300a00 */
[----:B0-----:R-:W-:-:S03]  /*263820*/  PRMT R0, R20, 0x7770, RZ ;  /* 0x0000777014007816 */ /* 0x001fc600000000ff */
        /* <DEDUP_REMOVED lines=14> */
[----:B---3--:R-:W-:Y:S01]  /*263910*/  PRMT R0, R10, 0x7770, RZ ;  /* 0x000077700a007816 */ /* 0x008fe200000000ff */
        /* <DEDUP_REMOVED lines=8> */
[----:B------:R-:W-:Y:S02]  /*2639a0*/  LOP3.LUT P0, RZ, R15, 0x20000, RZ, 0xc0, !PT ;  /* 0x000200000fff7812 */ /* 0x000fe4000780c0ff */
[----:B--2---:R-:W-:-:S13]  /*2639b0*/  LOP3.LUT P6, RZ, R9, 0x80000000, RZ, 0xc0, !PT ;  /* 0x8000000009ff7812 */ /* 0x004fda00078cc0ff */
[----:B----4-:R0:W-:Y:S04]  /*2639c0*/  @P6 STG.E.U8 desc[UR4][R28.64], R0 ;  /* 0x000000001c006986 */ /* 0x0101e8000c101104 */
[----:B0-----:R-:W2:Y:S01]  /*2639d0*/  LDL.LU R29, [R1+0x74d8] ;  /* 0x0074d800011d7983 */ /* 0x001ea20000300800 */
[----:B------:R-:W-:Y:S02]  /*2639e0*/  LOP3.LUT P6, RZ, R9, 0x40000000, RZ, 0xc0, !PT ;  /* 0x4000000009ff7812 */ /* 0x000fe400078cc0ff */
[----:B------:R-:W-:-:S11]  /*2639f0*/  PRMT R0, R10, 0x7773, RZ ;  /* 0x000077730a007816 */ /* 0x000fd600000000ff */
[----:B------:R0:W-:Y:S01]  /*263a00*/  @P6 STG.E.U8 desc[UR4][R12.64], R0 ;  /* 0x000000000c006986 */ /* 0x0001e2000c101104 */
[----:B------:R-:W-:Y:S02]  /*263a10*/  LOP3.LUT P6, RZ, R9, 0x20000000, RZ, 0xc0, !PT ;  /* 0x2000000009ff7812 */ /* 0x000fe400078cc0ff */
[----:B0-----:R-:W-:-:S11]  /*263a20*/  PRMT R0, R21, 0x7770, RZ ;  /* 0x0000777015007816 */ /* 0x001fd600000000ff */
[----:B------:R0:W-:Y:S01]  /*263a30*/  @P6 STG.E.U8 desc[UR4][R16.64], R0 ;  /* 0x0000000010006986 */ /* 0x0001e2000c101104 */
[----:B------:R-:W-:Y:S02]  /*263a40*/  LOP3.LUT P6, RZ, R9, 0x10000000, RZ, 0xc0, !PT ;  /* 0x1000000009ff7812 */ /* 0x000fe400078cc0ff */
[----:B------:R-:W-:Y:S02]  /*263a50*/  LOP3.LUT P1, RZ, R15, 0x10000, RZ, 0xc0, !PT ;  /* 0x000100000fff7812 */ /* 0x000fe4000782c0ff */
[----:B0-----:R-:W-:-:S09]  /*263a60*/  PRMT R0, R21, 0x7771, RZ ;  /* 0x0000777115007816 */ /* 0x001fd200000000ff */
[----:B------:R0:W-:Y:S01]  /*263a70*/  @P6 STG.E.U8 desc[UR4][R18.64], R0 ;  /* 0x0000000012006986 */ /* 0x0001e2000c101104 */
[C---:B------:R-:W-:Y:S02]  /*263a80*/  LOP3.LUT P2, RZ, R15.reuse, 0x8000, RZ, 0xc0, !PT ;  /* 0x000080000fff7812 */ /* 0x040fe4000784c0ff */
[----:B------:R-:W-:Y:S02]  /*263a90*/  LOP3.LUT P3, RZ, R15, 0x4000, RZ, 0xc0, !PT ;  /* 0x000040000fff7812 */ /* 0x000fe4000786c0ff */
[----:B0-----:R-:W-:-:S05]  /*263aa0*/  PRMT R0, R21, 0x7772, RZ ;  /* 0x0000777215007816 */ /* 0x001fca00000000ff */
[----:B------:R0:W-:Y:S01]  /*263ab0*/  @P0 STG.E.U8 desc[UR4][R6.64], R0 ;  /* 0x0000000006000986 */ /* 0x0001e2000c101104 */
[----:B------:R-:W-:Y:S02]  /*263ac0*/  LOP3.LUT P4, RZ, R15, 0x2000, RZ, 0xc0, !PT ;  /* 0x000020000fff7812 */ /* 0x000fe4000788c0ff */
[----:B0-----:R-:W-:-:S05]  /*263ad0*/  PRMT R0, R21, 0x7773, RZ ;  /* 0x0000777315007816 */ /* 0x001fca00000000ff */
[----:B------:R2:W-:Y:S01]  /*263ae0*/  @P1 STG.E.U8 desc[UR4][R4.64], R0 ;  /* 0x0000000004001986 */ /* 0x0005e2000c101104 */
        /* <DEDUP_REMOVED lines=8> */
[----:B------:R-:W2:Y:S04]  /*263b70*/  LDL.LU R29, [R1+0x74d4] ;  /* 0x0074d400011d7983 */ /* 0x000ea80000300800 */
[----:B---3--:R0:W-:Y:S04]  /*263b80*/  @P5 STG.E.U8 desc[UR4][R26.64], R0 ;  /* 0x000000001a005986 */ /* 0x0081e8000c101104 */
[----:B------:R-:W3:Y:S04]  /*263b90*/  LDL.LU.64 R24, [R1+0x1360] ;  /* 0x0013600001187983 */ /* 0x000ee80000300a00 */
[----:B0-----:R-:W4:Y:S04]  /*263ba0*/  LDL.LU.64 R26, [R1+0x1358] ;  /* 0x00135800011a7983 */ /* 0x001f280000300a00 */
[----:B------:R-:W2:Y:S04]  /*263bb0*/  LDL.LU.64 R4, [R1+0x1350] ;  /* 0x0013500001047983 */ /* 0x000ea80000300a00 */
[----:B------:R-:W2:Y:S01]  /*263bc0*/  LDL.LU R21, [R1+0x53c] ;  /* 0x00053c0001157983 */ /* 0x000ea20000300800 */
[----:B------:R-:W-:-:S02]  /*263bd0*/  LOP3.LUT P2, RZ, R15, 0x800, RZ, 0xc0, !PT ;  /* 0x000008000fff7812 */ /* 0x000fc4000784c0ff */
[----:B------:R-:W-:Y:S01]  /*263be0*/  LOP3.LUT P3, RZ, R15, 0x400, RZ, 0xc0, !PT ;  /* 0x000004000fff7812 */ /* 0x000fe2000786c0ff */
[----:B------:R-:W3:Y:S04]  /*263bf0*/  LDL.LU.64 R2, [R1+0x1348] ;  /* 0x0013480001027983 */ /* 0x000ee80000300a00 */
        /* <DEDUP_REMOVED lines=8> */
[----:B------:R-:W4:Y:S04]  /*263c80*/  LDL.LU R13, [R1+0x520] ;  /* 0x00052000010d7983 */ /* 0x000f280000300800 */
[----:B----4-:R0:W-:Y:S04]  /*263c90*/  STL [R1+0x74d0], R13 ;  /* 0x0074d00d01007387 */ /* 0x0101e80000100800 */
[----:B0-----:R-:W4:Y:S04]  /*263ca0*/  LDL.LU.64 R12, [R1+0x1328] ;  /* 0x00132800010c7983 */ /* 0x001f280000300a00 */
        /* <DEDUP_REMOVED lines=21> */
[----:B------:R-:W-:Y:S02]  /*263e00*/  LOP3.LUT P6, RZ, R15, 0x20, RZ, 0xc0, !PT ;  /* 0x000000200fff7812 */ /* 0x000fe400078cc0ff */
        /* <DEDUP_REMOVED lines=31> */
[----:B------:R-:W2:Y:S04]  /*264000*/  LDL.LU R15, [R1+0x524] ;  /* 0x00052400010f7983 */ /* 0x000ea80000300800 */
        /* <DEDUP_REMOVED lines=88> */
[C---:B0-----:R-:W-:Y:S01]  /*264590*/  PRMT R0, R21.reuse, 0x7772, RZ ;  /* 0x0000777215007816 */ /* 0x041fe200000000ff */
[----:B------:R-:W4:Y:S04]  /*2645a0*/  LDL.LU.64 R26, [R1+0x1280] ;  /* 0x00128000011a7983 */ /* 0x000f280000300a00 */
[----:B------:R-:W4:Y:S04]  /*2645b0*/  LDL.LU.64 R10, [R1+0x1278] ;  /* 0x00127800010a7983 */ /* 0x000f280000300a00 */
[----:B------:R-:W4:Y:S04]  /*2645c0*/  LDL.LU.64 R16, [R1+0x1270] ;  /* 0x0012700001107983 */ /* 0x000f280000300a00 */
[----:B------:R-:W4:Y:S04]  /*2645d0*/  LDL.LU.64 R18, [R1+0x1268] ;  /* 0x0012680001127983 */ /* 0x000f280000300a00 */
[----:B------:R0:W-:Y:S02]  /*2645e0*/  @P5 STG.E.U8 desc[UR4][R4.64], R0 ;  /* 0x0000000004005986 */ /* 0x0001e4000c101104 */
[----:B0-----:R-:W-:-:S02]  /*2645f0*/  PRMT R0, R21, 0x7773, RZ ;  /* 0x0000777315007816 */ /* 0x001fc400000000ff */
[----:B------:R-:W4:Y:S04]  /*264600*/  LDL.LU.64 R20, [R1+0x1260] ;  /* 0x0012600001147983 */ /* 0x000f280000300a00 */
[----:B------:R0:W-:Y:S01]  /*264610*/  @P6 STG.E.U8 desc[UR4][R2.64], R0 ;  /* 0x0000000002006986 */ /* 0x0001e2000c101104 */
[----:B------:R-:W-:-:S03]  /*264620*/  LOP3.LUT P6, RZ, R9, 0x80000, RZ, 0xc0, !PT ;  /* 0x0008000009ff7812 */ /* 0x000fc600078cc0ff */
        /* <DEDUP_REMOVED lines=20> */
[----:B------:R-:W-:Y:S02]  /*264770*/  LOP3.LUT P0, RZ, R29, 0x800, RZ, 0xc0, !PT ;  /* 0x000008001dff7812 */ /* 0x000fe4000780c0ff */
[----:B--2---:R-:W-:-:S09]  /*264780*/  PRMT R0, R13, 0x7770, RZ ;  /* 0x000077700d007816 */ /* 0x004fd200000000ff */
[----:B----4-:R0:W-:Y:S04]  /*264790*/  @P6 STG.E.U8 desc[UR4][R26.64], R0 ;  /* 0x000000001a006986 */ /* 0x0101e8000c101104 */
[----:B0-----:R-:W2:Y:S01]  /*2647a0*/  LDL.LU.64 R26, [R1+0x74a8] ;  /* 0x0074a800011a7983 */ /* 0x001ea20000300a00 */
        /* <DEDUP_REMOVED lines=11> */
[C---:B------:R-:W-:Y:S02]  /*264860*/  LOP3.LUT P3, RZ, R29.reuse, 0x100, RZ, 0xc0, !PT ;  /* 0x000001001dff7812 */ /* 0x040fe4000786c0ff */
        /* <DEDUP_REMOVED lines=10> */
[----:B------:R0:W-:Y:S02]  /*264910*/  @P3 STG.E.U8 desc[UR4][R2.64], R0 ;  /* 0x0000000002003986 */ /* 0x0001e4000c101104 */
[----:B0-----:R-:W-:-:S05]  /*264920*/  PRMT R0, R15, 0x7770, RZ ;  /* 0x000077700f007816 */ /* 0x001fca00000000ff */
[----:B------:R0:W-:Y:S02]  /*264930*/  @P4 STG.E.U8 desc[UR4][R22.64], R0 ;  /* 0x0000000016004986 */ /* 0x0001e4000c101104 */
[----:B0-----:R-:W-:Y:S02]  /*264940*/  PRMT R0, R15, 0x7771, RZ ;  /* 0x000077710f007816 */ /* 0x001fe400000000ff */
[----:B------:R-:W4:Y:S04]  /*264950*/  LDL.LU.64 R22, [R1+0x1230] ;  /* 0x0012300001167983 */ /* 0x000f280000300a00 */
[----:B---3--:R0:W-:Y:S04]  /*264960*/  @P5 STG.E.U8 desc[UR4][R24.64], R0 ;  /* 0x0000000018005986 */ /* 0x0081e8000c101104 */
[----:B0-----:R-:W3:Y:S01]  /*264970*/  LDL.LU.64 R24, [R1+0x1228] ;  /* 0x0012280001187983 */ /* 0x001ee20000300a00 */
[----:B------:R-:W-:-:S02]  /*264980*/  LOP3.LUT P2, RZ, R29, 0x20, RZ, 0xc0, !PT ;  /* 0x000000201dff7812 */ /* 0x000fc4000784c0ff */
[----:B------:R-:W-:Y:S02]  /*264990*/  LOP3.LUT P3, RZ, R29, 0x10, RZ, 0xc0, !PT ;  /* 0x000000101dff7812 */ /* 0x000fe4000786c0ff */
[C---:B------:R-:W-:Y:S01]  /*2649a0*/  PRMT R0, R15.reuse, 0x7772, RZ ;  /* 0x000077720f007816 */ /* 0x040fe200000000ff */
[----:B------:R-:W2:Y:S04]  /*2649b0*/  LDL.LU.64 R6, [R1+0x1220] ;  /* 0x0012200001067983 */ /* 0x000ea80000300a00 */
[----:B------:R-:W2:Y:S04]  /*2649c0*/  LDL.LU.64 R4, [R1+0x1218] ;  /* 0x0012180001047983 */ /* 0x000ea80000300a00 */
[----:B------:R-:W2:Y:S04]  /*2649d0*/  LDL.LU.64 R2, [R1+0x1210] ;  /* 0x0012100001027983 */ /* 0x000ea80000300a00 */
[----:B------:R-:W2:Y:S04]  /*2649e0*/  LDL.LU R21, [R1+0x800] ;  /* 0x0008000001157983 */ /* 0x000ea80000300800 */
[----:B------:R-:W-:Y:S04]  /*2649f0*/  STL [R1+0x7484], R29 ;  /* 0x0074841d01007387 */ /* 0x000fe80000100800 */
[----:B----4-:R0:W-:Y:S02]  /*264a00*/  @P2 STG.E.U8 desc[UR4][R22.64], R0 ;  /* 0x0000000016002986 */ /* 0x0101e4000c101104 */
[----:B0-----:R-:W-:-:S02]  /*264a10*/  PRMT R0, R15, 0x7773, RZ ;  /* 0x000077730f007816 */ /* 0x001fc400000000ff */
[----:B------:R-:W4:Y:S04]  /*264a20*/  LDL.LU.64 R22, [R1+0x1208] ;  /* 0x0012080001167983 */ /* 0x000f280000300a00 */
[----:B------:R-:W2:Y:S04]  /*264a30*/  LDL.LU R8, [R1+0x7e4] ;  /* 0x0007e40001087983 */ /* 0x000ea80000300800 */
[----:B---3--:R0:W-:Y:S04]  /*264a40*/  @P3 STG.E.U8 desc[UR4][R24.64], R0 ;  /* 0x0000000018003986 */ /* 0x0081e8000c101104 */
[----:B0-----:R-:W3:Y:S04]  /*264a50*/  LDL.LU.64 R24, [R1+0x1200] ;  /* 0x0012000001187983 */ /* 0x001ee80000300a00 */
[----:B------:R-:W2:Y:S04]  /*264a60*/  LDL.LU R13, [R1+0x804] ;  /* 0x00080400010d7983 */ /* 0x000ea80000300800 */
[----:B--2---:R0:W-:Y:S04]  /*264a70*/  STL [R1+0x7488], R13 ;  /* 0x0074880d01007387 */ /* 0x0041e80000100800 */
        /* <DEDUP_REMOVED lines=34> */
[----:B------:R-:W2:Y:S04]  /*264ca0*/  LDL.LU.64 R28, [R1+0x11e0] ;  /* 0x0011e000011c7983 */ /* 0x000ea80000300a00 */
[----:B------:R-:W2:Y:S04]  /*264cb0*/  LDL.LU.64 R10, [R1+0x11d8] ;  /* 0x0011d800010a7983 */ /* 0x000ea80000300a00 */
[----:B------:R-:W2:Y:S01]  /*264cc0*/  LDL.LU R15, [R1+0x7e8] ;  /* 0x0007e800010f7983 */ /* 0x000ea20000300800 */
[----:B0-----:R-:W-:-:S03]  /*264cd0*/  PRMT R0, R21, 0x7771, RZ ;  /* 0x0000777115007816 */ /* 0x001fc600000000ff */
[----:B------:R-:W2:Y:S04]  /*264ce0*/  LDL.LU.64 R16, [R1+0x11d0] ;  /* 0x0011d00001107983 */ /* 0x000ea80000300a00 */
[----:B------:R-:W2:Y:S04]  /*264cf0*/  LDL.LU.64 R18, [R1+0x11c8] ;  /* 0x0011c80001127983 */ /* 0x000ea80000300a00 */
[----:B------:R-:W2:Y:S04]  /*264d00*/  LDL.LU.64 R6, [R1+0x11c0] ;  /* 0x0011c00001067983 */ /* 0x000ea80000300a00 */
[----:B------:R0:W-:Y:S02]  /*264d10*/  @P5 STG.E.U8 desc[UR4][R4.64], R0 ;  /* 0x0000000004005986 */ /* 0x0001e4000c101104 */
[----:B0-----:R-:W-:-:S02]  /*264d20*/  PRMT R0, R21, 0x7772, RZ ;  /* 0x0000777215007816 */ /* 0x001fc400000000ff */
[----:B------:R-:W2:Y:S04]  /*264d30*/  LDL.LU.64 R4, [R1+0x11b8] ;  /* 0x0011b80001047983 */ /* 0x000ea80000300a00 */
[----:B------:R0:W-:Y:S01]  /*264d40*/  @P6 STG.E.U8 desc[UR4][R2.64], R0 ;  /* 0x0000000002006986 */ /* 0x0001e2000c101104 */
[----:B------:R-:W-:Y:S02]  /*264d50*/  LOP3.LUT P6, RZ, R9, 0x800, RZ, 0xc0, !PT ;  /* 0x0000080009ff7812 */ /* 0x000fe400078cc0ff */
[----:B0-----:R-:W-:Y:S01]  /*264d60*/  PRMT R0, R21, 0x7773, RZ ;  /* 0x0000777315007816 */ /* 0x001fe200000000ff */
[----:B------:R-:W2:Y:S10]  /*264d70*/  LDL.LU.64 R2, [R1+0x11b0] ;  /* 0x0011b00001027983 */ /* 0x000eb40000300a00 */
[----:B----4-:R0:W-:Y:S01]  /*264d80*/  @P6 STG.E.U8 desc[UR4][R22.64], R0 ;  /* 0x0000000016006986 */ /* 0x0101e2000c101104 */
        /* <DEDUP_REMOVED lines=19> */
[C---:B------:R-:W-:Y:S02]  /*264ec0*/  LOP3.LUT P0, RZ, R27.reuse, 0x1000000, RZ, 0xc0, !PT ;  /* 0x010000001bff7812 */ /* 0x040fe4000780c0ff */
[C---:B------:R-:W-:Y:S02]  /*264ed0*/  LOP3.LUT P1, RZ, R27.reuse, 0x800000, RZ, 0xc0, !PT ;  /* 0x008000001bff7812 */ /* 0x040fe4000782c0ff */
[----:B------:R-:W-:-:S02]  /*264ee0*/  LOP3.LUT P2, RZ, R27, 0x400000, RZ, 0xc0, !PT ;  /* 0x004000001bff7812 */ /* 0x000fc4000784c0ff */
[C---:B------:R-:W-:Y:S02]  /*264ef0*/  LOP3.LUT P3, RZ, R27.reuse, 0x200000, RZ, 0xc0, !PT ;  /* 0x002000001bff7812 */ /* 0x040fe4000786c0ff */
[C---:B------:R-:W-:Y:S02]  /*264f00*/  LOP3.LUT P4, RZ, R27.reuse, 0x100000, RZ, 0xc0, !PT ;  /* 0x001000001bff7812 */ /* 0x040fe4000788c0ff */
[----:B------:R-:W-:Y:S02]  /*264f10*/  LOP3.LUT P5, RZ, R27, 0x80000, RZ, 0xc0, !PT ;  /* 0x000800001bff7812 */ /* 0x000fe400078ac0ff */
[----:B--2---:R-:W-:-:S05]  /*264f20*/  PRMT R0, R13, 0x7770, RZ ;  /* 0x000077700d007816 */ /* 0x004fca00000000ff */
[----:B------:R0:W-:Y:S01]  /*264f30*/  @P6 STG.E.U8 desc[UR4][R28.64], R0 ;  /* 0x000000001c006986 */ /* 0x0001e2000c101104 */
[----:B------:R-:W-:Y:S02]  /*264f40*/  LOP3.LUT P6, RZ, R9, 0x20, RZ, 0xc0, !PT ;  /* 0x0000002009ff7812 */ /* 0x000fe400078cc0ff */
[----:B0-----:R-:W-:Y:S01]  /*264f50*/  PRMT R0, R13, 0x7771, RZ ;  /* 0x000077710d007816 */ /* 0x001fe200000000ff */
[----:B------:R-:W2:Y:S10]  /*264f60*/  LDL.LU R29, [R1+0x7484] ;  /* 0x00748400011d7983 */ /* 0x000eb40000300800 */
[----:B------:R0:W-:Y:S01]  /*264f70*/  @P6 STG.E.U8 desc[UR4][R10.64], R0 ;  /* 0x000000000a006986 */ /* 0x0001e2000c101104 */
        /* <DEDUP_REMOVED lines=14> */
[----:B---3--:R0:W-:Y:S04]  /*265060*/  @P5 STG.E.U8 desc[UR4][R24.64], R0 ;  /* 0x0000000018005986 */ /* 0x0081e8000c101104 */
[----:B0-----:R-:W3:Y:S01]  /*265070*/  LDL.LU.64 R24, [R1+0x1198] ;  /* 0x0011980001187983 */ /* 0x001ee20000300a00 */
[----:B------:R-:W-:-:S03]  /*265080*/  LOP3.LUT P6, RZ, R27, 0x40, RZ, 0xc0, !PT ;  /* 0x000000401bff7812 */ /* 0x000fc600078cc0ff */
[----:B------:R-:W4:Y:S04]  /*265090*/  LDL.LU.64 R18, [R1+0x1190] ;  /* 0x0011900001127983 */ /* 0x000f280000300a00 */
[----:B------:R-:W4:Y:S04]  /*2650a0*/  LDL.LU.64 R22, [R1+0x1188] ;  /* 0x0011880001167983 */ /* 0x000f280000300a00 */
[----:B------:R-:W4:Y:S04]  /*2650b0*/  LDL.LU.64 R6, [R1+0x1180] ;  /* 0x0011800001067983 */ /* 0x000f280000300a00 */
[----:B------:R-:W4:Y:S04]  /*2650c0*/  LDL.LU.64 R4, [R1+0x1178] ;  /* 0x0011780001047983 */ /* 0x000f280000300a00 */
[----:B------:R-:W4:Y:S04]  /*2650d0*/  LDL.LU.64 R2, [R1+0x1170] ;  /* 0x0011700001027983 */ /* 0x000f280000300a00 */
[----:B------:R-:W4:Y:S01]  /*2650e0*/  LDL.LU R8, [R1+0x7ec] ;  /* 0x0007ec0001087983 */ /* 0x000f220000300800 */
[----:B------:R-:W-:-:S02]  /*2650f0*/  LOP3.LUT P2, RZ, R27, 0x40000, RZ, 0xc0, !PT ;  /* 0x000400001bff7812 */ /* 0x000fc4000784c0ff */
[----:B------:R-:W-:Y:S02]  /*265100*/  PRMT R0, R21, 0x7771, RZ ;  /* 0x0000777115007816 */ /* 0x000fe400000000ff */
        /* <DEDUP_REMOVED lines=14> */
[----:B------:R-:W3:Y:S01]  /*2651f0*/  LDL.LU.64 R28, [R1+0x1140] ;  /* 0x00114000011c7983 */ /* 0x000ee20000300a00 */
[----:B------:R-:W-:-:S02]  /*265200*/  LOP3.LUT P6, RZ, R27, 0x400, RZ, 0xc0, !PT ;  /* 0x000004001bff7812 */ /* 0x000fc400078cc0ff */
[----:B------:R-:W-:Y:S02]  /*265210*/  LOP3.LUT R9, R9, 0xfffffffe, RZ, 0xc0, !PT ;  /* 0xfffffffe09097812 */ /* 0x000fe400078ec0ff */
[C---:B------:R-:W-:Y:S02]  /*265220*/  LOP3.LUT P3, RZ, R27.reuse, 0x20000, RZ, 0xc0, !PT ;  /* 0x000200001bff7812 */ /* 0x040fe4000786c0ff */
[----:B------:R-:W-:Y:S02]  /*265230*/  LOP3.LUT P4, RZ, R27, 0x10000, RZ, 0xc0, !PT ;  /* 0x000100001bff7812 */ /* 0x000fe4000788c0ff */
[----:B------:R-:W-:Y:S02]  /*265240*/  PRMT R0, R21, 0x7772, RZ ;  /* 0x0000777215007816 */ /* 0x000fe400000000ff */
[----:B------:R-:W-:Y:S01]  /*265250*/  LOP3.LUT P5, RZ, R27, 0x8000, RZ, 0xc0, !PT ;  /* 0x000080001bff7812 */ /* 0x000fe200078ac0ff */
[----:B------:R-:W3:Y:S04]  /*265260*/  LDL.LU.64 R14, [R1+0x1138] ;  /* 0x00113800010e7983 */ /* 0x000ee80000300a00 */
        /* <DEDUP_REMOVED lines=8> */
[----:B------:R-:W-:Y:S01]  /*2652f0*/  LOP3.LUT P6, RZ, R27, 0x2000, RZ, 0xc0, !PT ;  /* 0x000020001bff7812 */ /* 0x000fe200078cc0ff */
[----:B----4-:R0:W-:Y:S01]  /*265300*/  @P3 STG.E.U8 desc[UR4][R18.64], R0 ;  /* 0x0000000012003986 */ /* 0x0101e2000c101104 */
[----:B------:R-:W-:Y:S02]  /*265310*/  LOP3.LUT R9, R9, 0xfffffff7, RZ, 0xc0, !PT ;  /* 0xfffffff709097812 */ /* 0x000fe400078ec0ff */
[----:B0-----:R-:W-:-:S09]  /*265320*/  PRMT R0, R21, 0x7773, RZ ;  /* 0x0000777315007816 */ /* 0x001fd200000000ff */
[----:B------:R-:W-:Y:S02]  /*265330*/  @P6 LOP3.LUT R9, R9, 0x8, RZ, 0xfc, !PT ;  /* 0x0000000809096812 */ /* 0x000fe400078efcff */
[----:B------:R-:W-:Y:S01]  /*265340*/  LOP3.LUT P6, RZ, R27, 0x4000, RZ, 0xc0, !PT ;  /* 0x000040001bff7812 */ /* 0x000fe200078cc0ff */
[----:B------:R0:W-:Y:S02]  /*265350*/  @P4 STG.E.U8 desc[UR4][R22.64], R0 ;  /* 0x0000000016004986 */ /* 0x0001e4000c101104 */
[C---:B0-----:R-:W-:Y:S02]  /*265360*/  PRMT R0, R8.reuse, 0x7770, RZ ;  /* 0x0000777008007816 */ /* 0x041fe400000000ff */
[----:B------:R-:W4:Y:S04]  /*265370*/  LDL.LU R22, [R1+0x820] ;  /* 0x0008200001167983 */ /* 0x000f280000300800 */
[----:B------:R-:W4:Y:S04]  /*265380*/  LDL.LU.64 R12, [R1+0x10f8] ;  /* 0x0010f800010c7983 */ /* 0x000f280000300a00 */
[----:B------:R-:W4:Y:S04]  /*265390*/  LDL.LU.64 R16, [R1+0x10f0] ;  /* 0x0010f00001107983 */ /* 0x000f280000300a00 */
[----:B------:R-:W4:Y:S04]  /*2653a0*/  LDL.LU R23, [R1+0x810] ;  /* 0x0008100001177983 */ /* 0x000f280000300800 */
[----:B------:R0:W-:Y:S04]  /*2653b0*/  @P5 STG.E.U8 desc[UR4][R6.64], R0 ;  /* 0x0000000006005986 */ /* 0x0001e8000c101104 */
[----:B------:R-:W4:Y:S04]  /*2653c0*/  LDL.LU.64 R18, [R1+0x10e0] ;  /* 0x0010e00001127983 */ /* 0x000f280000300a00 */
        /* <DEDUP_REMOVED lines=14> */
[----:B------:R-:W2:Y:S10]  /*2654b0*/  LDL.LU.64 R24, [R1+0x1080] ;  /* 0x0010800001187983 */ /* 0x000eb40000300a00 */
[----:B---3--:R0:W-:Y:S04]  /*2654c0*/  @P6 STG.E.U8 desc[UR4][R28.64], R0 ;  /* 0x000000001c006986 */ /* 0x0081e8000c101104 */
[----:B0-----:R-:W3:Y:S01]  /*2654d0*/  LDL.LU R29, [R1+0x7480] ;  /* 0x00748000011d7983 */ /* 0x001ee20000300800 */
[----:B------:R-:W-:-:S03]  /*2654e0*/  LOP3.LUT P6, RZ, R9, 0x1, RZ, 0xc0, !PT ;  /* 0x0000000109ff7812 */ /* 0x000fc600078cc0ff */
[----:B------:R-:W2:Y:S01]  /*2654f0*/  LDL.LU.64 R8, [R1+0x1128] ;  /* 0x0011280001087983 */ /* 0x000ea20000300a00 */
[----:B------:R-:W-:-:S09]  /*265500*/  PRMT R0, R26, 0x7771, RZ ;  /* 0x000077711a007816 */ /* 0x000fd200000000ff */
[----:B------:R0:W-:Y:S02]  /*265510*/  @P6 STG.E.U8 desc[UR4][R14.64], R0 ;  /* 0x000000000e006986 */ /* 0x0001e4000c101104 */
[----:B0-----:R-:W-:Y:S02]  /*265520*/  PRMT R0, R26, 0x7772, RZ ;  /* 0x000077721a007816 */ /* 0x001fe400000000ff */
[C---:B------:R-:W-:Y:S02]  /*265530*/  LOP3.LUT P0, RZ, R27.reuse, 0x20, RZ, 0xc0, !PT ;  /* 0x000000201bff7812 */ /* 0x040fe4000780c0ff */
[C---:B------:R-:W-:Y:S02]  /*265540*/  LOP3.LUT P1, RZ, R27.reuse, 0x10, RZ, 0xc0, !PT ;  /* 0x000000101bff7812 */ /* 0x040fe4000782c0ff */
[C---:B------:R-:W-:Y:S02]  /*265550*/  LOP3.LUT P2, RZ, R27.reuse, 0x8, RZ, 0xc0, !PT ;  /* 0x000000081bff7812 */ /* 0x040fe4000784c0ff */
[----:B------:R-:W-:-:S02]  /*265560*/  LOP3.LUT P3, RZ, R27, 0x4, RZ, 0xc0, !PT ;  /* 0x000000041bff7812 */ /* 0x000fc4000786c0ff */
[C---:B------:R-:W-:Y:S02]  /*265570*/  LOP3.LUT P4, RZ, R27.reuse, 0x2, RZ, 0xc0, !PT ;  /* 0x000000021bff7812 */ /* 0x040fe4000788c0ff */
[----:B------:R-:W-:Y:S01]  /*265580*/  LOP3.LUT P5, RZ, R27, 0x1, RZ, 0xc0, !PT ;  /* 0x000000011bff7812 */ /* 0x000fe200078ac0ff */
[----:B------:R-:W4:Y:S01]  /*265590*/  LDL.LU R14, [R1+0x747c] ;  /* 0x00747c00010e7983 */ /* 0x000f220000300800 */
[----:B---3--:R-:W-:-:S13]  /*2655a0*/  LOP3.LUT P6, RZ, R29, 0x80000000, RZ, 0xc0, !PT ;  /* 0x800000001dff7812 */ /* 0x008fda00078cc0ff */
[----:B--2---:R0:W-:Y:S01]  /*2655b0*/  @P6 STG.E.U8 desc[UR4][R8.64], R0 ;  /* 0x0000000008006986 */ /* 0x0041e2000c101104 */
[C---:B------:R-:W-:Y:S02]  /*2655c0*/  LOP3.LUT P6, RZ, R29.reuse, 0x40000000, RZ, 0xc0, !PT ;  /* 0x400000001dff7812 */ /* 0x040fe400078cc0ff */
[----:B0-----:R-:W-:Y:S02]  /*2655d0*/  PRMT R0, R26, 0x7773, RZ ;  /* 0x000077731a007816 */ /* 0x001fe400000000ff */
[----:B------:R-:W2:Y:S09]  /*2655e0*/  LDL.LU R26, [R1+0x7478] ;  /* 0x00747800011a7983 */ /* 0x000eb20000300800 */
[----:B------:R4:W-:Y:S01]  /*2655f0*/  @P6 STG.E.U8 desc[UR4][R10.64], R0 ;  /* 0x000000000a006986 */ /* 0x0009e2000c101104 */
[----:B------:R-:W-:-:S02]  /*265600*/  LOP3.LUT P6, RZ, R29, 0x20000000, RZ, 0xc0, !PT ;  /* 0x200000001dff7812 */ /* 0x000fc400078cc0ff */
        /* <DEDUP_REMOVED lines=18> */
[----:B------:R-:W4:Y:S04]  /*265730*/  LDL.LU.64 R18, [R1+0x1060] ;  /* 0x0010600001127983 */ /* 0x000f280000300a00 */
[----:B0-----:R-:W3:Y:S04]  /*265740*/  LDL.LU.64 R24, [R1+0x1050] ;  /* 0x0010500001187983 */ /* 0x001ee80000300a00 */
[----:B------:R-:W3:Y:S04]  /*265750*/  LDL.LU R21, [R1+0x824] ;  /* 0x0008240001157983 */ /* 0x000ee80000300800 */
[----:B------:R-:W4:Y:S04]  /*265760*/  LDL.LU.64 R6, [R1+0x1038] ;  /* 0x0010380001067983 */ /* 0x000f280000300a00 */
[----:B------:R-:W4:Y:S04]  /*265770*/  LDL.LU.64 R4, [R1+0x1028] ;  /* 0x0010280001047983 */ /* 0x000f280000300a00 */
[----:B------:R-:W4:Y:S04]  /*265780*/  LDL.LU R28, [R1+0x814] ;  /* 0x00081400011c7983 */ /* 0x000f280000300800 */
[----:B------:R-:W4:Y:S01]  /*265790*/  LDL.LU.64 R2, [R1+0x1018] ;  /* 0x0010180001027983 */ /* 0x000f220000300a00 */
[----:B--2---:R-:W-:-:S02]  /*2657a0*/  LOP3.LUT P2, RZ, R26, 0x80000000, RZ, 0xc0, !PT ;  /* 0x800000001aff7812 */ /* 0x004fc4000784c0ff */
[----:B---3--:R-:W-:-:S11]  /*2657b0*/  PRMT R0, R21, 0x7770, RZ ;  /* 0x0000777015007816 */ /* 0x008fd600000000ff */
[----:B------:R0:W-:Y:S04]  /*2657c0*/  @P2 STG.E.U8 desc[UR4][R22.64], R0 ;  /* 0x0000000016002986 */ /* 0x0001e8000c101104 */
[----:B0-----:R-:W2:Y:S04]  /*2657d0*/  LDL.LU.64 R22, [R1+0x1010] ;  /* 0x0010100001167983 */ /* 0x001ea80000300a00 */
[----:B------:R-:W3:Y:S01]  /*2657e0*/  LDL.LU R15, [R1+0x828] ;  /* 0x00082800010f7983 */ /* 0x000ee20000300800 */
[C---:B------:R-:W-:Y:S02]  /*2657f0*/  LOP3.LUT P3, RZ, R26.reuse, 0x40000000, RZ, 0xc0, !PT ;  /* 0x400000001aff7812 */ /* 0x040fe4000786c0ff */
[----:B------:R-:W-:-:S02]  /*265800*/  LOP3.LUT P4, RZ, R26, 0x20000000, RZ, 0xc0, !PT ;  /* 0x200000001aff7812 */ /* 0x000fc4000788c0ff */
[----:B------:R-:W-:-:S09]  /*265810*/  PRMT R0, R21, 0x7771, RZ ;  /* 0x0000777115007816 */ /* 0x000fd200000000ff */
[----:B----4-:R0:W-:Y:S02]  /*265820*/  @P3 STG.E.U8 desc[UR4][R18.64], R0 ;  /* 0x0000000012003986 */ /* 0x0101e4000c101104 */
[----:B0-----:R-:W-:-:S05]  /*265830*/  PRMT R0, R21, 0x7772, RZ ;  /* 0x0000777215007816 */ /* 0x001fca00000000ff */
[----:B------:R-:W-:Y:S01]  /*265840*/  @P4 STG.E.U8 desc[UR4][R24.64], R0 ;  /* 0x0000000018004986 */ /* 0x000fe2000c101104 */
        /* <DEDUP_REMOVED lines=13> */
[----:B---3--:R0:W-:Y:S04]  /*265920*/  STL.64 [R1+0x7470], R14 ;  /* 0x0074700e01007387 */ /* 0x0081e80000100a00 */
[----:B0-----:R-:W3:Y:S04]  /*265930*/  LDL.LU.64 R14, [R1+0xff8] ;  /* 0x000ff800010e7983 */ /* 0x001ee80000300a00 */
[----:B------:R-:W4:Y:S01]  /*265940*/  LDL.LU.64 R24, [R1+0xfd0] ;  /* 0x000fd00001187983 */ /* 0x000f220000300a00 */
[----:B------:R-:W-:-:S04]  /*265950*/  LOP3.LUT R29, R29, 0xfeffffff, RZ, 0xc0, !PT ;  /* 0xfeffffff1d1d7812 */ /* 0x000fc800078ec0ff */
        /* <DEDUP_REMOVED lines=76> */
[----:B------:R-:W2:Y:S04]  /*265e20*/  LDL.LU.64 R20, [R1+0xee8] ;  /* 0x000ee80001147983 */ /* 0x000ea80000300a00 */
[----:B------:R-:W2:Y:S04]  /*265e30*/  LDL.LU.64 R6, [R1+0xee0] ;  /* 0x000ee00001067983 */ /* 0x000ea80000300a00 */
[----:B------:R-:W2:Y:S01]  /*265e40*/  LDL.LU R15, [R1+0x81c] ;  /* 0x00081c00010f7983 */ /* 0x000ea20000300800 */
[----:B------:R-:W-:-:S02]  /*265e50*/  LOP3.LUT P2, RZ, R26, 0x1000, RZ, 0xc0, !PT ;  /* 0x000010001aff7812 */ /* 0x000fc4000784c0ff */
[----:B------:R-:W-:Y:S02]  /*265e60*/  LOP3.LUT P3, RZ, R26, 0x800, RZ, 0xc0, !PT ;  /* 0x000008001aff7812 */ /* 0x000fe4000786c0ff */
[----:B------:R-:W-:Y:S01]  /*265e70*/  PRMT R0, R13, 0x7773, RZ ;  /* 0x000077730d007816 */ /* 0x000fe200000000ff */
[----:B------:R-:W4:Y:S04]  /*265e80*/  LDL.LU.64 R4, [R1+0xed8] ;  /* 0x000ed80001047983 */ /* 0x000f280000300a00 */
[----:B------:R-:W4:Y:S04]  /*265e90*/  LDL.LU R28, [R1+0x840] ;  /* 0x00084000011c7983 */ /* 0x000f280000300800 */
[----:B---3--:R0:W-:Y:S04]  /*265ea0*/  @P2 STG.E.U8 desc[UR4][R2.64], R0 ;  /* 0x0000000002002986 */ /* 0x0081e8000c101104 */
[----:B0-----:R-:W3:Y:S01]  /*265eb0*/  LDL.LU.64 R2, [R1+0xec0] ;  /* 0x000ec00001027983 */ /* 0x001ee20000300a00 */
[----:B--2---:R-:W-:-:S05]  /*265ec0*/  PRMT R0, R15, 0x7770, RZ ;  /* 0x000077700f007816 */ /* 0x004fca00000000ff */
[----:B----4-:R0:W-:Y:S04]  /*265ed0*/  @P3 STG.E.U8 desc[UR4][R22.64], R0 ;  /* 0x0000000016003986 */ /* 0x0101e8000c101104 */
[----:B0-----:R-:W2:Y:S04]  /*265ee0*/  LDL.LU.64 R22, [R1+0xeb8] ;  /* 0x000eb80001167983 */ /* 0x001ea80000300a00 */
        /* <DEDUP_REMOVED lines=13> */
[----:B0-----:R-:W4:Y:S06]  /*265fc0*/  LDL.LU.64 R10, [R1+0xea8] ;  /* 0x000ea800010a7983 */ /* 0x001f2c0000300a00 */
        /* <DEDUP_REMOVED lines=15> */
[----:B------:R-:W-:Y:S01]  /*2660c0*/  LOP3.LUT P6, RZ, R26, 0x100, RZ, 0xc0, !PT ;  /* 0x000001001aff7812 */ /* 0x000fe200078cc0ff */
[----:B----4-:R0:W-:Y:S04]  /*2660d0*/  STL.64 [R1+0x7450], R10 ;  /* 0x0074500a01007387 */ /* 0x0101e80000100a00 */
[----:B0-----:R-:W4:Y:S04]  /*2660e0*/  LDL.LU.64 R10, [R1+0xeb0] ;  /* 0x000eb000010a7983 */ /* 0x001f280000300a00 */
[----:B------:R-:W4:Y:S01]  /*2660f0*/  LDL.LU.64 R26, [R1+0xe98] ;  /* 0x000e9800011a7983 */ /* 0x000f220000300a00 */
[----:B------:R-:W-:-:S05]  /*266100*/  PRMT R0, R15, 0x7771, RZ ;  /* 0x000077710f007816 */ /* 0x000fca00000000ff */
[----:B------:R0:W-:Y:S02]  /*266110*/  @P4 STG.E.U8 desc[UR4][R20.64], R0 ;  /* 0x0000000014004986 */ /* 0x0001e4000c101104 */
[----:B0-----:R-:W-:-:S05]  /*266120*/  PRMT R0, R15, 0x7772, RZ ;  /* 0x000077720f007816 */ /* 0x001fca00000000ff */
[----:B------:R0:W-:Y:S02]  /*266130*/  @P5 STG.E.U8 desc[UR4][R6.64], R0 ;  /* 0x0000000006005986 */ /* 0x0001e4000c101104 */
[----:B0-----:R-:W-:-:S05]  /*266140*/  PRMT R0, R15, 0x7773, RZ ;  /* 0x000077730f007816 */ /* 0x001fca00000000ff */
[----:B------:R0:W-:Y:S01]  /*266150*/  @P6 STG.E.U8 desc[UR4][R4.64], R0 ;  /* 0x0000000004006986 */ /* 0x0001e2000c101104 */
[----:B------:R-:W-:Y:S02]  /*266160*/  LOP3.LUT P6, RZ, R29, 0x80000, RZ, 0xc0, !PT ;  /* 0x000800001dff7812 */ /* 0x000fe400078cc0ff */
[----:B0-----:R-:W-:-:S11]  /*266170*/  PRMT R0, R28, 0x7770, RZ ;  /* 0x000077701c007816 */ /* 0x001fd600000000ff */
[----:B---3--:R0:W-:Y:S01]  /*266180*/  @P6 STG.E.U8 desc[UR4][R2.64], R0 ;  /* 0x0000000002006986 */ /* 0x0081e2000c101104 */
[----:B------:R-:W-:Y:S02]  /*266190*/  LOP3.LUT P6, RZ, R29, 0x40000, RZ, 0xc0, !PT ;  /* 0x000400001dff7812 */ /* 0x000fe400078cc0ff */
[----:B0-----:R-:W-:-:S11]  /*2661a0*/  PRMT R0, R28, 0x7771, RZ ;  /* 0x000077711c007816 */ /* 0x001fd600000000ff */
[----:B--2---:R0:W-:Y:S01]  /*2661b0*/  @P6 STG.E.U8 desc[UR4][R22.64], R0 ;  /* 0x0000000016006986 */ /* 0x0041e2000c101104 */
[C---:B------:R-:W-:Y:S02]  /*2661c0*/  LOP3.LUT P6, RZ, R29.reuse, 0x20000, RZ, 0xc0, !PT ;  /* 0x000200001dff7812 */ /* 0x040fe400078cc0ff */
[----:B0-----:R-:W-:Y:S01]  /*2661d0*/  PRMT R0, R28, 0x7772, RZ ;  /* 0x000077721c007816 */ /* 0x001fe200000000ff */
[----:B----4-:R0:W-:Y:S10]  /*2661e0*/  STL.64 [R1+0x7440], R26 ;  /* 0x0074401a01007387 */ /* 0x0101f40000100a00 */
        /* <DEDUP_REMOVED lines=35> */
[----:B------:R4:W-:Y:S02]  /*266420*/  @P6 STG.E.U8 desc[UR4][R12.64], R0 ;  /* 0x000000000c006986 */ /* 0x0009e4000c101104 */
[----:B----4-:R-:W-:-:S05]  /*266430*/  PRMT R0, R21, 0x7770, RZ ;  /* 0x0000777015007816 */ /* 0x010fca00000000ff */
        /* <DEDUP_REMOVED lines=55> */
[----:B------:R-:W4:Y:S04]  /*2667b0*/  LDL.LU.64 R8, [R1+0xe00] ;  /* 0x000e000001087983 */ /* 0x000f280000300a00 */
[----:B------:R-:W4:Y:S04]  /*2667c0*/  LDL.LU.64 R10, [R1+0xdf8] ;  /* 0x000df800010a7983 */ /* 0x000f280000300a00 */
        /* <DEDUP_REMOVED lines=31> */
[----:B0-----:R-:W3:Y:S01]  /*2669c0*/  LDL.LU.64 R14, [R1+0x7430] ;  /* 0x00743000010e7983 */ /* 0x001ee20000300a00 */
[----:B------:R-:W-:Y:S02]  /*2669d0*/  LOP3.LUT P6, RZ, R29, 0x80, RZ, 0xc0, !PT ;  /* 0x000000801dff7812 */ /* 0x000fe400078cc0ff */
[----:B------:R-:W-:-:S11]  /*2669e0*/  PRMT R0, R28, 0x7773, RZ ;  /* 0x000077731c007816 */ /* 0x000fd600000000ff */
        /* <DEDUP_REMOVED lines=25> */
[----:B------:R-:W3:Y:S04]  /*266b80*/  LDL.LU R24, [R1+0x7428] ;  /* 0x0074280001187983 */ /* 0x000ee80000300800 */
[----:B------:R0:W-:Y:S02]  /*266b90*/  @P4 STG.E.U8 desc[UR4][R2.64], R0 ;  /* 0x0000000002004986 */ /* 0x0001e4000c101104 */
[----:B0-----:R-:W-:-:S02]  /*266ba0*/  PRMT R0, R21, 0x7770, RZ ;  /* 0x0000777015007816 */ /* 0x001fc400000000ff */
[----:B------:R-:W4:Y:S04]  /*266bb0*/  LDL.LU.64 R2, [R1+0xdb8] ;  /* 0x000db80001027983 */ /* 0x000f280000300a00 */
[----:B--2---:R0:W-:Y:S04]  /*266bc0*/  @P5 STG.E.U8 desc[UR4][R22.64], R0 ;  /* 0x0000000016005986 */ /* 0x0041e8000c101104 */
[----:B0-----:R-:W2:Y:S01]  /*266bd0*/  LDL.LU.64 R22, [R1+0xdb0] ;  /* 0x000db00001167983 */ /* 0x001ea20000300a00 */
[C---:B------:R-:W-:Y:S02]  /*266be0*/  LOP3.LUT P2, RZ, R25.reuse, 0x40, RZ, 0xc0, !PT ;  /* 0x0000004019ff7812 */ /* 0x040fe4000784c0ff */
[----:B------:R-:W-:-:S02]  /*266bf0*/  LOP3.LUT P3, RZ, R25, 0x20, RZ, 0xc0, !PT ;  /* 0x0000002019ff7812 */ /* 0x000fc4000786c0ff */
[C---:B------:R-:W-:Y:S01]  /*266c00*/  PRMT R0, R21.reuse, 0x7771, RZ ;  /* 0x0000777115007816 */ /* 0x040fe200000000ff */
[----:B------:R-:W2:Y:S04]  /*266c10*/  LDL.LU.64 R18, [R1+0xda8] ;  /* 0x000da80001127983 */ /* 0x000ea80000300a00 */
[----:B------:R-:W3:Y:S04]  /*266c20*/  LDL.LU.64 R6, [R1+0xda0] ;  /* 0x000da00001067983 */ /* 0x000ee80000300a00 */
[----:B------:R-:W3:Y:S04]  /*266c30*/  LDL.LU.64 R4, [R1+0xd98] ;  /* 0x000d980001047983 */ /* 0x000ee80000300a00 */
[----:B------:R-:W3:Y:S04]  /*266c40*/  LDL.LU R20, [R1+0x850] ;  /* 0x0008500001147983 */ /* 0x000ee80000300800 */
[----:B----4-:R0:W-:Y:S02]  /*266c50*/  @P2 STG.E.U8 desc[UR4][R2.64], R0 ;  /* 0x0000000002002986 */ /* 0x0101e4000c101104 */
[----:B0-----:R-:W-:-:S02]  /*266c60*/  PRMT R0, R21, 0x7772, RZ ;  /* 0x0000777215007816 */ /* 0x001fc400000000ff */
[----:B------:R-:W4:Y:S04]  /*266c70*/  LDL.LU.64 R2, [R1+0xd88] ;  /* 0x000d880001027983 */ /* 0x000f280000300a00 */
[----:B------:R-:W3:Y:S04]  /*266c80*/  LDL.LU R28, [R1+0x864] ;  /* 0x00086400011c7983 */ /* 0x000ee80000300800 */
[----:B--2---:R0:W-:Y:S04]  /*266c90*/  @P3 STG.E.U8 desc[UR4][R22.64], R0 ;  /* 0x0000000016003986 */ /* 0x0041e8000c101104 */
[----:B0-----:R-:W2:Y:S04]  /*266ca0*/  LDL.LU.64 R22, [R1+0xd90] ;  /* 0x000d900001167983 */ /* 0x001ea80000300a00 */
[----:B------:R-:W2:Y:S04]  /*266cb0*/  LDL.LU.64 R26, [R1+0xd68] ;  /* 0x000d6800011a7983 */ /* 0x000ea80000300a00 */
[----:B--2---:R0:W-:Y:S04]  /*266cc0*/  STL.64 [R1+0x7418], R26 ;  /* 0x0074181a01007387 */ /* 0x0041e80000100a00 */
[----:B0-----:R-:W2:Y:S01]  /*266cd0*/  LDL.LU.64 R26, [R1+0xd78] ;  /* 0x000d7800011a7983 */ /* 0x001ea20000300a00 */
[----:B---3--:R-:W-:-:S02]  /*266ce0*/  LOP3.LUT P6, RZ, R24, 0x4000000, RZ, 0xc0, !PT ;  /* 0x0400000018ff7812 */ /* 0x008fc400078cc0ff */
        /* <DEDUP_REMOVED lines=25> */
[----:B------:R-:W3:Y:S04]  /*266e80*/  LDL.LU R15, [R1+0x854] ;  /* 0x00085400010f7983 */ /* 0x000ee80000300800 */
[----:B------:R-:W3:Y:S04]  /*266e90*/  LDL.LU.64 R10, [R1+0xd60] ;  /* 0x000d6000010a7983 */ /* 0x000ee80000300a00 */
[----:B------:R-:W3:Y:S04]  /*266ea0*/  LDL.LU.64 R12, [R1+0xd58] ;  /* 0x000d5800010c7983 */ /* 0x000ee80000300a00 */
[----:B------:R-:W3:Y:S04]  /*266eb0*/  LDL.LU R21, [R1+0x868] ;  /* 0x0008680001157983 */ /* 0x000ee80000300800 */
[----:B------:R-:W3:Y:S01]  /*266ec0*/  LDL.LU.64 R16, [R1+0xd50] ;  /* 0x000d500001107983 */ /* 0x000ee20000300a00 */
[----:B------:R-:W-:-:S02]  /*266ed0*/  @P6 LOP3.LUT R29, R29, 0x4, RZ, 0xfc, !PT ;  /* 0x000000041d1d6812 */ /* 0x000fc400078efcff */
[----:B------:R-:W-:Y:S02]  /*266ee0*/  LOP3.LUT P6, RZ, R25, 0x2, RZ, 0xc0, !PT ;  /* 0x0000000219ff7812 */ /* 0x000fe400078cc0ff */
[----:B------:R-:W-:Y:S01]  /*266ef0*/  LOP3.LUT R29, R29, 0xfffffff7, RZ, 0xc0, !PT ;  /* 0xfffffff71d1d7812 */ /* 0x000fe200078ec0ff */
[----:B------:R0:W-:Y:S10]  /*266f00*/  @P4 STG.E.U8 desc[UR4][R18.64], R0 ;  /* 0x0000000012004986 */ /* 0x0001f4000c101104 */
[----:B------:R-:W-:-:S02]  /*266f10*/  @P6 LOP3.LUT R29, R29, 0x8, RZ, 0xfc, !PT ;  /* 0x000000081d1d6812 */ /* 0x000fc400078efcff */
[----:B------:R-:W-:Y:S02]  /*266f20*/  LOP3.LUT P6, RZ, R25, 0x4, RZ, 0xc0, !PT ;  /* 0x0000000419ff7812 */ /* 0x000fe400078cc0ff */
[C---:B0-----:R-:W-:Y:S01]  /*266f30*/  PRMT R0, R20.reuse, 0x7770, RZ ;  /* 0x0000777014007816 */ /* 0x041fe200000000ff */
[----:B------:R-:W3:Y:S04]  /*266f40*/  LDL.LU.64 R18, [R1+0xd48] ;  /* 0x000d480001127983 */ /* 0x000ee80000300a00 */
[----:B------:R0:W-:Y:S02]  /*266f50*/  @P5 STG.E.U8 desc[UR4][R6.64], R0 ;  /* 0x0000000006005986 */ /* 0x0001e4000c101104 */
[----:B0-----:R-:W-:Y:S02]  /*266f60*/  PRMT R0, R20, 0x7771, RZ ;  /* 0x0000777114007816 */ /* 0x001fe400000000ff */
[----:B------:R-:W3:Y:S04]  /*266f70*/  LDL.LU.64 R6, [R1+0xd40] ;  /* 0x000d400001067983 */ /* 0x000ee80000300a00 */
[----:B------:R0:W-:Y:S01]  /*266f80*/  @P6 STG.E.U8 desc[UR4][R4.64], R0 ;  /* 0x0000000004006986 */ /* 0x0001e2000c101104 */
[----:B------:R-:W-:-:S02]  /*266f90*/  LOP3.LUT P6, RZ, R29, 0x8, RZ, 0xc0, !PT ;  /* 0x000000081dff7812 */ /* 0x000fc400078cc0ff */
[----:B0-----:R-:W-:Y:S01]  /*266fa0*/  PRMT R0, R20, 0x7772, RZ ;  /* 0x0000777214007816 */ /* 0x001fe200000000ff */
[----:B------:R-:W3:Y:S10]  /*266fb0*/  LDL.LU.64 R4, [R1+0xd30] ;  /* 0x000d300001047983 */ /* 0x000ef40000300a00 */
[----:B----4-:R0:W-:Y:S01]  /*266fc0*/  @P6 STG.E.U8 desc[UR4][R2.64], R0 ;  /* 0x0000000002006986 */ /* 0x0101e2000c101104 */
[----:B------:R-:W-:-:S02]  /*266fd0*/  LOP3.LUT P6, RZ, R29, 0x4, RZ, 0xc0, !PT ;  /* 0x000000041dff7812 */ /* 0x000fc400078cc0ff */
[----:B0-----:R-:W-:Y:S01]  /*266fe0*/  PRMT R0, R20, 0x7773, RZ ;  /* 0x0000777314007816 */ /* 0x001fe200000000ff */
[----:B------:R-:W4:Y:S10]  /*266ff0*/  LDL.LU.64 R2, [R1+0xd38] ;  /* 0x000d380001027983 */ /* 0x000f340000300a00 */
        /* <DEDUP_REMOVED lines=38> */
[----:B----4-:R0:W-:Y:S02]  /*267260*/  @P4 STG.E.U8 desc[UR4][R2.64], R0 ;  /* 0x0000000002004986 */ /* 0x0101e4000c101104 */
[----:B0-----:R-:W-:-:S05]  /*267270*/  PRMT R0, R21, 0x7773, RZ ;  /* 0x0000777315007816 */ /* 0x001fca00000000ff */
[----:B------:R0:W-:Y:S04]  /*267280*/  @P5 STG.E.U8 desc[UR4][R22.64], R0 ;  /* 0x0000000016005986 */ /* 0x0001e8000c101104 */
[----:B0-----:R-:W3:Y:S04]  /*267290*/  LDL.LU.64 R22, [R1+0xd18] ;  /* 0x000d180001167983 */ /* 0x001ee80000300a00 */
[----:B------:R-:W4:Y:S04]  /*2672a0*/  LDL.LU.64 R16, [R1+0xd10] ;  /* 0x000d100001107983 */ /* 0x000f280000300a00 */
[----:B------:R-:W2:Y:S04]  /*2672b0*/  LDL.LU R15, [R1+0x858] ;  /* 0x00085800010f7983 */ /* 0x000ea80000300800 */
[----:B------:R-:W3:Y:S04]  /*2672c0*/  LDL.LU.64 R18, [R1+0xd08] ;  /* 0x000d080001127983 */ /* 0x000ee80000300a00 */
[----:B------:R-:W3:Y:S04]  /*2672d0*/  LDL.LU.64 R20, [R1+0xd00] ;  /* 0x000d000001147983 */ /* 0x000ee80000300a00 */
[----:B------:R-:W3:Y:S04]  /*2672e0*/  LDL.LU.64 R6, [R1+0xcf8] ;  /* 0x000cf80001067983 */ /* 0x000ee80000300a00 */
[----:B------:R-:W3:Y:S01]  /*2672f0*/  LDL.LU R3, [R1+0x86c] ;  /* 0x00086c0001037983 */ /* 0x000ee20000300800 */
[----:B------:R-:W-:-:S02]  /*267300*/  LOP3.LUT P1, RZ, R24, 0x80000, RZ, 0xc0, !PT ;  /* 0x0008000018ff7812 */ /* 0x000fc4000782c0ff */
        /* <DEDUP_REMOVED lines=12> */
[----:B--2---:R-:W-:-:S05]  /*2673d0*/  PRMT R0, R15, 0x7770, RZ ;  /* 0x000077700f007816 */ /* 0x004fca00000000ff */
[----:B------:R0:W-:Y:S02]  /*2673e0*/  @P1 STG.E.U8 desc[UR4][R4.64], R0 ;  /* 0x0000000004001986 */ /* 0x0001e4000c101104 */
[----:B0-----:R-:W-:Y:S02]  /*2673f0*/  PRMT R0, R15, 0x7771, RZ ;  /* 0x000077710f007816 */ /* 0x001fe400000000ff */
[----:B------:R-:W2:Y:S04]  /*267400*/  LDL.LU.64 R4, [R1+0xcf0] ;  /* 0x000cf00001047983 */ /* 0x000ea80000300a00 */
[----:B---3--:R0:W-:Y:S04]  /*267410*/  @P3 STG.E.U8 desc[UR4][R22.64], R0 ;  /* 0x0000000016003986 */ /* 0x0081e8000c101104 */
[----:B0-----:R-:W3:Y:S04]  /*267420*/  LDL.LU.64 R22, [R1+0xce8] ;  /* 0x000ce80001167983 */ /* 0x001ee80000300a00 */
[----:B------:R-:W3:Y:S01]  /*267430*/  LDL.LU.64 R28, [R1+0xcd8] ;  /* 0x000cd800011c7983 */ /* 0x000ee20000300a00 */
[----:B------:R-:W-:-:S02]  /*267440*/  @P6 LOP3.LUT R14, R14, 0x1000000, RZ, 0xfc, !PT ;  /* 0x010000000e0e6812 */ /* 0x000fc400078efcff */
        /* <DEDUP_REMOVED lines=13> */
[----:B0-----:R-:W-:-:S07]  /*267520*/  PRMT R0, R15, 0x7773, RZ ;  /* 0x000077730f007816 */ /* 0x001fce00000000ff */
[----:B------:R-:W-:Y:S02]  /*267530*/  @P6 LOP3.LUT R14, R14, 0x8000000, RZ, 0xfc, !PT ;  /* 0x080000000e0e6812 */ /* 0x000fe400078efcff */
        /* <DEDUP_REMOVED lines=8> */
[----:B--2---:R0:W-:Y:S01]  /*2675c0*/  @P6 STG.E.U8 desc[UR4][R4.64], R0 ;  /* 0x0000000004006986 */ /* 0x0041e2000c101104 */
[----:B------:R-:W-:-:S03]  /*2675d0*/  LOP3.LUT P6, RZ, R14, 0x4000000, RZ, 0xc0, !PT ;  /* 0x040000000eff7812 */ /* 0x000fc600078cc0ff */
[----:B---3--:R1:W-:Y:S01]  /*2675e0*/  STL.64 [R1+0x7408], R28 ;  /* 0x0074081c01007387 */ /* 0x0083e20000100a00 */
[----:B0-----:R-:W-:-:S03]  /*2675f0*/  PRMT R0, R3, 0x7773, RZ ;  /* 0x0000777303007816 */ /* 0x001fc600000000ff */
[----:B-1----:R-:W2:Y:S04]  /*267600*/  LDL.LU.64 R28, [R1+0xce0] ;  /* 0x000ce000011c7983 */ /* 0x002ea80000300a00 */
        /* <DEDUP_REMOVED lines=11> */
[----:B------:R0:W-:Y:S04]  /*2676c0*/  @P6 STG.E.U8 desc[UR4][R22.64], R0 ;  /* 0x0000000016006986 */ /* 0x0001e8000c101104 */
[----:B0-----:R-:W2:Y:S01]  /*2676d0*/  LDL.LU.64 R22, [R1+0x7410] ;  /* 0x0074100001167983 */ /* 0x001ea20000300a00 */
        /* <DEDUP_REMOVED lines=16> */
[C---:B------:R-:W-:Y:S02]  /*2677e0*/  LOP3.LUT P6, RZ, R14.reuse, 0x400000, RZ, 0xc0, !PT ;  /* 0x004000000eff7812 */ /* 0x040fe400078cc0ff */
[----:B0-----:R-:W-:Y:S02]  /*2677f0*/  PRMT R0, R23, 0x7773, RZ ;  /* 0x0000777317007816 */ /* 0x001fe400000000ff */
[----:B------:R-:W2:Y:S09]  /*267800*/  LDL.LU R23, [R1+0x7404] ;  /* 0x0074040001177983 */ /* 0x000eb20000300800 */
[----:B----4-:R0:W-:Y:S01]  /*267810*/  @P6 STG.E.U8 desc[UR4][R8.64], R0 ;  /* 0x0000000008006986 */ /* 0x0101e2000c101104 */
        /* <DEDUP_REMOVED lines=17> */
[----:B------:R-:W4:Y:S04]  /*267930*/  LDL.LU.64 R12, [R1+0xc80] ;  /* 0x000c8000010c7983 */ /* 0x000f280000300a00 */
[----:B------:R-:W4:Y:S04]  /*267940*/  LDL.LU.64 R4, [R1+0xc70] ;  /* 0x000c700001047983 */ /* 0x000f280000300a00 */
[----:B------:R-:W4:Y:S04]  /*267950*/  LDL.LU R15, [R1+0x7f4] ;  /* 0x0007f400010f7983 */ /* 0x000f280000300800 */
[----:B------:R-:W4:Y:S04]  /*267960*/  LDL.LU.64 R16, [R1+0xc68] ;  /* 0x000c680001107983 */ /* 0x000f280000300a00 */
[----:B------:R-:W4:Y:S04]  /*267970*/  LDL.LU.64 R18, [R1+0xc58] ;  /* 0x000c580001127983 */ /* 0x000f280000300a00 */
[----:B------:R-:W4:Y:S04]  /*267980*/  LDL.LU.64 R20, [R1+0xc60] ;  /* 0x000c600001147983 */ /* 0x000f280000300a00 */
[----:B------:R-:W4:Y:S01]  /*267990*/  LDL.LU R28, [R1+0x504] ;  /* 0x00050400011c7983 */ /* 0x000f220000300800 */
[----:B------:R-:W-:-:S02]  /*2679a0*/  LOP3.LUT P3, RZ, R24, 0x1, RZ, 0xc0, !PT ;  /* 0x0000000118ff7812 */ /* 0x000fc4000786c0ff */
[----:B------:R-:W-:Y:S02]  /*2679b0*/  LOP3.LUT R14, R14, 0xfff7ffff, RZ, 0xc0, !PT ;  /* 0xfff7ffff0e0e7812 */ /* 0x000fe400078ec0ff */
[----:B------:R-:W-:Y:S01]  /*2679c0*/  PRMT R0, R10, 0x7773, RZ ;  /* 0x000077730a007816 */ /* 0x000fe200000000ff */
[----:B------:R-:W4:Y:S01]  /*2679d0*/  LDL.LU.64 R6, [R1+0xc50] ;  /* 0x000c500001067983 */ /* 0x000f220000300a00 */
[C---:B--2---:R-:W-:Y:S02]  /*2679e0*/  LOP3.LUT P6, RZ, R23.reuse, 0x2000000, RZ, 0xc0, !PT ;  /* 0x0200000017ff7812 */ /* 0x044fe400078cc0ff */
[----:B------:R-:W-:-:S11]  /*2679f0*/  LOP3.LUT P4, RZ, R23, 0x100000, RZ, 0xc0, !PT ;  /* 0x0010000017ff7812 */ /* 0x000fd6000788c0ff */
[----:B------:R-:W-:Y:S02]  /*267a00*/  @P6 LOP3.LUT R14, R14, 0x80000, RZ, 0xfc, !PT ;  /* 0x000800000e0e6812 */ /* 0x000fe400078efcff */
[C---:B------:R-:W-:Y:S02]  /*267a10*/  LOP3.LUT P6, RZ, R23.reuse, 0x4000000, RZ, 0xc0, !PT ;  /* 0x0400000017ff7812 */ /* 0x040fe400078cc0ff */
[----:B------:R-:W-:Y:S02]  /*267a20*/  LOP3.LUT R14, R14, 0xffefffff, RZ, 0xc0, !PT ;  /* 0xffefffff0e0e7812 */ /* 0x000fe400078ec0ff */
[----:B------:R-:W-:-:S09]  /*267a30*/  LOP3.LUT P2, RZ, R23, 0x80000000, RZ, 0xc0, !PT ;  /* 0x8000000017ff7812 */ /* 0x000fd2000784c0ff */
[----:B------:R-:W-:-:S04]  /*267a40*/  @P6 LOP3.LUT R14, R14, 0x100000, RZ, 0xfc, !PT ;  /* 0x001000000e0e6812 */ /* 0x000fc800078efcff */
[----:B------:R-:W-:-:S04]  /*267a50*/  LOP3.LUT R14, R14, 0xffff7fff, RZ, 0xc0, !PT ;  /* 0xffff7fff0e0e7812 */ /* 0x000fc800078ec0ff */
[----:B------:R-:W-:Y:S02]  /*267a60*/  @P4 LOP3.LUT R14, R14, 0x8000, RZ, 0xfc, !PT ;  /* 0x000080000e0e4812 */ /* 0x000fe400078efcff */
[C---:B------:R-:W-:Y:S02]  /*267a70*/  LOP3.LUT P4, RZ, R23.reuse, 0x200000, RZ, 0xc0, !PT ;  /* 0x0020000017ff7812 */ /* 0x040fe4000788c0ff */
[C---:B------:R-:W-:Y:S02]  /*267a80*/  LOP3.LUT P0, RZ, R23.reuse, 0x40000000, RZ, 0xc0, !PT ;  /* 0x4000000017ff7812 */ /* 0x040fe4000780c0ff */
[----:B------:R-:W-:Y:S02]  /*267a90*/  LOP3.LUT R14, R14, 0xfffeffff, RZ, 0xc0, !PT ;  /* 0xfffeffff0e0e7812 */ /* 0x000fe400078ec0ff */
[----:B------:R-:W-:-:S07]  /*267aa0*/  LOP3.LUT P1, RZ, R23, 0x20000000, RZ, 0xc0, !PT ;  /* 0x2000000017ff7812 */ /* 0x000fce000782c0ff */
[----:B------:R-:W-:Y:S02]  /*267ab0*/  @P4 LOP3.LUT R14, R14, 0x10000, RZ, 0xfc, !PT ;  /* 0x000100000e0e4812 */ /* 0x000fe400078efcff */
[C---:B------:R-:W-:Y:S02]  /*267ac0*/  LOP3.LUT P4, RZ, R23.reuse, 0x400000, RZ, 0xc0, !PT ;  /* 0x0040000017ff7812 */ /* 0x040fe4000788c0ff */
[C---:B------:R-:W-:Y:S02]  /*267ad0*/  LOP3.LUT P5, RZ, R23.reuse, 0x10000000, RZ, 0xc0, !PT ;  /* 0x1000000017ff7812 */ /* 0x040fe400078ac0ff */
[----:B------:R-:W-:Y:S02]  /*267ae0*/  LOP3.LUT R14, R14, 0xfffdffff, RZ, 0xc0, !PT ;  /* 0xfffdffff0e0e7812 */ /* 0x000fe400078ec0ff */
[----:B------:R-:W-:-:S07]  /*267af0*/  LOP3.LUT P6, RZ, R23, 0x8000000, RZ, 0xc0, !PT ;  /* 0x0800000017ff7812 */ /* 0x000fce00078cc0ff */
[----:B------:R-:W-:Y:S02]  /*267b00*/  @P4 LOP3.LUT R14, R14, 0x20000, RZ, 0xfc, !PT ;  /* 0x000200000e0e4812 */ /* 0x000fe400078efcff */
[----:B------:R-:W-:Y:S02]  /*267b10*/  LOP3.LUT P4, RZ, R23, 0x800000, RZ, 0xc0, !PT ;  /* 0x0080000017ff7812 */ /* 0x000fe4000788c0ff */
[----:B------:R-:W-:Y:S01]  /*267b20*/  LOP3.LUT R14, R14, 0xfffbffff, RZ, 0xc0, !PT ;  /* 0xfffbffff0e0e7812 */ /* 0x000fe200078ec0ff */
[----:B---3--:R0:W-:Y:S04]  /*267b30*/  @P3 STG.E.U8 desc[UR4][R2.64], R0 ;  /* 0x0000000002003986 */ /* 0x0081e8000c101104 */
[----:B0-----:R-:W2:Y:S04]  /*267b40*/  LDL.LU.64 R2, [R1+0xc48] ;  /* 0x000c480001027983 */ /* 0x001ea80000300a00 */
[----:B------:R-:W3:Y:S04]  /*267b50*/  LDL.LU R10, [R1+0x7f8] ;  /* 0x0007f800010a7983 */ /* 0x000ee80000300800 */
[----:B------:R-:W3:Y:S01]  /*267b60*/  LDL.LU.64 R26, [R1+0xc40] ;  /* 0x000c4000011a7983 */ /* 0x000ee20000300a00 */
[----:B----4-:R-:W-:-:S05]  /*267b70*/  PRMT R0, R15, 0x7770, RZ ;  /* 0x000077700f007816 */ /* 0x010fca00000000ff */
[----:B------:R0:W-:Y:S04]  /*267b80*/  @P2 STG.E.U8 desc[UR4][R8.64], R0 ;  /* 0x0000000008002986 */ /* 0x0001e8000c101104 */
[----:B0-----:R-:W4:Y:S01]  /*267b90*/  LDL.LU.64 R8, [R1+0xc38] ;  /* 0x000c380001087983 */ /* 0x001f220000300a00 */
[----:B------:R-:W-:-:S05]  /*267ba0*/  PRMT R0, R15, 0x7771, RZ ;  /* 0x000077710f007816 */ /* 0x000fca00000000ff */
[----:B------:R0:W-:Y:S02]  /*267bb0*/  @P0 STG.E.U8 desc[UR4][R12.64], R0 ;  /* 0x000000000c000986 */ /* 0x0001e4000c101104 */
[----:B0-----:R-:W-:-:S05]  /*267bc0*/  PRMT R0, R15, 0x7772, RZ ;  /* 0x000077720f007816 */ /* 0x001fca00000000ff */
[----:B------:R0:W-:Y:S04]  /*267bd0*/  @P1 STG.E.U8 desc[UR4][R4.64], R0 ;  /* 0x0000000004001986 */ /* 0x0001e8000c101104 */
[----:B0-----:R-:W4:Y:S01]  /*267be0*/  LDL.LU.64 R4, [R1+0xc30] ;  /* 0x000c300001047983 */ /* 0x001f220000300a00 */
[----:B------:R-:W-:Y:S02]  /*267bf0*/  PRMT R0, R15, 0x7773, RZ ;  /* 0x000077730f007816 */ /* 0x000fe400000000ff */
[----:B------:R-:W-:Y:S01]  /*267c00*/  @P4 LOP3.LUT R14, R14, 0x40000, RZ, 0xfc, !PT ;  /* 0x000400000e0e4812 */ /* 0x000fe200078efcff */
[----:B------:R-:W4:Y:S04]  /*267c10*/  LDL.LU.64 R12, [R1+0xc28] ;  /* 0x000c2800010c7983 */ /* 0x000f280000300a00 */
[----:B------:R0:W-:Y:S02]  /*267c20*/  @P5 STG.E.U8 desc[UR4][R16.64], R0 ;  /* 0x0000000010005986 */ /* 0x0001e4000c101104 */
[----:B0-----:R-:W-:-:S02]  /*267c30*/  PRMT R0, R28, 0x7770, RZ ;  /* 0x000077701c007816 */ /* 0x001fc400000000ff */
[----:B------:R-:W4:Y:S04]  /*267c40*/  LDL.LU.64 R16, [R1+0xc20] ;  /* 0x000c200001107983 */ /* 0x000f280000300a00 */
[----:B------:R0:W-:Y:S01]  /*267c50*/  @P6 STG.E.U8 desc[UR4][R18.64], R0 ;  /* 0x0000000012006986 */ /* 0x0001e2000c101104 */
[----:B------:R-:W-:-:S03]  /*267c60*/  LOP3.LUT P6, RZ, R14, 0x100000, RZ, 0xc0, !PT ;  /* 0x001000000eff7812 */ /* 0x000fc600078cc0ff */
[----:B0-----:R-:W4:Y:S01]  /*267c70*/  LDL.LU.64 R18, [R1+0xc10] ;  /* 0x000c100001127983 */ /* 0x001f220000300a00 */
[----:B------:R-:W-:-:S09]  /*267c80*/  PRMT R0, R28, 0x7771, RZ ;  /* 0x000077711c007816 */ /* 0x000fd200000000ff */
[----:B------:R0:W-:Y:S04]  /*267c90*/  @P6 STG.E.U8 desc[UR4][R20.64], R0 ;  /* 0x0000000014006986 */ /* 0x0001e8000c101104 */
[----:B0-----:R-:W4:Y:S01]  /*267ca0*/  LDL.LU.64 R20, [R1+0xc18] ;  /* 0x000c180001147983 */ /* 0x001f220000300a00 */
[----:B------:R-:W-:Y:S02]  /*267cb0*/  LOP3.LUT P6, RZ, R14, 0x80000, RZ, 0xc0, !PT ;  /* 0x000800000eff7812 */ /* 0x000fe400078cc0ff */
[----:B------:R-:W-:Y:S02]  /*267cc0*/  LOP3.LUT P4, RZ, R23, 0x1000000, RZ, 0xc0, !PT ;  /* 0x0100000017ff7812 */ /* 0x000fe4000788c0ff */
[----:B------:R-:W-:-:S09]  /*267cd0*/  PRMT R0, R28, 0x7772, RZ ;  /* 0x000077721c007816 */ /* 0x000fd200000000ff */
[----:B------:R0:W-:Y:S02]  /*267ce0*/  @P6 STG.E.U8 desc[UR4][R6.64], R0 ;  /* 0x0000000006006986 */ /* 0x0001e4000c101104 */
[----:B0-----:R-:W-:Y:S02]  /*267cf0*/  PRMT R0, R28, 0x7773, RZ ;  /* 0x000077731c007816 */ /* 0x001fe400000000ff */
[----:B------:R-:W4:Y:S04]  /*267d00*/  LDL.LU.64 R6, [R1+0xc08] ;  /* 0x000c080001067983 */ /* 0x000f280000300a00 */
[----:B------:R-:W4:Y:S01]  /*267d10*/  LDL.LU R15, [R1+0x7fc] ;  /* 0x0007fc00010f7983 */ /* 0x000f220000300800 */
[C---:B------:R-:W-:Y:S02]  /*267d20*/  LOP3.LUT P3, RZ, R23.reuse, 0x80000, RZ, 0xc0, !PT ;  /* 0x0008000017ff7812 */ /* 0x040fe4000786c0ff */
[----:B------:R-:W-:-:S02]  /*267d30*/  LOP3.LUT P2, RZ, R23, 0x40000, RZ, 0xc0, !PT ;  /* 0x0004000017ff7812 */ /* 0x000fc4000784c0ff */
[----:B------:R-:W-:Y:S01]  /*267d40*/  LOP3.LUT P0, RZ, R23, 0x20000, RZ, 0xc0, !PT ;  /* 0x0002000017ff7812 */ /* 0x000fe2000780c0ff */
[----:B--2---:R3:W-:Y:S01]  /*267d50*/  @P4 STG.E.U8 desc[UR4][R2.64], R0 ;  /* 0x0000000002004986 */ /* 0x0047e2000c101104 */
[----:B------:R-:W-:Y:S02]  /*267d60*/  LOP3.LUT P4, RZ, R14, 0x40000, RZ, 0xc0, !PT ;  /* 0x000400000eff7812 */ /* 0x000fe4000788c0ff */
[----:B---3--:R-:W-:Y:S01]  /*267d70*/  PRMT R0, R10, 0x7770, RZ ;  /* 0x000077700a007816 */ /* 0x008fe200000000ff */
[----:B------:R-:W2:Y:S10]  /*267d80*/  LDL.LU.64 R2, [R1+0xbf0] ;  /* 0x000bf00001027983 */ /* 0x000eb40000300a00 */
[----:B------:R0:W-:Y:S01]  /*267d90*/  @P4 STG.E.U8 desc[UR4][R26.64], R0 ;  /* 0x000000001a004986 */ /* 0x0001e2000c101104 */
[----:B------:R-:W-:-:S02]  /*267da0*/  LOP3.LUT P4, RZ, R14, 0x20000, RZ, 0xc0, !PT ;  /* 0x000200000eff7812 */ /* 0x000fc4000788c0ff */
[----:B0-----:R-:W-:-:S11]  /*267db0*/  PRMT R0, R10, 0x7771, RZ ;  /* 0x000077710a007816 */ /* 0x001fd600000000ff */
[----:B----4-:R0:W-:Y:S01]  /*267dc0*/  @P4 STG.E.U8 desc[UR4][R8.64], R0 ;  /* 0x0000000008004986 */ /* 0x0101e2000c101104 */
[----:B------:R-:W-:Y:S02]  /*267dd0*/  LOP3.LUT P4, RZ, R14, 0x10000, RZ, 0xc0, !PT ;  /* 0x000100000eff7812 */ /* 0x000fe4000788c0ff */
[----:B0-----:R-:W-:-:S11]  /*267de0*/  PRMT R0, R10, 0x7772, RZ ;  /* 0x000077720a007816 */ /* 0x001fd600000000ff */
[----:B------:R0:W-:Y:S01]  /*267df0*/  @P4 STG.E.U8 desc[UR4][R4.64], R0 ;  /* 0x0000000004004986 */ /* 0x0001e2000c101104 */
[----:B------:R-:W-:Y:S02]  /*267e00*/  LOP3.LUT P4, RZ, R14, 0x8000, RZ, 0xc0, !PT ;  /* 0x000080000eff7812 */ /* 0x000fe4000788c0ff */
[----:B0-----:R-:W-:Y:S01]  /*267e10*/  PRMT R0, R10, 0x7773, RZ ;  /* 0x000077730a007816 */ /* 0x001fe200000000ff */
[----:B------:R-:W3:Y:S10]  /*267e20*/  LDL.LU.64 R4, [R1+0xbe8] ;  /* 0x000be80001047983 */ /* 0x000ef40000300a00 */
[----:B------:R0:W-:Y:S02]  /*267e30*/  @P4 STG.E.U8 desc[UR4][R12.64], R0 ;  /* 0x000000000c004986 */ /* 0x0001e4000c101104 */
[----:B0-----:R-:W-:-:S05]  /*267e40*/  PRMT R0, R22, 0x7770, RZ ;  /* 0x0000777016007816 */ /* 0x001fca00000000ff */
[----:B------:R0:W-:Y:S02]  /*267e50*/  @P3 STG.E.U8 desc[UR4][R16.64], R0 ;  /* 0x0000000010003986 */ /* 0x0001e4000c101104 */
[----:B0-----:R-:W-:-:S05]  /*267e60*/  PRMT R0, R22, 0x7771, RZ ;  /* 0x0000777116007816 */ /* 0x001fca00000000ff */
[----:B------:R0:W-:Y:S04]  /*267e70*/  @P2 STG.E.U8 desc[UR4][R18.64], R0 ;  /* 0x0000000012002986 */ /* 0x0001e8000c101104 */
[----:B------:R-:W-:Y:S01]  /*267e80*/  STL [R1+0x73f0], R14 ;  /* 0x0073f00e01007387 */ /* 0x000fe20000100800 */
[----:B0-----:R-:W-:-:S05]  /*267e90*/  PRMT R0, R22, 0x7772, RZ ;  /* 0x0000777216007816 */ /* 0x001fca00000000ff */
[----:B------:R0:W-:Y:S02]  /*267ea0*/  @P0 STG.E.U8 desc[UR4][R20.64], R0 ;  /* 0x0000000014000986 */ /* 0x0001e4000c101104 */
[----:B0-----:R-:W-:Y:S02]  /*267eb0*/  PRMT R0, R22, 0x7773, RZ ;  /* 0x0000777316007816 */ /* 0x001fe400000000ff */
[----:B------:R-:W4:Y:S04]  /*267ec0*/  LDL.LU R22, [R1+0x7400] ;  /* 0x0074000001167983 */ /* 0x000f280000300800 */
[----:B------:R-:W4:Y:S04]  /*267ed0*/  LDL.LU.64 R20, [R1+0xbf8] ;  /* 0x000bf80001147983 */ /* 0x000f280000300a00 */
[----:B------:R-:W4:Y:S04]  /*267ee0*/  LDL.LU.64 R28, [R1+0xc00] ;  /* 0x000c0000011c7983 */ /* 0x000f280000300a00 */
[----:B------:R-:W4:Y:S04]  /*267ef0*/  LDL.LU.64 R12, [R1+0xbe0] ;  /* 0x000be000010c7983 */ /* 0x000f280000300a00 */
[----:B------:R-:W4:Y:S04]  /*267f00*/  LDL.LU.64 R24, [R1+0xbd8] ;  /* 0x000bd80001187983 */ /* 0x000f280000300a00 */
[----:B------:R-:W4:Y:S01]  /*267f10*/  LDL.LU R8, [R1+0x50c] ;  /* 0x00050c0001087983 */ /* 0x000f220000300800 */
[----:B------:R-:W-:-:S02]  /*267f20*/  LOP3.LUT P1, RZ, R23, 0x10000, RZ, 0xc0, !PT ;  /* 0x0001000017ff7812 */ /* 0x000fc4000782c0ff */
[C---:B------:R-:W-:Y:S02]  /*267f30*/  LOP3.LUT P5, RZ, R23.reuse, 0x8000, RZ, 0xc0, !PT ;  /* 0x0000800017ff7812 */ /* 0x040fe400078ac0ff */
[----:B------:R-:W-:Y:S01]  /*267f40*/  LOP3.LUT P6, RZ, R23, 0x4000, RZ, 0xc0, !PT ;  /* 0x0000400017ff7812 */ /* 0x000fe200078cc0ff */
[----:B------:R-:W4:Y:S04]  /*267f50*/  LDL.LU.64 R26, [R1+0xbd0] ;  /* 0x000bd000011a7983 */ /* 0x000f280000300a00 */
[----:B------:R-:W4:Y:S04]  /*267f60*/  LDL.LU.64 R16, [R1+0xbc8] ;  /* 0x000bc80001107983 */ /* 0x000f280000300a00 */
[----:B------:R-:W4:Y:S04]  /*267f70*/  LDL.LU.64 R18, [R1+0xbc0] ;  /* 0x000bc00001127983 */ /* 0x000f280000300a00 */
[----:B------:R-:W4:Y:S04]  /*267f80*/  LDL.LU R11, [R1+0x510] ;  /* 0x00051000010b7983 */ /* 0x000f280000300800 */
[----:B------:R0:W-:Y:S02]  /*267f90*/  @P1 STG.E.U8 desc[UR4][R6.64], R0 ;  /* 0x0000000006001986 */ /* 0x0001e4000c101104 */
[----:B0-----:R-:W-:-:S02]  /*267fa0*/  PRMT R0, R15, 0x7770, RZ ;  /* 0x000077700f007816 */ /* 0x001fc400000000ff */
[----:B------:R-:W-:Y:S02]  /*267fb0*/  LOP3.LUT P4, RZ, R23, 0x2000, RZ, 0xc0, !PT ;  /* 0x0000200017ff7812 */ /* 0x000fe4000788c0ff */
[C---:B------:R-:W-:Y:S01]  /*267fc0*/  PRMT R7, R15.reuse, 0x7772, RZ ;  /* 0x000077720f077816 */ /* 0x040fe200000000ff */
[----:B--2---:R0:W-:Y:S02]  /*267fd0*/  @P5 STG.E.U8 desc[UR4][R2.64], R0 ;  /* 0x0000000002005986 */ /* 0x0041e4000c101104 */
[----:B0-----:R-:W-:-:S05]  /*267fe0*/  PRMT R3, R15, 0x7771, RZ ;  /* 0x000077710f037816 */ /* 0x001fca00000000ff */
[----:B---3--:R0:W-:Y:S01]  /*267ff0*/  @P6 STG.E.U8 desc[UR4][R4.64], R3 ;  /* 0x0000000304006986 */ /* 0x0081e2000c101104 */
[----:B------:R-:W-:-:S04]  /*268000*/  LOP3.LUT P6, RZ, R23, 0x2, RZ, 0xc0, !PT ;  /* 0x0000000217ff7812 */ /* 0x000fc800078cc0ff */
[----:B0-----:R-:W-:Y:S02]  /*268010*/  P2R R3, PR, RZ, 0x40 ;  /* 0x00000040ff037803 */ /* 0x001fe40000000000 */
[----:B------:R-:W-:-:S04]  /*268020*/  LOP3.LUT P6, RZ, R23, 0x4, RZ, 0xc0, !PT ;  /* 0x0000000417ff7812 */ /* 0x000fc800078cc0ff */
[----:B------:R-:W-:Y:S02]  /*268030*/  P2R R4, PR, RZ, 0x40 ;  /* 0x00000040ff047803 */ /* 0x000fe40000000000 */
[----:B------:R-:W-:-:S04]  /*268040*/  LOP3.LUT P6, RZ, R23, 0x8, RZ, 0xc0, !PT ;  /* 0x0000000817ff7812 */ /* 0x000fc800078cc0ff */
[----:B------:R-:W-:-:S05]  /*268050*/  P2R R5, PR, RZ, 0x40 ;  /* 0x00000040ff057803 */ /* 0x000fca0000000000 */
[----:B------:R-:W-:Y:S04]  /*268060*/  STL.64 [R1+0x73f8], R4 ;  /* 0x0073f80401007387 */ /* 0x000fe80000100a00 */
[----:B----4-:R0:W-:Y:S04]  /*268070*/  @P4 STG.E.U8 desc[UR4][R20.64], R7 ;  /* 0x0000000714004986 */ /* 0x0101e8000c101104 */
[----:B0-----:R-:W2:Y:S04]  /*268080*/  LDL.LU.64 R20, [R1+0xbb8] ;  /* 0x000bb80001147983 */ /* 0x001ea80000300a00 */
[----:B------:R-:W3:Y:S01]  /*268090*/  LDL.LU.64 R4, [R1+0xbb0] ;  /* 0x000bb00001047983 */ /* 0x000ee20000300a00 */
[----:B------:R-:W-:-:S02]  /*2680a0*/  LOP3.LUT P3, RZ, R23, 0x1000, RZ, 0xc0, !PT ;  /* 0x0000100017ff7812 */ /* 0x000fc4000786c0ff */
[----:B------:R-:W-:Y:S02]  /*2680b0*/  LOP3.LUT P2, RZ, R23, 0x800, RZ, 0xc0, !PT ;  /* 0x0000080017ff7812 */ /* 0x000fe4000784c0ff */
[----:B------:R-:W-:Y:S02]  /*2680c0*/  PRMT R7, R15, 0x7773, RZ ;  /* 0x000077730f077816 */ /* 0x000fe400000000ff */
[C---:B------:R-:W-:Y:S02]  /*2680d0*/  LOP3.LUT P0, RZ, R23.reuse, 0x400, RZ, 0xc0, !PT ;  /* 0x0000040017ff7812 */ /* 0x040fe4000780c0ff */
[C---:B------:R-:W-:Y:S02]  /*2680e0*/  LOP3.LUT P5, RZ, R23.reuse, 0x40, RZ, 0xc0, !PT ;  /* 0x0000004017ff7812 */ /* 0x040fe400078ac0ff */
[C---:B------:R-:W-:Y:S02]  /*2680f0*/  LOP3.LUT P1, RZ, R23.reuse, 0x200, RZ, 0xc0, !PT ;  /* 0x0000020017ff7812 */ /* 0x040fe4000782c0ff */
[----:B------:R-:W-:Y:S01]  /*268100*/  LOP3.LUT P6, RZ, R23, 0x10, RZ, 0xc0, !PT ;  /* 0x0000001017ff7812 */ /* 0x000fe200078cc0ff */
[----:B------:R-:W4:Y:S01]  /*268110*/  LDL.LU.64 R14, [R1+0xba8] ;  /* 0x000ba800010e7983 */ /* 0x000f220000300a00 */
[----:B------:R-:W-:-:S03]  /*268120*/  P2R R0, PR, RZ, 0x20 ;  /* 0x00000020ff007803 */ /* 0x000fc60000000000 */
[----:B------:R0:W-:Y:S01]  /*268130*/  @P3 STG.E.U8 desc[UR4][R28.64], R7 ;  /* 0x000000071c003986 */ /* 0x0001e2000c101104 */
[C---:B------:R-:W-:Y:S02]  /*268140*/  LOP3.LUT P5, RZ, R23.reuse, 0x80, RZ, 0xc0, !PT ;  /* 0x0000008017ff7812 */ /* 0x040fe400078ac0ff */
[----:B0-----:R-:W-:Y:S02]  /*268150*/  PRMT R7, R8, 0x7770, RZ ;  /* 0x0000777008077816 */ /* 0x001fe400000000ff */
[----:B------:R-:W-:Y:S02]  /*268160*/  P2R R2, PR, RZ, 0x20 ;  /* 0x00000020ff027803 */ /* 0x000fe40000000000 */
[----:B------:R-:W-:Y:S01]  /*268170*/  P2R R6, PR, RZ, 0x40 ;  /* 0x00000040ff067803 */ /* 0x000fe20000000000 */
[----:B------:R-:W4:Y:S04]  /*268180*/  LDL.LU R28, [R1+0x4f0] ;  /* 0x0004f000011c7983 */ /* 0x000f280000300800 */
[----:B------:R0:W-:Y:S01]  /*268190*/  @P2 STG.E.U8 desc[UR4][R12.64], R7 ;  /* 0x000000070c002986 */ /* 0x0001e2000c101104 */
[----:B------:R-:W-:-:S02]  /*2681a0*/  LOP3.LUT P5, RZ, R23, 0x100, RZ, 0xc0, !PT ;  /* 0x0000010017ff7812 */ /* 0x000fc400078ac0ff */
[C---:B0-----:R-:W-:Y:S02]  /*2681b0*/  PRMT R7, R8.reuse, 0x7771, RZ ;  /* 0x0000777108077816 */ /* 0x041fe400000000ff */
[----:B------:R-:W-:Y:S01]  /*2681c0*/  LOP3.LUT P6, RZ, R23, 0x20, RZ, 0xc0, !PT ;  /* 0x0000002017ff7812 */ /* 0x000fe200078cc0ff */
[----:B------:R-:W4:Y:S04]  /*2681d0*/  LDL.LU.64 R12, [R1+0xba0] ;  /* 0x000ba000010c7983 */ /* 0x000f280000300a00 */
[----:B------:R0:W-:Y:S02]  /*2681e0*/  @P0 STG.E.U8 desc[UR4][R24.64], R7 ;  /* 0x0000000718000986 */ /* 0x0001e4000c101104 */
[C---:B0-----:R-:W-:Y:S02]  /*2681f0*/  PRMT R7, R8.reuse, 0x7772, RZ ;  /* 0x0000777208077816 */ /* 0x041fe400000000ff */
[----:B------:R-:W4:Y:S04]  /*268200*/  LDL.LU.64 R24, [R1+0xb98] ;  /* 0x000b980001187983 */ /* 0x000f280000300a00 */
[----:B------:R0:W-:Y:S02]  /*268210*/  @P1 STG.E.U8 desc[UR4][R26.64], R7 ;  /* 0x000000071a001986 */ /* 0x0001e4000c101104 */
[----:B0-----:R-:W-:-:S02]  /*268220*/  PRMT R7, R8, 0x7773, RZ ;  /* 0x0000777308077816 */ /* 0x001fc400000000ff */
[----:B------:R-:W4:Y:S04]  /*268230*/  LDL.LU.64 R26, [R1+0xb90] ;  /* 0x000b9000011a7983 */ /* 0x000f280000300a00 */
[----:B------:R-:W4:Y:S04]  /*268240*/  LDL.LU R10, [R1+0x514] ;  /* 0x00051400010a7983 */ /* 0x000f280000300800 */
[----:B------:R-:W4:Y:S04]  /*268250*/  LDL.LU.64 R8, [R1+0xb80] ;  /* 0x000b800001087983 */ /* 0x000f280000300a00 */
[----:B------:R0:W-:Y:S01]  /*268260*/  @P5 STG.E.U8 desc[UR4][R16.64], R7 ;  /* 0x0000000710005986 */ /* 0x0001e2000c101104 */
[----:B------:R-:W-:-:S02]  /*268270*/  ISETP.NE.AND P5, PT, R2, RZ, PT ;  /* 0x000000ff0200720c */ /* 0x000fc40003fa5270 */
[----:B------:R-:W-:Y:S01]  /*268280*/  PRMT R2, R11, 0x7770, RZ ;  /* 0x000077700b027816 */ /* 0x000fe200000000ff */
[----:B0-----:R-:W4:Y:S10]  /*268290*/  LDL.LU.64 R16, [R1+0xb68] ;  /* 0x000b680001107983 */ /* 0x001f340000300a00 */
[----:B------:R0:W-:Y:S01]  /*2682a0*/  @P5 STG.E.U8 desc[UR4][R18.64], R2 ;  /* 0x0000000212005986 */ /* 0x0001e2000c101104 */
[----:B------:R-:W-:-:S02]  /*2682b0*/  ISETP.NE.AND P5, PT, R0, RZ, PT ;  /* 0x000000ff0000720c */ /* 0x000fc40003fa5270 */
[C---:B------:R-:W-:Y:S01]  /*2682c0*/  PRMT R0, R11.reuse, 0x7771, RZ ;  /* 0x000077710b007816 */ /* 0x040fe200000000ff */
[----:B0-----:R-:W4:Y:S10]  /*2682d0*/  LDL.LU.64 R18, [R1+0xb60] ;  /* 0x000b600001127983 */ /* 0x001f340000300a00 */
[----:B--2---:R0:W-:Y:S02]  /*2682e0*/  @P5 STG.E.U8 desc[UR4][R20.64], R0 ;  /* 0x0000000014005986 */ /* 0x0041e4000c101104 */
[----:B0-----:R-:W-:-:S02]  /*2682f0*/  PRMT R0, R11, 0x7772, RZ ;  /* 0x000077720b007816 */ /* 0x001fc400000000ff */
[----:B------:R-:W2:Y:S04]  /*268300*/  LDL.LU.64 R20, [R1+0xb50] ;  /* 0x000b500001147983 */ /* 0x000ea80000300a00 */
[----:B---3--:R0:W-:Y:S04]  /*268310*/  @P6 STG.E.U8 desc[UR4][R4.64], R0 ;  /* 0x0000000004006986 */ /* 0x0081e8000c101104 */
[----:B0-----:R-:W3:Y:S01]  /*268320*/  LDL.LU.64 R4, [R1+0x73f8] ;  /* 0x0073f80001047983 */ /* 0x001ee20000300a00 */
[----:B------:R-:W-:-:S03]  /*268330*/  ISETP.NE.AND P6, PT, R6, RZ, PT ;  /* 0x000000ff0600720c */ /* 0x000fc60003fc5270 */
[----:B------:R-:W2:Y:S01]  /*268340*/  LDL.LU.64 R6, [R1+0xb88] ;  /* 0x000b880001067983 */ /* 0x000ea20000300a00 */
[----:B------:R-:W-:-:S09]  /*268350*/  PRMT R0, R11, 0x7773, RZ ;  /* 0x000077730b007816 */ /* 0x000fd200000000ff */
[----:B----4-:R0:W-:Y:S02]  /*268360*/  @P6 STG.E.U8 desc[UR4][R14.64], R0 ;  /* 0x000000000e006986 */ /* 0x0101e4000c101104 */
[----:B0-----:R-:W-:Y:S02]  /*268370*/  PRMT R0, R28, 0x7770, RZ ;  /* 0x000077701c007816 */ /* 0x001fe400000000ff */
[----:B------:R-:W-:Y:S02]  /*268380*/  LOP3.LUT P4, RZ, R23, 0x1, RZ, 0xc0, !PT ;  /* 0x0000000117ff7812 */ /* 0x000fe4000788c0ff */
[C---:B------:R-:W-:Y:S02]  /*268390*/  LOP3.LUT P3, RZ, R22.reuse, 0x80000000, RZ, 0xc0, !PT ;  /* 0x8000000016ff7812 */ /* 0x040fe4000786c0ff */
[----:B------:R-:W-:Y:S01]  /*2683a0*/  LOP3.LUT P2, RZ, R22, 0x40000000, RZ, 0xc0, !PT ;  /* 0x4000000016ff7812 */ /* 0x000fe2000784c0ff */
[----:B------:R-:W4:Y:S04]  /*2683b0*/  LDL.LU R14, [R1+0x73f0] ;  /* 0x0073f000010e7983 */ /* 0x000f280000300800 */
[----:B------:R-:W4:Y:S01]  /*2683c0*/  LDL.LU R15, [R1+0x4f4] ;  /* 0x0004f400010f7983 */ /* 0x000f220000300800 */
[----:B---3--:R-:W-:-:S13]  /*2683d0*/  ISETP.NE.AND P6, PT, R5, RZ, PT ;  /* 0x000000ff0500720c */ /* 0x008fda0003fc5270 */
[----:B------:R0:W-:Y:S01]  /*2683e0*/  @P6 STG.E.U8 desc[UR4][R12.64], R0 ;  /* 0x000000000c006986 */ /* 0x0001e2000c101104 */
[----:B------:R-:W-:Y:S02]  /*2683f0*/  ISETP.NE.AND P6, PT, R4, RZ, PT ;  /* 0x000000ff0400720c */ /* 0x000fe40003fc5270 */
[----:B0-----:R-:W-:Y:S01]  /*268400*/  PRMT R0, R28, 0x7771, RZ ;  /* 0x000077711c007816 */ /* 0x001fe200000000ff */
[----:B------:R-:W3:Y:S10]  /*268410*/  LDL.LU.64 R12, [R1+0xb48] ;  /* 0x000b4800010c7983 */ /* 0x000ef40000300a00 */
[----:B--2---:R0:W-:Y:S01]  /*268420*/  @P6 STG.E.U8 desc[UR4][R6.64], R0 ;  /* 0x0000000006006986 */ /* 0x0041e2000c101104 */
[----:B------:R-:W-:-:S02]  /*268430*/  ISETP.NE.AND P6, PT, R3, RZ, PT ;  /* 0x000000ff0300720c */ /* 0x000fc40003fc5270 */
[----:B0-----:R-:W-:-:S11]  /*268440*/  PRMT R0, R28, 0x7772, RZ ;  /* 0x000077721c007816 */ /* 0x001fd600000000ff */
[----:B------:R0:W-:Y:S02]  /*268450*/  @P6 STG.E.U8 desc[UR4][R24.64], R0 ;  /* 0x0000000018006986 */ /* 0x0001e4000c101104 */
[----:B0-----:R-:W-:Y:S02]  /*268460*/  PRMT R0, R28, 0x7773, RZ ;  /* 0x000077731c007816 */ /* 0x001fe400000000ff */
[----:B------:R-:W2:Y:S04]  /*268470*/  LDL.LU.64 R28, [R1+0xb78] ;  /* 0x000b7800011c7983 */ /* 0x000ea80000300a00 */
[----:B------:R0:W-:Y:S02]  /*268480*/  @P4 STG.E.U8 desc[UR4][R26.64], R0 ;  /* 0x000000001a004986 */ /* 0x0001e4000c101104 */
[----:B0-----:R-:W-:-:S05]  /*268490*/  PRMT R0, R10, 0x7770, RZ ;  /* 0x000077700a007816 */ /* 0x001fca00000000ff */
[----:B------:R0:W-:Y:S02]  /*2684a0*/  @P3 STG.E.U8 desc[UR4][R8.64], R0 ;  /* 0x0000000008003986 */ /* 0x0001e4000c101104 */
[----:B0-----:R-:W-:-:S05]  /*2684b0*/  PRMT R0, R10, 0x7771, RZ ;  /* 0x000077710a007816 */ /* 0x001fca00000000ff */
[----:B------:R0:W-:Y:S04]  /*2684c0*/  @P2 STG.E.U8 desc[UR4][R16.64], R0 ;  /* 0x0000000010002986 */ /* 0x0001e8000c101104 */
[----:B0-----:R-:W2:Y:S01]  /*2684d0*/  LDL.LU.64 R16, [R1+0xb58] ;  /* 0x000b580001107983 */ /* 0x001ea20000300a00 */
[C---:B------:R-:W-:Y:S02]  /*2684e0*/  LOP3.LUT P0, RZ, R22.reuse, 0x20000000, RZ, 0xc0, !PT ;  /* 0x2000000016ff7812 */ /* 0x040fe4000780c0ff */
[C---:B------:R-:W-:Y:S02]  /*2684f0*/  LOP3.LUT P1, RZ, R22.reuse, 0x10000000, RZ, 0xc0, !PT ;  /* 0x1000000016ff7812 */ /* 0x040fe4000782c0ff */
[C---:B------:R-:W-:Y:S02]  /*268500*/  LOP3.LUT P5, RZ, R22.reuse, 0x8000000, RZ, 0xc0, !PT ;  /* 0x0800000016ff7812 */ /* 0x040fe400078ac0ff */
[----:B------:R-:W-:-:S02]  /*268510*/  LOP3.LUT P4, RZ, R22, 0x4000000, RZ, 0xc0, !PT ;  /* 0x0400000016ff7812 */ /* 0x000fc4000788c0ff */
[----:B------:R-:W-:Y:S02]  /*268520*/  PRMT R0, R10, 0x7772, RZ ;  /* 0x000077720a007816 */ /* 0x000fe400000000ff */
[----:B------:R-:W-:Y:S02]  /*268530*/  LOP3.LUT P3, RZ, R22, 0x2000000, RZ, 0xc0, !PT ;  /* 0x0200000016ff7812 */ /* 0x000fe4000786c0ff */
[C---:B----4-:R-:W-:Y:S02]  /*268540*/  PRMT R3, R15.reuse, 0x7770, RZ ;  /* 0x000077700f037816 */ /* 0x050fe400000000ff */
[----:B------:R-:W-:Y:S01]  /*268550*/  PRMT R8, R15, 0x7771, RZ ;  /* 0x000077710f087816 */ /* 0x000fe200000000ff */
[----:B--2---:R0:W-:Y:S04]  /*268560*/  STL.64 [R1+0x73e8], R16 ;  /* 0x0073e81001007387 */ /* 0x0041e80000100a00 */
[----:B0-----:R-:W2:Y:S04]  /*268570*/  LDL.LU.64 R16, [R1+0xb70] ;  /* 0x000b700001107983 */ /* 0x001ea80000300a00 */
[----:B------:R0:W-:Y:S02]  /*268580*/  @P0 STG.E.U8 desc[UR4][R18.64], R0 ;  /* 0x0000000012000986 */ /* 0x0001e4000c101104 */
[----:B0-----:R-:W-:-:S02]  /*268590*/  PRMT R0, R10, 0x7773, RZ ;  /* 0x000077730a007816 */ /* 0x001fc400000000ff */
[----:B------:R-:W4:Y:S04]  /*2685a0*/  LDL.LU.64 R18, [R1+0xb40] ;  /* 0x000b400001127983 */ /* 0x000f280000300a00 */
[----:B------:R0:W-:Y:S04]  /*2685b0*/  @P1 STG.E.U8 desc[UR4][R20.64], R0 ;  /* 0x0000000014001986 */ /* 0x0001e8000c101104 */
[----:B---3--:R1:W-:Y:S04]  /*2685c0*/  @P5 STG.E.U8 desc[UR4][R12.64], R3 ;  /* 0x000000030c005986 */ /* 0x0083e8000c101104 */
[----:B------:R3:W-:Y:S04]  /*2685d0*/  @P4 STG.E.U8 desc[UR4][R28.64], R8 ;  /* 0x000000081c004986 */ /* 0x0007e8000c101104 */
[----:B0-----:R-:W4:Y:S04]  /*2685e0*/  LDL.LU R21, [R1+0x518] ;  /* 0x0005180001157983 */ /* 0x001f280000300800 */
[----:B-1----:R-:W4:Y:S01]  /*2685f0*/  LDL.LU.64 R12, [R1+0xb38] ;  /* 0x000b3800010c7983 */ /* 0x002f220000300a00 */
[----:B---3--:R-:W-:-:S03]  /*268600*/  PRMT R8, R15, 0x7772, RZ ;  /* 0x000077720f087816 */ /* 0x008fc600000000ff */
[----:B------:R-:W3:Y:S04]  /*268610*/  LDL.LU.64 R26, [R1+0xb30] ;  /* 0x000b3000011a7983 */ /* 0x000ee80000300a00 */
[----:B------:R-:W3:Y:S04]  /*268620*/  LDL.LU.64 R24, [R1+0xb28] ;  /* 0x000b280001187983 */ /* 0x000ee80000300a00 */
[----:B------:R-:W3:Y:S04]  /*268630*/  LDL.LU.64 R10, [R1+0xb20] ;  /* 0x000b2000010a7983 */ /* 0x000ee80000300a00 */
[----:B------:R-:W3:Y:S04]  /*268640*/  LDL.LU R20, [R1+0x4f8] ;  /* 0x0004f80001147983 */ /* 0x000ee80000300800 */
[----:B------:R-:W3:Y:S04]  /*268650*/  LDL.LU.64 R28, [R1+0xb18] ;  /* 0x000b1800011c7983 */ /* 0x000ee80000300a00 */
[----:B--2---:R0:W-:Y:S04]  /*268660*/  @P3 STG.E.U8 desc[UR4][R16.64], R8 ;  /* 0x0000000810003986 */ /* 0x0041e8000c101104 */
[----:B0-----:R-:W2:Y:S01]  /*268670*/  LDL.LU.64 R16, [R1+0x73e8] ;  /* 0x0073e80001107983 */ /* 0x001ea20000300a00 */
[----:B------:R-:W-:-:S02]  /*268680*/  LOP3.LUT P2, RZ, R22, 0x1000000, RZ, 0xc0, !PT ;  /* 0x0100000016ff7812 */ /* 0x000fc4000784c0ff */
[C---:B------:R-:W-:Y:S02]  /*268690*/  LOP3.LUT P0, RZ, R22.reuse, 0x100000, RZ, 0xc0, !PT ;  /* 0x0010000016ff7812 */ /* 0x040fe4000780c0ff */
[C---:B------:R-:W-:Y:S02]  /*2686a0*/  LOP3.LUT P6, RZ, R22.reuse, 0x800000, RZ, 0xc0, !PT ;  /* 0x0080000016ff7812 */ /* 0x040fe400078cc0ff */
[----:B------:R-:W-:Y:S02]  /*2686b0*/  PRMT R8, R15, 0x7773, RZ ;  /* 0x000077730f087816 */ /* 0x000fe400000000ff */
[----:B------:R-:W-:Y:S02]  /*2686c0*/  P2R R0, PR, RZ, 0x1 ;  /* 0x00000001ff007803 */ /* 0x000fe40000000000 */
[----:B------:R-:W-:-:S04]  /*2686d0*/  LOP3.LUT P0, RZ, R22, 0x200000, RZ, 0xc0, !PT ;  /* 0x0020000016ff7812 */ /* 0x000fc8000780c0ff */
[----:B------:R-:W-:Y:S02]  /*2686e0*/  P2R R2, PR, RZ, 0x1 ;  /* 0x00000001ff027803 */ /* 0x000fe40000000000 */
[C---:B------:R-:W-:Y:S02]  /*2686f0*/  LOP3.LUT P0, RZ, R22.reuse, 0x400000, RZ, 0xc0, !PT ;  /* 0x0040000016ff7812 */ /* 0x040fe4000780c0ff */
[----:B------:R-:W-:-:S04]  /*268700*/  LOP3.LUT P5, RZ, R22, 0x200, RZ, 0xc0, !PT ;  /* 0x0000020016ff7812 */ /* 0x000fc800078ac0ff */
[----:B------:R-:W-:Y:S02]  /*268710*/  P2R R3, PR, RZ, 0x20 ;  /* 0x00000020ff037803 */ /* 0x000fe40000000000 */
        /* <DEDUP_REMOVED lines=8> */
[----:B------:R-:W-:Y:S01]  /*2687a0*/  LOP3.LUT P5, RZ, R22, 0x40000, RZ, 0xc0, !PT ;  /* 0x0004000016ff7812 */ /* 0x000fe200078ac0ff */
[----:B--2---:R4:W-:Y:S02]  /*2687b0*/  @P2 STG.E.U8 desc[UR4][R16.64], R8 ;  /* 0x0000000810002986 */ /* 0x0049e4000c101104 */
[C---:B----4-:R-:W-:Y:S02]  /*2687c0*/  PRMT R8, R21.reuse, 0x7770, RZ ;  /* 0x0000777015087816 */ /* 0x050fe400000000ff */
[----:B------:R-:W2:Y:S04]  /*2687d0*/  LDL.LU.64 R16, [R1+0xb08] ;  /* 0x000b080001107983 */ /* 0x000ea80000300a00 */
[----:B------:R0:W-:Y:S02]  /*2687e0*/  @P6 STG.E.U8 desc[UR4][R18.64], R8 ;  /* 0x0000000812006986 */ /* 0x0001e4000c101104 */
[----:B0-----:R-:W-:-:S02]  /*2687f0*/  PRMT R8, R21, 0x7771, RZ ;  /* 0x0000777115087816 */ /* 0x001fc400000000ff */
[----:B------:R-:W4:Y:S04]  /*268800*/  LDL.LU R19, [R1+0x51c] ;  /* 0x00051c0001137983 */ /* 0x000f280000300800 */
[----:B------:R0:W-:Y:S01]  /*268810*/  @P0 STG.E.U8 desc[UR4][R12.64], R8 ;  /* 0x000000080c000986 */ /* 0x0001e2000c101104 */
[----:B------:R-:W-:Y:S02]  /*268820*/  ISETP.NE.AND P0, PT, R2, RZ, PT ;  /* 0x000000ff0200720c */ /* 0x000fe40003f05270 */
[----:B------:R-:W-:Y:S01]  /*268830*/  PRMT R2, R21, 0x7772, RZ ;  /* 0x0000777215027816 */ /* 0x000fe200000000ff */
[----:B0-----:R-:W2:Y:S10]  /*268840*/  LDL.LU.64 R12, [R1+0xb00] ;  /* 0x000b0000010c7983 */ /* 0x001eb40000300a00 */
[----:B---3--:R0:W-:Y:S01]  /*268850*/  @P0 STG.E.U8 desc[UR4][R26.64], R2 ;  /* 0x000000021a000986 */ /* 0x0081e2000c101104 */
[----:B------:R-:W-:-:S02]  /*268860*/  ISETP.NE.AND P0, PT, R0, RZ, PT ;  /* 0x000000ff0000720c */ /* 0x000fc40003f05270 */
[----:B------:R-:W-:Y:S01]  /*268870*/  PRMT R0, R21, 0x7773, RZ ;  /* 0x0000777315007816 */ /* 0x000fe200000000ff */
[----:B0-----:R-:W3:Y:S10]  /*268880*/  LDL.LU.64 R26, [R1+0xaf8] ;  /* 0x000af800011a7983 */ /* 0x001ef40000300a00 */
[----:B------:R0:W-:Y:S04]  /*268890*/  @P0 STG.E.U8 desc[UR4][R24.64], R0 ;  /* 0x0000000018000986 */ /* 0x0001e8000c101104 */
[----:B------:R-:W2:Y:S01]  /*2688a0*/  LDL.LU.64 R8, [R1+0xaf0] ;  /* 0x000af00001087983 */ /* 0x000ea20000300a00 */
[----:B0-----:R-:W-:-:S05]  /*2688b0*/  PRMT R0, R20, 0x7770, RZ ;  /* 0x0000777014007816 */ /* 0x001fca00000000ff */
[----:B------:R0:W-:Y:S01]  /*2688c0*/  @P5 STG.E.U8 desc[UR4][R10.64], R0 ;  /* 0x000000000a005986 */ /* 0x0001e2000c101104 */
[----:B------:R-:W-:Y:S02]  /*2688d0*/  ISETP.NE.AND P5, PT, R7, RZ, PT ;  /* 0x000000ff0700720c */ /* 0x000fe40003fa5270 */
[----:B0-----:R-:W-:Y:S01]  /*2688e0*/  PRMT R0, R20, 0x7771, RZ ;  /* 0x0000777114007816 */ /* 0x001fe200000000ff */
[----:B------:R-:W2:Y:S04]  /*2688f0*/  LDL.LU.64 R10, [R1+0xae8] ;  /* 0x000ae800010a7983 */ /* 0x000ea80000300a00 */
[----:B------:R-:W2:Y:S04]  /*268900*/  LDL.LU R21, [R1+0x4fc] ;  /* 0x0004fc0001157983 */ /* 0x000ea80000300800 */
[----:B------:R-:W2:Y:S04]  /*268910*/  LDL.LU R15, [R1+0x37c4] ;  /* 0x0037c400010f7983 */ /* 0x000ea80000300800 */
[----:B------:R-:W2:Y:S04]  /*268920*/  LDL.LU.64 R24, [R1+0xad8] ;  /* 0x000ad80001187983 */ /* 0x000ea80000300a00 */
[----:B------:R0:W-:Y:S01]  /*268930*/  @P5 STG.E.U8 desc[UR4][R28.64], R0 ;  /* 0x000000001c005986 */ /* 0x0001e2000c101104 */
[----:B------:R-:W-:-:S03]  /*268940*/  ISETP.NE.AND P5, PT, R6, RZ, PT ;  /* 0x000000ff0600720c */ /* 0x000fc60003fa5270 */
[----:B0-----:R-:W2:Y:S04]  /*268950*/  LDL R28, [R1+0x37c0] ;  /* 0x0037c000011c7983 */ /* 0x001ea80000100800 */
[----:B------:R-:W2:Y:S01]  /*268960*/  LDL.LU.64 R6, [R1+0xb10] ;  /* 0x000b100001067983 */ /* 0x000ea20000300a00 */
[----:B------:R-:W-:Y:S02]  /*268970*/  PRMT R0, R20, 0x7772, RZ ;  /* 0x0000777214007816 */ /* 0x000fe400000000ff */
[C---:B------:R-:W-:Y:S02]  /*268980*/  LOP3.LUT P4, RZ, R22.reuse, 0x100, RZ, 0xc0, !PT ;  /* 0x0000010016ff7812 */ /* 0x040fe4000788c0ff */
[----:B------:R-:W-:Y:S01]  /*268990*/  LOP3.LUT P1, RZ, R22, 0x80, RZ, 0xc0, !PT ;  /* 0x0000008016ff7812 */ /* 0x000fe2000782c0ff */
[----:B--2---:R0:W-:Y:S01]  /*2689a0*/  @P5 STG.E.U8 desc[UR4][R6.64], R0 ;  /* 0x0000000006005986 */ /* 0x0041e2000c101104 */
[----:B------:R-:W-:-:S02]  /*2689b0*/  ISETP.NE.AND P5, PT, R5, RZ, PT ;  /* 0x000000ff0500720c */ /* 0x000fc40003fa5270 */
[----:B0-----:R-:W-:-:S11]  /*2689c0*/  PRMT R0, R20, 0x7773, RZ ;  /* 0x0000777314007816 */ /* 0x001fd600000000ff */
[----:B------:R0:W-:Y:S01]  /*2689d0*/  @P5 STG.E.U8 desc[UR4][R16.64], R0 ;  /* 0x0000000010005986 */ /* 0x0001e2000c101104 */
[----:B------:R-:W-:-:S03]  /*2689e0*/  ISETP.NE.AND P5, PT, R4, RZ, PT ;  /* 0x000000ff0400720c */ /* 0x000fc60003fa5270 */
[----:B0-----:R-:W2:Y:S04]  /*2689f0*/  LDL.LU.64 R16, [R1+0xad0] ;  /* 0x000ad00001107983 */ /* 0x001ea80000300a00 */
[----:B------:R-:W2:Y:S04]  /*268a00*/  LDL.LU R20, [R1+0x37b8] ;  /* 0x0037b80001147983 */ /* 0x000ea80000300800 */
[----:B------:R-:W2:Y:S01]  /*268a10*/  LDL.LU.64 R4, [R1+0xae0] ;  /* 0x000ae00001047983 */ /* 0x000ea20000300a00 */
[----:B----4-:R-:W-:-:S03]  /*268a20*/  PRMT R0, R19, 0x7770, RZ ;  /* 0x0000777013007816 */ /* 0x010fc600000000ff */
[----:B------:R-:W4:Y:S04]  /*268a30*/  LDL.LU.64 R6, [R1+0xac8] ;  /* 0x000ac80001067983 */ /* 0x000f280000300a00 */
[----:B------:R-:W4:Y:S04]  /*268a40*/  LDL.LU R18, [R1+0xa0] ;  /* 0x0000a00001127983 */ /* 0x000f280000300800 */
[----:B------:R0:W-:Y:S01]  /*268a50*/  @P5 STG.E.U8 desc[UR4][R12.64], R0 ;  /* 0x000000000c005986 */ /* 0x0001e2000c101104 */
[----:B------:R-:W-:Y:S02]  /*268a60*/  ISETP.NE.AND P5, PT, R3, RZ, PT ;  /* 0x000000ff0300720c */ /* 0x000fe40003fa5270 */
[C---:B0-----:R-:W-:Y:S01]  /*268a70*/  PRMT R0, R19.reuse, 0x7771, RZ ;  /* 0x0000777113007816 */ /* 0x041fe200000000ff */
[----:B------:R-:W4:Y:S10]  /*268a80*/  LDL.LU R13, [R1+0x37bc] ;  /* 0x0037bc00010d7983 */ /* 0x000f340000300800 */
[----:B---3--:R0:W-:Y:S04]  /*268a90*/  @P5 STG.E.U8 desc[UR4][R26.64], R0 ;  /* 0x000000001a005986 */ /* 0x0081e8000c101104 */
[----:B0-----:R-:W3:Y:S01]  /*268aa0*/  LDL.LU.64 R26, [R1+0xac0] ;  /* 0x000ac000011a7983 */ /* 0x001ee20000300a00 */
[----:B------:R-:W-:-:S05]  /*268ab0*/  PRMT R0, R19, 0x7772, RZ ;  /* 0x0000777213007816 */ /* 0x000fca00000000ff */
[----:B------:R0:W-:Y:S04]  /*268ac0*/  @P4 STG.E.U8 desc[UR4][R8.64], R0 ;  /* 0x0000000008004986 */ /* 0x0001e8000c101104 */
[----:B0-----:R-:W3:Y:S01]  /*268ad0*/  LDL.LU.64 R8, [R1+0xab8] ;  /* 0x000ab80001087983 */ /* 0x001ee20000300a00 */
[----:B------:R-:W-:-:S05]  /*268ae0*/  PRMT R0, R19, 0x7773, RZ ;  /* 0x0000777313007816 */ /* 0x000fca00000000ff */
[----:B------:R0:W-:Y:S04]  /*268af0*/  @P1 STG.E.U8 desc[UR4][R10.64], R0 ;  /* 0x000000000a001986 */ /* 0x0001e8000c101104 */
[----:B0-----:R-:W3:Y:S04]  /*268b00*/  LDL.LU.64 R10, [R1+0xaa8] ;  /* 0x000aa800010a7983 */ /* 0x001ee80000300a00 */
[----:B------:R-:W3:Y:S01]  /*268b10*/  LDL.LU R19, [R1+0x94] ;  /* 0x0000940001137983 */ /* 0x000ee20000300800 */
[C---:B------:R-:W-:Y:S02]  /*268b20*/  LOP3.LUT P3, RZ, R22.reuse, 0x20, RZ, 0xc0, !PT ;  /* 0x0000002016ff7812 */ /* 0x040fe4000786c0ff */
[----:B------:R-:W-:-:S02]  /*268b30*/  LOP3.LUT P2, RZ, R22, 0x8, RZ, 0xc0, !PT ;  /* 0x0000000816ff7812 */ /* 0x000fc4000784c0ff */
[----:B------:R-:W-:Y:S02]  /*268b40*/  PRMT R0, R21, 0x7770, RZ ;  /* 0x0000777015007816 */ /* 0x000fe400000000ff */
[C---:B------:R-:W-:Y:S02]  /*268b50*/  LOP3.LUT P6, RZ, R22.reuse, 0x4, RZ, 0xc0, !PT ;  /* 0x0000000416ff7812 */ /* 0x040fe400078cc0ff */
[----:B------:R-:W-:-:S05]  /*268b60*/  LOP3.LUT P0, RZ, R22, 0x2, RZ, 0xc0, !PT ;  /* 0x0000000216ff7812 */ /* 0x000fca000780c0ff */
[----:B--2---:R0:W-:Y:S02]  /*268b70*/  @P3 STG.E.U8 desc[UR4][R4.64], R0 ;  /* 0x0000000004003986 */ /* 0x0041e4000c101104 */
[----:B0-----:R-:W-:-:S05]  /*268b80*/  PRMT R0, R21, 0x7771, RZ ;  /* 0x0000777115007816 */ /* 0x001fca00000000ff */
[----:B------:R0:W-:Y:S01]  /*268b90*/  @P2 STG.E.U8 desc[UR4][R24.64], R0 ;  /* 0x0000000018002986 */ /* 0x0001e2000c101104 */
[----:B------:R-:W-:Y:S01]  /*268ba0*/  ISETP.LT.AND P2, PT, R15, UR6, !P6 ;  /* 0x000000060f007c0c */ /* 0x000fe2000f741270 */
[----:B------:R-:W1:Y:S02]  /*268bb0*/  LDCU UR6, c[0x0][0x398] ;  /* 0x00007300ff0677ac */ /* 0x000e640008000800 */
[----:B0-----:R-:W2:Y:S01]  /*268bc0*/  LDL.LU.64 R24, [R1+0xab0] ;  /* 0x000ab00001187983 */ /* 0x001ea20000300a00 */
[----:B------:R-:W-:-:S09]  /*268bd0*/  PRMT R0, R21, 0x7772, RZ ;  /* 0x0000777215007816 */ /* 0x000fd200000000ff */
[----:B------:R0:W-:Y:S04]  /*268be0*/  @P2 STG.E.U8 desc[UR4][R16.64], R0 ;  /* 0x0000000010002986 */ /* 0x0001e8000c101104 */
[----:B0-----:R-:W2:Y:S01]  /*268bf0*/  LDL.LU.64 R16, [R1+0xaa0] ;  /* 0x000aa00001107983 */ /* 0x001ea20000300a00 */
[----:B-1----:R-:W-:Y:S01]  /*268c00*/  ISETP.LT.AND P6, PT, R28, UR6, !P6 ;  /* 0x000000061c007c0c */ /* 0x002fe2000f7c1270 */
[----:B------:R-:W0:Y:S01]  /*268c10*/  LDCU UR6, c[0x0][0x398] ;  /* 0x00007300ff0677ac */ /* 0x000e220008000800 */
[----:B------:R-:W-:Y:S01]  /*268c20*/  PRMT R0, R21, 0x7773, RZ ;  /* 0x0000777315007816 */ /* 0x000fe200000000ff */
[----:B------:R-:W2:Y:S10]  /*268c30*/  LDL.LU.64 R2, [R1+0xa98] ;  /* 0x000a980001027983 */ /* 0x000eb40000300a00 */
[----:B----4-:R1:W-:Y:S01]  /*268c40*/  @P6 STG.E.U8 desc[UR4][R6.64], R0 ;  /* 0x0000000006006986 */ /* 0x0103e2000c101104 */
[----:B0-----:R-:W-:Y:S01]  /*268c50*/  ISETP.LT.AND P6, PT, R20, UR6, !P0 ;  /* 0x0000000614007c0c */ /* 0x001fe2000c7c1270 */
[----:B------:R-:W0:Y:S02]  /*268c60*/  LDCU UR6, c[0x0][0x398] ;  /* 0x00007300ff0677ac */ /* 0x000e240008000800 */
[----:B---3--:R-:W3:Y:S01]  /*268c70*/  LDS.128 R4, [R19] ;  /* 0x0000000013047984 */ /* 0x008ee20000000c00 */
[----:B-1----:R-:W-:-:S09]  /*268c80*/  PRMT R0, R18, 0x7770, RZ ;  /* 0x0000777012007816 */ /* 0x002fd200000000ff */
[----:B------:R1:W-:Y:S01]  /*268c90*/  @P6 STG.E.U8 desc[UR4][R26.64], R0 ;  /* 0x000000001a006986 */ /* 0x0003e2000c101104 */
[----:B0-----:R-:W-:Y:S01]  /*268ca0*/  ISETP.LT.AND P6, PT, R13, UR6, !P0 ;  /* 0x000000060d007c0c */ /* 0x001fe2000c7c1270 */
[----:B------:R-:W0:Y:S02]  /*268cb0*/  LDCU UR6, c[0x0][0x398] ;  /* 0x00007300ff0677ac */ /* 0x000e240008000800 */
[----:B-1----:R-:W4:Y:S01]  /*268cc0*/  LDL.LU.64 R26, [R1+0xa88] ;  /* 0x000a8800011a7983 */ /* 0x002f220000300a00 */
[----:B------:R-:W-:-:S09]  /*268cd0*/  PRMT R0, R18, 0x7771, RZ ;  /* 0x0000777112007816 */ /* 0x000fd200000000ff */
[----:B------:R1:W-:Y:S01]  /*268ce0*/  @P6 STG.E.U8 desc[UR4][R8.64], R0 ;  /* 0x0000000008006986 */ /* 0x0003e2000c101104 */
[----:B0-----:R-:W-:Y:S01]  /*268cf0*/  ISETP.LT.AND P6, PT, R15, UR6, !P0 ;  /* 0x000000060f007c0c */ /* 0x001fe2000c7c1270 */
[----:B------:R-:W0:Y:S02]  /*268d00*/  LDCU UR6, c[0x0][0x398] ;  /* 0x00007300ff0677ac */ /* 0x000e240008000800 */
[----:B-1----:R-:W4:Y:S01]  /*268d10*/  LDL.LU.64 R8, [R1+0xa90] ;  /* 0x000a900001087983 */ /* 0x002f220000300a00 */
[----:B------:R-:W-:-:S03]  /*268d20*/  PRMT R0, R18, 0x7772, RZ ;  /* 0x0000777212007816 */ /* 0x000fc600000000ff */
[----:B------:R-:W4:Y:S06]  /*268d30*/  LDL.LU R21, [R1+0xa4] ;  /* 0x0000a40001157983 */ /* 0x000f2c0000300800 */
[----:B------:R1:W-:Y:S04]  /*268d40*/  @P6 STG.E.U8 desc[UR4][R10.64], R0 ;  /* 0x000000000a006986 */ /* 0x0003e8000c101104 */
[----:B-1----:R-:W4:Y:S01]  /*268d50*/  LDL.LU.64 R10, [R1+0xa58] ;  /* 0x000a5800010a7983 */ /* 0x002f220000300a00 */
[----:B0-----:R-:W-:Y:S01]  /*268d60*/  ISETP.LT.AND P0, PT, R28, UR6, !P0 ;  /* 0x000000061c007c0c */ /* 0x001fe2000c701270 */
[----:B------:R-:W0:Y:S01]  /*268d70*/  LDCU UR6, c[0x0][0x398] ;  /* 0x00007300ff0677ac */ /* 0x000e220008000800 */
[----:B------:R-:W-:-:S02]  /*268d80*/  PRMT R0, R18, 0x7773, RZ ;  /* 0x0000777312007816 */ /* 0x000fc400000000ff */
[----:B------:R-:W-:-:S09]  /*268d90*/  LOP3.LUT P1, RZ, R22, 0x1, RZ, 0xc0, !PT ;  /* 0x0000000116ff7812 */ /* 0x000fd2000782c0ff */
[----:B--2---:R1:W-:Y:S01]  /*268da0*/  @P0 STG.E.U8 desc[UR4][R24.64], R0 ;  /* 0x0000000018000986 */ /* 0x0043e2000c101104 */
[----:B0-----:R-:W-:Y:S01]  /*268db0*/  ISETP.LT.AND P0, PT, R20, UR6, !P1 ;  /* 0x0000000614007c0c */ /* 0x001fe2000cf01270 */
[----:B------:R-:W0:Y:S02]  /*268dc0*/  LDCU UR6, c[0x0][0x398] ;  /* 0x00007300ff0677ac */ /* 0x000e240008000800 */
[----:B-1----:R-:W2:Y:S01]  /*268dd0*/  LDL.LU.64 R24, [R1+0xa40] ;  /* 0x000a400001187983 */ /* 0x002ea20000300a00 */
[----:B---3--:R-:W-:-:S03]  /*268de0*/  PRMT R0, R4, 0x7770, RZ ;  /* 0x0000777004007816 */ /* 0x008fc600000000ff */
[----:B------:R-:W-:Y:S06]  /*268df0*/  STL.64 [R1+0x73e0], R6 ;  /* 0x0073e00601007387 */ /* 0x000fec0000100a00 */
[----:B------:R1:W-:Y:S04]  /*268e00*/  @P0 STG.E.U8 desc[UR4][R16.64], R0 ;  /* 0x0000000010000986 */ /* 0x0003e8000c101104 */
[----:B-1----:R-:W3:Y:S01]  /*268e10*/  LDL.LU.64 R16, [R1+0xa30] ;  /* 0x000a300001107983 */ /* 0x002ee20000300a00 */
[----:B0-----:R-:W-:Y:S01]  /*268e20*/  ISETP.LT.AND P0, PT, R13, UR6, !P1 ;  /* 0x000000060d007c0c */ /* 0x001fe2000cf01270 */
[----:B------:R-:W0:Y:S01]  /*268e30*/  LDCU UR6, c[0x0][0x398] ;  /* 0x00007300ff0677ac */ /* 0x000e220008000800 */
[C---:B------:R-:W-:Y:S01]  /*268e40*/  PRMT R0, R4.reuse, 0x7771, RZ ;  /* 0x0000777104007816 */ /* 0x040fe200000000ff */
[----:B------:R-:W3:Y:S10]  /*268e50*/  LDL.LU.64 R6, [R1+0xa28] ;  /* 0x000a280001067983 */ /* 0x000ef40000300a00 */
[----:B------:R1:W-:Y:S01]  /*268e60*/  @P0 STG.E.U8 desc[UR4][R2.64], R0 ;  /* 0x0000000002000986 */ /* 0x0003e2000c101104 */
[----:B0-----:R-:W-:Y:S01]  /*268e70*/  ISETP.LT.AND P0, PT, R15, UR6, !P1 ;  /* 0x000000060f007c0c */ /* 0x001fe2000cf01270 */
[----:B------:R-:W0:Y:S01]  /*268e80*/  LDCU UR6, c[0x0][0x398] ;  /* 0x00007300ff0677ac */ /* 0x000e220008000800 */
[----:B-1----:R-:W-:-:S11]  /*268e90*/  PRMT R0, R4, 0x7772, RZ ;  /* 0x0000777204007816 */ /* 0x002fd600000000ff */
[----:B----4-:R1:W-:Y:S01]  /*268ea0*/  @P0 STG.E.U8 desc[UR4][R26.64], R0 ;  /* 0x000000001a000986 */ /* 0x0103e2000c101104 */
[----:B0-----:R-:W-:Y:S01]  /*268eb0*/  ISETP.LT.AND P0, PT, R28, UR6, !P1 ;  /* 0x000000061c007c0c */ /* 0x001fe2000cf01270 */
[----:B------:R-:W0:Y:S02]  /*268ec0*/  LDCU UR6, c[0x0][0x398] ;  /* 0x00007300ff0677ac */ /* 0x000e240008000800 */
[----:B-1----:R-:W4:Y:S01]  /*268ed0*/  LDL.LU.64 R26, [R1+0x9e8] ;  /* 0x0009e800011a7983 */ /* 0x002f220000300a00 */
[----:B------:R-:W-:-:S03]  /*268ee0*/  PRMT R4, R4, 0x7773, RZ ;  /* 0x0000777304047816 */ /* 0x000fc600000000ff */
[----:B------:R-:W4:Y:S01]  /*268ef0*/  LDL.LU.64 R2, [R1+0x9c8] ;  /* 0x0009c80001027983 */ /* 0x000f220000300a00 */
[----:B------:R-:W-:-:S05]  /*268f00*/  LOP3.LUT P5, RZ, R14, 0x4000, RZ, 0xc0, !PT ;  /* 0x000040000eff7812 */ /* 0x000fca00078ac0ff */
[----:B------:R-:W-:Y:S01]  /*268f10*/  @P0 STG.E.U8 desc[UR4][R8.64], R4 ;  /* 0x0000000408000986 */ /* 0x000fe2000c101104 */
[----:B0-----:R-:W-:Y:S02]  /*268f20*/  ISETP.LT.AND P0, PT, R20, UR6, !P5 ;  /* 0x0000000614007c0c */ /* 0x001fe4000ef01270 */
[----:B------:R-:W-:Y:S01]  /*268f30*/  PRMT R0, R21, 0x7770, RZ ;  /* 0x0000777015007816 */ /* 0x000fe200000000ff */
[----:B------:R-:W0:Y:S10]  /*268f40*/  LDCU UR6, c[0x0][0x398] ;  /* 0x00007300ff0677ac */ /* 0x000e340008000800 */
[----:B------:R1:W-:Y:S04]  /*268f50*/  @P0 STG.E.U8 desc[UR4][R10.64], R0 ;  /* 0x000000000a000986 */ /* 0x0003e8000c101104 */
[----:B-1----:R-:W4:Y:S04]  /*268f60*/  LDL.LU.64 R10, [R1+0x9b8] ;  /* 0x0009b800010a7983 */ /* 0x002f280000300a00 */
[----:B------:R-:W4:Y:S01]  /*268f70*/  LDL.LU.64 R8, [R1+0x9b0] ;  /* 0x0009b00001087983 */ /* 0x000f220000300a00 */
[----:B0-----:R-:W-:Y:S01]  /*268f80*/  ISETP.LT.AND P0, PT, R13, UR6, !P5 ;  /* 0x000000060d007c0c */ /* 0x001fe2000ef01270 */
[----:B------:R-:W0:Y:S01]  /*268f90*/  LDCU UR6, c[0x0][0x398] ;  /* 0x00007300ff0677ac */ /* 0x000e220008000800 */
[----:B------:R-:W-:Y:S01]  /*268fa0*/  PRMT R0, R21, 0x7771, RZ ;  /* 0x0000777115007816 */ /* 0x000fe200000000ff */
[----:B------:R-:W4:Y:S01]  /*268fb0*/  LDL.LU R18, [R1+0xa8] ;  /* 0x0000a80001127983 */ /* 0x000f220000300800 */
[----:B------:R-:W-:-:S09]  /*268fc0*/  LOP3.LUT P6, RZ, R22, 0x10, RZ, 0xc0, !PT ;  /* 0x0000001016ff7812 */ /* 0x000fd200078cc0ff */
[----:B--2---:R1:W-:Y:S01]  /*268fd0*/  @P0 STG.E.U8 desc[UR4][R24.64], R0 ;  /* 0x0000000018000986 */ /* 0x0043e2000c101104 */
[----:B0-----:R-:W-:Y:S01]  /*268fe0*/  ISETP.LT.AND P0, PT, R15, UR6, !P5 ;  /* 0x000000060f007c0c */ /* 0x001fe2000ef01270 */
[----:B------:R-:W0:Y:S01]  /*268ff0*/  LDCU UR6, c[0x0][0x398] ;  /* 0x00007300ff0677ac */ /* 0x000e220008000800 */
[----:B-1----:R-:W-:-:S11]  /*269000*/  PRMT R0, R21, 0x7772, RZ ;  /* 0x0000777215007816 */ /* 0x002fd600000000ff */
[----:B---3--:R1:W-:Y:S04]  /*269010*/  @P0 STG.E.U8 desc[UR4][R16.64], R0 ;  /* 0x0000000010000986 */ /* 0x0083e8000c101104 */
[----:B-1----:R-:W2:Y:S01]  /*269020*/  LDL.LU.64 R16, [R1+0x978] ;  /* 0x0009780001107983 */ /* 0x002ea20000300a00 */
[----:B0-----:R-:W-:Y:S01]  /*269030*/  ISETP.LT.AND P5, PT, R28, UR6, !P5 ;  /* 0x000000061c007c0c */ /* 0x001fe2000efa1270 */
[----:B------:R-:W0:Y:S01]  /*269040*/  LDCU UR6, c[0x0][0x398] ;  /* 0x00007300ff0677ac */ /* 0x000e220008000800 */
[----:B------:R-:W-:Y:S01]  /*269050*/  PRMT R0, R21, 0x7773, RZ ;  /* 0x0000777315007816 */ /* 0x000fe200000000ff */
[----:B------:R-:W3:Y:S10]  /*269060*/  LDL.LU.64 R24, [R1+0x948] ;  /* 0x0009480001187983 */ /* 0x000ef40000300a00 */
[----:B------:R1:W-:Y:S01]  /*269070*/  @P5 STG.E.U8 desc[UR4][R6.64], R0 ;  /* 0x0000000006005986 */ /* 0x0003e2000c101104 */
[----:B0-----:R-:W-:Y:S01]  /*269080*/  ISETP.LT.AND P5, PT, R20, UR6, !P6 ;  /* 0x0000000614007c0c */ /* 0x001fe2000f7a1270 */
[----:B------:R-:W0:Y:S01]  /*269090*/  LDCU UR6, c[0x0][0x398] ;  /* 0x00007300ff0677ac */ /* 0x000e220008000800 */
[----:B-1----:R-:W-:Y:S01]  /*2690a0*/  PRMT R0, R5, 0x7770, RZ ;  /* 0x0000777005007816 */ /* 0x002fe200000000ff */
[----:B------:R-:W3:Y:S10]  /*2690b0*/  LDL.LU.64 R6, [R1+0x73e0] ;  /* 0x0073e00001067983 */ /* 0x000ef40000300a00 */
[----:B----4-:R1:W-:Y:S01]  /*2690c0*/  @P5 STG.E.U8 desc[UR4][R26.64], R0 ;  /* 0x000000001a005986 */ /* 0x0103e2000c101104 */
[----:B0-----:R-:W-:Y:S01]  /*2690d0*/  ISETP.LT.AND P5, PT, R13, UR6, !P6 ;  /* 0x000000060d007c0c */ /* 0x001fe2000f7a1270 */
[----:B------:R-:W0:Y:S01]  /*2690e0*/  LDCU UR6, c[0x0][0x398] ;  /* 0x00007300ff0677ac */ /* 0x000e220008000800 */
[----:B-1----:R-:W-:Y:S01]  /*2690f0*/  PRMT R0, R5, 0x7771, RZ ;  /* 0x0000777105007816 */ /* 0x002fe200000000ff */
[----:B------:R-:W4:Y:S10]  /*269100*/  LDL.LU.64 R26, [R1+0x960] ;  /* 0x00096000011a7983 */ /* 0x000f340000300a00 */
[----:B------:R1:W-:Y:S01]  /*269110*/  @P5 STG.E.U8 desc[UR4][R2.64], R0 ;  /* 0x0000000002005986 */ /* 0x0003e2000c101104 */
[----:B0-----:R-:W-:Y:S01]  /*269120*/  ISETP.LT.AND P5, PT, R15, UR6, !P6 ;  /* 0x000000060f007c0c */ /* 0x001fe2000f7a1270 */
[----:B------:R-:W0:Y:S01]  /*269130*/  LDCU UR6, c[0x0][0x398] ;  /* 0x00007300ff0677ac */ /* 0x000e220008000800 */
[----:B-1----:R-:W-:-:S11]  /*269140*/  PRMT R0, R5, 0x7772, RZ ;  /* 0x0000777205007816 */ /* 0x002fd600000000ff */
[----:B------:R1:W-:Y:S01]  /*269150*/  @P5 STG.E.U8 desc[UR4][R10.64], R0 ;  /* 0x000000000a005986 */ /* 0x0003e2000c101104 */
[----:B0-----:R-:W-:Y:S02]  /*269160*/  ISETP.LT.AND P5, PT, R28, UR6, !P6 ;  /* 0x000000061c007c0c */ /* 0x001fe4000f7a1270 */
[----:B------:R-:W-:Y:S01]  /*269170*/  PRMT R5, R5, 0x7773, RZ ;  /* 0x0000777305057816 */ /* 0x000fe200000000ff */
[----:B------:R-:W0:Y:S01]  /*269180*/  LDCU UR6, c[0x0][0x398] ;  /* 0x00007300ff0677ac */ /* 0x000e220008000800 */
[----:B-1----:R-:W4:Y:S09]  /*269190*/  LDL.LU.64 R10, [R1+0x910] ;  /* 0x00091000010a7983 */ /* 0x002f320000300a00 */
[----:B------:R1:W-:Y:S04]  /*2691a0*/  @P5 STG.E.U8 desc[UR4][R8.64], R5 ;  /* 0x0000000508005986 */ /* 0x0003e8000c101104 */
[----:B-1----:R-:W4:Y:S01]  /*2691b0*/  LDL.LU.64 R4, [R1+0x940] ;  /* 0x0009400001047983 */ /* 0x002f220000300a00 */
[----:B------:R-:W-:-:S03]  /*2691c0*/  LOP3.LUT P1, RZ, R22, 0x40, RZ, 0xc0, !PT ;  /* 0x0000004016ff7812 */ /* 0x000fc6000782c0ff */
[----:B------:R-:W4:Y:S01]  /*2691d0*/  LDL.LU.64 R2, [R1+0x918] ;  /* 0x0009180001027983 */ /* 0x000f220000300a00 */
[----:B0-----:R-:W-:Y:S02]  /*2691e0*/  ISETP.LT.AND P5, PT, R20, UR6, !P1 ;  /* 0x0000000614007c0c */ /* 0x001fe4000cfa1270 */
[C---:B------:R-:W-:Y:S01]  /*2691f0*/  PRMT R0, R18.reuse, 0x7770, RZ ;  /* 0x0000777012007816 */ /* 0x040fe200000000ff */
[----:B------:R-:W0:Y:S10]  /*269200*/  LDCU UR6, c[0x0][0x398] ;  /* 0x00007300ff0677ac */ /* 0x000e340008000800 */
[----:B--2---:R1:W-:Y:S04]  /*269210*/  @P5 STG.E.U8 desc[UR4][R16.64], R0 ;  /* 0x0000000010005986 */ /* 0x0043e8000c101104 */
[----:B-1----:R-:W2:Y:S01]  /*269220*/  LDL.LU.64 R16, [R1+0x928] ;  /* 0x0009280001107983 */ /* 0x002ea20000300a00 */
[----:B0-----:R-:W-:Y:S01]  /*269230*/  ISETP.LT.AND P5, PT, R13, UR6, !P1 ;  /* 0x000000060d007c0c */ /* 0x001fe2000cfa1270 */
[----:B------:R-:W0:Y:S01]  /*269240*/  LDCU UR6, c[0x0][0x398] ;  /* 0x00007300ff0677ac */ /* 0x000e220008000800 */
[C---:B------:R-:W-:Y:S01]  /*269250*/  PRMT R0, R18.reuse, 0x7771, RZ ;  /* 0x0000777112007816 */ /* 0x040fe200000000ff */
[----:B------:R-:W2:Y:S04]  /*269260*/  LDL.LU.64 R8, [R1+0x938] ;  /* 0x0009380001087983 */ /* 0x000ea80000300a00 */
[----:B------:R-:W2:Y:S06]  /*269270*/  LDL.LU R21, [R1+0xac] ;  /* 0x0000ac0001157983 */ /* 0x000eac0000300800 */
[----:B---3--:R1:W-:Y:S01]  /*269280*/  @P5 STG.E.U8 desc[UR4][R24.64], R0 ;  /* 0x0000000018005986 */ /* 0x0083e2000c101104 */
[----:B0-----:R-:W-:Y:S01]  /*269290*/  ISETP.LT.AND P5, PT, R15, UR6, !P1 ;  /* 0x000000060f007c0c */ /* 0x001fe2000cfa1270 */
[----:B------:R-:W0:Y:S01]  /*2692a0*/  LDCU UR6, c[0x0][0x398] ;  /* 0x00007300ff0677ac */ /* 0x000e220008000800 */
[----:B-1----:R-:W-:Y:S01]  /*2692b0*/  PRMT R0, R18, 0x7772, RZ ;  /* 0x0000777212007816 */ /* 0x002fe200000000ff */
[----:B------:R-:W3:Y:S10]  /*2692c0*/  LDL.LU.64 R24, [R1+0x920] ;  /* 0x0009200001187983 */ /* 0x000ef40000300a00 */
[----:B----4-:R1:W-:Y:S01]  /*2692d0*/  @P5 STG.E.U8 desc[UR4][R26.64], R0 ;  /* 0x000000001a005986 */ /* 0x0103e2000c101104 */
[----:B0-----:R-:W-:Y:S01]  /*2692e0*/  ISETP.LT.AND P5, PT, R28, UR6, !P1 ;  /* 0x000000061c007c0c */ /* 0x001fe2000cfa1270 */
[----:B------:R-:W0:Y:S01]  /*2692f0*/  LDCU UR6, c[0x0][0x398] ;  /* 0x00007300ff0677ac */ /* 0x000e220008000800 */
[----:B------:R-:W-:-:S02]  /*269300*/  LOP3.LUT P0, RZ, R22, 0x400, RZ, 0xc0, !PT ;  /* 0x0000040016ff7812 */ /* 0x000fc4000780c0ff */
[----:B-1----:R-:W-:Y:S01]  /*269310*/  PRMT R0, R18, 0x7773, RZ ;  /* 0x0000777312007816 */ /* 0x002fe200000000ff */
[----:B------:R-:W4:Y:S08]  /*269320*/  LDL.LU.64 R26, [R1+0x930] ;  /* 0x00093000011a7983 */ /* 0x000f300000300a00 */
[----:B------:R1:W-:Y:S01]  /*269330*/  @P5 STG.E.U8 desc[UR4][R4.64], R0 ;  /* 0x0000000004005986 */ /* 0x0003e2000c101104 */
[----:B0-----:R-:W-:Y:S01]  /*269340*/  ISETP.LT.AND P5, PT, R20, UR6, !P0 ;  /* 0x0000000614007c0c */ /* 0x001fe2000c7a1270 */
[----:B------:R-:W0:Y:S01]  /*269350*/  LDCU UR6, c[0x0][0x398] ;  /* 0x00007300ff0677ac */ /* 0x000e220008000800 */
[----:B-1----:R-:W-:-:S11]  /*269360*/  PRMT R0, R6, 0x7770, RZ ;  /* 0x0000777006007816 */ /* 0x002fd600000000ff */
[----:B------:R1:W-:Y:S01]  /*269370*/  @P5 STG.E.U8 desc[UR4][R10.64], R0 ;  /* 0x000000000a005986 */ /* 0x0003e2000c101104 */
[----:B0-----:R-:W-:Y:S01]  /*269380*/  ISETP.LT.AND P5, PT, R13, UR6, !P0 ;  /* 0x000000060d007c0c */ /* 0x001fe2000c7a1270 */
[----:B------:R-:W0:Y:S02]  /*269390*/  LDCU UR6, c[0x0][0x398] ;  /* 0x00007300ff0677ac */ /* 0x000e240008000800 */
[----:B-1----:R-:W4:Y:S01]  /*2693a0*/  LDL.LU.64 R10, [R1+0x958] ;  /* 0x00095800010a7983 */ /* 0x002f220000300a00 */
[----:B------:R-:W-:-:S03]  /*2693b0*/  PRMT R0, R6, 0x7771, RZ ;  /* 0x0000777106007816 */ /* 0x000fc600000000ff */
[----:B------:R-:W4:Y:S06]  /*2693c0*/  LDL.LU.64 R4, [R1+0x970] ;  /* 0x0009700001047983 */ /* 0x000f2c0000300a00 */
[----:B------:R1:W-:Y:S01]  /*2693d0*/  @P5 STG.E.U8 desc[UR4][R2.64], R0 ;  /* 0x0000000002005986 */ /* 0x0003e2000c101104 */
[----:B0-----:R-:W-:Y:S01]  /*2693e0*/  ISETP.LT.AND P5, PT, R15, UR6, !P0 ;  /* 0x000000060f007c0c */ /* 0x001fe2000c7a1270 */
[----:B------:R-:W0:Y:S01]  /*2693f0*/  LDCU UR6, c[0x0][0x398] ;  /* 0x00007300ff0677ac */ /* 0x000e220008000800 */
[----:B-1----:R-:W-:-:S11]  /*269400*/  PRMT R0, R6, 0x7772, RZ ;  /* 0x0000777206007816 */ /* 0x002fd600000000ff */
[----:B--2---:R1:W-:Y:S04]  /*269410*/  @P5 STG.E.U8 desc[UR4][R16.64], R0 ;  /* 0x0000000010005986 */ /* 0x0043e8000c101104 */
[----:B-1----:R-:W2:Y:S01]  /*269420*/  LDL.LU.64 R16, [R1+0x950] ;  /* 0x0009500001107983 */ /* 0x002ea20000300a00 */
[----:B0-----:R-:W-:Y:S01]  /*269430*/  ISETP.LT.AND P5, PT, R28, UR6, !P0 ;  /* 0x000000061c007c0c */ /* 0x001fe2000c7a1270 */
[----:B------:R-:W0:Y:S01]  /*269440*/  LDCU UR6, c[0x0][0x398] ;  /* 0x00007300ff0677ac */ /* 0x000e220008000800 */
[----:B------:R-:W-:Y:S02]  /*269450*/  PRMT R6, R6, 0x7773, RZ ;  /* 0x0000777306067816 */ /* 0x000fe400000000ff */
[----:B------:R-:W-:Y:S01]  /*269460*/  LOP3.LUT P6, RZ, R22, 0x1000, RZ, 0xc0, !PT ;  /* 0x0000100016ff7812 */ /* 0x000fe200078cc0ff */
[----:B------:R-:W2:Y:S08]  /*269470*/  LDL.LU.64 R2, [R1+0x968] ;  /* 0x0009680001027983 */ /* 0x000eb00000300a00 */
[----:B------:R1:W-:Y:S01]  /*269480*/  @P5 STG.E.U8 desc[UR4][R8.64], R6 ;  /* 0x0000000608005986 */ /* 0x0003e2000c101104 */
[----:B0-----:R-:W-:Y:S01]  /*269490*/  ISETP.LT.AND P5, PT, R20, UR6, !P6 ;  /* 0x0000000614007c0c */ /* 0x001fe2000f7a1270 */
[----:B------:R-:W0:Y:S01]  /*2694a0*/  LDCU UR6, c[0x0][0x398] ;  /* 0x00007300ff0677ac */ /* 0x000e220008000800 */
[----:B------:R-:W-:Y:S01]  /*2694b0*/  PRMT R0, R21, 0x7770, RZ ;  /* 0x0000777015007816 */ /* 0x000fe200000000ff */
[----:B-1----:R-:W2:Y:S10]  /*2694c0*/  LDL.LU.64 R8, [R1+0x988] ;  /* 0x0009880001087983 */ /* 0x002eb40000300a00 */
[----:B---3--:R1:W-:Y:S01]  /*2694d0*/  @P5 STG.E.U8 desc[UR4][R24.64], R0 ;  /* 0x0000000018005986 */ /* 0x0083e2000c101104 */
[----:B0-----:R-:W-:Y:S01]  /*2694e0*/  ISETP.LT.AND P5, PT, R13, UR6, !P6 ;  /* 0x000000060d007c0c */ /* 0x001fe2000f7a1270 */
[----:B------:R-:W0:Y:S01]  /*2694f0*/  LDCU UR6, c[0x0][0x398] ;  /* 0x00007300ff0677ac */ /* 0x000e220008000800 */
[----:B-1----:R-:W-:Y:S01]  /*269500*/  PRMT R0, R21, 0x7771, RZ ;  /* 0x0000777115007816 */ /* 0x002fe200000000ff */
[----:B------:R-:W3:Y:S04]  /*269510*/  LDL.LU.64 R24, [R1+0x998] ;  /* 0x0009980001187983 */ /* 0x000ee80000300a00 */
[----:B------:R-:W3:Y:S06]  /*269520*/  LDL.LU R18, [R1+0x870] ;  /* 0x0008700001127983 */ /* 0x000eec0000300800 */
[----:B----4-:R1:W-:Y:S01]  /*269530*/  @P5 STG.E.U8 desc[UR4][R26.64], R0 ;  /* 0x000000001a005986 */ /* 0x0103e2000c101104 */
[----:B0-----:R-:W-:Y:S01]  /*269540*/  ISETP.LT.AND P5, PT, R15, UR6, !P6 ;  /* 0x000000060f007c0c */ /* 0x001fe2000f7a1270 */
[----:B------:R-:W0:Y:S01]  /*269550*/  LDCU UR6, c[0x0][0x398] ;  /* 0x00007300ff0677ac */ /* 0x000e220008000800 */
[----:B-1----:R-:W-:Y:S01]  /*269560*/  PRMT R0, R21, 0x7772, RZ ;  /* 0x0000777215007816 */ /* 0x002fe200000000ff */
[----:B------:R-:W4:Y:S01]  /*269570*/  LDL.LU.64 R26, [R1+0x980] ;  /* 0x00098000011a7983 */ /* 0x000f220000300a00 */
[----:B------:R-:W-:-:S09]  /*269580*/  LOP3.LUT P1, RZ, R22, 0x4000, RZ, 0xc0, !PT ;  /* 0x0000400016ff7812 */ /* 0x000fd2000782c0ff */
[----:B------:R1:W-:Y:S01]  /*269590*/  @P5 STG.E.U8 desc[UR4][R10.64], R0 ;  /* 0x000000000a005986 */ /* 0x0003e2000c101104 */
        /* <DEDUP_REMOVED lines=12> */
[----:B------:R-:W-:-:S11]  /*269660*/  PRMT R0, R7, 0x7771, RZ ;  /* 0x0000777107007816 */ /* 0x000fd600000000ff */
[----:B------:R1:W-:Y:S01]  /*269670*/  @P5 STG.E.U8 desc[UR4][R2.64], R0 ;  /* 0x0000000002005986 */ /* 0x0003e2000c101104 */
[----:B0-----:R-:W-:Y:S01]  /*269680*/  ISETP.LT.AND P5, PT, R15, UR6, !P1 ;  /* 0x000000060f007c0c */ /* 0x001fe2000cfa1270 */
[----:B------:R-:W0:Y:S02]  /*269690*/  LDCU UR6, c[0x0][0x398] ;  /* 0x00007300ff0677ac */ /* 0x000e240008000800 */
[----:B-1----:R-:W2:Y:S01]  /*2696a0*/  LDL.LU.64 R2, [R1+0x9a8] ;  /* 0x0009a80001027983 */ /* 0x002ea20000300a00 */
[----:B------:R-:W-:-:S09]  /*2696b0*/  PRMT R0, R7, 0x7772, RZ ;  /* 0x0000777207007816 */ /* 0x000fd200000000ff */
[----:B------:R1:W-:Y:S01]  /*2696c0*/  @P5 STG.E.U8 desc[UR4][R8.64], R0 ;  /* 0x0000000008005986 */ /* 0x0003e2000c101104 */
[----:B0-----:R-:W-:Y:S01]  /*2696d0*/  ISETP.LT.AND P5, PT, R28, UR6, !P1 ;  /* 0x000000061c007c0c */ /* 0x001fe2000cfa1270 */
[----:B------:R-:W0:Y:S02]  /*2696e0*/  LDCU UR6, c[0x0][0x398] ;  /* 0x00007300ff0677ac */ /* 0x000e240008000800 */
[----:B-1----:R-:W2:Y:S01]  /*2696f0*/  LDL.LU.64 R8, [R1+0x9c0] ;  /* 0x0009c00001087983 */ /* 0x002ea20000300a00 */
[----:B------:R-:W-:Y:S02]  /*269700*/  PRMT R7, R7, 0x7773, RZ ;  /* 0x0000777307077816 */ /* 0x000fe400000000ff */
[----:B------:R-:W-:-:S07]  /*269710*/  LOP3.LUT P0, RZ, R22, 0x20000, RZ, 0xc0, !PT ;  /* 0x0002000016ff7812 */ /* 0x000fce000780c0ff */
[----:B---3--:R1:W-:Y:S01]  /*269720*/  @P5 STG.E.U8 desc[UR4][R24.64], R7 ;  /* 0x0000000718005986 */ /* 0x0083e2000c101104 */
[----:B------:R-:W-:-:S03]  /*269730*/  PRMT R0, R18, 0x7770, RZ ;  /* 0x0000777012007816 */ /* 0x000fc600000000ff */
[----:B------:R-:W3:Y:S01]  /*269740*/  LDS.128 R4, [R19+0x400] ;  /* 0x0004000013047984 */ /* 0x000ee20000000c00 */
[----:B0-----:R-:W-:Y:S01]  /*269750*/  ISETP.LT.AND P5, PT, R20, UR6, !P0 ;  /* 0x0000000614007c0c */ /* 0x001fe2000c7a1270 */
[----:B------:R-:W0:Y:S02]  /*269760*/  LDCU UR6, c[0x0][0x398] ;  /* 0x00007300ff0677ac */ /* 0x000e240008000800 */
[----:B-1----:R-:W2:Y:S10]  /*269770*/  LDL.LU.64 R24, [R1+0x9d0] ;  /* 0x0009d00001187983 */ /* 0x002eb40000300a00 */
[----:B----4-:R1:W-:Y:S01]  /*269780*/  @P5 STG.E.U8 desc[UR4][R26.64], R0 ;  /* 0x000000001a005986 */ /* 0x0103e2000c101104 */
        /* <DEDUP_REMOVED lines=10> */
[----:B--2---:R1:W-:Y:S04]  /*269830*/  @P5 STG.E.U8 desc[UR4][R16.64], R0 ;  /* 0x0000000010005986 */ /* 0x0043e8000c101104 */
[----:B-1----:R-:W2:Y:S01]  /*269840*/  LDL.LU.64 R16, [R1+0x9d8] ;  /* 0x0009d80001107983 */ /* 0x002ea20000300a00 */
[----:B------:R-:W-:-:S03]  /*269850*/  PRMT R0, R18, 0x7773, RZ ;  /* 0x0000777312007816 */ /* 0x000fc600000000ff */
[----:B------:R-:W2:Y:S01]  /*269860*/  LDL.LU.64 R18, [R1+0x9f0] ;  /* 0x0009f00001127983 */ /* 0x000ea20000300a00 */
[----:B0-----:R-:W-:Y:S01]  /*269870*/  ISETP.LT.AND P5, PT, R28, UR6, !P0 ;  /* 0x000000061c007c0c */ /* 0x001fe2000c7a1270 */
[----:B------:R-:W0:Y:S01]  /*269880*/  LDCU UR6, c[0x0][0x398] ;  /* 0x00007300ff0677ac */ /* 0x000e220008000800 */
[----:B------:R-:W-:-:S11]  /*269890*/  LOP3.LUT P6, RZ, R22, 0x80000, RZ, 0xc0, !PT ;  /* 0x0008000016ff7812 */ /* 0x000fd600078cc0ff */
[----:B------:R3:W-:Y:S01]  /*2698a0*/  @P5 STG.E.U8 desc[UR4][R2.64], R0 ;  /* 0x0000000002005986 */ /* 0x0007e2000c101104 */
[----:B0-----:R-:W-:Y:S01]  /*2698b0*/  ISETP.LT.AND P5, PT, R20, UR6, !P6 ;  /* 0x0000000614007c0c */ /* 0x001fe2000f7a1270 */
[----:B------:R-:W0:Y:S01]  /*2698c0*/  LDCU UR6, c[0x0][0x398] ;  /* 0x00007300ff0677ac */ /* 0x000e220008000800 */
[----:B---3--:R-:W-:-:S11]  /*2698d0*/  PRMT R0, R4, 0x7770, RZ ;  /* 0x0000777004007816 */ /* 0x008fd600000000ff */
[----:B------:R1:W-:Y:S01]  /*2698e0*/  @P5 STG.E.U8 desc[UR4][R8.64], R0 ;  /* 0x0000000008005986 */ /* 0x0003e2000c101104 */
[----:B0-----:R-:W-:Y:S01]  /*2698f0*/  ISETP.LT.AND P5, PT, R13, UR6, !P6 ;  /* 0x000000060d007c0c */ /* 0x001fe2000f7a1270 */
[----:B------:R-:W0:Y:S01]  /*269900*/  LDCU UR6, c[0x0][0x398] ;  /* 0x00007300ff0677ac */ /* 0x000e220008000800 */
[----:B-1----:R-:W-:Y:S02]  /*269910*/  PRMT R0, R4, 0x7771, RZ ;  /* 0x0000777104007816 */ /* 0x002fe400000000ff */
[----:B------:R-:W-:Y:S01]  /*269920*/  LOP3.LUT P4, RZ, R14, 0x2000, RZ, 0xc0, !PT ;  /* 0x000020000eff7812 */ /* 0x000fe2000788c0ff */
[----:B------:R-:W3:Y:S08]  /*269930*/  LDL.LU.64 R8, [R1+0xa08] ;  /* 0x000a080001087983 */ /* 0x000ef00000300a00 */
[----:B------:R1:W-:Y:S01]  /*269940*/  @P5 STG.E.U8 desc[UR4][R24.64], R0 ;  /* 0x0000000018005986 */ /* 0x0003e2000c101104 */
[----:B0-----:R-:W-:Y:S01]  /*269950*/  ISETP.LT.AND P5, PT, R15, UR6, !P6 ;  /* 0x000000060f007c0c */ /* 0x001fe2000f7a1270 */
[----:B------:R-:W0:Y:S01]  /*269960*/  LDCU UR6, c[0x0][0x398] ;  /* 0x00007300ff0677ac */ /* 0x000e220008000800 */
[----:B-1----:R-:W-:Y:S01]  /*269970*/  PRMT R0, R4, 0x7772, RZ ;  /* 0x0000777204007816 */ /* 0x002fe200000000ff */
[----:B------:R-:W3:Y:S10]  /*269980*/  LDL.LU.64 R24, [R1+0xa20] ;  /* 0x000a200001187983 */ /* 0x000ef40000300a00 */
[----:B----4-:R1:W-:Y:S01]  /*269990*/  @P5 STG.E.U8 desc[UR4][R26.64], R0 ;  /* 0x000000001a005986 */ /* 0x0103e2000c101104 */
[----:B0-----:R-:W-:-:S02]  /*2699a0*/  ISETP.LT.AND P5, PT, R28, UR6, !P6 ;  /* 0x000000061c007c0c */ /* 0x001fc4000f7a1270 */
[----:B------:R-:W-:Y:S01]  /*2699b0*/  PRMT R4, R4, 0x7773, RZ ;  /* 0x0000777304047816 */ /* 0x000fe200000000ff */
[----:B------:R-:W0:Y:S01]  /*2699c0*/  LDCU UR6, c[0x0][0x398] ;  /* 0x00007300ff0677ac */ /* 0x000e220008000800 */
[----:B-1----:R-:W4:Y:S09]  /*2699d0*/  LDL.LU.64 R26, [R1+0xa00] ;  /* 0x000a0000011a7983 */ /* 0x002f320000300a00 */
[----:B------:R1:W-:Y:S01]  /*2699e0*/  @P5 STG.E.U8 desc[UR4][R10.64], R4 ;  /* 0x000000040a005986 */ /* 0x0003e2000c101104 */
[----:B------:R-:W-:-:S02]  /*2699f0*/  ISETP.LT.AND P5, PT, R20, UR7, !P4 ;  /* 0x0000000714007c0c */ /* 0x000fc4000e7a1270 */
[----:B------:R-:W-:Y:S01]  /*269a00*/  PRMT R0, R21, 0x7770, RZ ;  /* 0x0000777015007816 */ /* 0x000fe200000000ff */
[----:B------:R-:W0:Y:S01]  /*269a10*/  LDCU UR7, c[0x0][0x398] ;  /* 0x00007300ff0777ac */ /* 0x000e220008000800 */
[----:B-1----:R-:W4:Y:S09]  /*269a20*/  LDL.LU.64 R10, [R1+0xa18] ;  /* 0x000a1800010a7983 */ /* 0x002f320000300a00 */
[----:B--2---:R1:W-:Y:S01]  /*269a30*/  @P5 STG.E.U8 desc[UR4][R16.64], R0 ;  /* 0x0000000010005986 */ /* 0x0043e2000c101104 */
[----:B0-----:R-:W-:Y:S01]  /*269a40*/  ISETP.LT.AND P5, PT, R13, UR6, !P4 ;  /* 0x000000060d007c0c */ /* 0x001fe2000e7a1270 */
[----:B------:R-:W0:Y:S01]  /*269a50*/  LDCU UR6, c[0x0][0x398] ;  /* 0x00007300ff0677ac */ /* 0x000e220008000800 */
[----:B-1----:R-:W-:Y:S01]  /*269a60*/  PRMT R0, R21, 0x7771, RZ ;  /* 0x0000777115007816 */ /* 0x002fe200000000ff */
[----:B------:R-:W2:Y:S10]  /*269a70*/  LDL.LU.64 R16, [R1+0xa50] ;  /* 0x000a500001107983 */ /* 0x000eb40000300a00 */
[----:B------:R1:W-:Y:S04]  /*269a80*/  @P5 STG.E.U8 desc[UR4][R18.64], R0 ;  /* 0x0000000012005986 */ /* 0x0003e8000c101104 */
[----:B-1----:R-:W2:Y:S01]  /*269a90*/  LDL.LU.64 R18, [R1+0xa48] ;  /* 0x000a480001127983 */ /* 0x002ea20000300a00 */
[----:B------:R-:W-:Y:S01]  /*269aa0*/  ISETP.LT.AND P5, PT, R15, UR7, !P4 ;  /* 0x000000070f007c0c */ /* 0x000fe2000e7a1270 */
[----:B------:R-:W1:Y:S01]  /*269ab0*/  LDCU UR7, c[0x0][0x398] ;  /* 0x00007300ff0777ac */ /* 0x000e620008000800 */
[----:B0-----:R-:W-:-:S02]  /*269ac0*/  ISETP.LT.AND P4, PT, R28, UR6, !P4 ;  /* 0x000000061c007c0c */ /* 0x001fc4000e781270 */
[C---:B------:R-:W-:Y:S02]  /*269ad0*/  PRMT R0, R21.reuse, 0x7772, RZ ;  /* 0x0000777215007816 */ /* 0x040fe400000000ff */
[C---:B------:R-:W-:Y:S02]  /*269ae0*/  LOP3.LUT P3, RZ, R14.reuse, 0x1000, RZ, 0xc0, !PT ;  /* 0x000010000eff7812 */ /* 0x040fe4000786c0ff */
[C---:B------:R-:W-:Y:S02]  /*269af0*/  LOP3.LUT P2, RZ, R14.reuse, 0x800, RZ, 0xc0, !PT ;  /* 0x000008000eff7812 */ /* 0x040fe4000784c0ff */
[C---:B------:R-:W-:Y:S02]  /*269b00*/  LOP3.LUT P1, RZ, R14.reuse, 0x400, RZ, 0xc0, !PT ;  /* 0x000004000eff7812 */ /* 0x040fe4000782c0ff */
[C---:B------:R-:W-:Y:S02]  /*269b10*/  LOP3.LUT P0, RZ, R14.reuse, 0x200, RZ, 0xc0, !PT ;  /* 0x000002000eff7812 */ /* 0x040fe4000780c0ff */
[----:B------:R-:W-:Y:S01]  /*269b20*/  LOP3.LUT P6, RZ, R14, 0x100, RZ, 0xc0, !PT ;  /* 0x000001000eff7812 */ /* 0x000fe200078cc0ff */
[----:B------:R-:W0:Y:S01]  /*269b30*/  LDCU UR6, c[0x0][0x398] ;  /* 0x00007300ff0677ac */ /* 0x000e220008000800 */
[----:B------:R-:W2:Y:S04]  /*269b40*/  LDL.LU R14, [R1+0x878] ;  /* 0x00087800010e7983 */ /* 0x000ea80000300800 */
[----:B------:R-:W2:Y:S04]  /*269b50*/  LDL.LU.64 R2, [R1+0xa38] ;  /* 0x000a380001027983 */ /* 0x000ea80000300a00 */
[----:B------:R-:W2:Y:S04]  /*269b60*/  LDL.LU.64 R22, [R1+0xa68] ;  /* 0x000a680001167983 */ /* 0x000ea80000300a00 */
[----:B---3--:R3:W-:Y:S01]  /*269b70*/  @P5 STG.E.U8 desc[UR4][R8.64], R0 ;  /* 0x0000000008005986 */ /* 0x0087e2000c101104 */
[----:B------:R-:W-:Y:S01]  /*269b80*/  ISETP.LT.AND P5, PT, R20, UR8, !P3 ;  /* 0x0000000814007c0c */ /* 0x000fe2000dfa1270 */
[----:B------:R-:W0:Y:S01]  /*269b90*/  LDCU UR8, c[0x0][0x398] ;  /* 0x00007300ff0877ac */ /* 0x000e220008000800 */
[----:B---3--:R-:W-:Y:S01]  /*269ba0*/  PRMT R0, R21, 0x7773, RZ ;  /* 0x0000777315007816 */ /* 0x008fe200000000ff */
[----:B------:R-:W3:Y:S04]  /*269bb0*/  LDL.LU.64 R8, [R1+0xa80] ;  /* 0x000a800001087983 */ /* 0x000ee80000300a00 */
[----:B------:R0:W-:Y:S01]  /*269bc0*/  @P4 STG.E.U8 desc[UR4][R24.64], R0 ;  /* 0x0000000018004986 */ /* 0x0001e2000c101104 */
[----:B-1----:R-:W-:Y:S01]  /*269bd0*/  ISETP.LT.AND P4, PT, R13, UR7, !P3 ;  /* 0x000000070d007c0c */ /* 0x002fe2000df81270 */
[----:B------:R-:W1:Y:S01]  /*269be0*/  LDCU UR7, c[0x0][0x398] ;  /* 0x00007300ff0777ac */ /* 0x000e620008000800 */
[----:B0-----:R-:W-:Y:S01]  /*269bf0*/  PRMT R0, R5, 0x7770, RZ ;  /* 0x0000777005007816 */ /* 0x001fe200000000ff */
[----:B------:R-:W3:Y:S04]  /*269c00*/  LDL.LU.64 R24, [R1+0xa60] ;  /* 0x000a600001187983 */ /* 0x000ee80000300a00 */
[----:B----4-:R0:W-:Y:S01]  /*269c10*/  @P5 STG.E.U8 desc[UR4][R26.64], R0 ;  /* 0x000000001a005986 */ /* 0x0101e2000c101104 */
[----:B------:R-:W-:-:S02]  /*269c20*/  ISETP.LT.AND P5, PT, R15, UR9, !P3 ;  /* 0x000000090f007c0c */ /* 0x000fc4000dfa1270 */
[----:B------:R-:W-:Y:S01]  /*269c30*/  ISETP.LT.AND P3, PT, R28, UR10, !P3 ;  /* 0x0000000a1c007c0c */ /* 0x000fe2000df61270 */
[----:B------:R-:W4:Y:S01]  /*269c40*/  LDCU UR9, c[0x0][0x398] ;  /* 0x00007300ff0977ac */ /* 0x000f220008000800 */
[----:B------:R-:W1:Y:S01]  /*269c50*/  LDCU UR10, c[0x0][0x398] ;  /* 0x00007300ff0a77ac */ /* 0x000e620008000800 */
[----:B0-----:R-:W-:-:S05]  /*269c60*/  PRMT R0, R5, 0x7771, RZ ;  /* 0x0000777105007816 */ /* 0x001fca00000000ff */
[----:B------:R0:W-:Y:S02]  /*269c70*/  @P4 STG.E.U8 desc[UR4][R10.64], R0 ;  /* 0x000000000a004986 */ /* 0x0001e4000c101104 */
[C---:B0-----:R-:W-:Y:S02]  /*269c80*/  PRMT R0, R5.reuse, 0x7772, RZ ;  /* 0x0000777205007816 */ /* 0x041fe400000000ff */
[----:B------:R-:W-:-:S03]  /*269c90*/  PRMT R5, R5, 0x7773, RZ ;  /* 0x0000777305057816 */ /* 0x000fc600000000ff */
[----:B--2---:R-:W-:Y:S04]  /*269ca0*/  @P5 STG.E.U8 desc[UR4][R16.64], R0 ;  /* 0x0000000010005986 */ /* 0x004fe8000c101104 */
[----:B------:R0:W-:Y:S04]  /*269cb0*/  @P3 STG.E.U8 desc[UR4][R18.64], R5 ;  /* 0x0000000512003986 */ /* 0x0001e8000c101104 */
[----:B0-----:R-:W2:Y:S04]  /*269cc0*/  LDL.LU.64 R4, [R1+0xa70] ;  /* 0x000a700001047983 */ /* 0x001ea80000300a00 */
[----:B------:R-:W3:Y:S04]  /*269cd0*/  LDL.LU.64 R26, [R1+0xa78] ;  /* 0x000a7800011a7983 */ /* 0x000ee80000300a00 */
[----:B------:R-:W3:Y:S04]  /*269ce0*/  LDL.LU.64 R10, [R1+0xa10] ;  /* 0x000a1000010a7983 */ /* 0x000ee80000300a00 */
[----:B------:R-:W3:Y:S04]  /*269cf0*/  LDL.LU.64 R16, [R1+0x908] ;  /* 0x0009080001107983 */ /* 0x000ee80000300a00 */
[----:B------:R-:W3:Y:S04]  /*269d00*/  LDL.LU.64 R18, [R1+0x900] ;  /* 0x0009000001127983 */ /* 0x000ee80000300a00 */
[----:B------:R-:W3:Y:S01]  /*269d10*/  LDL.LU R21, [R1+0x87c] ;  /* 0x00087c0001157983 */ /* 0x000ee20000300800 */
[----:B------:R-:W-:-:S02]  /*269d20*/  ISETP.LT.AND P4, PT, R20, UR6, !P2 ;  /* 0x0000000614007c0c */ /* 0x000fc4000d781270 */
[----:B------:R-:W-:Y:S02]  /*269d30*/  ISETP.LT.AND P3, PT, R13, UR11, !P2 ;  /* 0x0000000b0d007c0c */ /* 0x000fe4000d761270 */
[----:B------:R-:W-:Y:S02]  /*269d40*/  PRMT R0, R14, 0x7770, RZ ;  /* 0x000077700e007816 */ /* 0x000fe400000000ff */
[----:B------:R-:W-:Y:S01]  /*269d50*/  ISETP.LT.AND P5, PT, R15, UR8, !P2 ;  /* 0x000000080f007c0c */ /* 0x000fe2000d7a1270 */
[----:B------:R-:W0:Y:S01]  /*269d60*/  LDCU UR6, c[0x0][0x398] ;  /* 0x00007300ff0677ac */ /* 0x000e220008000800 */
[----:B------:R-:W-:Y:S01]  /*269d70*/  ISETP.LT.AND P2, PT, R28, UR12, !P2 ;  /* 0x0000000c1c007c0c */ /* 0x000fe2000d741270 */
[----:B------:R-:W0:Y:S01]  /*269d80*/  LDCU UR8, c[0x0][0x398] ;  /* 0x00007300ff0877ac */ /* 0x000e220008000800 */
[----:B------:R-:W0:Y:S01]  /*269d90*/  LDCU UR11, c[0x0][0x398] ;  /* 0x00007300ff0b77ac */ /* 0x000e220008000800 */
[----:B------:R-:W0:Y:S02]  /*269da0*/  LDCU UR12, c[0x0][0x398] ;  /* 0x00007300ff0c77ac */ /* 0x000e240008000800 */
[----:B------:R4:W-:Y:S01]  /*269db0*/  @P4 STG.E.U8 desc[UR4][R2.64], R0 ;  /* 0x0000000002004986 */ /* 0x0009e2000c101104 */
[----:B-1----:R-:W-:Y:S01]  /*269dc0*/  ISETP.LT.AND P4, PT, R20, UR7, !P1 ;  /* 0x0000000714007c0c */ /* 0x002fe2000cf81270 */
[----:B------:R-:W1:Y:S01]  /*269dd0*/  LDCU UR7, c[0x0][0x398] ;  /* 0x00007300ff0777ac */ /* 0x000e620008000800 */
[----:B----4-:R-:W-:-:S02]  /*269de0*/  PRMT R0, R14, 0x7771, RZ ;  /* 0x000077710e007816 */ /* 0x010fc400000000ff */
[----:B------:R-:W-:-:S03]  /*269df0*/  PRMT R2, R14, 0x7772, RZ ;  /* 0x000077720e027816 */ /* 0x000fc600000000ff */
[----:B--2---:R2:W-:Y:S04]  /*269e00*/  @P3 STG.E.U8 desc[UR4][R4.64], R0 ;  /* 0x0000000004003986 */ /* 0x0045e8000c101104 */
[----:B------:R4:W-:Y:S01]  /*269e10*/  @P5 STG.E.U8 desc[UR4][R22.64], R2 ;  /* 0x0000000216005986 */ /* 0x0009e2000c101104 */
[----:B------:R-:W-:Y:S01]  /*269e20*/  ISETP.LT.AND P5, PT, R15, UR9, !P1 ;  /* 0x000000090f007c0c */ /* 0x000fe2000cfa1270 */
[----:B------:R-:W1:Y:S01]  /*269e30*/  LDCU UR9, c[0x0][0x398] ;  /* 0x00007300ff0977ac */ /* 0x000e620008000800 */
[----:B------:R-:W-:Y:S02]  /*269e40*/  ISETP.LT.AND P3, PT, R13, UR13, !P1 ;  /* 0x0000000d0d007c0c */ /* 0x000fe4000cf61270 */
[----:B------:R-:W-:Y:S02]  /*269e50*/  ISETP.LT.AND P1, PT, R28, UR10, !P1 ;  /* 0x0000000a1c007c0c */ /* 0x000fe4000cf21270 */
[----:B--2---:R-:W-:-:S02]  /*269e60*/  PRMT R0, R14, 0x7773, RZ ;  /* 0x000077730e007816 */ /* 0x004fc400000000ff */
[----:B----4-:R-:W-:-:S03]  /*269e70*/  PRMT R2, R6, 0x7770, RZ ;  /* 0x0000777006027816 */ /* 0x010fc600000000ff */
[----:B---3--:R2:W-:Y:S04]  /*269e80*/  @P2 STG.E.U8 desc[UR4][R8.64], R0 ;  /* 0x0000000008002986 */ /* 0x0085e8000c101104 */
[----:B------:R3:W-:Y:S01]  /*269e90*/  @P4 STG.E.U8 desc[UR4][R24.64], R2 ;  /* 0x0000000218004986 */ /* 0x0007e2000c101104 */
[----:B0-----:R-:W-:Y:S02]  /*269ea0*/  ISETP.LT.AND P4, PT, R20, UR6, !P0 ;  /* 0x0000000614007c0c */ /* 0x001fe4000c781270 */
[----:B------:R-:W-:Y:S02]  /*269eb0*/  PRMT R3, R21, 0x7770, RZ ;  /* 0x0000777015037816 */ /* 0x000fe400000000ff */
[C---:B--2---:R-:W-:Y:S02]  /*269ec0*/  PRMT R0, R6.reuse, 0x7771, RZ ;  /* 0x0000777106007816 */ /* 0x044fe400000000ff */
[----:B---3--:R-:W-:-:S02]  /*269ed0*/  PRMT R2, R6, 0x7772, RZ ;  /* 0x0000777206027816 */ /* 0x008fc400000000ff */
[----:B------:R-:W-:Y:S01]  /*269ee0*/  PRMT R6, R6, 0x7773, RZ ;  /* 0x0000777306067816 */ /* 0x000fe200000000ff */
[----:B------:R0:W-:Y:S04]  /*269ef0*/  @P3 STG.E.U8 desc[UR4][R26.64], R0 ;  /* 0x000000001a003986 */ /* 0x0001e8000c101104 */
[----:B------:R2:W-:Y:S04]  /*269f00*/  @P5 STG.E.U8 desc[UR4][R10.64], R2 ;  /* 0x000000020a005986 */ /* 0x0005e8000c101104 */
[----:B------:R3:W-:Y:S01]  /*269f10*/  @P1 STG.E.U8 desc[UR4][R16.64], R6 ;  /* 0x0000000610001986 */ /* 0x0007e2000c101104 */
[----:B------:R-:W-:-:S03]  /*269f20*/  ISETP.LT.AND P3, PT, R13, UR14, !P0 ;  /* 0x0000000e0d007c0c */ /* 0x000fc6000c761270 */
[----:B------:R4:W-:Y:S01]  /*269f30*/  @P4 STG.E.U8 desc[UR4][R18.64], R3 ;  /* 0x0000000312004986 */ /* 0x0009e2000c101104 */
[----:B------:R-:W-:Y:S02]  /*269f40*/  ISETP.LT.AND P1, PT, R15, UR8, !P0 ;  /* 0x000000080f007c0c */ /* 0x000fe4000c721270 */
[----:B-1----:R-:W-:Y:S02]  /*269f50*/  ISETP.LT.AND P2, PT, R20, UR7, !P6 ;  /* 0x0000000714007c0c */ /* 0x002fe4000f741270 */
[----:B------:R-:W-:Y:S02]  /*269f60*/  ISETP.LT.AND P5, PT, R13, UR12, !P6 ;  /* 0x0000000c0d007c0c */ /* 0x000fe4000f7a1270 */
[----:B------:R-:W-:Y:S02]  /*269f70*/  ISETP.LT.AND P4, PT, R15, UR9, !P6 ;  /* 0x000000090f007c0c */ /* 0x000fe4000f781270 */
[----:B------:R-:W-:Y:S02]  /*269f80*/  ISETP.LT.AND P0, PT, R28, UR11, !P0 ;  /* 0x0000000b1c007c0c */ /* 0x000fe4000c701270 */
[----:B------:R-:W-:-:S02]  /*269f90*/  PRMT R4, R21, 0x7773, RZ ;  /* 0x0000777315047816 */ /* 0x000fc400000000ff */
[C---:B0-----:R-:W-:Y:S02]  /*269fa0*/  PRMT R0, R21.reuse, 0x7771, RZ ;  /* 0x0000777115007816 */ /* 0x041fe400000000ff */
[----:B--2---:R-:W-:Y:S01]  /*269fb0*/  PRMT R2, R21, 0x7772, RZ ;  /* 0x0000777215027816 */ /* 0x004fe200000000ff */
[----:B------:R-:W2:Y:S04]  /*269fc0*/  LDL.LU.64 R10, [R1+0x8f0] ;  /* 0x0008f000010a7983 */ /* 0x000ea80000300a00 */
[----:B------:R-:W2:Y:S04]  /*269fd0*/  LDL.LU.64 R12, [R1+0x8e0] ;  /* 0x0008e000010c7983 */ /* 0x000ea80000300a00 */
[----:B------:R-:W2:Y:S04]  /*269fe0*/  LDL.LU.64 R14, [R1+0x98] ;  /* 0x00009800010e7983 */ /* 0x000ea80000300a00 */
[----:B---3--:R-:W3:Y:S04]  /*269ff0*/  LDL.LU.64 R16, [R1+0x8f8] ;  /* 0x0008f80001107983 */ /* 0x008ee80000300a00 */
[----:B----4-:R-:W4:Y:S04]  /*26a000*/  LDL.LU.64 R18, [R1+0x8e8] ;  /* 0x0008e80001127983 */ /* 0x010f280000300a00 */
[----:B------:R-:W4:Y:S01]  /*26a010*/  LDL.LU.64 R20, [R1+0x8d8] ;  /* 0x0008d80001147983 */ /* 0x000f220000300a00 */
[----:B------:R-:W-:-:S02]  /*26a020*/  ISETP.LT.AND P6, PT, R28, UR9, !P6 ;  /* 0x000000091c007c0c */ /* 0x000fc4000f7c1270 */
[C---:B------:R-:W-:Y:S02]  /*26a030*/  PRMT R3, R7.reuse, 0x7770, RZ ;  /* 0x0000777007037816 */ /* 0x040fe400000000ff */
[C---:B------:R-:W-:Y:S02]  /*26a040*/  PRMT R5, R7.reuse, 0x7771, RZ ;  /* 0x0000777107057816 */ /* 0x040fe400000000ff */
[C---:B------:R-:W-:Y:S02]  /*26a050*/  PRMT R6, R7.reuse, 0x7772, RZ ;  /* 0x0000777207067816 */ /* 0x040fe400000000ff */
[----:B------:R-:W-:Y:S01]  /*26a060*/  PRMT R7, R7, 0x7773, RZ ;  /* 0x0000777307077816 */ /* 0x000fe200000000ff */
[----:B--2---:R0:W-:Y:S04]  /*26a070*/  @P3 STG.E.U8 desc[UR4][R10.64], R0 ;  /* 0x000000000a003986 */ /* 0x0041e8000c101104 */
[----:B------:R0:W-:Y:S04]  /*26a080*/  @P1 STG.E.U8 desc[UR4][R12.64], R2 ;  /* 0x000000020c001986 */ /* 0x0001e8000c101104 */
[----:B------:R0:W-:Y:S04]  /*26a090*/  @P0 STG.E.U8 desc[UR4][R14.64], R4 ;  /* 0x000000040e000986 */ /* 0x0001e8000c101104 */
[----:B---3--:R0:W-:Y:S04]  /*26a0a0*/  @P2 STG.E.U8 desc[UR4][R16.64], R3 ;  /* 0x0000000310002986 */ /* 0x0081e8000c101104 */
[----:B----4-:R0:W-:Y:S04]  /*26a0b0*/  @P5 STG.E.U8 desc[UR4][R18.64], R5 ;  /* 0x0000000512005986 */ /* 0x0101e8000c101104 */
[----:B------:R0:W-:Y:S01]  /*26a0c0*/  @P4 STG.E.U8 desc[UR4][R20.64], R6 ;  /* 0x0000000614004986 */ /* 0x0001e2000c101104 */
[----:B------:R-:W-:Y:S05]  /*26a0d0*/  @!P6 EXIT ;  /* 0x000000000000e94d */ /* 0x000fea0003800000 */
[----:B0-----:R-:W2:Y:S04]  /*26a0e0*/  LDL.LU.64 R20, [R1+0x8d0] ;  /* 0x0008d00001147983 */ /* 0x001ea80000300a00 */
[----:B--2---:R-:W-:Y:S01]  /*26a0f0*/  STG.E.U8 desc[UR4][R20.64], R7 ;  /* 0x0000000714007986 */ /* 0x004fe2000c101104 */
[----:B------:R-:W-:Y:S05]  /*26a100*/  EXIT ;  /* 0x000000000000794d */ /* 0x000fea0003800000 */
.L_x_3:
[----:B------:R-:W-:-:S00]  /*26a110*/  BRA `(.L_x_3) ;  /* 0xfffffffc00fc7947 */ /* 0x000fc0000383ffff */
[----:B------:R-:W-:-:S00]  /*26a120*/  NOP ;  /* 0x0000000000007918 */ /* 0x000fc00000000000 */
        /* <DEDUP_REMOVED lines=13> */
.L_x_4:


//--------------------- .nv.shared.matmul_kernel  --------------------------
	.section	.nv.shared.matmul_kernel,"aw",@nobits
	.sectionflags	@""
	.align	16
	.zero		1024


//--------------------- .nv.shared.reserved.0     --------------------------
	.section	.nv.shared.reserved.0,"aw",@nobits
	.weak		__nv_reservedSMEM_offset_0_alias
	.size		__nv_reservedSMEM_offset_0_alias, 0, 64
	.other		__nv_reservedSMEM_offset_0_alias,@"STO_CUDA_RESERVED_SHARED STV_DEFAULT"
__nv_reservedSMEM_offset_0_alias:
	.zero		0
	.zero		64


//--------------------- .nv.constant0.matmul_kernel --------------------------
	.section	.nv.constant0.matmul_kernel,"a",@progbits
	.sectionflags	@""
	.align	4
.nv.constant0.matmul_kernel:
	.zero		976


//--------------------- SYMBOLS --------------------------

	.type		.nv.reservedSmem.offset0,@object
	.size		.nv.reservedSmem.offset0,0x4
	.type		.nv.reservedSmem.cap,@object
	.size		.nv.reservedSmem.cap,0x4
